	.target	sm_90a

	.elftype	@"ET_EXEC"


//--------------------- .note.nv.tkinfo           --------------------------
	.section	.note.nv.tkinfo,"",@"SHT_NOTE"
	.sectionflags	@"SHF_NOTE_NV_TKINFO"
	.tkinfo
        /*0018*/ 	.word	0x00000002
        /*0030*/ 	.string	""
        /*0030*/ 	.string	"ptxas"
        /*0030*/ 	.string	"Cuda compilation tools, release 13.0, V13.0.88"
        /*0030*/ 	.string	"Build cuda_13.0.r13.0/compiler.36424714_0"
        /*0030*/ 	.string	"-arch sm_90a -m 64 "



//--------------------- .note.nv.cuinfo           --------------------------
	.section	.note.nv.cuinfo,"",@"SHT_NOTE"
	.sectionflags	@"SHF_NOTE_NV_CUINFO"
        /*0018*/ 	.short	0x0002
        /*001a*/ 	.short	0x005a
        /*001c*/ 	.short	0x0082
	.zero		2


//--------------------- .nv.info                  --------------------------
	.section	.nv.info,"",@"SHT_CUDA_INFO"
	.align	4


	//----- nvinfo : EIATTR_REGCOUNT
	.align		4
        /*0000*/ 	.byte	0x04, 0x2f
        /*0002*/ 	.short	(.L_12 - .L_11)
	.align		4
.L_11:
        /*0004*/ 	.word	index@(_ZN5flash16flash_fwd_kernelI23Flash_fwd_kernel_traitsILi192ELi64ELi64ELi4ELb0ELb0EN7cutlass10bfloat16_tE19Flash_kernel_traitsILi192ELi64ELi64ELi4ES3_EELb0ELb1ELb0ELb1ELb0ELb0ELb1ELb0EEEvNS_16Flash_fwd_paramsE)
        /*0008*/ 	.word	0x000000ff


	//----- nvinfo : EIATTR_FRAME_SIZE
	.align		4
.L_12:
        /*000c*/ 	.byte	0x04, 0x11
        /*000e*/ 	.short	(.L_14 - .L_13)
	.align		4
.L_13:
        /*0010*/ 	.word	index@(_ZN5flash16flash_fwd_kernelI23Flash_fwd_kernel_traitsILi192ELi64ELi64ELi4ELb0ELb0EN7cutlass10bfloat16_tE19Flash_kernel_traitsILi192ELi64ELi64ELi4ES3_EELb0ELb1ELb0ELb1ELb0ELb0ELb1ELb0EEEvNS_16Flash_fwd_paramsE)
        /*0014*/ 	.word	0x00000000


	//----- nvinfo : EIATTR_REGCOUNT
	.align		4
.L_14:
        /*0018*/ 	.byte	0x04, 0x2f
        /*001a*/ 	.short	(.L_16 - .L_15)
	.align		4
.L_15:
        /*001c*/ 	.word	index@(_ZN5flash16flash_fwd_kernelI23Flash_fwd_kernel_traitsILi192ELi64ELi64ELi4ELb0ELb0EN7cutlass10bfloat16_tE19Flash_kernel_traitsILi192ELi64ELi64ELi4ES3_EELb1ELb1ELb0ELb1ELb0ELb0ELb0ELb1EEEvNS_16Flash_fwd_paramsE)
        /*0020*/ 	.word	0x000000ff


	//----- nvinfo : EIATTR_FRAME_SIZE
	.align		4
.L_16:
        /*0024*/ 	.byte	0x04, 0x11
        /*0026*/ 	.short	(.L_18 - .L_17)
	.align		4
.L_17:
        /*0028*/ 	.word	index@(_ZN5flash16flash_fwd_kernelI23Flash_fwd_kernel_traitsILi192ELi64ELi64ELi4ELb0ELb0EN7cutlass10bfloat16_tE19Flash_kernel_traitsILi192ELi64ELi64ELi4ES3_EELb1ELb1ELb0ELb1ELb0ELb0ELb0ELb1EEEvNS_16Flash_fwd_paramsE)
        /*002c*/ 	.word	0x00000088


	//----- nvinfo : EIATTR_REGCOUNT
	.align		4
.L_18:
        /*0030*/ 	.byte	0x04, 0x2f
        /*0032*/ 	.short	(.L_20 - .L_19)
	.align		4
.L_19:
        /*0034*/ 	.word	index@(_ZN5flash16flash_fwd_kernelI23Flash_fwd_kernel_traitsILi192ELi64ELi64ELi4ELb0ELb0EN7cutlass10bfloat16_tE19Flash_kernel_traitsILi192ELi64ELi64ELi4ES3_EELb0ELb1ELb0ELb0ELb0ELb0ELb1ELb0EEEvNS_16Flash_fwd_paramsE)
        /*0038*/ 	.word	0x000000ff


	//----- nvinfo : EIATTR_FRAME_SIZE
	.align		4
.L_20:
        /*003c*/ 	.byte	0x04, 0x11
        /*003e*/ 	.short	(.L_22 - .L_21)
	.align		4
.L_21:
        /*0040*/ 	.word	index@(_ZN5flash16flash_fwd_kernelI23Flash_fwd_kernel_traitsILi192ELi64ELi64ELi4ELb0ELb0EN7cutlass10bfloat16_tE19Flash_kernel_traitsILi192ELi64ELi64ELi4ES3_EELb0ELb1ELb0ELb0ELb0ELb0ELb1ELb0EEEvNS_16Flash_fwd_paramsE)
        /*0044*/ 	.word	0x00000000


	//----- nvinfo : EIATTR_REGCOUNT
	.align		4
.L_22:
        /*0048*/ 	.byte	0x04, 0x2f
        /*004a*/ 	.short	(.L_24 - .L_23)
	.align		4
.L_23:
        /*004c*/ 	.word	index@(_ZN5flash16flash_fwd_kernelI23Flash_fwd_kernel_traitsILi192ELi64ELi64ELi4ELb0ELb0EN7cutlass10bfloat16_tE19Flash_kernel_traitsILi192ELi64ELi64ELi4ES3_EELb1ELb1ELb0ELb0ELb0ELb0ELb0ELb1EEEvNS_16Flash_fwd_paramsE)
        /*0050*/ 	.word	0x000000ff


	//----- nvinfo : EIATTR_FRAME_SIZE
	.align		4
.L_24:
        /*0054*/ 	.byte	0x04, 0x11
        /*0056*/ 	.short	(.L_26 - .L_25)
	.align		4
.L_25:
        /*0058*/ 	.word	index@(_ZN5flash16flash_fwd_kernelI23Flash_fwd_kernel_traitsILi192ELi64ELi64ELi4ELb0ELb0EN7cutlass10bfloat16_tE19Flash_kernel_traitsILi192ELi64ELi64ELi4ES3_EELb1ELb1ELb0ELb0ELb0ELb0ELb0ELb1EEEvNS_16Flash_fwd_paramsE)
        /*005c*/ 	.word	0x000000b0


	//----- nvinfo : EIATTR_REGCOUNT
	.align		4
.L_26:
        /*0060*/ 	.byte	0x04, 0x2f
        /*0062*/ 	.short	(.L_28 - .L_27)
	.align		4
.L_27:
        /*0064*/ 	.word	index@(_ZN5flash16flash_fwd_kernelI23Flash_fwd_kernel_traitsILi192ELi64ELi64ELi4ELb0ELb0EN7cutlass10bfloat16_tE19Flash_kernel_traitsILi192ELi64ELi64ELi4ES3_EELb1ELb1ELb0ELb1ELb0ELb0ELb0ELb0EEEvNS_16Flash_fwd_paramsE)
        /*0068*/ 	.word	0x000000f8


	//----- nvinfo : EIATTR_FRAME_SIZE
	.align		4
.L_28:
        /*006c*/ 	.byte	0x04, 0x11
        /*006e*/ 	.short	(.L_30 - .L_29)
	.align		4
.L_29:
        /*0070*/ 	.word	index@(_ZN5flash16flash_fwd_kernelI23Flash_fwd_kernel_traitsILi192ELi64ELi64ELi4ELb0ELb0EN7cutlass10bfloat16_tE19Flash_kernel_traitsILi192ELi64ELi64ELi4ES3_EELb1ELb1ELb0ELb1ELb0ELb0ELb0ELb0EEEvNS_16Flash_fwd_paramsE)
        /*0074*/ 	.word	0x00000000


	//----- nvinfo : EIATTR_REGCOUNT
	.align		4
.L_30:
        /*0078*/ 	.byte	0x04, 0x2f
        /*007a*/ 	.short	(.L_32 - .L_31)
	.align		4
.L_31:
        /*007c*/ 	.word	index@(_ZN5flash16flash_fwd_kernelI23Flash_fwd_kernel_traitsILi192ELi64ELi64ELi4ELb0ELb0EN7cutlass10bfloat16_tE19Flash_kernel_traitsILi192ELi64ELi64ELi4ES3_EELb0ELb1ELb0ELb0ELb0ELb1ELb1ELb0EEEvNS_16Flash_fwd_paramsE)
        /*0080*/ 	.word	0x000000ff


	//----- nvinfo : EIATTR_FRAME_SIZE
	.align		4
.L_32:
        /*0084*/ 	.byte	0x04, 0x11
        /*0086*/ 	.short	(.L_34 - .L_33)
	.align		4
.L_33:
        /*0088*/ 	.word	index@(_ZN5flash16flash_fwd_kernelI23Flash_fwd_kernel_traitsILi192ELi64ELi64ELi4ELb0ELb0EN7cutlass10bfloat16_tE19Flash_kernel_traitsILi192ELi64ELi64ELi4ES3_EELb0ELb1ELb0ELb0ELb0ELb1ELb1ELb0EEEvNS_16Flash_fwd_paramsE)
        /*008c*/ 	.word	0x00000000


	//----- nvinfo : EIATTR_REGCOUNT
	.align		4
.L_34:
        /*0090*/ 	.byte	0x04, 0x2f
        /*0092*/ 	.short	(.L_36 - .L_35)
	.align		4
.L_35:
        /*0094*/ 	.word	index@(_ZN5flash16flash_fwd_kernelI23Flash_fwd_kernel_traitsILi192ELi64ELi64ELi4ELb0ELb0EN7cutlass10bfloat16_tE19Flash_kernel_traitsILi192ELi64ELi64ELi4ES3_EELb1ELb1ELb0ELb0ELb0ELb1ELb0ELb0EEEvNS_16Flash_fwd_paramsE)
        /*0098*/ 	.word	0x000000e4


	//----- nvinfo : EIATTR_FRAME_SIZE
	.align		4
.L_36:
        /*009c*/ 	.byte	0x04, 0x11
        /*009e*/ 	.short	(.L_38 - .L_37)
	.align		4
.L_37:
        /*00a0*/ 	.word	index@(_ZN5flash16flash_fwd_kernelI23Flash_fwd_kernel_traitsILi192ELi64ELi64ELi4ELb0ELb0EN7cutlass10bfloat16_tE19Flash_kernel_traitsILi192ELi64ELi64ELi4ES3_EELb1ELb1ELb0ELb0ELb0ELb1ELb0ELb0EEEvNS_16Flash_fwd_paramsE)
        /*00a4*/ 	.word	0x00000000


	//----- nvinfo : EIATTR_REGCOUNT
	.align		4
.L_38:
        /*00a8*/ 	.byte	0x04, 0x2f
        /*00aa*/ 	.short	(.L_40 - .L_39)
	.align		4
.L_39:
        /*00ac*/ 	.word	index@(_ZN5flash16flash_fwd_kernelI23Flash_fwd_kernel_traitsILi192ELi64ELi64ELi4ELb0ELb0EN7cutlass10bfloat16_tE19Flash_kernel_traitsILi192ELi64ELi64ELi4ES3_EELb1ELb1ELb0ELb0ELb0ELb0ELb0ELb0EEEvNS_16Flash_fwd_paramsE)
        /*00b0*/ 	.word	0x000000f6


	//----- nvinfo : EIATTR_FRAME_SIZE
	.align		4
.L_40:
        /*00b4*/ 	.byte	0x04, 0x11
        /*00b6*/ 	.short	(.L_42 - .L_41)
	.align		4
.L_41:
        /*00b8*/ 	.word	index@(_ZN5flash16flash_fwd_kernelI23Flash_fwd_kernel_traitsILi192ELi64ELi64ELi4ELb0ELb0EN7cutlass10bfloat16_tE19Flash_kernel_traitsILi192ELi64ELi64ELi4ES3_EELb1ELb1ELb0ELb0ELb0ELb0ELb0ELb0EEEvNS_16Flash_fwd_paramsE)
        /*00bc*/ 	.word	0x00000000


	//----- nvinfo : EIATTR_REGCOUNT
	.align		4
.L_42:
        /*00c0*/ 	.byte	0x04, 0x2f
        /*00c2*/ 	.short	(.L_44 - .L_43)
	.align		4
.L_43:
        /*00c4*/ 	.word	index@(_ZN5flash16flash_fwd_kernelI23Flash_fwd_kernel_traitsILi192ELi128ELi64ELi8ELb0ELb0EN7cutlass10bfloat16_tE19Flash_kernel_traitsILi192ELi128ELi64ELi8ES3_EELb0ELb1ELb0ELb1ELb0ELb0ELb1ELb0EEEvNS_16Flash_fwd_paramsE)
        /*00c8*/ 	.word	0x000000ff


	//----- nvinfo : EIATTR_FRAME_SIZE
	.align		4
.L_44:
        /*00cc*/ 	.byte	0x04, 0x11
        /*00ce*/ 	.short	(.L_46 - .L_45)
	.align		4
.L_45:
        /*00d0*/ 	.word	index@(_ZN5flash16flash_fwd_kernelI23Flash_fwd_kernel_traitsILi192ELi128ELi64ELi8ELb0ELb0EN7cutlass10bfloat16_tE19Flash_kernel_traitsILi192ELi128ELi64ELi8ES3_EELb0ELb1ELb0ELb1ELb0ELb0ELb1ELb0EEEvNS_16Flash_fwd_paramsE)
        /*00d4*/ 	.word	0x00000000


	//----- nvinfo : EIATTR_REGCOUNT
	.align		4
.L_46:
        /*00d8*/ 	.byte	0x04, 0x2f
        /*00da*/ 	.short	(.L_48 - .L_47)
	.align		4
.L_47:
        /*00dc*/ 	.word	index@(_ZN5flash16flash_fwd_kernelI23Flash_fwd_kernel_traitsILi192ELi128ELi64ELi8ELb0ELb0EN7cutlass10bfloat16_tE19Flash_kernel_traitsILi192ELi128ELi64ELi8ES3_EELb0ELb1ELb0ELb1ELb0ELb0ELb0ELb0EEEvNS_16Flash_fwd_paramsE)
        /*00e0*/ 	.word	0x000000f6


	//----- nvinfo : EIATTR_FRAME_SIZE
	.align		4
.L_48:
        /*00e4*/ 	.byte	0x04, 0x11
        /*00e6*/ 	.short	(.L_50 - .L_49)
	.align		4
.L_49:
        /*00e8*/ 	.word	index@(_ZN5flash16flash_fwd_kernelI23Flash_fwd_kernel_traitsILi192ELi128ELi64ELi8ELb0ELb0EN7cutlass10bfloat16_tE19Flash_kernel_traitsILi192ELi128ELi64ELi8ES3_EELb0ELb1ELb0ELb1ELb0ELb0ELb0ELb0EEEvNS_16Flash_fwd_paramsE)
        /*00ec*/ 	.word	0x00000000


	//----- nvinfo : EIATTR_REGCOUNT
	.align		4
.L_50:
        /*00f0*/ 	.byte	0x04, 0x2f
        /*00f2*/ 	.short	(.L_52 - .L_51)
	.align		4
.L_51:
        /*00f4*/ 	.word	index@(_ZN5flash16flash_fwd_kernelI23Flash_fwd_kernel_traitsILi192ELi128ELi64ELi8ELb0ELb0EN7cutlass10bfloat16_tE19Flash_kernel_traitsILi192ELi128ELi64ELi8ES3_EELb0ELb1ELb0ELb0ELb0ELb0ELb1ELb0EEEvNS_16Flash_fwd_paramsE)
        /*00f8*/ 	.word	0x000000ff


	//----- nvinfo : EIATTR_FRAME_SIZE
	.align		4
.L_52:
        /*00fc*/ 	.byte	0x04, 0x11
        /*00fe*/ 	.short	(.L_54 - .L_53)
	.align		4
.L_53:
        /*0100*/ 	.word	index@(_ZN5flash16flash_fwd_kernelI23Flash_fwd_kernel_traitsILi192ELi128ELi64ELi8ELb0ELb0EN7cutlass10bfloat16_tE19Flash_kernel_traitsILi192ELi128ELi64ELi8ES3_EELb0ELb1ELb0ELb0ELb0ELb0ELb1ELb0EEEvNS_16Flash_fwd_paramsE)
        /*0104*/ 	.word	0x00000000


	//----- nvinfo : EIATTR_REGCOUNT
	.align		4
.L_54:
        /*0108*/ 	.byte	0x04, 0x2f
        /*010a*/ 	.short	(.L_56 - .L_55)
	.align		4
.L_55:
        /*010c*/ 	.word	index@(_ZN5flash16flash_fwd_kernelI23Flash_fwd_kernel_traitsILi192ELi128ELi64ELi8ELb0ELb0EN7cutlass10bfloat16_tE19Flash_kernel_traitsILi192ELi128ELi64ELi8ES3_EELb0ELb1ELb0ELb0ELb0ELb0ELb0ELb0EEEvNS_16Flash_fwd_paramsE)
        /*0110*/ 	.word	0x000000f6


	//----- nvinfo : EIATTR_FRAME_SIZE
	.align		4
.L_56:
        /*0114*/ 	.byte	0x04, 0x11
        /*0116*/ 	.short	(.L_58 - .L_57)
	.align		4
.L_57:
        /*0118*/ 	.word	index@(_ZN5flash16flash_fwd_kernelI23Flash_fwd_kernel_traitsILi192ELi128ELi64ELi8ELb0ELb0EN7cutlass10bfloat16_tE19Flash_kernel_traitsILi192ELi128ELi64ELi8ES3_EELb0ELb1ELb0ELb0ELb0ELb0ELb0ELb0EEEvNS_16Flash_fwd_paramsE)
        /*011c*/ 	.word	0x00000000


	//----- nvinfo : EIATTR_REGCOUNT
	.align		4
.L_58:
        /*0120*/ 	.byte	0x04, 0x2f
        /*0122*/ 	.short	(.L_60 - .L_59)
	.align		4
.L_59:
        /*0124*/ 	.word	index@(_ZN5flash16flash_fwd_kernelI23Flash_fwd_kernel_traitsILi192ELi128ELi64ELi8ELb0ELb0EN7cutlass10bfloat16_tE19Flash_kernel_traitsILi192ELi128ELi64ELi8ES3_EELb0ELb1ELb0ELb0ELb0ELb1ELb1ELb0EEEvNS_16Flash_fwd_paramsE)
        /*0128*/ 	.word	0x000000fa


	//----- nvinfo : EIATTR_FRAME_SIZE
	.align		4
.L_60:
        /*012c*/ 	.byte	0x04, 0x11
        /*012e*/ 	.short	(.L_62 - .L_61)
	.align		4
.L_61:
        /*0130*/ 	.word	index@(_ZN5flash16flash_fwd_kernelI23Flash_fwd_kernel_traitsILi192ELi128ELi64ELi8ELb0ELb0EN7cutlass10bfloat16_tE19Flash_kernel_traitsILi192ELi128ELi64ELi8ES3_EELb0ELb1ELb0ELb0ELb0ELb1ELb1ELb0EEEvNS_16Flash_fwd_paramsE)
        /*0134*/ 	.word	0x00000000


	//----- nvinfo : EIATTR_REGCOUNT
	.align		4
.L_62:
        /*0138*/ 	.byte	0x04, 0x2f
        /*013a*/ 	.short	(.L_64 - .L_63)
	.align		4
.L_63:
        /*013c*/ 	.word	index@(_ZN5flash16flash_fwd_kernelI23Flash_fwd_kernel_traitsILi192ELi128ELi64ELi8ELb0ELb0EN7cutlass10bfloat16_tE19Flash_kernel_traitsILi192ELi128ELi64ELi8ES3_EELb0ELb1ELb0ELb0ELb0ELb1ELb0ELb0EEEvNS_16Flash_fwd_paramsE)
        /*0140*/ 	.word	0x000000de


	//----- nvinfo : EIATTR_FRAME_SIZE
	.align		4
.L_64:
        /*0144*/ 	.byte	0x04, 0x11
        /*0146*/ 	.short	(.L_66 - .L_65)
	.align		4
.L_65:
        /*0148*/ 	.word	index@(_ZN5flash16flash_fwd_kernelI23Flash_fwd_kernel_traitsILi192ELi128ELi64ELi8ELb0ELb0EN7cutlass10bfloat16_tE19Flash_kernel_traitsILi192ELi128ELi64ELi8ES3_EELb0ELb1ELb0ELb0ELb0ELb1ELb0ELb0EEEvNS_16Flash_fwd_paramsE)
        /*014c*/ 	.word	0x00000000


	//----- nvinfo : EIATTR_MIN_STACK_SIZE
	.align		4
.L_66:
        /*0150*/ 	.byte	0x04, 0x12
        /*0152*/ 	.short	(.L_68 - .L_67)
	.align		4
.L_67:
        /*0154*/ 	.word	index@(_ZN5flash16flash_fwd_kernelI23Flash_fwd_kernel_traitsILi192ELi128ELi64ELi8ELb0ELb0EN7cutlass10bfloat16_tE19Flash_kernel_traitsILi192ELi128ELi64ELi8ES3_EELb0ELb1ELb0ELb0ELb0ELb1ELb0ELb0EEEvNS_16Flash_fwd_paramsE)
        /*0158*/ 	.word	0x00000000


	//----- nvinfo : EIATTR_MIN_STACK_SIZE
	.align		4
.L_68:
        /*015c*/ 	.byte	0x04, 0x12
        /*015e*/ 	.short	(.L_70 - .L_69)
	.align		4
.L_69:
        /*0160*/ 	.word	index@(_ZN5flash16flash_fwd_kernelI23Flash_fwd_kernel_traitsILi192ELi128ELi64ELi8ELb0ELb0EN7cutlass10bfloat16_tE19Flash_kernel_traitsILi192ELi128ELi64ELi8ES3_EELb0ELb1ELb0ELb0ELb0ELb1ELb1ELb0EEEvNS_16Flash_fwd_paramsE)
        /*0164*/ 	.word	0x00000000


	//----- nvinfo : EIATTR_MIN_STACK_SIZE
	.align		4
.L_70:
        /*0168*/ 	.byte	0x04, 0x12
        /*016a*/ 	.short	(.L_72 - .L_71)
	.align		4
.L_71:
        /*016c*/ 	.word	index@(_ZN5flash16flash_fwd_kernelI23Flash_fwd_kernel_traitsILi192ELi128ELi64ELi8ELb0ELb0EN7cutlass10bfloat16_tE19Flash_kernel_traitsILi192ELi128ELi64ELi8ES3_EELb0ELb1ELb0ELb0ELb0ELb0ELb0ELb0EEEvNS_16Flash_fwd_paramsE)
        /*0170*/ 	.word	0x00000000


	//----- nvinfo : EIATTR_MIN_STACK_SIZE
	.align		4
.L_72:
        /*0174*/ 	.byte	0x04, 0x12
        /*0176*/ 	.short	(.L_74 - .L_73)
	.align		4
.L_73:
        /*0178*/ 	.word	index@(_ZN5flash16flash_fwd_kernelI23Flash_fwd_kernel_traitsILi192ELi128ELi64ELi8ELb0ELb0EN7cutlass10bfloat16_tE19Flash_kernel_traitsILi192ELi128ELi64ELi8ES3_EELb0ELb1ELb0ELb0ELb0ELb0ELb1ELb0EEEvNS_16Flash_fwd_paramsE)
        /*017c*/ 	.word	0x00000000


	//----- nvinfo : EIATTR_MIN_STACK_SIZE
	.align		4
.L_74:
        /*0180*/ 	.byte	0x04, 0x12
        /*0182*/ 	.short	(.L_76 - .L_75)
	.align		4
.L_75:
        /*0184*/ 	.word	index@(_ZN5flash16flash_fwd_kernelI23Flash_fwd_kernel_traitsILi192ELi128ELi64ELi8ELb0ELb0EN7cutlass10bfloat16_tE19Flash_kernel_traitsILi192ELi128ELi64ELi8ES3_EELb0ELb1ELb0ELb1ELb0ELb0ELb0ELb0EEEvNS_16Flash_fwd_paramsE)
        /*0188*/ 	.word	0x00000000


	//----- nvinfo : EIATTR_MIN_STACK_SIZE
	.align		4
.L_76:
        /*018c*/ 	.byte	0x04, 0x12
        /*018e*/ 	.short	(.L_78 - .L_77)
	.align		4
.L_77:
        /*0190*/ 	.word	index@(_ZN5flash16flash_fwd_kernelI23Flash_fwd_kernel_traitsILi192ELi128ELi64ELi8ELb0ELb0EN7cutlass10bfloat16_tE19Flash_kernel_traitsILi192ELi128ELi64ELi8ES3_EELb0ELb1ELb0ELb1ELb0ELb0ELb1ELb0EEEvNS_16Flash_fwd_paramsE)
        /*0194*/ 	.word	0x00000000


	//----- nvinfo : EIATTR_MIN_STACK_SIZE
	.align		4
.L_78:
        /*0198*/ 	.byte	0x04, 0x12
        /*019a*/ 	.short	(.L_80 - .L_79)
	.align		4
.L_79:
        /*019c*/ 	.word	index@(_ZN5flash16flash_fwd_kernelI23Flash_fwd_kernel_traitsILi192ELi64ELi64ELi4ELb0ELb0EN7cutlass10bfloat16_tE19Flash_kernel_traitsILi192ELi64ELi64ELi4ES3_EELb1ELb1ELb0ELb0ELb0ELb0ELb0ELb0EEEvNS_16Flash_fwd_paramsE)
        /*01a0*/ 	.word	0x00000000


	//----- nvinfo : EIATTR_MIN_STACK_SIZE
	.align		4
.L_80:
        /*01a4*/ 	.byte	0x04, 0x12
        /*01a6*/ 	.short	(.L_82 - .L_81)
	.align		4
.L_81:
        /*01a8*/ 	.word	index@(_ZN5flash16flash_fwd_kernelI23Flash_fwd_kernel_traitsILi192ELi64ELi64ELi4ELb0ELb0EN7cutlass10bfloat16_tE19Flash_kernel_traitsILi192ELi64ELi64ELi4ES3_EELb1ELb1ELb0ELb0ELb0ELb1ELb0ELb0EEEvNS_16Flash_fwd_paramsE)
        /*01ac*/ 	.word	0x00000000


	//----- nvinfo : EIATTR_MIN_STACK_SIZE
	.align		4
.L_82:
        /*01b0*/ 	.byte	0x04, 0x12
        /*01b2*/ 	.short	(.L_84 - .L_83)
	.align		4
.L_83:
        /*01b4*/ 	.word	index@(_ZN5flash16flash_fwd_kernelI23Flash_fwd_kernel_traitsILi192ELi64ELi64ELi4ELb0ELb0EN7cutlass10bfloat16_tE19Flash_kernel_traitsILi192ELi64ELi64ELi4ES3_EELb0ELb1ELb0ELb0ELb0ELb1ELb1ELb0EEEvNS_16Flash_fwd_paramsE)
        /*01b8*/ 	.word	0x00000000


	//----- nvinfo : EIATTR_MIN_STACK_SIZE
	.align		4
.L_84:
        /*01bc*/ 	.byte	0x04, 0x12
        /*01be*/ 	.short	(.L_86 - .L_85)
	.align		4
.L_85:
        /*01c0*/ 	.word	index@(_ZN5flash16flash_fwd_kernelI23Flash_fwd_kernel_traitsILi192ELi64ELi64ELi4ELb0ELb0EN7cutlass10bfloat16_tE19Flash_kernel_traitsILi192ELi64ELi64ELi4ES3_EELb1ELb1ELb0ELb1ELb0ELb0ELb0ELb0EEEvNS_16Flash_fwd_paramsE)
        /*01c4*/ 	.word	0x00000000


	//----- nvinfo : EIATTR_MIN_STACK_SIZE
	.align		4
.L_86:
        /*01c8*/ 	.byte	0x04, 0x12
        /*01ca*/ 	.short	(.L_88 - .L_87)
	.align		4
.L_87:
        /*01cc*/ 	.word	index@(_ZN5flash16flash_fwd_kernelI23Flash_fwd_kernel_traitsILi192ELi64ELi64ELi4ELb0ELb0EN7cutlass10bfloat16_tE19Flash_kernel_traitsILi192ELi64ELi64ELi4ES3_EELb1ELb1ELb0ELb0ELb0ELb0ELb0ELb1EEEvNS_16Flash_fwd_paramsE)
        /*01d0*/ 	.word	0x000000b0


	//----- nvinfo : EIATTR_MIN_STACK_SIZE
	.align		4
.L_88:
        /*01d4*/ 	.byte	0x04, 0x12
        /*01d6*/ 	.short	(.L_90 - .L_89)
	.align		4
.L_89:
        /*01d8*/ 	.word	index@(_ZN5flash16flash_fwd_kernelI23Flash_fwd_kernel_traitsILi192ELi64ELi64ELi4ELb0ELb0EN7cutlass10bfloat16_tE19Flash_kernel_traitsILi192ELi64ELi64ELi4ES3_EELb0ELb1ELb0ELb0ELb0ELb0ELb1ELb0EEEvNS_16Flash_fwd_paramsE)
        /*01dc*/ 	.word	0x00000000


	//----- nvinfo : EIATTR_MIN_STACK_SIZE
	.align		4
.L_90:
        /*01e0*/ 	.byte	0x04, 0x12
        /*01e2*/ 	.short	(.L_92 - .L_91)
	.align		4
.L_91:
        /*01e4*/ 	.word	index@(_ZN5flash16flash_fwd_kernelI23Flash_fwd_kernel_traitsILi192ELi64ELi64ELi4ELb0ELb0EN7cutlass10bfloat16_tE19Flash_kernel_traitsILi192ELi64ELi64ELi4ES3_EELb1ELb1ELb0ELb1ELb0ELb0ELb0ELb1EEEvNS_16Flash_fwd_paramsE)
        /*01e8*/ 	.word	0x00000088


	//----- nvinfo : EIATTR_MIN_STACK_SIZE
	.align		4
.L_92:
        /*01ec*/ 	.byte	0x04, 0x12
        /*01ee*/ 	.short	(.L_94 - .L_93)
	.align		4
.L_93:
        /*01f0*/ 	.word	index@(_ZN5flash16flash_fwd_kernelI23Flash_fwd_kernel_traitsILi192ELi64ELi64ELi4ELb0ELb0EN7cutlass10bfloat16_tE19Flash_kernel_traitsILi192ELi64ELi64ELi4ES3_EELb0ELb1ELb0ELb1ELb0ELb0ELb1ELb0EEEvNS_16Flash_fwd_paramsE)
        /*01f4*/ 	.word	0x00000000
.L_94:


//--------------------- .nv.compat                --------------------------
	.section	.nv.compat,"",@"SHT_CUDA_COMPAT_INFO"
	.align	4
        /*0000*/ 	.byte	0x02, 0x09, 0x01, 0x00, 0x02, 0x02, 0x01, 0x00, 0x02, 0x05, 0x05, 0x00, 0x03, 0x07, 0x01, 0x01
        /*0010*/ 	.byte	0x02, 0x03, 0x00, 0x00, 0x02, 0x06, 0x01, 0x00, 0x04, 0x0b, 0x08, 0x00, 0x00, 0x00, 0x00, 0x00
        /*0020*/ 	.byte	0x00, 0x00, 0x00, 0x00


//--------------------- .nv.info._ZN5flash16flash_fwd_kernelI23Flash_fwd_kernel_traitsILi192ELi128ELi64ELi8ELb0ELb0EN7cutlass10bfloat16_tE19Flash_kernel_traitsILi192ELi128ELi64ELi8ES3_EELb0ELb1ELb0ELb0ELb0ELb1ELb0ELb0EEEvNS_16Flash_fwd_paramsE --------------------------
	.section	.nv.info._ZN5flash16flash_fwd_kernelI23Flash_fwd_kernel_traitsILi192ELi128ELi64ELi8ELb0ELb0EN7cutlass10bfloat16_tE19Flash_kernel_traitsILi192ELi128ELi64ELi8ES3_EELb0ELb1ELb0ELb0ELb0ELb1ELb0ELb0EEEvNS_16Flash_fwd_paramsE,"",@"SHT_CUDA_INFO"
	.sectionflags	@""
	.align	4


	//----- nvinfo : EIATTR_CUDA_API_VERSION
	.align		4
        /*0000*/ 	.byte	0x04, 0x37
        /*0002*/ 	.short	(.L_96 - .L_95)
.L_95:
        /*0004*/ 	.word	0x00000082


	//----- nvinfo : EIATTR_KPARAM_INFO
	.align		4
.L_96:
        /*0008*/ 	.byte	0x04, 0x17
        /*000a*/ 	.short	(.L_98 - .L_97)
.L_97:
        /*000c*/ 	.word	0x00000000
        /*0010*/ 	.short	0x0000
        /*0012*/ 	.short	0x0000
        /*0014*/ 	.byte	0x00, 0xf0, 0x41, 0x07


	//----- nvinfo : EIATTR_SPARSE_MMA_MASK
	.align		4
.L_98:
        /*0018*/ 	.byte	0x03, 0x50
        /*001a*/ 	.short	0x0000


	//----- nvinfo : EIATTR_MAXREG_COUNT
	.align		4
        /*001c*/ 	.byte	0x03, 0x1b
        /*001e*/ 	.short	0x00ff


	//----- nvinfo : EIATTR_NUM_BARRIERS
	.align		4
        /*0020*/ 	.byte	0x02, 0x4c
        /*0022*/ 	.byte	0x01
	.zero		1


	//----- nvinfo : EIATTR_MERCURY_ISA_VERSION
	.align		4
        /*0024*/ 	.byte	0x03, 0x5f
        /*0026*/ 	.short	0x0101


	//----- nvinfo : EIATTR_COOP_GROUP_MASK_REGIDS
	.align		4
        /*0028*/ 	.byte	0x04, 0x29
        /*002a*/ 	.short	(.L_100 - .L_99)


	//   ....[0]....
.L_99:
        /*002c*/ 	.word	0xffffffff


	//   ....[1]....
        /*0030*/ 	.word	0xffffffff


	//   ....[2]....
        /*0034*/ 	.word	0xffffffff


	//   ....[3]....
        /*0038*/ 	.word	0xffffffff


	//   ....[4]....
        /*003c*/ 	.word	0xffffffff


	//   ....[5]....
        /*0040*/ 	.word	0xffffffff


	//   ....[6]....
        /*0044*/ 	.word	0xffffffff


	//   ....[7]....
        /*0048*/ 	.word	0xffffffff


	//   ....[8]....
        /*004c*/ 	.word	0xffffffff


	//   ....[9]....
        /*0050*/ 	.word	0xffffffff


	//   ....[10]....
        /*0054*/ 	.word	0xffffffff


	//   ....[11]....
        /*0058*/ 	.word	0xffffffff


	//   ....[12]....
        /*005c*/ 	.word	0xffffffff


	//   ....[13]....
        /*0060*/ 	.word	0xffffffff


	//   ....[14]....
        /*0064*/ 	.word	0xffffffff


	//   ....[15]....
        /*0068*/ 	.word	0xffffffff


	//   ....[16]....
        /*006c*/ 	.word	0xffffffff


	//   ....[17]....
        /*0070*/ 	.word	0xffffffff


	//   ....[18]....
        /*0074*/ 	.word	0xffffffff


	//   ....[19]....
        /*0078*/ 	.word	0xffffffff


	//----- nvinfo : EIATTR_COOP_GROUP_INSTR_OFFSETS
	.align		4
.L_100:
        /*007c*/ 	.byte	0x04, 0x28
        /*007e*/ 	.short	(.L_102 - .L_101)


	//   ....[0]....
.L_101:
        /*0080*/ 	.word	0x00002d90


	//   ....[1]....
        /*0084*/ 	.word	0x00002eb0


	//   ....[2]....
        /*0088*/ 	.word	0x00002ee0


	//   ....[3]....
        /*008c*/ 	.word	0x00003030


	//   ....[4]....
        /*0090*/ 	.word	0x00005470


	//   ....[5]....
        /*0094*/ 	.word	0x00005530


	//   ....[6]....
        /*0098*/ 	.word	0x00005550


	//   ....[7]....
        /*009c*/ 	.word	0x00005570


	//   ....[8]....
        /*00a0*/ 	.word	0x000080d0


	//   ....[9]....
        /*00a4*/ 	.word	0x000081c0


	//   ....[10]....
        /*00a8*/ 	.word	0x000081e0


	//   ....[11]....
        /*00ac*/ 	.word	0x00008200


	//   ....[12]....
        /*00b0*/ 	.word	0x0000a920


	//   ....[13]....
        /*00b4*/ 	.word	0x0000a940


	//   ....[14]....
        /*00b8*/ 	.word	0x0000a9c0


	//   ....[15]....
        /*00bc*/ 	.word	0x0000a9d0


	//   ....[16]....
        /*00c0*/ 	.word	0x0000c0c0


	//   ....[17]....
        /*00c4*/ 	.word	0x0000c100


	//   ....[18]....
        /*00c8*/ 	.word	0x0000c180


	//   ....[19]....
        /*00cc*/ 	.word	0x0000c190


	//----- nvinfo : EIATTR_EXIT_INSTR_OFFSETS
	.align		4
.L_102:
        /*00d0*/ 	.byte	0x04, 0x1c
        /*00d2*/ 	.short	(.L_104 - .L_103)


	//   ....[0]....
.L_103:
        /*00d4*/ 	.word	0x000004c0


	//   ....[1]....
        /*00d8*/ 	.word	0x0000dba0


	//   ....[2]....
        /*00dc*/ 	.word	0x0000dca0


	//   ....[3]....
        /*00e0*/ 	.word	0x0000e7a0


	//   ....[4]....
        /*00e4*/ 	.word	0x0000e830


	//----- nvinfo : EIATTR_CRS_STACK_SIZE
	.align		4
.L_104:
        /*00e8*/ 	.byte	0x04, 0x1e
        /*00ea*/ 	.short	(.L_106 - .L_105)
.L_105:
        /*00ec*/ 	.word	0x00000000


	//----- nvinfo : EIATTR_CBANK_PARAM_SIZE
	.align		4
.L_106:
        /*00f0*/ 	.byte	0x03, 0x19
        /*00f2*/ 	.short	0x01d0


	//----- nvinfo : EIATTR_PARAM_CBANK
	.align		4
        /*00f4*/ 	.byte	0x04, 0x0a
        /*00f6*/ 	.short	(.L_108 - .L_107)
	.align		4
.L_107:
        /*00f8*/ 	.word	index@(.nv.constant0._ZN5flash16flash_fwd_kernelI23Flash_fwd_kernel_traitsILi192ELi128ELi64ELi8ELb0ELb0EN7cutlass10bfloat16_tE19Flash_kernel_traitsILi192ELi128ELi64ELi8ES3_EELb0ELb1ELb0ELb0ELb0ELb1ELb0ELb0EEEvNS_16Flash_fwd_paramsE)
        /*00fc*/ 	.short	0x0210
        /*00fe*/ 	.short	0x01d0


	//----- nvinfo : EIATTR_SW_WAR
	.align		4
.L_108:
        /*0100*/ 	.byte	0x04, 0x36
        /*0102*/ 	.short	(.L_110 - .L_109)
.L_109:
        /*0104*/ 	.word	0x00000008
.L_110:


//--------------------- .nv.info._ZN5flash16flash_fwd_kernelI23Flash_fwd_kernel_traitsILi192ELi128ELi64ELi8ELb0ELb0EN7cutlass10bfloat16_tE19Flash_kernel_traitsILi192ELi128ELi64ELi8ES3_EELb0ELb1ELb0ELb0ELb0ELb1ELb1ELb0EEEvNS_16Flash_fwd_paramsE --------------------------
	.section	.nv.info._ZN5flash16flash_fwd_kernelI23Flash_fwd_kernel_traitsILi192ELi128ELi64ELi8ELb0ELb0EN7cutlass10bfloat16_tE19Flash_kernel_traitsILi192ELi128ELi64ELi8ES3_EELb0ELb1ELb0ELb0ELb0ELb1ELb1ELb0EEEvNS_16Flash_fwd_paramsE,"",@"SHT_CUDA_INFO"
	.sectionflags	@""
	.align	4


	//----- nvinfo : EIATTR_CUDA_API_VERSION
	.align		4
        /*0000*/ 	.byte	0x04, 0x37
        /*0002*/ 	.short	(.L_112 - .L_111)
.L_111:
        /*0004*/ 	.word	0x00000082


	//----- nvinfo : EIATTR_KPARAM_INFO
	.align		4
.L_112:
        /*0008*/ 	.byte	0x04, 0x17
        /*000a*/ 	.short	(.L_114 - .L_113)
.L_113:
        /*000c*/ 	.word	0x00000000
        /*0010*/ 	.short	0x0000
        /*0012*/ 	.short	0x0000
        /*0014*/ 	.byte	0x00, 0xf0, 0x41, 0x07


	//----- nvinfo : EIATTR_SPARSE_MMA_MASK
	.align		4
.L_114:
        /*0018*/ 	.byte	0x03, 0x50
        /*001a*/ 	.short	0x0000


	//----- nvinfo : EIATTR_MAXREG_COUNT
	.align		4
        /*001c*/ 	.byte	0x03, 0x1b
        /*001e*/ 	.short	0x00ff


	//----- nvinfo : EIATTR_NUM_BARRIERS
	.align		4
        /*0020*/ 	.byte	0x02, 0x4c
        /*0022*/ 	.byte	0x01
	.zero		1


	//----- nvinfo : EIATTR_MERCURY_ISA_VERSION
	.align		4
        /*0024*/ 	.byte	0x03, 0x5f
        /*0026*/ 	.short	0x0101


	//----- nvinfo : EIATTR_COOP_GROUP_MASK_REGIDS
	.align		4
        /*0028*/ 	.byte	0x04, 0x29
        /*002a*/ 	.short	(.L_116 - .L_115)


	//   ....[0]....
.L_115:
        /*002c*/ 	.word	0xffffffff


	//   ....[1]....
        /*0030*/ 	.word	0xffffffff


	//   ....[2]....
        /*0034*/ 	.word	0xffffffff


	//   ....[3]....
        /*0038*/ 	.word	0xffffffff


	//   ....[4]....
        /*003c*/ 	.word	0xffffffff


	//   ....[5]....
        /*0040*/ 	.word	0xffffffff


	//   ....[6]....
        /*0044*/ 	.word	0xffffffff


	//   ....[7]....
        /*0048*/ 	.word	0xffffffff


	//   ....[8]....
        /*004c*/ 	.word	0xffffffff


	//   ....[9]....
        /*0050*/ 	.word	0xffffffff


	//   ....[10]....
        /*0054*/ 	.word	0xffffffff


	//   ....[11]....
        /*0058*/ 	.word	0xffffffff


	//   ....[12]....
        /*005c*/ 	.word	0xffffffff


	//   ....[13]....
        /*0060*/ 	.word	0xffffffff


	//   ....[14]....
        /*0064*/ 	.word	0xffffffff


	//   ....[15]....
        /*0068*/ 	.word	0xffffffff


	//   ....[16]....
        /*006c*/ 	.word	0xffffffff


	//   ....[17]....
        /*0070*/ 	.word	0xffffffff


	//   ....[18]....
        /*0074*/ 	.word	0xffffffff


	//   ....[19]....
        /*0078*/ 	.word	0xffffffff


	//----- nvinfo : EIATTR_COOP_GROUP_INSTR_OFFSETS
	.align		4
.L_116:
        /*007c*/ 	.byte	0x04, 0x28
        /*007e*/ 	.short	(.L_118 - .L_117)


	//   ....[0]....
.L_117:
        /*0080*/ 	.word	0x00003190


	//   ....[1]....
        /*0084*/ 	.word	0x000032b0


	//   ....[2]....
        /*0088*/ 	.word	0x000032e0


	//   ....[3]....
        /*008c*/ 	.word	0x00003470


	//   ....[4]....
        /*0090*/ 	.word	0x00005c80


	//   ....[5]....
        /*0094*/ 	.word	0x00005d50


	//   ....[6]....
        /*0098*/ 	.word	0x00005d70


	//   ....[7]....
        /*009c*/ 	.word	0x00005d90


	//   ....[8]....
        /*00a0*/ 	.word	0x00008d10


	//   ....[9]....
        /*00a4*/ 	.word	0x00008e10


	//   ....[10]....
        /*00a8*/ 	.word	0x00008e30


	//   ....[11]....
        /*00ac*/ 	.word	0x00008e50


	//   ....[12]....
        /*00b0*/ 	.word	0x0000b970


	//   ....[13]....
        /*00b4*/ 	.word	0x0000b990


	//   ....[14]....
        /*00b8*/ 	.word	0x0000ba30


	//   ....[15]....
        /*00bc*/ 	.word	0x0000ba40


	//   ....[16]....
        /*00c0*/ 	.word	0x0000d110


	//   ....[17]....
        /*00c4*/ 	.word	0x0000d150


	//   ....[18]....
        /*00c8*/ 	.word	0x0000d1d0


	//   ....[19]....
        /*00cc*/ 	.word	0x0000d1e0


	//----- nvinfo : EIATTR_EXIT_INSTR_OFFSETS
	.align		4
.L_118:
        /*00d0*/ 	.byte	0x04, 0x1c
        /*00d2*/ 	.short	(.L_120 - .L_119)


	//   ....[0]....
.L_119:
        /*00d4*/ 	.word	0x000004c0


	//   ....[1]....
        /*00d8*/ 	.word	0x0000ebf0


	//   ....[2]....
        /*00dc*/ 	.word	0x0000ecf0


	//   ....[3]....
        /*00e0*/ 	.word	0x0000f7f0


	//   ....[4]....
        /*00e4*/ 	.word	0x0000f880


	//----- nvinfo : EIATTR_CRS_STACK_SIZE
	.align		4
.L_120:
        /*00e8*/ 	.byte	0x04, 0x1e
        /*00ea*/ 	.short	(.L_122 - .L_121)
.L_121:
        /*00ec*/ 	.word	0x00000000


	//----- nvinfo : EIATTR_CBANK_PARAM_SIZE
	.align		4
.L_122:
        /*00f0*/ 	.byte	0x03, 0x19
        /*00f2*/ 	.short	0x01d0


	//----- nvinfo : EIATTR_PARAM_CBANK
	.align		4
        /*00f4*/ 	.byte	0x04, 0x0a
        /*00f6*/ 	.short	(.L_124 - .L_123)
	.align		4
.L_123:
        /*00f8*/ 	.word	index@(.nv.constant0._ZN5flash16flash_fwd_kernelI23Flash_fwd_kernel_traitsILi192ELi128ELi64ELi8ELb0ELb0EN7cutlass10bfloat16_tE19Flash_kernel_traitsILi192ELi128ELi64ELi8ES3_EELb0ELb1ELb0ELb0ELb0ELb1ELb1ELb0EEEvNS_16Flash_fwd_paramsE)
        /*00fc*/ 	.short	0x0210
        /*00fe*/ 	.short	0x01d0


	//----- nvinfo : EIATTR_SW_WAR
	.align		4
.L_124:
        /*0100*/ 	.byte	0x04, 0x36
        /*0102*/ 	.short	(.L_126 - .L_125)
.L_125:
        /*0104*/ 	.word	0x00000008
.L_126:


//--------------------- .nv.info._ZN5flash16flash_fwd_kernelI23Flash_fwd_kernel_traitsILi192ELi128ELi64ELi8ELb0ELb0EN7cutlass10bfloat16_tE19Flash_kernel_traitsILi192ELi128ELi64ELi8ES3_EELb0ELb1ELb0ELb0ELb0ELb0ELb0ELb0EEEvNS_16Flash_fwd_paramsE --------------------------
	.section	.nv.info._ZN5flash16flash_fwd_kernelI23Flash_fwd_kernel_traitsILi192ELi128ELi64ELi8ELb0ELb0EN7cutlass10bfloat16_tE19Flash_kernel_traitsILi192ELi128ELi64ELi8ES3_EELb0ELb1ELb0ELb0ELb0ELb0ELb0ELb0EEEvNS_16Flash_fwd_paramsE,"",@"SHT_CUDA_INFO"
	.sectionflags	@""
	.align	4


	//----- nvinfo : EIATTR_CUDA_API_VERSION
	.align		4
        /*0000*/ 	.byte	0x04, 0x37
        /*0002*/ 	.short	(.L_128 - .L_127)
.L_127:
        /*0004*/ 	.word	0x00000082


	//----- nvinfo : EIATTR_KPARAM_INFO
	.align		4
.L_128:
        /*0008*/ 	.byte	0x04, 0x17
        /*000a*/ 	.short	(.L_130 - .L_129)
.L_129:
        /*000c*/ 	.word	0x00000000
        /*0010*/ 	.short	0x0000
        /*0012*/ 	.short	0x0000
        /*0014*/ 	.byte	0x00, 0xf0, 0x41, 0x07


	//----- nvinfo : EIATTR_SPARSE_MMA_MASK
	.align		4
.L_130:
        /*0018*/ 	.byte	0x03, 0x50
        /*001a*/ 	.short	0x0000


	//----- nvinfo : EIATTR_MAXREG_COUNT
	.align		4
        /*001c*/ 	.byte	0x03, 0x1b
        /*001e*/ 	.short	0x00ff


	//----- nvinfo : EIATTR_NUM_BARRIERS
	.align		4
        /*0020*/ 	.byte	0x02, 0x4c
        /*0022*/ 	.byte	0x01
	.zero		1


	//----- nvinfo : EIATTR_MERCURY_ISA_VERSION
	.align		4
        /*0024*/ 	.byte	0x03, 0x5f
        /*0026*/ 	.short	0x0101


	//----- nvinfo : EIATTR_COOP_GROUP_MASK_REGIDS
	.align		4
        /*0028*/ 	.byte	0x04, 0x29
        /*002a*/ 	.short	(.L_132 - .L_131)


	//   ....[0]....
.L_131:
        /*002c*/ 	.word	0xffffffff


	//   ....[1]....
        /*0030*/ 	.word	0xffffffff


	//   ....[2]....
        /*0034*/ 	.word	0xffffffff


	//   ....[3]....
        /*0038*/ 	.word	0xffffffff


	//   ....[4]....
        /*003c*/ 	.word	0xffffffff


	//   ....[5]....
        /*0040*/ 	.word	0xffffffff


	//   ....[6]....
        /*0044*/ 	.word	0xffffffff


	//   ....[7]....
        /*0048*/ 	.word	0xffffffff


	//   ....[8]....
        /*004c*/ 	.word	0xffffffff


	//   ....[9]....
        /*0050*/ 	.word	0xffffffff


	//   ....[10]....
        /*0054*/ 	.word	0xffffffff


	//   ....[11]....
        /*0058*/ 	.word	0xffffffff


	//   ....[12]....
        /*005c*/ 	.word	0xffffffff


	//   ....[13]....
        /*0060*/ 	.word	0xffffffff


	//   ....[14]....
        /*0064*/ 	.word	0xffffffff


	//   ....[15]....
        /*0068*/ 	.word	0xffffffff


	//   ....[16]....
        /*006c*/ 	.word	0xffffffff


	//   ....[17]....
        /*0070*/ 	.word	0xffffffff


	//   ....[18]....
        /*0074*/ 	.word	0xffffffff


	//   ....[19]....
        /*0078*/ 	.word	0xffffffff


	//----- nvinfo : EIATTR_COOP_GROUP_INSTR_OFFSETS
	.align		4
.L_132:
        /*007c*/ 	.byte	0x04, 0x28
        /*007e*/ 	.short	(.L_134 - .L_133)


	//   ....[0]....
.L_133:
        /*0080*/ 	.word	0x00003ca0


	//   ....[1]....
        /*0084*/ 	.word	0x00003cc0


	//   ....[2]....
        /*0088*/ 	.word	0x00003d60


	//   ....[3]....
        /*008c*/ 	.word	0x00003d70


	//   ....[4]....
        /*0090*/ 	.word	0x00006740


	//   ....[5]....
        /*0094*/ 	.word	0x00006750


	//   ....[6]....
        /*0098*/ 	.word	0x00006780


	//   ....[7]....
        /*009c*/ 	.word	0x00006790


	//   ....[8]....
        /*00a0*/ 	.word	0x00009830


	//   ....[9]....
        /*00a4*/ 	.word	0x00009840


	//   ....[10]....
        /*00a8*/ 	.word	0x00009870


	//   ....[11]....
        /*00ac*/ 	.word	0x00009880


	//   ....[12]....
        /*00b0*/ 	.word	0x0000c480


	//   ....[13]....
        /*00b4*/ 	.word	0x0000c4a0


	//   ....[14]....
        /*00b8*/ 	.word	0x0000c520


	//   ....[15]....
        /*00bc*/ 	.word	0x0000c530


	//   ....[16]....
        /*00c0*/ 	.word	0x0000dc20


	//   ....[17]....
        /*00c4*/ 	.word	0x0000dc60


	//   ....[18]....
        /*00c8*/ 	.word	0x0000dce0


	//   ....[19]....
        /*00cc*/ 	.word	0x0000dd10


	//----- nvinfo : EIATTR_EXIT_INSTR_OFFSETS
	.align		4
.L_134:
        /*00d0*/ 	.byte	0x04, 0x1c
        /*00d2*/ 	.short	(.L_136 - .L_135)


	//   ....[0]....
.L_135:
        /*00d4*/ 	.word	0x000004b0


	//   ....[1]....
        /*00d8*/ 	.word	0x0000f7f0


	//   ....[2]....
        /*00dc*/ 	.word	0x0000f920


	//   ....[3]....
        /*00e0*/ 	.word	0x0000f940


	//   ....[4]....
        /*00e4*/ 	.word	0x00010560


	//   ....[5]....
        /*00e8*/ 	.word	0x000105f0


	//----- nvinfo : EIATTR_CRS_STACK_SIZE
	.align		4
.L_136:
        /*00ec*/ 	.byte	0x04, 0x1e
        /*00ee*/ 	.short	(.L_138 - .L_137)
.L_137:
        /*00f0*/ 	.word	0x00000000


	//----- nvinfo : EIATTR_CBANK_PARAM_SIZE
	.align		4
.L_138:
        /*00f4*/ 	.byte	0x03, 0x19
        /*00f6*/ 	.short	0x01d0


	//----- nvinfo : EIATTR_PARAM_CBANK
	.align		4
        /*00f8*/ 	.byte	0x04, 0x0a
        /*00fa*/ 	.short	(.L_140 - .L_139)
	.align		4
.L_139:
        /*00fc*/ 	.word	index@(.nv.constant0._ZN5flash16flash_fwd_kernelI23Flash_fwd_kernel_traitsILi192ELi128ELi64ELi8ELb0ELb0EN7cutlass10bfloat16_tE19Flash_kernel_traitsILi192ELi128ELi64ELi8ES3_EELb0ELb1ELb0ELb0ELb0ELb0ELb0ELb0EEEvNS_16Flash_fwd_paramsE)
        /*0100*/ 	.short	0x0210
        /*0102*/ 	.short	0x01d0


	//----- nvinfo : EIATTR_SW_WAR
	.align		4
.L_140:
        /*0104*/ 	.byte	0x04, 0x36
        /*0106*/ 	.short	(.L_142 - .L_141)
.L_141:
        /*0108*/ 	.word	0x00000008
.L_142:


//--------------------- .nv.info._ZN5flash16flash_fwd_kernelI23Flash_fwd_kernel_traitsILi192ELi128ELi64ELi8ELb0ELb0EN7cutlass10bfloat16_tE19Flash_kernel_traitsILi192ELi128ELi64ELi8ES3_EELb0ELb1ELb0ELb0ELb0ELb0ELb1ELb0EEEvNS_16Flash_fwd_paramsE --------------------------
	.section	.nv.info._ZN5flash16flash_fwd_kernelI23Flash_fwd_kernel_traitsILi192ELi128ELi64ELi8ELb0ELb0EN7cutlass10bfloat16_tE19Flash_kernel_traitsILi192ELi128ELi64ELi8ES3_EELb0ELb1ELb0ELb0ELb0ELb0ELb1ELb0EEEvNS_16Flash_fwd_paramsE,"",@"SHT_CUDA_INFO"
	.sectionflags	@""
	.align	4


	//----- nvinfo : EIATTR_CUDA_API_VERSION
	.align		4
        /*0000*/ 	.byte	0x04, 0x37
        /*0002*/ 	.short	(.L_144 - .L_143)
.L_143:
        /*0004*/ 	.word	0x00000082


	//----- nvinfo : EIATTR_KPARAM_INFO
	.align		4
.L_144:
        /*0008*/ 	.byte	0x04, 0x17
        /*000a*/ 	.short	(.L_146 - .L_145)
.L_145:
        /*000c*/ 	.word	0x00000000
        /*0010*/ 	.short	0x0000
        /*0012*/ 	.short	0x0000
        /*0014*/ 	.byte	0x00, 0xf0, 0x41, 0x07


	//----- nvinfo : EIATTR_SPARSE_MMA_MASK
	.align		4
.L_146:
        /*0018*/ 	.byte	0x03, 0x50
        /*001a*/ 	.short	0x0000


	//----- nvinfo : EIATTR_MAXREG_COUNT
	.align		4
        /*001c*/ 	.byte	0x03, 0x1b
        /*001e*/ 	.short	0x00ff


	//----- nvinfo : EIATTR_NUM_BARRIERS
	.align		4
        /*0020*/ 	.byte	0x02, 0x4c
        /*0022*/ 	.byte	0x01
	.zero		1


	//----- nvinfo : EIATTR_MERCURY_ISA_VERSION
	.align		4
        /*0024*/ 	.byte	0x03, 0x5f
        /*0026*/ 	.short	0x0101


	//----- nvinfo : EIATTR_COOP_GROUP_MASK_REGIDS
	.align		4
        /*0028*/ 	.byte	0x04, 0x29
        /*002a*/ 	.short	(.L_148 - .L_147)


	//   ....[0]....
.L_147:
        /*002c*/ 	.word	0xffffffff


	//   ....[1]....
        /*0030*/ 	.word	0xffffffff


	//   ....[2]....
        /*0034*/ 	.word	0xffffffff


	//   ....[3]....
        /*0038*/ 	.word	0xffffffff


	//   ....[4]....
        /*003c*/ 	.word	0xffffffff


	//   ....[5]....
        /*0040*/ 	.word	0xffffffff


	//   ....[6]....
        /*0044*/ 	.word	0xffffffff


	//   ....[7]....
        /*0048*/ 	.word	0xffffffff


	//   ....[8]....
        /*004c*/ 	.word	0xffffffff


	//   ....[9]....
        /*0050*/ 	.word	0xffffffff


	//   ....[10]....
        /*0054*/ 	.word	0xffffffff


	//   ....[11]....
        /*0058*/ 	.word	0xffffffff


	//   ....[12]....
        /*005c*/ 	.word	0xffffffff


	//   ....[13]....
        /*0060*/ 	.word	0xffffffff


	//   ....[14]....
        /*0064*/ 	.word	0xffffffff


	//   ....[15]....
        /*0068*/ 	.word	0xffffffff


	//   ....[16]....
        /*006c*/ 	.word	0xffffffff


	//   ....[17]....
        /*0070*/ 	.word	0xffffffff


	//   ....[18]....
        /*0074*/ 	.word	0xffffffff


	//   ....[19]....
        /*0078*/ 	.word	0xffffffff


	//----- nvinfo : EIATTR_COOP_GROUP_INSTR_OFFSETS
	.align		4
.L_148:
        /*007c*/ 	.byte	0x04, 0x28
        /*007e*/ 	.short	(.L_150 - .L_149)


	//   ....[0]....
.L_149:
        /*0080*/ 	.word	0x000040b0


	//   ....[1]....
        /*0084*/ 	.word	0x000040d0


	//   ....[2]....
        /*0088*/ 	.word	0x00004170


	//   ....[3]....
        /*008c*/ 	.word	0x00004180


	//   ....[4]....
        /*0090*/ 	.word	0x00006f20


	//   ....[5]....
        /*0094*/ 	.word	0x00006f30


	//   ....[6]....
        /*0098*/ 	.word	0x00006f70


	//   ....[7]....
        /*009c*/ 	.word	0x00006f80


	//   ....[8]....
        /*00a0*/ 	.word	0x0000a440


	//   ....[9]....
        /*00a4*/ 	.word	0x0000a450


	//   ....[10]....
        /*00a8*/ 	.word	0x0000a480


	//   ....[11]....
        /*00ac*/ 	.word	0x0000a490


	//   ....[12]....
        /*00b0*/ 	.word	0x0000d490


	//   ....[13]....
        /*00b4*/ 	.word	0x0000d4b0


	//   ....[14]....
        /*00b8*/ 	.word	0x0000d550


	//   ....[15]....
        /*00bc*/ 	.word	0x0000d560


	//   ....[16]....
        /*00c0*/ 	.word	0x0000ec30


	//   ....[17]....
        /*00c4*/ 	.word	0x0000ec70


	//   ....[18]....
        /*00c8*/ 	.word	0x0000ecf0


	//   ....[19]....
        /*00cc*/ 	.word	0x0000ed20


	//----- nvinfo : EIATTR_EXIT_INSTR_OFFSETS
	.align		4
.L_150:
        /*00d0*/ 	.byte	0x04, 0x1c
        /*00d2*/ 	.short	(.L_152 - .L_151)


	//   ....[0]....
.L_151:
        /*00d4*/ 	.word	0x000004b0


	//   ....[1]....
        /*00d8*/ 	.word	0x00010800


	//   ....[2]....
        /*00dc*/ 	.word	0x00010930


	//   ....[3]....
        /*00e0*/ 	.word	0x00010950


	//   ....[4]....
        /*00e4*/ 	.word	0x00011570


	//   ....[5]....
        /*00e8*/ 	.word	0x00011600


	//----- nvinfo : EIATTR_CRS_STACK_SIZE
	.align		4
.L_152:
        /*00ec*/ 	.byte	0x04, 0x1e
        /*00ee*/ 	.short	(.L_154 - .L_153)
.L_153:
        /*00f0*/ 	.word	0x00000000


	//----- nvinfo : EIATTR_CBANK_PARAM_SIZE
	.align		4
.L_154:
        /*00f4*/ 	.byte	0x03, 0x19
        /*00f6*/ 	.short	0x01d0


	//----- nvinfo : EIATTR_PARAM_CBANK
	.align		4
        /*00f8*/ 	.byte	0x04, 0x0a
        /*00fa*/ 	.short	(.L_156 - .L_155)
	.align		4
.L_155:
        /*00fc*/ 	.word	index@(.nv.constant0._ZN5flash16flash_fwd_kernelI23Flash_fwd_kernel_traitsILi192ELi128ELi64ELi8ELb0ELb0EN7cutlass10bfloat16_tE19Flash_kernel_traitsILi192ELi128ELi64ELi8ES3_EELb0ELb1ELb0ELb0ELb0ELb0ELb1ELb0EEEvNS_16Flash_fwd_paramsE)
        /*0100*/ 	.short	0x0210
        /*0102*/ 	.short	0x01d0


	//----- nvinfo : EIATTR_SW_WAR
	.align		4
.L_156:
        /*0104*/ 	.byte	0x04, 0x36
        /*0106*/ 	.short	(.L_158 - .L_157)
.L_157:
        /*0108*/ 	.word	0x00000008
.L_158:


//--------------------- .nv.info._ZN5flash16flash_fwd_kernelI23Flash_fwd_kernel_traitsILi192ELi128ELi64ELi8ELb0ELb0EN7cutlass10bfloat16_tE19Flash_kernel_traitsILi192ELi128ELi64ELi8ES3_EELb0ELb1ELb0ELb1ELb0ELb0ELb0ELb0EEEvNS_16Flash_fwd_paramsE --------------------------
	.section	.nv.info._ZN5flash16flash_fwd_kernelI23Flash_fwd_kernel_traitsILi192ELi128ELi64ELi8ELb0ELb0EN7cutlass10bfloat16_tE19Flash_kernel_traitsILi192ELi128ELi64ELi8ES3_EELb0ELb1ELb0ELb1ELb0ELb0ELb0ELb0EEEvNS_16Flash_fwd_paramsE,"",@"SHT_CUDA_INFO"
	.sectionflags	@""
	.align	4


	//----- nvinfo : EIATTR_CUDA_API_VERSION
	.align		4
        /*0000*/ 	.byte	0x04, 0x37
        /*0002*/ 	.short	(.L_160 - .L_159)
.L_159:
        /*0004*/ 	.word	0x00000082


	//----- nvinfo : EIATTR_KPARAM_INFO
	.align		4
.L_160:
        /*0008*/ 	.byte	0x04, 0x17
        /*000a*/ 	.short	(.L_162 - .L_161)
.L_161:
        /*000c*/ 	.word	0x00000000
        /*0010*/ 	.short	0x0000
        /*0012*/ 	.short	0x0000
        /*0014*/ 	.byte	0x00, 0xf0, 0x41, 0x07


	//----- nvinfo : EIATTR_SPARSE_MMA_MASK
	.align		4
.L_162:
        /*0018*/ 	.byte	0x03, 0x50
        /*001a*/ 	.short	0x0000


	//----- nvinfo : EIATTR_MAXREG_COUNT
	.align		4
        /*001c*/ 	.byte	0x03, 0x1b
        /*001e*/ 	.short	0x00ff


	//----- nvinfo : EIATTR_NUM_BARRIERS
	.align		4
        /*0020*/ 	.byte	0x02, 0x4c
        /*0022*/ 	.byte	0x01
	.zero		1


	//----- nvinfo : EIATTR_MERCURY_ISA_VERSION
	.align		4
        /*0024*/ 	.byte	0x03, 0x5f
        /*0026*/ 	.short	0x0101


	//----- nvinfo : EIATTR_COOP_GROUP_MASK_REGIDS
	.align		4
        /*0028*/ 	.byte	0x04, 0x29
        /*002a*/ 	.short	(.L_164 - .L_163)


	//   ....[0]....
.L_163:
        /*002c*/ 	.word	0xffffffff


	//   ....[1]....
        /*0030*/ 	.word	0xffffffff


	//   ....[2]....
        /*0034*/ 	.word	0xffffffff


	//   ....[3]....
        /*0038*/ 	.word	0xffffffff


	//   ....[4]....
        /*003c*/ 	.word	0xffffffff


	//   ....[5]....
        /*0040*/ 	.word	0xffffffff


	//   ....[6]....
        /*0044*/ 	.word	0xffffffff


	//   ....[7]....
        /*0048*/ 	.word	0xffffffff


	//   ....[8]....
        /*004c*/ 	.word	0xffffffff


	//   ....[9]....
        /*0050*/ 	.word	0xffffffff


	//   ....[10]....
        /*0054*/ 	.word	0xffffffff


	//   ....[11]....
        /*0058*/ 	.word	0xffffffff


	//   ....[12]....
        /*005c*/ 	.word	0xffffffff


	//   ....[13]....
        /*0060*/ 	.word	0xffffffff


	//   ....[14]....
        /*0064*/ 	.word	0xffffffff


	//   ....[15]....
        /*0068*/ 	.word	0xffffffff


	//   ....[16]....
        /*006c*/ 	.word	0xffffffff


	//   ....[17]....
        /*0070*/ 	.word	0xffffffff


	//   ....[18]....
        /*0074*/ 	.word	0xffffffff


	//   ....[19]....
        /*0078*/ 	.word	0xffffffff


	//----- nvinfo : EIATTR_COOP_GROUP_INSTR_OFFSETS
	.align		4
.L_164:
        /*007c*/ 	.byte	0x04, 0x28
        /*007e*/ 	.short	(.L_166 - .L_165)


	//   ....[0]....
.L_165:
        /*0080*/ 	.word	0x00004100


	//   ....[1]....
        /*0084*/ 	.word	0x00004120


	//   ....[2]....
        /*0088*/ 	.word	0x000041c0


	//   ....[3]....
        /*008c*/ 	.word	0x000041d0


	//   ....[4]....
        /*0090*/ 	.word	0x00006eb0


	//   ....[5]....
        /*0094*/ 	.word	0x00006ec0


	//   ....[6]....
        /*0098*/ 	.word	0x00006ef0


	//   ....[7]....
        /*009c*/ 	.word	0x00006f00


	//   ....[8]....
        /*00a0*/ 	.word	0x0000a270


	//   ....[9]....
        /*00a4*/ 	.word	0x0000a280


	//   ....[10]....
        /*00a8*/ 	.word	0x0000a2b0


	//   ....[11]....
        /*00ac*/ 	.word	0x0000a2c0


	//   ....[12]....
        /*00b0*/ 	.word	0x0000d2c0


	//   ....[13]....
        /*00b4*/ 	.word	0x0000d2e0


	//   ....[14]....
        /*00b8*/ 	.word	0x0000d360


	//   ....[15]....
        /*00bc*/ 	.word	0x0000d370


	//   ....[16]....
        /*00c0*/ 	.word	0x0000ea60


	//   ....[17]....
        /*00c4*/ 	.word	0x0000eaa0


	//   ....[18]....
        /*00c8*/ 	.word	0x0000eb20


	//   ....[19]....
        /*00cc*/ 	.word	0x0000eb30


	//----- nvinfo : EIATTR_EXIT_INSTR_OFFSETS
	.align		4
.L_166:
        /*00d0*/ 	.byte	0x04, 0x1c
        /*00d2*/ 	.short	(.L_168 - .L_167)


	//   ....[0]....
.L_167:
        /*00d4*/ 	.word	0x000004b0


	//   ....[1]....
        /*00d8*/ 	.word	0x00010630


	//   ....[2]....
        /*00dc*/ 	.word	0x00010760


	//   ....[3]....
        /*00e0*/ 	.word	0x00010780


	//   ....[4]....
        /*00e4*/ 	.word	0x000113a0


	//   ....[5]....
        /*00e8*/ 	.word	0x00011430


	//----- nvinfo : EIATTR_CRS_STACK_SIZE
	.align		4
.L_168:
        /*00ec*/ 	.byte	0x04, 0x1e
        /*00ee*/ 	.short	(.L_170 - .L_169)
.L_169:
        /*00f0*/ 	.word	0x00000000


	//----- nvinfo : EIATTR_CBANK_PARAM_SIZE
	.align		4
.L_170:
        /*00f4*/ 	.byte	0x03, 0x19
        /*00f6*/ 	.short	0x01d0


	//----- nvinfo : EIATTR_PARAM_CBANK
	.align		4
        /*00f8*/ 	.byte	0x04, 0x0a
        /*00fa*/ 	.short	(.L_172 - .L_171)
	.align		4
.L_171:
        /*00fc*/ 	.word	index@(.nv.constant0._ZN5flash16flash_fwd_kernelI23Flash_fwd_kernel_traitsILi192ELi128ELi64ELi8ELb0ELb0EN7cutlass10bfloat16_tE19Flash_kernel_traitsILi192ELi128ELi64ELi8ES3_EELb0ELb1ELb0ELb1ELb0ELb0ELb0ELb0EEEvNS_16Flash_fwd_paramsE)
        /*0100*/ 	.short	0x0210
        /*0102*/ 	.short	0x01d0


	//----- nvinfo : EIATTR_SW_WAR
	.align		4
.L_172:
        /*0104*/ 	.byte	0x04, 0x36
        /*0106*/ 	.short	(.L_174 - .L_173)
.L_173:
        /*0108*/ 	.word	0x00000008
.L_174:


//--------------------- .nv.info._ZN5flash16flash_fwd_kernelI23Flash_fwd_kernel_traitsILi192ELi128ELi64ELi8ELb0ELb0EN7cutlass10bfloat16_tE19Flash_kernel_traitsILi192ELi128ELi64ELi8ES3_EELb0ELb1ELb0ELb1ELb0ELb0ELb1ELb0EEEvNS_16Flash_fwd_paramsE --------------------------
	.section	.nv.info._ZN5flash16flash_fwd_kernelI23Flash_fwd_kernel_traitsILi192ELi128ELi64ELi8ELb0ELb0EN7cutlass10bfloat16_tE19Flash_kernel_traitsILi192ELi128ELi64ELi8ES3_EELb0ELb1ELb0ELb1ELb0ELb0ELb1ELb0EEEvNS_16Flash_fwd_paramsE,"",@"SHT_CUDA_INFO"
	.sectionflags	@""
	.align	4


	//----- nvinfo : EIATTR_CUDA_API_VERSION
	.align		4
        /*0000*/ 	.byte	0x04, 0x37
        /*0002*/ 	.short	(.L_176 - .L_175)
.L_175:
        /*0004*/ 	.word	0x00000082


	//----- nvinfo : EIATTR_KPARAM_INFO
	.align		4
.L_176:
        /*0008*/ 	.byte	0x04, 0x17
        /*000a*/ 	.short	(.L_178 - .L_177)
.L_177:
        /*000c*/ 	.word	0x00000000
        /*0010*/ 	.short	0x0000
        /*0012*/ 	.short	0x0000
        /*0014*/ 	.byte	0x00, 0xf0, 0x41, 0x07


	//----- nvinfo : EIATTR_SPARSE_MMA_MASK
	.align		4
.L_178:
        /*0018*/ 	.byte	0x03, 0x50
        /*001a*/ 	.short	0x0000


	//----- nvinfo : EIATTR_MAXREG_COUNT
	.align		4
        /*001c*/ 	.byte	0x03, 0x1b
        /*001e*/ 	.short	0x00ff


	//----- nvinfo : EIATTR_NUM_BARRIERS
	.align		4
        /*0020*/ 	.byte	0x02, 0x4c
        /*0022*/ 	.byte	0x01
	.zero		1


	//----- nvinfo : EIATTR_MERCURY_ISA_VERSION
	.align		4
        /*0024*/ 	.byte	0x03, 0x5f
        /*0026*/ 	.short	0x0101


	//----- nvinfo : EIATTR_COOP_GROUP_MASK_REGIDS
	.align		4
        /*0028*/ 	.byte	0x04, 0x29
        /*002a*/ 	.short	(.L_180 - .L_179)


	//   ....[0]....
.L_179:
        /*002c*/ 	.word	0xffffffff


	//   ....[1]....
        /*0030*/ 	.word	0xffffffff


	//   ....[2]....
        /*0034*/ 	.word	0xffffffff


	//   ....[3]....
        /*0038*/ 	.word	0xffffffff


	//   ....[4]....
        /*003c*/ 	.word	0xffffffff


	//   ....[5]....
        /*0040*/ 	.word	0xffffffff


	//   ....[6]....
        /*0044*/ 	.word	0xffffffff


	//   ....[7]....
        /*0048*/ 	.word	0xffffffff


	//   ....[8]....
        /*004c*/ 	.word	0xffffffff


	//   ....[9]....
        /*0050*/ 	.word	0xffffffff


	//   ....[10]....
        /*0054*/ 	.word	0xffffffff


	//   ....[11]....
        /*0058*/ 	.word	0xffffffff


	//   ....[12]....
        /*005c*/ 	.word	0xffffffff


	//   ....[13]....
        /*0060*/ 	.word	0xffffffff


	//   ....[14]....
        /*0064*/ 	.word	0xffffffff


	//   ....[15]....
        /*0068*/ 	.word	0xffffffff


	//   ....[16]....
        /*006c*/ 	.word	0xffffffff


	//   ....[17]....
        /*0070*/ 	.word	0xffffffff


	//   ....[18]....
        /*0074*/ 	.word	0xffffffff


	//   ....[19]....
        /*0078*/ 	.word	0xffffffff


	//----- nvinfo : EIATTR_COOP_GROUP_INSTR_OFFSETS
	.align		4
.L_180:
        /*007c*/ 	.byte	0x04, 0x28
        /*007e*/ 	.short	(.L_182 - .L_181)


	//   ....[0]....
.L_181:
        /*0080*/ 	.word	0x00004510


	//   ....[1]....
        /*0084*/ 	.word	0x00004530


	//   ....[2]....
        /*0088*/ 	.word	0x000045d0


	//   ....[3]....
        /*008c*/ 	.word	0x000045e0


	//   ....[4]....
        /*0090*/ 	.word	0x00007690


	//   ....[5]....
        /*0094*/ 	.word	0x000076a0


	//   ....[6]....
        /*0098*/ 	.word	0x000076e0


	//   ....[7]....
        /*009c*/ 	.word	0x000076f0


	//   ....[8]....
        /*00a0*/ 	.word	0x0000ae90


	//   ....[9]....
        /*00a4*/ 	.word	0x0000aea0


	//   ....[10]....
        /*00a8*/ 	.word	0x0000aed0


	//   ....[11]....
        /*00ac*/ 	.word	0x0000aee0


	//   ....[12]....
        /*00b0*/ 	.word	0x0000e2d0


	//   ....[13]....
        /*00b4*/ 	.word	0x0000e2f0


	//   ....[14]....
        /*00b8*/ 	.word	0x0000e390


	//   ....[15]....
        /*00bc*/ 	.word	0x0000e3a0


	//   ....[16]....
        /*00c0*/ 	.word	0x0000fa70


	//   ....[17]....
        /*00c4*/ 	.word	0x0000fab0


	//   ....[18]....
        /*00c8*/ 	.word	0x0000fb30


	//   ....[19]....
        /*00cc*/ 	.word	0x0000fb40


	//----- nvinfo : EIATTR_EXIT_INSTR_OFFSETS
	.align		4
.L_182:
        /*00d0*/ 	.byte	0x04, 0x1c
        /*00d2*/ 	.short	(.L_184 - .L_183)


	//   ....[0]....
.L_183:
        /*00d4*/ 	.word	0x000004b0


	//   ....[1]....
        /*00d8*/ 	.word	0x00011640


	//   ....[2]....
        /*00dc*/ 	.word	0x00011770


	//   ....[3]....
        /*00e0*/ 	.word	0x00011790


	//   ....[4]....
        /*00e4*/ 	.word	0x000123b0


	//   ....[5]....
        /*00e8*/ 	.word	0x00012440


	//----- nvinfo : EIATTR_CRS_STACK_SIZE
	.align		4
.L_184:
        /*00ec*/ 	.byte	0x04, 0x1e
        /*00ee*/ 	.short	(.L_186 - .L_185)
.L_185:
        /*00f0*/ 	.word	0x00000000


	//----- nvinfo : EIATTR_CBANK_PARAM_SIZE
	.align		4
.L_186:
        /*00f4*/ 	.byte	0x03, 0x19
        /*00f6*/ 	.short	0x01d0


	//----- nvinfo : EIATTR_PARAM_CBANK
	.align		4
        /*00f8*/ 	.byte	0x04, 0x0a
        /*00fa*/ 	.short	(.L_188 - .L_187)
	.align		4
.L_187:
        /*00fc*/ 	.word	index@(.nv.constant0._ZN5flash16flash_fwd_kernelI23Flash_fwd_kernel_traitsILi192ELi128ELi64ELi8ELb0ELb0EN7cutlass10bfloat16_tE19Flash_kernel_traitsILi192ELi128ELi64ELi8ES3_EELb0ELb1ELb0ELb1ELb0ELb0ELb1ELb0EEEvNS_16Flash_fwd_paramsE)
        /*0100*/ 	.short	0x0210
        /*0102*/ 	.short	0x01d0


	//----- nvinfo : EIATTR_SW_WAR
	.align		4
.L_188:
        /*0104*/ 	.byte	0x04, 0x36
        /*0106*/ 	.short	(.L_190 - .L_189)
.L_189:
        /*0108*/ 	.word	0x00000008
.L_190:


//--------------------- .nv.info._ZN5flash16flash_fwd_kernelI23Flash_fwd_kernel_traitsILi192ELi64ELi64ELi4ELb0ELb0EN7cutlass10bfloat16_tE19Flash_kernel_traitsILi192ELi64ELi64ELi4ES3_EELb1ELb1ELb0ELb0ELb0ELb0ELb0ELb0EEEvNS_16Flash_fwd_paramsE --------------------------
	.section	.nv.info._ZN5flash16flash_fwd_kernelI23Flash_fwd_kernel_traitsILi192ELi64ELi64ELi4ELb0ELb0EN7cutlass10bfloat16_tE19Flash_kernel_traitsILi192ELi64ELi64ELi4ES3_EELb1ELb1ELb0ELb0ELb0ELb0ELb0ELb0EEEvNS_16Flash_fwd_paramsE,"",@"SHT_CUDA_INFO"
	.sectionflags	@""
	.align	4


	//----- nvinfo : EIATTR_CUDA_API_VERSION
	.align		4
        /*0000*/ 	.byte	0x04, 0x37
        /*0002*/ 	.short	(.L_192 - .L_191)
.L_191:
        /*0004*/ 	.word	0x00000082


	//----- nvinfo : EIATTR_KPARAM_INFO
	.align		4
.L_192:
        /*0008*/ 	.byte	0x04, 0x17
        /*000a*/ 	.short	(.L_194 - .L_193)
.L_193:
        /*000c*/ 	.word	0x00000000
        /*0010*/ 	.short	0x0000
        /*0012*/ 	.short	0x0000
        /*0014*/ 	.byte	0x00, 0xf0, 0x41, 0x07


	//----- nvinfo : EIATTR_SPARSE_MMA_MASK
	.align		4
.L_194:
        /*0018*/ 	.byte	0x03, 0x50
        /*001a*/ 	.short	0x0000


	//----- nvinfo : EIATTR_MAXREG_COUNT
	.align		4
        /*001c*/ 	.byte	0x03, 0x1b
        /*001e*/ 	.short	0x00ff


	//----- nvinfo : EIATTR_NUM_BARRIERS
	.align		4
        /*0020*/ 	.byte	0x02, 0x4c
        /*0022*/ 	.byte	0x01
	.zero		1


	//----- nvinfo : EIATTR_MERCURY_ISA_VERSION
	.align		4
        /*0024*/ 	.byte	0x03, 0x5f
        /*0026*/ 	.short	0x0101


	//----- nvinfo : EIATTR_COOP_GROUP_MASK_REGIDS
	.align		4
        /*0028*/ 	.byte	0x04, 0x29
        /*002a*/ 	.short	(.L_196 - .L_195)


	//   ....[0]....
.L_195:
        /*002c*/ 	.word	0xffffffff


	//   ....[1]....
        /*0030*/ 	.word	0xffffffff


	//   ....[2]....
        /*0034*/ 	.word	0xffffffff


	//   ....[3]....
        /*0038*/ 	.word	0xffffffff


	//   ....[4]....
        /*003c*/ 	.word	0xffffffff


	//   ....[5]....
        /*0040*/ 	.word	0xffffffff


	//   ....[6]....
        /*0044*/ 	.word	0xffffffff


	//   ....[7]....
        /*0048*/ 	.word	0xffffffff


	//   ....[8]....
        /*004c*/ 	.word	0xffffffff


	//   ....[9]....
        /*0050*/ 	.word	0xffffffff


	//   ....[10]....
        /*0054*/ 	.word	0xffffffff


	//   ....[11]....
        /*0058*/ 	.word	0xffffffff


	//   ....[12]....
        /*005c*/ 	.word	0xffffffff


	//   ....[13]....
        /*0060*/ 	.word	0xffffffff


	//   ....[14]....
        /*0064*/ 	.word	0xffffffff


	//   ....[15]....
        /*0068*/ 	.word	0xffffffff


	//----- nvinfo : EIATTR_COOP_GROUP_INSTR_OFFSETS
	.align		4
.L_196:
        /*006c*/ 	.byte	0x04, 0x28
        /*006e*/ 	.short	(.L_198 - .L_197)


	//   ....[0]....
.L_197:
        /*0070*/ 	.word	0x00004cd0


	//   ....[1]....
        /*0074*/ 	.word	0x00004d90


	//   ....[2]....
        /*0078*/ 	.word	0x00004df0


	//   ....[3]....
        /*007c*/ 	.word	0x00004ea0


	//   ....[4]....
        /*0080*/ 	.word	0x00008710


	//   ....[5]....
        /*0084*/ 	.word	0x00008740


	//   ....[6]....
        /*0088*/ 	.word	0x00008840


	//   ....[7]....
        /*008c*/ 	.word	0x00008870


	//   ....[8]....
        /*0090*/ 	.word	0x0000c3b0


	//   ....[9]....
        /*0094*/ 	.word	0x0000c450


	//   ....[10]....
        /*0098*/ 	.word	0x0000c510


	//   ....[11]....
        /*009c*/ 	.word	0x0000c570


	//   ....[12]....
        /*00a0*/ 	.word	0x0000e530


	//   ....[13]....
        /*00a4*/ 	.word	0x0000e570


	//   ....[14]....
        /*00a8*/ 	.word	0x0000e5d0


	//   ....[15]....
        /*00ac*/ 	.word	0x0000e5e0


	//----- nvinfo : EIATTR_EXIT_INSTR_OFFSETS
	.align		4
.L_198:
        /*00b0*/ 	.byte	0x04, 0x1c
        /*00b2*/ 	.short	(.L_200 - .L_199)


	//   ....[0]....
.L_199:
        /*00b4*/ 	.word	0x00000680


	//   ....[1]....
        /*00b8*/ 	.word	0x00010120


	//   ....[2]....
        /*00bc*/ 	.word	0x00010250


	//   ....[3]....
        /*00c0*/ 	.word	0x00010270


	//   ....[4]....
        /*00c4*/ 	.word	0x00010e60


	//   ....[5]....
        /*00c8*/ 	.word	0x00010ef0


	//----- nvinfo : EIATTR_CRS_STACK_SIZE
	.align		4
.L_200:
        /*00cc*/ 	.byte	0x04, 0x1e
        /*00ce*/ 	.short	(.L_202 - .L_201)
.L_201:
        /*00d0*/ 	.word	0x00000000


	//----- nvinfo : EIATTR_CBANK_PARAM_SIZE
	.align		4
.L_202:
        /*00d4*/ 	.byte	0x03, 0x19
        /*00d6*/ 	.short	0x01d0


	//----- nvinfo : EIATTR_PARAM_CBANK
	.align		4
        /*00d8*/ 	.byte	0x04, 0x0a
        /*00da*/ 	.short	(.L_204 - .L_203)
	.align		4
.L_203:
        /*00dc*/ 	.word	index@(.nv.constant0._ZN5flash16flash_fwd_kernelI23Flash_fwd_kernel_traitsILi192ELi64ELi64ELi4ELb0ELb0EN7cutlass10bfloat16_tE19Flash_kernel_traitsILi192ELi64ELi64ELi4ES3_EELb1ELb1ELb0ELb0ELb0ELb0ELb0ELb0EEEvNS_16Flash_fwd_paramsE)
        /*00e0*/ 	.short	0x0210
        /*00e2*/ 	.short	0x01d0


	//----- nvinfo : EIATTR_SW_WAR
	.align		4
.L_204:
        /*00e4*/ 	.byte	0x04, 0x36
        /*00e6*/ 	.short	(.L_206 - .L_205)
.L_205:
        /*00e8*/ 	.word	0x00000008
.L_206:


//--------------------- .nv.info._ZN5flash16flash_fwd_kernelI23Flash_fwd_kernel_traitsILi192ELi64ELi64ELi4ELb0ELb0EN7cutlass10bfloat16_tE19Flash_kernel_traitsILi192ELi64ELi64ELi4ES3_EELb1ELb1ELb0ELb0ELb0ELb1ELb0ELb0EEEvNS_16Flash_fwd_paramsE --------------------------
	.section	.nv.info._ZN5flash16flash_fwd_kernelI23Flash_fwd_kernel_traitsILi192ELi64ELi64ELi4ELb0ELb0EN7cutlass10bfloat16_tE19Flash_kernel_traitsILi192ELi64ELi64ELi4ES3_EELb1ELb1ELb0ELb0ELb0ELb1ELb0ELb0EEEvNS_16Flash_fwd_paramsE,"",@"SHT_CUDA_INFO"
	.sectionflags	@""
	.align	4


	//----- nvinfo : EIATTR_CUDA_API_VERSION
	.align		4
        /*0000*/ 	.byte	0x04, 0x37
        /*0002*/ 	.short	(.L_208 - .L_207)
.L_207:
        /*0004*/ 	.word	0x00000082


	//----- nvinfo : EIATTR_KPARAM_INFO
	.align		4
.L_208:
        /*0008*/ 	.byte	0x04, 0x17
        /*000a*/ 	.short	(.L_210 - .L_209)
.L_209:
        /*000c*/ 	.word	0x00000000
        /*0010*/ 	.short	0x0000
        /*0012*/ 	.short	0x0000
        /*0014*/ 	.byte	0x00, 0xf0, 0x41, 0x07


	//----- nvinfo : EIATTR_SPARSE_MMA_MASK
	.align		4
.L_210:
        /*0018*/ 	.byte	0x03, 0x50
        /*001a*/ 	.short	0x0000


	//----- nvinfo : EIATTR_MAXREG_COUNT
	.align		4
        /*001c*/ 	.byte	0x03, 0x1b
        /*001e*/ 	.short	0x00ff


	//----- nvinfo : EIATTR_NUM_BARRIERS
	.align		4
        /*0020*/ 	.byte	0x02, 0x4c
        /*0022*/ 	.byte	0x01
	.zero		1


	//----- nvinfo : EIATTR_MERCURY_ISA_VERSION
	.align		4
        /*0024*/ 	.byte	0x03, 0x5f
        /*0026*/ 	.short	0x0101


	//----- nvinfo : EIATTR_INT_WARP_WIDE_INSTR_OFFSETS
	.align		4
        /*0028*/ 	.byte	0x04, 0x31
        /*002a*/ 	.short	(.L_212 - .L_211)


	//   ....[0]....
.L_211:
        /*002c*/ 	.word	0x000015f0


	//   ....[1]....
        /*0030*/ 	.word	0x00001a50


	//----- nvinfo : EIATTR_COOP_GROUP_MASK_REGIDS
	.align		4
.L_212:
        /*0034*/ 	.byte	0x04, 0x29
        /*0036*/ 	.short	(.L_214 - .L_213)


	//   ....[0]....
.L_213:
        /*0038*/ 	.word	0xffffffff


	//   ....[1]....
        /*003c*/ 	.word	0xffffffff


	//   ....[2]....
        /*0040*/ 	.word	0xffffffff


	//   ....[3]....
        /*0044*/ 	.word	0xffffffff


	//   ....[4]....
        /*0048*/ 	.word	0xffffffff


	//   ....[5]....
        /*004c*/ 	.word	0xffffffff


	//   ....[6]....
        /*0050*/ 	.word	0xffffffff


	//   ....[7]....
        /*0054*/ 	.word	0xffffffff


	//   ....[8]....
        /*0058*/ 	.word	0xffffffff


	//   ....[9]....
        /*005c*/ 	.word	0xffffffff


	//   ....[10]....
        /*0060*/ 	.word	0xffffffff


	//   ....[11]....
        /*0064*/ 	.word	0xffffffff


	//   ....[12]....
        /*0068*/ 	.word	0xffffffff


	//   ....[13]....
        /*006c*/ 	.word	0xffffffff


	//   ....[14]....
        /*0070*/ 	.word	0xffffffff


	//   ....[15]....
        /*0074*/ 	.word	0xffffffff


	//----- nvinfo : EIATTR_COOP_GROUP_INSTR_OFFSETS
	.align		4
.L_214:
        /*0078*/ 	.byte	0x04, 0x28
        /*007a*/ 	.short	(.L_216 - .L_215)


	//   ....[0]....
.L_215:
        /*007c*/ 	.word	0x00003410


	//   ....[1]....
        /*0080*/ 	.word	0x00003650


	//   ....[2]....
        /*0084*/ 	.word	0x00003690


	//   ....[3]....
        /*0088*/ 	.word	0x00003820


	//   ....[4]....
        /*008c*/ 	.word	0x000066c0


	//   ....[5]....
        /*0090*/ 	.word	0x00006850


	//   ....[6]....
        /*0094*/ 	.word	0x00006880


	//   ....[7]....
        /*0098*/ 	.word	0x000069c0


	//   ....[8]....
        /*009c*/ 	.word	0x00009a80


	//   ....[9]....
        /*00a0*/ 	.word	0x00009b40


	//   ....[10]....
        /*00a4*/ 	.word	0x00009b70


	//   ....[11]....
        /*00a8*/ 	.word	0x00009bb0


	//   ....[12]....
        /*00ac*/ 	.word	0x0000bb80


	//   ....[13]....
        /*00b0*/ 	.word	0x0000bbc0


	//   ....[14]....
        /*00b4*/ 	.word	0x0000bc20


	//   ....[15]....
        /*00b8*/ 	.word	0x0000bc30


	//----- nvinfo : EIATTR_EXIT_INSTR_OFFSETS
	.align		4
.L_216:
        /*00bc*/ 	.byte	0x04, 0x1c
        /*00be*/ 	.short	(.L_218 - .L_217)


	//   ....[0]....
.L_217:
        /*00c0*/ 	.word	0x000006c0


	//   ....[1]....
        /*00c4*/ 	.word	0x0000d620


	//   ....[2]....
        /*00c8*/ 	.word	0x0000d720


	//   ....[3]....
        /*00cc*/ 	.word	0x0000e200


	//   ....[4]....
        /*00d0*/ 	.word	0x0000e290


	//----- nvinfo : EIATTR_CRS_STACK_SIZE
	.align		4
.L_218:
        /*00d4*/ 	.byte	0x04, 0x1e
        /*00d6*/ 	.short	(.L_220 - .L_219)
.L_219:
        /*00d8*/ 	.word	0x00000000


	//----- nvinfo : EIATTR_CBANK_PARAM_SIZE
	.align		4
.L_220:
        /*00dc*/ 	.byte	0x03, 0x19
        /*00de*/ 	.short	0x01d0


	//----- nvinfo : EIATTR_PARAM_CBANK
	.align		4
        /*00e0*/ 	.byte	0x04, 0x0a
        /*00e2*/ 	.short	(.L_222 - .L_221)
	.align		4
.L_221:
        /*00e4*/ 	.word	index@(.nv.constant0._ZN5flash16flash_fwd_kernelI23Flash_fwd_kernel_traitsILi192ELi64ELi64ELi4ELb0ELb0EN7cutlass10bfloat16_tE19Flash_kernel_traitsILi192ELi64ELi64ELi4ES3_EELb1ELb1ELb0ELb0ELb0ELb1ELb0ELb0EEEvNS_16Flash_fwd_paramsE)
        /*00e8*/ 	.short	0x0210
        /*00ea*/ 	.short	0x01d0


	//----- nvinfo : EIATTR_SW_WAR
	.align		4
.L_222:
        /*00ec*/ 	.byte	0x04, 0x36
        /*00ee*/ 	.short	(.L_224 - .L_223)
.L_223:
        /*00f0*/ 	.word	0x00000008
.L_224:


//--------------------- .nv.info._ZN5flash16flash_fwd_kernelI23Flash_fwd_kernel_traitsILi192ELi64ELi64ELi4ELb0ELb0EN7cutlass10bfloat16_tE19Flash_kernel_traitsILi192ELi64ELi64ELi4ES3_EELb0ELb1ELb0ELb0ELb0ELb1ELb1ELb0EEEvNS_16Flash_fwd_paramsE --------------------------
	.section	.nv.info._ZN5flash16flash_fwd_kernelI23Flash_fwd_kernel_traitsILi192ELi64ELi64ELi4ELb0ELb0EN7cutlass10bfloat16_tE19Flash_kernel_traitsILi192ELi64ELi64ELi4ES3_EELb0ELb1ELb0ELb0ELb0ELb1ELb1ELb0EEEvNS_16Flash_fwd_paramsE,"",@"SHT_CUDA_INFO"
	.sectionflags	@""
	.align	4


	//----- nvinfo : EIATTR_CUDA_API_VERSION
	.align		4
        /*0000*/ 	.byte	0x04, 0x37
        /*0002*/ 	.short	(.L_226 - .L_225)
.L_225:
        /*0004*/ 	.word	0x00000082


	//----- nvinfo : EIATTR_KPARAM_INFO
	.align		4
.L_226:
        /*0008*/ 	.byte	0x04, 0x17
        /*000a*/ 	.short	(.L_228 - .L_227)
.L_227:
        /*000c*/ 	.word	0x00000000
        /*0010*/ 	.short	0x0000
        /*0012*/ 	.short	0x0000
        /*0014*/ 	.byte	0x00, 0xf0, 0x41, 0x07


	//----- nvinfo : EIATTR_SPARSE_MMA_MASK
	.align		4
.L_228:
        /*0018*/ 	.byte	0x03, 0x50
        /*001a*/ 	.short	0x0000


	//----- nvinfo : EIATTR_MAXREG_COUNT
	.align		4
        /*001c*/ 	.byte	0x03, 0x1b
        /*001e*/ 	.short	0x00ff


	//----- nvinfo : EIATTR_NUM_BARRIERS
	.align		4
        /*0020*/ 	.byte	0x02, 0x4c
        /*0022*/ 	.byte	0x01
	.zero		1


	//----- nvinfo : EIATTR_MERCURY_ISA_VERSION
	.align		4
        /*0024*/ 	.byte	0x03, 0x5f
        /*0026*/ 	.short	0x0101


	//----- nvinfo : EIATTR_COOP_GROUP_MASK_REGIDS
	.align		4
        /*0028*/ 	.byte	0x04, 0x29
        /*002a*/ 	.short	(.L_230 - .L_229)


	//   ....[0]....
.L_229:
        /*002c*/ 	.word	0xffffffff


	//   ....[1]....
        /*0030*/ 	.word	0xffffffff


	//   ....[2]....
        /*0034*/ 	.word	0xffffffff


	//   ....[3]....
        /*0038*/ 	.word	0xffffffff


	//   ....[4]....
        /*003c*/ 	.word	0xffffffff


	//   ....[5]....
        /*0040*/ 	.word	0xffffffff


	//   ....[6]....
        /*0044*/ 	.word	0xffffffff


	//   ....[7]....
        /*0048*/ 	.word	0xffffffff


	//   ....[8]....
        /*004c*/ 	.word	0xffffffff


	//   ....[9]....
        /*0050*/ 	.word	0xffffffff


	//   ....[10]....
        /*0054*/ 	.word	0xffffffff


	//   ....[11]....
        /*0058*/ 	.word	0xffffffff


	//   ....[12]....
        /*005c*/ 	.word	0xffffffff


	//   ....[13]....
        /*0060*/ 	.word	0xffffffff


	//   ....[14]....
        /*0064*/ 	.word	0xffffffff


	//   ....[15]....
        /*0068*/ 	.word	0xffffffff


	//----- nvinfo : EIATTR_COOP_GROUP_INSTR_OFFSETS
	.align		4
.L_230:
        /*006c*/ 	.byte	0x04, 0x28
        /*006e*/ 	.short	(.L_232 - .L_231)


	//   ....[0]....
.L_231:
        /*0070*/ 	.word	0x000033f0


	//   ....[1]....
        /*0074*/ 	.word	0x00003500


	//   ....[2]....
        /*0078*/ 	.word	0x00003530


	//   ....[3]....
        /*007c*/ 	.word	0x000036c0


	//   ....[4]....
        /*0080*/ 	.word	0x00005fe0


	//   ....[5]....
        /*0084*/ 	.word	0x00006080


	//   ....[6]....
        /*0088*/ 	.word	0x000060a0


	//   ....[7]....
        /*008c*/ 	.word	0x000060c0


	//   ....[8]....
        /*0090*/ 	.word	0x00008d60


	//   ....[9]....
        /*0094*/ 	.word	0x00008da0


	//   ....[10]....
        /*0098*/ 	.word	0x00008e40


	//   ....[11]....
        /*009c*/ 	.word	0x00008e50


	//   ....[12]....
        /*00a0*/ 	.word	0x0000a510


	//   ....[13]....
        /*00a4*/ 	.word	0x0000a550


	//   ....[14]....
        /*00a8*/ 	.word	0x0000a5a0


	//   ....[15]....
        /*00ac*/ 	.word	0x0000a5b0


	//----- nvinfo : EIATTR_EXIT_INSTR_OFFSETS
	.align		4
.L_232:
        /*00b0*/ 	.byte	0x04, 0x1c
        /*00b2*/ 	.short	(.L_234 - .L_233)


	//   ....[0]....
.L_233:
        /*00b4*/ 	.word	0x00000320


	//   ....[1]....
        /*00b8*/ 	.word	0x0000bfd0


	//   ....[2]....
        /*00bc*/ 	.word	0x0000c0d0


	//   ....[3]....
        /*00c0*/ 	.word	0x0000cb90


	//   ....[4]....
        /*00c4*/ 	.word	0x0000cc20


	//----- nvinfo : EIATTR_CRS_STACK_SIZE
	.align		4
.L_234:
        /*00c8*/ 	.byte	0x04, 0x1e
        /*00ca*/ 	.short	(.L_236 - .L_235)
.L_235:
        /*00cc*/ 	.word	0x00000000


	//----- nvinfo : EIATTR_CBANK_PARAM_SIZE
	.align		4
.L_236:
        /*00d0*/ 	.byte	0x03, 0x19
        /*00d2*/ 	.short	0x01d0


	//----- nvinfo : EIATTR_PARAM_CBANK
	.align		4
        /*00d4*/ 	.byte	0x04, 0x0a
        /*00d6*/ 	.short	(.L_238 - .L_237)
	.align		4
.L_237:
        /*00d8*/ 	.word	index@(.nv.constant0._ZN5flash16flash_fwd_kernelI23Flash_fwd_kernel_traitsILi192ELi64ELi64ELi4ELb0ELb0EN7cutlass10bfloat16_tE19Flash_kernel_traitsILi192ELi64ELi64ELi4ES3_EELb0ELb1ELb0ELb0ELb0ELb1ELb1ELb0EEEvNS_16Flash_fwd_paramsE)
        /*00dc*/ 	.short	0x0210
        /*00de*/ 	.short	0x01d0


	//----- nvinfo : EIATTR_SW_WAR
	.align		4
.L_238:
        /*00e0*/ 	.byte	0x04, 0x36
        /*00e2*/ 	.short	(.L_240 - .L_239)
.L_239:
        /*00e4*/ 	.word	0x00000008
.L_240:


//--------------------- .nv.info._ZN5flash16flash_fwd_kernelI23Flash_fwd_kernel_traitsILi192ELi64ELi64ELi4ELb0ELb0EN7cutlass10bfloat16_tE19Flash_kernel_traitsILi192ELi64ELi64ELi4ES3_EELb1ELb1ELb0ELb1ELb0ELb0ELb0ELb0EEEvNS_16Flash_fwd_paramsE --------------------------
	.section	.nv.info._ZN5flash16flash_fwd_kernelI23Flash_fwd_kernel_traitsILi192ELi64ELi64ELi4ELb0ELb0EN7cutlass10bfloat16_tE19Flash_kernel_traitsILi192ELi64ELi64ELi4ES3_EELb1ELb1ELb0ELb1ELb0ELb0ELb0ELb0EEEvNS_16Flash_fwd_paramsE,"",@"SHT_CUDA_INFO"
	.sectionflags	@""
	.align	4


	//----- nvinfo : EIATTR_CUDA_API_VERSION
	.align		4
        /*0000*/ 	.byte	0x04, 0x37
        /*0002*/ 	.short	(.L_242 - .L_241)
.L_241:
        /*0004*/ 	.word	0x00000082


	//----- nvinfo : EIATTR_KPARAM_INFO
	.align		4
.L_242:
        /*0008*/ 	.byte	0x04, 0x17
        /*000a*/ 	.short	(.L_244 - .L_243)
.L_243:
        /*000c*/ 	.word	0x00000000
        /*0010*/ 	.short	0x0000
        /*0012*/ 	.short	0x0000
        /*0014*/ 	.byte	0x00, 0xf0, 0x41, 0x07


	//----- nvinfo : EIATTR_SPARSE_MMA_MASK
	.align		4
.L_244:
        /*0018*/ 	.byte	0x03, 0x50
        /*001a*/ 	.short	0x0000


	//----- nvinfo : EIATTR_MAXREG_COUNT
	.align		4
        /*001c*/ 	.byte	0x03, 0x1b
        /*001e*/ 	.short	0x00ff


	//----- nvinfo : EIATTR_NUM_BARRIERS
	.align		4
        /*0020*/ 	.byte	0x02, 0x4c
        /*0022*/ 	.byte	0x01
	.zero		1


	//----- nvinfo : EIATTR_MERCURY_ISA_VERSION
	.align		4
        /*0024*/ 	.byte	0x03, 0x5f
        /*0026*/ 	.short	0x0101


	//----- nvinfo : EIATTR_COOP_GROUP_MASK_REGIDS
	.align		4
        /*0028*/ 	.byte	0x04, 0x29
        /*002a*/ 	.short	(.L_246 - .L_245)


	//   ....[0]....
.L_245:
        /*002c*/ 	.word	0xffffffff


	//   ....[1]....
        /*0030*/ 	.word	0xffffffff


	//   ....[2]....
        /*0034*/ 	.word	0xffffffff


	//   ....[3]....
        /*0038*/ 	.word	0xffffffff


	//   ....[4]....
        /*003c*/ 	.word	0xffffffff


	//   ....[5]....
        /*0040*/ 	.word	0xffffffff


	//   ....[6]....
        /*0044*/ 	.word	0xffffffff


	//   ....[7]....
        /*0048*/ 	.word	0xffffffff


	//   ....[8]....
        /*004c*/ 	.word	0xffffffff


	//   ....[9]....
        /*0050*/ 	.word	0xffffffff


	//   ....[10]....
        /*0054*/ 	.word	0xffffffff


	//   ....[11]....
        /*0058*/ 	.word	0xffffffff


	//   ....[12]....
        /*005c*/ 	.word	0xffffffff


	//   ....[13]....
        /*0060*/ 	.word	0xffffffff


	//   ....[14]....
        /*0064*/ 	.word	0xffffffff


	//   ....[15]....
        /*0068*/ 	.word	0xffffffff


	//----- nvinfo : EIATTR_COOP_GROUP_INSTR_OFFSETS
	.align		4
.L_246:
        /*006c*/ 	.byte	0x04, 0x28
        /*006e*/ 	.short	(.L_248 - .L_247)


	//   ....[0]....
.L_247:
        /*0070*/ 	.word	0x000050f0


	//   ....[1]....
        /*0074*/ 	.word	0x000051a0


	//   ....[2]....
        /*0078*/ 	.word	0x00005210


	//   ....[3]....
        /*007c*/ 	.word	0x000052d0


	//   ....[4]....
        /*0080*/ 	.word	0x00008e90


	//   ....[5]....
        /*0084*/ 	.word	0x00008f00


	//   ....[6]....
        /*0088*/ 	.word	0x00008fb0


	//   ....[7]....
        /*008c*/ 	.word	0x00009000


	//   ....[8]....
        /*0090*/ 	.word	0x0000cf20


	//   ....[9]....
        /*0094*/ 	.word	0x0000cfc0


	//   ....[10]....
        /*0098*/ 	.word	0x0000d080


	//   ....[11]....
        /*009c*/ 	.word	0x0000d0e0


	//   ....[12]....
        /*00a0*/ 	.word	0x0000f0a0


	//   ....[13]....
        /*00a4*/ 	.word	0x0000f0e0


	//   ....[14]....
        /*00a8*/ 	.word	0x0000f140


	//   ....[15]....
        /*00ac*/ 	.word	0x0000f150


	//----- nvinfo : EIATTR_EXIT_INSTR_OFFSETS
	.align		4
.L_248:
        /*00b0*/ 	.byte	0x04, 0x1c
        /*00b2*/ 	.short	(.L_250 - .L_249)


	//   ....[0]....
.L_249:
        /*00b4*/ 	.word	0x00000680


	//   ....[1]....
        /*00b8*/ 	.word	0x00010c90


	//   ....[2]....
        /*00bc*/ 	.word	0x00010dc0


	//   ....[3]....
        /*00c0*/ 	.word	0x00010de0


	//   ....[4]....
        /*00c4*/ 	.word	0x000119d0


	//   ....[5]....
        /*00c8*/ 	.word	0x00011a60


	//----- nvinfo : EIATTR_CRS_STACK_SIZE
	.align		4
.L_250:
        /*00cc*/ 	.byte	0x04, 0x1e
        /*00ce*/ 	.short	(.L_252 - .L_251)
.L_251:
        /*00d0*/ 	.word	0x00000000


	//----- nvinfo : EIATTR_CBANK_PARAM_SIZE
	.align		4
.L_252:
        /*00d4*/ 	.byte	0x03, 0x19
        /*00d6*/ 	.short	0x01d0


	//----- nvinfo : EIATTR_PARAM_CBANK
	.align		4
        /*00d8*/ 	.byte	0x04, 0x0a
        /*00da*/ 	.short	(.L_254 - .L_253)
	.align		4
.L_253:
        /*00dc*/ 	.word	index@(.nv.constant0._ZN5flash16flash_fwd_kernelI23Flash_fwd_kernel_traitsILi192ELi64ELi64ELi4ELb0ELb0EN7cutlass10bfloat16_tE19Flash_kernel_traitsILi192ELi64ELi64ELi4ES3_EELb1ELb1ELb0ELb1ELb0ELb0ELb0ELb0EEEvNS_16Flash_fwd_paramsE)
        /*00e0*/ 	.short	0x0210
        /*00e2*/ 	.short	0x01d0


	//----- nvinfo : EIATTR_SW_WAR
	.align		4
.L_254:
        /*00e4*/ 	.byte	0x04, 0x36
        /*00e6*/ 	.short	(.L_256 - .L_255)
.L_255:
        /*00e8*/ 	.word	0x00000008
.L_256:


//--------------------- .nv.info._ZN5flash16flash_fwd_kernelI23Flash_fwd_kernel_traitsILi192ELi64ELi64ELi4ELb0ELb0EN7cutlass10bfloat16_tE19Flash_kernel_traitsILi192ELi64ELi64ELi4ES3_EELb1ELb1ELb0ELb0ELb0ELb0ELb0ELb1EEEvNS_16Flash_fwd_paramsE --------------------------
	.section	.nv.info._ZN5flash16flash_fwd_kernelI23Flash_fwd_kernel_traitsILi192ELi64ELi64ELi4ELb0ELb0EN7cutlass10bfloat16_tE19Flash_kernel_traitsILi192ELi64ELi64ELi4ES3_EELb1ELb1ELb0ELb0ELb0ELb0ELb0ELb1EEEvNS_16Flash_fwd_paramsE,"",@"SHT_CUDA_INFO"
	.sectionflags	@""
	.align	4


	//----- nvinfo : EIATTR_CUDA_API_VERSION
	.align		4
        /*0000*/ 	.byte	0x04, 0x37
        /*0002*/ 	.short	(.L_258 - .L_257)
.L_257:
        /*0004*/ 	.word	0x00000082


	//----- nvinfo : EIATTR_KPARAM_INFO
	.align		4
.L_258:
        /*0008*/ 	.byte	0x04, 0x17
        /*000a*/ 	.short	(.L_260 - .L_259)
.L_259:
        /*000c*/ 	.word	0x00000000
        /*0010*/ 	.short	0x0000
        /*0012*/ 	.short	0x0000
        /*0014*/ 	.byte	0x00, 0xf0, 0x41, 0x07


	//----- nvinfo : EIATTR_SPARSE_MMA_MASK
	.align		4
.L_260:
        /*0018*/ 	.byte	0x03, 0x50
        /*001a*/ 	.short	0x0000


	//----- nvinfo : EIATTR_MAXREG_COUNT
	.align		4
        /*001c*/ 	.byte	0x03, 0x1b
        /*001e*/ 	.short	0x00ff


	//----- nvinfo : EIATTR_NUM_BARRIERS
	.align		4
        /*0020*/ 	.byte	0x02, 0x4c
        /*0022*/ 	.byte	0x01
	.zero		1


	//----- nvinfo : EIATTR_ANNOTATIONS
	.align		4
        /*0024*/ 	.byte	0x04, 0x55
        /*0026*/ 	.short	(.L_262 - .L_261)


	//   ....[0]....
.L_261:
        /*0028*/ 	.word	0x00000001
        /*002c*/ 	.byte	0xf0, 0x09, 0x00, 0x00, 0x01, 0x00, 0x00, 0x00, 0x00, 0x11, 0x00, 0x00, 0x01, 0x00, 0x00, 0x00
        /* <DEDUP_REMOVED lines=51> */
        /*036c*/ 	.byte	0xc0, 0x47, 0x01, 0x00


	//----- nvinfo : EIATTR_MERCURY_ISA_VERSION
	.align		4
.L_262:
        /*0370*/ 	.byte	0x03, 0x5f
        /*0372*/ 	.short	0x0101


	//----- nvinfo : EIATTR_COOP_GROUP_MASK_REGIDS
	.align		4
        /*0374*/ 	.byte	0x04, 0x29
        /*0376*/ 	.short	(.L_264 - .L_263)


	//   ....[0]....
.L_263:
        /*0378*/ 	.word	0xffffffff


	//   ....[1]....
        /*037c*/ 	.word	0xffffffff


	//   ....[2]....
        /*0380*/ 	.word	0xffffffff


	//   ....[3]....
        /*0384*/ 	.word	0xffffffff


	//   ....[4]....
        /*0388*/ 	.word	0xffffffff


	//   ....[5]....
        /*038c*/ 	.word	0xffffffff


	//   ....[6]....
        /*0390*/ 	.word	0xffffffff


	//   ....[7]....
        /*0394*/ 	.word	0xffffffff


	//   ....[8]....
        /*0398*/ 	.word	0xffffffff


	//   ....[9]....
        /*039c*/ 	.word	0xffffffff


	//   ....[10]....
        /*03a0*/ 	.word	0xffffffff


	//   ....[11]....
        /*03a4*/ 	.word	0xffffffff


	//   ....[12]....
        /*03a8*/ 	.word	0xffffffff


	//   ....[13]....
        /*03ac*/ 	.word	0xffffffff


	//   ....[14]....
        /*03b0*/ 	.word	0xffffffff


	//   ....[15]....
        /*03b4*/ 	.word	0xffffffff


	//----- nvinfo : EIATTR_COOP_GROUP_INSTR_OFFSETS
	.align		4
.L_264:
        /*03b8*/ 	.byte	0x04, 0x28
        /*03ba*/ 	.short	(.L_266 - .L_265)


	//   ....[0]....
.L_265:
        /*03bc*/ 	.word	0x00004f60


	//   ....[1]....
        /*03c0*/ 	.word	0x00005040


	//   ....[2]....
        /*03c4*/ 	.word	0x000050b0


	//   ....[3]....
        /*03c8*/ 	.word	0x00005220


	//   ....[4]....
        /*03cc*/ 	.word	0x0000a640


	//   ....[5]....
        /*03d0*/ 	.word	0x0000a6a0


	//   ....[6]....
        /*03d4*/ 	.word	0x0000a6c0


	//   ....[7]....
        /*03d8*/ 	.word	0x0000a720


	//   ....[8]....
        /*03dc*/ 	.word	0x0000fec0


	//   ....[9]....
        /*03e0*/ 	.word	0x0000ffc0


	//   ....[10]....
        /*03e4*/ 	.word	0x0000fff0


	//   ....[11]....
        /*03e8*/ 	.word	0x00010070


	//   ....[12]....
        /*03ec*/ 	.word	0x00013180


	//   ....[13]....
        /*03f0*/ 	.word	0x00013190


	//   ....[14]....
        /*03f4*/ 	.word	0x000131c0


	//   ....[15]....
        /*03f8*/ 	.word	0x000131d0


	//----- nvinfo : EIATTR_EXIT_INSTR_OFFSETS
	.align		4
.L_266:
        /*03fc*/ 	.byte	0x04, 0x1c
        /*03fe*/ 	.short	(.L_268 - .L_267)


	//   ....[0]....
.L_267:
        /*0400*/ 	.word	0x00000690


	//   ....[1]....
        /*0404*/ 	.word	0x00014d50


	//   ....[2]....
        /*0408*/ 	.word	0x00014e80


	//   ....[3]....
        /*040c*/ 	.word	0x00014ea0


	//   ....[4]....
        /*0410*/ 	.word	0x00015ad0


	//   ....[5]....
        /*0414*/ 	.word	0x00015b60


	//----- nvinfo : EIATTR_CRS_STACK_SIZE
	.align		4
.L_268:
        /*0418*/ 	.byte	0x04, 0x1e
        /*041a*/ 	.short	(.L_270 - .L_269)
.L_269:
        /*041c*/ 	.word	0x00000000


	//----- nvinfo : EIATTR_CBANK_PARAM_SIZE
	.align		4
.L_270:
        /*0420*/ 	.byte	0x03, 0x19
        /*0422*/ 	.short	0x01d0


	//----- nvinfo : EIATTR_PARAM_CBANK
	.align		4
        /*0424*/ 	.byte	0x04, 0x0a
        /*0426*/ 	.short	(.L_272 - .L_271)
	.align		4
.L_271:
        /*0428*/ 	.word	index@(.nv.constant0._ZN5flash16flash_fwd_kernelI23Flash_fwd_kernel_traitsILi192ELi64ELi64ELi4ELb0ELb0EN7cutlass10bfloat16_tE19Flash_kernel_traitsILi192ELi64ELi64ELi4ES3_EELb1ELb1ELb0ELb0ELb0ELb0ELb0ELb1EEEvNS_16Flash_fwd_paramsE)
        /*042c*/ 	.short	0x0210
        /*042e*/ 	.short	0x01d0


	//----- nvinfo : EIATTR_SW_WAR
	.align		4
.L_272:
        /*0430*/ 	.byte	0x04, 0x36
        /*0432*/ 	.short	(.L_274 - .L_273)
.L_273:
        /*0434*/ 	.word	0x00000008
.L_274:


//--------------------- .nv.info._ZN5flash16flash_fwd_kernelI23Flash_fwd_kernel_traitsILi192ELi64ELi64ELi4ELb0ELb0EN7cutlass10bfloat16_tE19Flash_kernel_traitsILi192ELi64ELi64ELi4ES3_EELb0ELb1ELb0ELb0ELb0ELb0ELb1ELb0EEEvNS_16Flash_fwd_paramsE --------------------------
	.section	.nv.info._ZN5flash16flash_fwd_kernelI23Flash_fwd_kernel_traitsILi192ELi64ELi64ELi4ELb0ELb0EN7cutlass10bfloat16_tE19Flash_kernel_traitsILi192ELi64ELi64ELi4ES3_EELb0ELb1ELb0ELb0ELb0ELb0ELb1ELb0EEEvNS_16Flash_fwd_paramsE,"",@"SHT_CUDA_INFO"
	.sectionflags	@""
	.align	4


	//----- nvinfo : EIATTR_CUDA_API_VERSION
	.align		4
        /*0000*/ 	.byte	0x04, 0x37
        /*0002*/ 	.short	(.L_276 - .L_275)
.L_275:
        /*0004*/ 	.word	0x00000082


	//----- nvinfo : EIATTR_KPARAM_INFO
	.align		4
.L_276:
        /*0008*/ 	.byte	0x04, 0x17
        /*000a*/ 	.short	(.L_278 - .L_277)
.L_277:
        /*000c*/ 	.word	0x00000000
        /*0010*/ 	.short	0x0000
        /*0012*/ 	.short	0x0000
        /*0014*/ 	.byte	0x00, 0xf0, 0x41, 0x07


	//----- nvinfo : EIATTR_SPARSE_MMA_MASK
	.align		4
.L_278:
        /*0018*/ 	.byte	0x03, 0x50
        /*001a*/ 	.short	0x0000


	//----- nvinfo : EIATTR_MAXREG_COUNT
	.align		4
        /*001c*/ 	.byte	0x03, 0x1b
        /*001e*/ 	.short	0x00ff


	//----- nvinfo : EIATTR_NUM_BARRIERS
	.align		4
        /*0020*/ 	.byte	0x02, 0x4c
        /*0022*/ 	.byte	0x01
	.zero		1


	//----- nvinfo : EIATTR_MERCURY_ISA_VERSION
	.align		4
        /*0024*/ 	.byte	0x03, 0x5f
        /*0026*/ 	.short	0x0101


	//----- nvinfo : EIATTR_COOP_GROUP_MASK_REGIDS
	.align		4
        /*0028*/ 	.byte	0x04, 0x29
        /*002a*/ 	.short	(.L_280 - .L_279)


	//   ....[0]....
.L_279:
        /*002c*/ 	.word	0xffffffff


	//   ....[1]....
        /*0030*/ 	.word	0xffffffff


	//   ....[2]....
        /*0034*/ 	.word	0xffffffff


	//   ....[3]....
        /*0038*/ 	.word	0xffffffff


	//   ....[4]....
        /*003c*/ 	.word	0xffffffff


	//   ....[5]....
        /*0040*/ 	.word	0xffffffff


	//   ....[6]....
        /*0044*/ 	.word	0xffffffff


	//   ....[7]....
        /*0048*/ 	.word	0xffffffff


	//   ....[8]....
        /*004c*/ 	.word	0xffffffff


	//   ....[9]....
        /*0050*/ 	.word	0xffffffff


	//   ....[10]....
        /*0054*/ 	.word	0xffffffff


	//   ....[11]....
        /*0058*/ 	.word	0xffffffff


	//   ....[12]....
        /*005c*/ 	.word	0xffffffff


	//   ....[13]....
        /*0060*/ 	.word	0xffffffff


	//   ....[14]....
        /*0064*/ 	.word	0xffffffff


	//   ....[15]....
        /*0068*/ 	.word	0xffffffff


	//----- nvinfo : EIATTR_COOP_GROUP_INSTR_OFFSETS
	.align		4
.L_280:
        /*006c*/ 	.byte	0x04, 0x28
        /*006e*/ 	.short	(.L_282 - .L_281)


	//   ....[0]....
.L_281:
        /*0070*/ 	.word	0x00004b60


	//   ....[1]....
        /*0074*/ 	.word	0x00004b80


	//   ....[2]....
        /*0078*/ 	.word	0x00004c20


	//   ....[3]....
        /*007c*/ 	.word	0x00004c30


	//   ....[4]....
        /*0080*/ 	.word	0x00008090


	//   ....[5]....
        /*0084*/ 	.word	0x000080a0


	//   ....[6]....
        /*0088*/ 	.word	0x000080d0


	//   ....[7]....
        /*008c*/ 	.word	0x000080e0


	//   ....[8]....
        /*0090*/ 	.word	0x0000b760


	//   ....[9]....
        /*0094*/ 	.word	0x0000b7a0


	//   ....[10]....
        /*0098*/ 	.word	0x0000b820


	//   ....[11]....
        /*009c*/ 	.word	0x0000b830


	//   ....[12]....
        /*00a0*/ 	.word	0x0000cf10


	//   ....[13]....
        /*00a4*/ 	.word	0x0000cf50


	//   ....[14]....
        /*00a8*/ 	.word	0x0000cfb0


	//   ....[15]....
        /*00ac*/ 	.word	0x0000cfc0


	//----- nvinfo : EIATTR_EXIT_INSTR_OFFSETS
	.align		4
.L_282:
        /*00b0*/ 	.byte	0x04, 0x1c
        /*00b2*/ 	.short	(.L_284 - .L_283)


	//   ....[0]....
.L_283:
        /*00b4*/ 	.word	0x00000310


	//   ....[1]....
        /*00b8*/ 	.word	0x0000eac0


	//   ....[2]....
        /*00bc*/ 	.word	0x0000ebf0


	//   ....[3]....
        /*00c0*/ 	.word	0x0000ec10


	//   ....[4]....
        /*00c4*/ 	.word	0x0000f810


	//   ....[5]....
        /*00c8*/ 	.word	0x0000f8a0


	//----- nvinfo : EIATTR_CRS_STACK_SIZE
	.align		4
.L_284:
        /*00cc*/ 	.byte	0x04, 0x1e
        /*00ce*/ 	.short	(.L_286 - .L_285)
.L_285:
        /*00d0*/ 	.word	0x00000000


	//----- nvinfo : EIATTR_CBANK_PARAM_SIZE
	.align		4
.L_286:
        /*00d4*/ 	.byte	0x03, 0x19
        /*00d6*/ 	.short	0x01d0


	//----- nvinfo : EIATTR_PARAM_CBANK
	.align		4
        /*00d8*/ 	.byte	0x04, 0x0a
        /*00da*/ 	.short	(.L_288 - .L_287)
	.align		4
.L_287:
        /*00dc*/ 	.word	index@(.nv.constant0._ZN5flash16flash_fwd_kernelI23Flash_fwd_kernel_traitsILi192ELi64ELi64ELi4ELb0ELb0EN7cutlass10bfloat16_tE19Flash_kernel_traitsILi192ELi64ELi64ELi4ES3_EELb0ELb1ELb0ELb0ELb0ELb0ELb1ELb0EEEvNS_16Flash_fwd_paramsE)
        /*00e0*/ 	.short	0x0210
        /*00e2*/ 	.short	0x01d0


	//----- nvinfo : EIATTR_SW_WAR
	.align		4
.L_288:
        /*00e4*/ 	.byte	0x04, 0x36
        /*00e6*/ 	.short	(.L_290 - .L_289)
.L_289:
        /*00e8*/ 	.word	0x00000008
.L_290:


//--------------------- .nv.info._ZN5flash16flash_fwd_kernelI23Flash_fwd_kernel_traitsILi192ELi64ELi64ELi4ELb0ELb0EN7cutlass10bfloat16_tE19Flash_kernel_traitsILi192ELi64ELi64ELi4ES3_EELb1ELb1ELb0ELb1ELb0ELb0ELb0ELb1EEEvNS_16Flash_fwd_paramsE --------------------------
	.section	.nv.info._ZN5flash16flash_fwd_kernelI23Flash_fwd_kernel_traitsILi192ELi64ELi64ELi4ELb0ELb0EN7cutlass10bfloat16_tE19Flash_kernel_traitsILi192ELi64ELi64ELi4ES3_EELb1ELb1ELb0ELb1ELb0ELb0ELb0ELb1EEEvNS_16Flash_fwd_paramsE,"",@"SHT_CUDA_INFO"
	.sectionflags	@""
	.align	4


	//----- nvinfo : EIATTR_CUDA_API_VERSION
	.align		4
        /*0000*/ 	.byte	0x04, 0x37
        /*0002*/ 	.short	(.L_292 - .L_291)
.L_291:
        /*0004*/ 	.word	0x00000082


	//----- nvinfo : EIATTR_KPARAM_INFO
	.align		4
.L_292:
        /*0008*/ 	.byte	0x04, 0x17
        /*000a*/ 	.short	(.L_294 - .L_293)
.L_293:
        /*000c*/ 	.word	0x00000000
        /*0010*/ 	.short	0x0000
        /*0012*/ 	.short	0x0000
        /*0014*/ 	.byte	0x00, 0xf0, 0x41, 0x07


	//----- nvinfo : EIATTR_SPARSE_MMA_MASK
	.align		4
.L_294:
        /*0018*/ 	.byte	0x03, 0x50
        /*001a*/ 	.short	0x0000


	//----- nvinfo : EIATTR_MAXREG_COUNT
	.align		4
        /*001c*/ 	.byte	0x03, 0x1b
        /*001e*/ 	.short	0x00ff


	//----- nvinfo : EIATTR_NUM_BARRIERS
	.align		4
        /*0020*/ 	.byte	0x02, 0x4c
        /*0022*/ 	.byte	0x01
	.zero		1


	//----- nvinfo : EIATTR_ANNOTATIONS
	.align		4
        /*0024*/ 	.byte	0x04, 0x55
        /*0026*/ 	.short	(.L_296 - .L_295)


	//   ....[0]....
.L_295:
        /* <DEDUP_REMOVED lines=44> */


	//----- nvinfo : EIATTR_MERCURY_ISA_VERSION
	.align		4
.L_296:
        /*02d0*/ 	.byte	0x03, 0x5f
        /*02d2*/ 	.short	0x0101


	//----- nvinfo : EIATTR_COOP_GROUP_MASK_REGIDS
	.align		4
        /*02d4*/ 	.byte	0x04, 0x29
        /*02d6*/ 	.short	(.L_298 - .L_297)


	//   ....[0]....
.L_297:
        /*02d8*/ 	.word	0xffffffff


	//   ....[1]....
        /*02dc*/ 	.word	0xffffffff


	//   ....[2]....
        /*02e0*/ 	.word	0xffffffff


	//   ....[3]....
        /*02e4*/ 	.word	0xffffffff


	//   ....[4]....
        /*02e8*/ 	.word	0xffffffff


	//   ....[5]....
        /*02ec*/ 	.word	0xffffffff


	//   ....[6]....
        /*02f0*/ 	.word	0xffffffff


	//   ....[7]....
        /*02f4*/ 	.word	0xffffffff


	//   ....[8]....
        /*02f8*/ 	.word	0xffffffff


	//   ....[9]....
        /*02fc*/ 	.word	0xffffffff


	//   ....[10]....
        /*0300*/ 	.word	0xffffffff


	//   ....[11]....
        /*0304*/ 	.word	0xffffffff


	//   ....[12]....
        /*0308*/ 	.word	0xffffffff


	//   ....[13]....
        /*030c*/ 	.word	0xffffffff


	//   ....[14]....
        /*0310*/ 	.word	0xffffffff


	//   ....[15]....
        /*0314*/ 	.word	0xffffffff


	//----- nvinfo : EIATTR_COOP_GROUP_INSTR_OFFSETS
	.align		4
.L_298:
        /*0318*/ 	.byte	0x04, 0x28
        /*031a*/ 	.short	(.L_300 - .L_299)


	//   ....[0]....
.L_299:
        /*031c*/ 	.word	0x00005280


	//   ....[1]....
        /*0320*/ 	.word	0x000052e0


	//   ....[2]....
        /*0324*/ 	.word	0x00005320


	//   ....[3]....
        /*0328*/ 	.word	0x00005350


	//   ....[4]....
        /*032c*/ 	.word	0x0000a8a0


	//   ....[5]....
        /*0330*/ 	.word	0x0000a900


	//   ....[6]....
        /*0334*/ 	.word	0x0000a920


	//   ....[7]....
        /*0338*/ 	.word	0x0000a990


	//   ....[8]....
        /*033c*/ 	.word	0x00010490


	//   ....[9]....
        /*0340*/ 	.word	0x00010520


	//   ....[10]....
        /*0344*/ 	.word	0x00010620


	//   ....[11]....
        /*0348*/ 	.word	0x00010660


	//   ....[12]....
        /*034c*/ 	.word	0x000135b0


	//   ....[13]....
        /*0350*/ 	.word	0x000135c0


	//   ....[14]....
        /*0354*/ 	.word	0x000135f0


	//   ....[15]....
        /*0358*/ 	.word	0x00013600


	//----- nvinfo : EIATTR_EXIT_INSTR_OFFSETS
	.align		4
.L_300:
        /*035c*/ 	.byte	0x04, 0x1c
        /*035e*/ 	.short	(.L_302 - .L_301)


	//   ....[0]....
.L_301:
        /*0360*/ 	.word	0x00000690


	//   ....[1]....
        /*0364*/ 	.word	0x00015180


	//   ....[2]....
        /*0368*/ 	.word	0x000152b0


	//   ....[3]....
        /*036c*/ 	.word	0x000152d0


	//   ....[4]....
        /*0370*/ 	.word	0x00015f00


	//   ....[5]....
        /*0374*/ 	.word	0x00015f90


	//----- nvinfo : EIATTR_CRS_STACK_SIZE
	.align		4
.L_302:
        /*0378*/ 	.byte	0x04, 0x1e
        /*037a*/ 	.short	(.L_304 - .L_303)
.L_303:
        /*037c*/ 	.word	0x00000000


	//----- nvinfo : EIATTR_CBANK_PARAM_SIZE
	.align		4
.L_304:
        /*0380*/ 	.byte	0x03, 0x19
        /*0382*/ 	.short	0x01d0


	//----- nvinfo : EIATTR_PARAM_CBANK
	.align		4
        /*0384*/ 	.byte	0x04, 0x0a
        /*0386*/ 	.short	(.L_306 - .L_305)
	.align		4
.L_305:
        /*0388*/ 	.word	index@(.nv.constant0._ZN5flash16flash_fwd_kernelI23Flash_fwd_kernel_traitsILi192ELi64ELi64ELi4ELb0ELb0EN7cutlass10bfloat16_tE19Flash_kernel_traitsILi192ELi64ELi64ELi4ES3_EELb1ELb1ELb0ELb1ELb0ELb0ELb0ELb1EEEvNS_16Flash_fwd_paramsE)
        /*038c*/ 	.short	0x0210
        /*038e*/ 	.short	0x01d0


	//----- nvinfo : EIATTR_SW_WAR
	.align		4
.L_306:
        /*0390*/ 	.byte	0x04, 0x36
        /*0392*/ 	.short	(.L_308 - .L_307)
.L_307:
        /*0394*/ 	.word	0x00000008
.L_308:


//--------------------- .nv.info._ZN5flash16flash_fwd_kernelI23Flash_fwd_kernel_traitsILi192ELi64ELi64ELi4ELb0ELb0EN7cutlass10bfloat16_tE19Flash_kernel_traitsILi192ELi64ELi64ELi4ES3_EELb0ELb1ELb0ELb1ELb0ELb0ELb1ELb0EEEvNS_16Flash_fwd_paramsE --------------------------
	.section	.nv.info._ZN5flash16flash_fwd_kernelI23Flash_fwd_kernel_traitsILi192ELi64ELi64ELi4ELb0ELb0EN7cutlass10bfloat16_tE19Flash_kernel_traitsILi192ELi64ELi64ELi4ES3_EELb0ELb1ELb0ELb1ELb0ELb0ELb1ELb0EEEvNS_16Flash_fwd_paramsE,"",@"SHT_CUDA_INFO"
	.sectionflags	@""
	.align	4


	//----- nvinfo : EIATTR_CUDA_API_VERSION
	.align		4
        /*0000*/ 	.byte	0x04, 0x37
        /*0002*/ 	.short	(.L_310 - .L_309)
.L_309:
        /*0004*/ 	.word	0x00000082


	//----- nvinfo : EIATTR_KPARAM_INFO
	.align		4
.L_310:
        /*0008*/ 	.byte	0x04, 0x17
        /*000a*/ 	.short	(.L_312 - .L_311)
.L_311:
        /*000c*/ 	.word	0x00000000
        /*0010*/ 	.short	0x0000
        /*0012*/ 	.short	0x0000
        /*0014*/ 	.byte	0x00, 0xf0, 0x41, 0x07


	//----- nvinfo : EIATTR_SPARSE_MMA_MASK
	.align		4
.L_312:
        /*0018*/ 	.byte	0x03, 0x50
        /*001a*/ 	.short	0x0000


	//----- nvinfo : EIATTR_MAXREG_COUNT
	.align		4
        /*001c*/ 	.byte	0x03, 0x1b
        /*001e*/ 	.short	0x00ff


	//----- nvinfo : EIATTR_NUM_BARRIERS
	.align		4
        /*0020*/ 	.byte	0x02, 0x4c
        /*0022*/ 	.byte	0x01
	.zero		1


	//----- nvinfo : EIATTR_MERCURY_ISA_VERSION
	.align		4
        /*0024*/ 	.byte	0x03, 0x5f
        /*0026*/ 	.short	0x0101


	//----- nvinfo : EIATTR_COOP_GROUP_MASK_REGIDS
	.align		4
        /*0028*/ 	.byte	0x04, 0x29
        /*002a*/ 	.short	(.L_314 - .L_313)


	//   ....[0]....
.L_313:
        /*002c*/ 	.word	0xffffffff


	//   ....[1]....
        /*0030*/ 	.word	0xffffffff


	//   ....[2]....
        /*0034*/ 	.word	0xffffffff


	//   ....[3]....
        /*0038*/ 	.word	0xffffffff


	//   ....[4]....
        /*003c*/ 	.word	0xffffffff


	//   ....[5]....
        /*0040*/ 	.word	0xffffffff


	//   ....[6]....
        /*0044*/ 	.word	0xffffffff


	//   ....[7]....
        /*0048*/ 	.word	0xffffffff


	//   ....[8]....
        /*004c*/ 	.word	0xffffffff


	//   ....[9]....
        /*0050*/ 	.word	0xffffffff


	//   ....[10]....
        /*0054*/ 	.word	0xffffffff


	//   ....[11]....
        /*0058*/ 	.word	0xffffffff


	//   ....[12]....
        /*005c*/ 	.word	0xffffffff


	//   ....[13]....
        /*0060*/ 	.word	0xffffffff


	//   ....[14]....
        /*0064*/ 	.word	0xffffffff


	//   ....[15]....
        /*0068*/ 	.word	0xffffffff


	//----- nvinfo : EIATTR_COOP_GROUP_INSTR_OFFSETS
	.align		4
.L_314:
        /*006c*/ 	.byte	0x04, 0x28
        /*006e*/ 	.short	(.L_316 - .L_315)


	//   ....[0]....
.L_315:
        /*0070*/ 	.word	0x00004f70


	//   ....[1]....
        /*0074*/ 	.word	0x00004f90


	//   ....[2]....
        /*0078*/ 	.word	0x00005030


	//   ....[3]....
        /*007c*/ 	.word	0x00005040


	//   ....[4]....
        /*0080*/ 	.word	0x00008780


	//   ....[5]....
        /*0084*/ 	.word	0x00008790


	//   ....[6]....
        /*0088*/ 	.word	0x000087c0


	//   ....[7]....
        /*008c*/ 	.word	0x000087d0


	//   ....[8]....
        /*0090*/ 	.word	0x0000c260


	//   ....[9]....
        /*0094*/ 	.word	0x0000c280


	//   ....[10]....
        /*0098*/ 	.word	0x0000c320


	//   ....[11]....
        /*009c*/ 	.word	0x0000c330


	//   ....[12]....
        /*00a0*/ 	.word	0x0000da00


	//   ....[13]....
        /*00a4*/ 	.word	0x0000da40


	//   ....[14]....
        /*00a8*/ 	.word	0x0000da90


	//   ....[15]....
        /*00ac*/ 	.word	0x0000daa0


	//----- nvinfo : EIATTR_EXIT_INSTR_OFFSETS
	.align		4
.L_316:
        /*00b0*/ 	.byte	0x04, 0x1c
        /*00b2*/ 	.short	(.L_318 - .L_317)


	//   ....[0]....
.L_317:
        /*00b4*/ 	.word	0x00000310


	//   ....[1]....
        /*00b8*/ 	.word	0x0000f5b0


	//   ....[2]....
        /*00bc*/ 	.word	0x0000f6e0


	//   ....[3]....
        /*00c0*/ 	.word	0x0000f700


	//   ....[4]....
        /*00c4*/ 	.word	0x00010300


	//   ....[5]....
        /*00c8*/ 	.word	0x00010390


	//----- nvinfo : EIATTR_CRS_STACK_SIZE
	.align		4
.L_318:
        /*00cc*/ 	.byte	0x04, 0x1e
        /*00ce*/ 	.short	(.L_320 - .L_319)
.L_319:
        /*00d0*/ 	.word	0x00000000


	//----- nvinfo : EIATTR_CBANK_PARAM_SIZE
	.align		4
.L_320:
        /*00d4*/ 	.byte	0x03, 0x19
        /*00d6*/ 	.short	0x01d0


	//----- nvinfo : EIATTR_PARAM_CBANK
	.align		4
        /*00d8*/ 	.byte	0x04, 0x0a
        /*00da*/ 	.short	(.L_322 - .L_321)
	.align		4
.L_321:
        /*00dc*/ 	.word	index@(.nv.constant0._ZN5flash16flash_fwd_kernelI23Flash_fwd_kernel_traitsILi192ELi64ELi64ELi4ELb0ELb0EN7cutlass10bfloat16_tE19Flash_kernel_traitsILi192ELi64ELi64ELi4ES3_EELb0ELb1ELb0ELb1ELb0ELb0ELb1ELb0EEEvNS_16Flash_fwd_paramsE)
        /*00e0*/ 	.short	0x0210
        /*00e2*/ 	.short	0x01d0


	//----- nvinfo : EIATTR_SW_WAR
	.align		4
.L_322:
        /*00e4*/ 	.byte	0x04, 0x36
        /*00e6*/ 	.short	(.L_324 - .L_323)
.L_323:
        /*00e8*/ 	.word	0x00000008
.L_324:


//--------------------- .nv.callgraph             --------------------------
	.section	.nv.callgraph,"",@"SHT_CUDA_CALLGRAPH"
	.align	4
	.sectionentsize	8
	.align		4
        /*0000*/ 	.word	0x00000000
	.align		4
        /*0004*/ 	.word	0xffffffff
	.align		4
        /*0008*/ 	.word	0x00000000
	.align		4
        /*000c*/ 	.word	0xfffffffe
	.align		4
        /*0010*/ 	.word	0x00000000
	.align		4
        /*0014*/ 	.word	0xfffffffd
	.align		4
        /*0018*/ 	.word	0x00000000
	.align		4
        /*001c*/ 	.word	0xfffffffc


//--------------------- .nv.constant4             --------------------------
	.section	.nv.constant4,"a",@progbits
	.align	8
	.align		8
.nv.constant4:
        /*0000*/ 	.dword	_ZN73_INTERNAL_c3e29e2a_37_flash_fwd_hdim192_bf16_causal_sm80_cu_9949e2e8_37384cuda3std3__45__cpo5beginE
	.align		8
        /*0008*/ 	.dword	_ZN73_INTERNAL_c3e29e2a_37_flash_fwd_hdim192_bf16_causal_sm80_cu_9949e2e8_37384cuda3std3__45__cpo3endE
	.align		8
        /*0010*/ 	.dword	_ZN73_INTERNAL_c3e29e2a_37_flash_fwd_hdim192_bf16_causal_sm80_cu_9949e2e8_37384cuda3std3__45__cpo6cbeginE
	.align		8
        /*0018*/ 	.dword	_ZN73_INTERNAL_c3e29e2a_37_flash_fwd_hdim192_bf16_causal_sm80_cu_9949e2e8_37384cuda3std3__45__cpo4cendE
	.align		8
        /*0020*/ 	.dword	_ZN73_INTERNAL_c3e29e2a_37_flash_fwd_hdim192_bf16_causal_sm80_cu_9949e2e8_37384cuda3std3__475_GLOBAL__N__c3e29e2a_37_flash_fwd_hdim192_bf16_causal_sm80_cu_9949e2e8_37386ignoreE
	.align		8
        /*0028*/ 	.dword	_ZN73_INTERNAL_c3e29e2a_37_flash_fwd_hdim192_bf16_causal_sm80_cu_9949e2e8_37384cuda3std3__419piecewise_constructE
	.align		8
        /*0030*/ 	.dword	_ZN73_INTERNAL_c3e29e2a_37_flash_fwd_hdim192_bf16_causal_sm80_cu_9949e2e8_37384cuda3std3__48in_placeE
	.align		8
        /*0038*/ 	.dword	_ZN73_INTERNAL_c3e29e2a_37_flash_fwd_hdim192_bf16_causal_sm80_cu_9949e2e8_37384cuda3std6ranges3__45__cpo4swapE
	.align		8
        /*0040*/ 	.dword	_ZN73_INTERNAL_c3e29e2a_37_flash_fwd_hdim192_bf16_causal_sm80_cu_9949e2e8_37384cuda3std6ranges3__45__cpo9iter_moveE
	.align		8
        /*0048*/ 	.dword	_ZN73_INTERNAL_c3e29e2a_37_flash_fwd_hdim192_bf16_causal_sm80_cu_9949e2e8_37384cute7productE
	.align		8
        /*0050*/ 	.dword	_ZN73_INTERNAL_c3e29e2a_37_flash_fwd_hdim192_bf16_causal_sm80_cu_9949e2e8_37384cute1_E


//--------------------- .text._ZN5flash16flash_fwd_kernelI23Flash_fwd_kernel_traitsILi192ELi128ELi64ELi8ELb0ELb0EN7cutlass10bfloat16_tE19Flash_kernel_traitsILi192ELi128ELi64ELi8ES3_EELb0ELb1ELb0ELb0ELb0ELb1ELb0ELb0EEEvNS_16Flash_fwd_paramsE --------------------------
	.section	.text._ZN5flash16flash_fwd_kernelI23Flash_fwd_kernel_traitsILi192ELi128ELi64ELi8ELb0ELb0EN7cutlass10bfloat16_tE19Flash_kernel_traitsILi192ELi128ELi64ELi8ES3_EELb0ELb1ELb0ELb0ELb0ELb1ELb0ELb0EEEvNS_16Flash_fwd_paramsE,"ax",@progbits
	.align	128
        .global         _ZN5flash16flash_fwd_kernelI23Flash_fwd_kernel_traitsILi192ELi128ELi64ELi8ELb0ELb0EN7cutlass10bfloat16_tE19Flash_kernel_traitsILi192ELi128ELi64ELi8ES3_EELb0ELb1ELb0ELb0ELb0ELb1ELb0ELb0EEEvNS_16Flash_fwd_paramsE
        .type           _ZN5flash16flash_fwd_kernelI23Flash_fwd_kernel_traitsILi192ELi128ELi64ELi8ELb0ELb0EN7cutlass10bfloat16_tE19Flash_kernel_traitsILi192ELi128ELi64ELi8ES3_EELb0ELb1ELb0ELb0ELb0ELb1ELb0ELb0EEEvNS_16Flash_fwd_paramsE,@function
        .size           _ZN5flash16flash_fwd_kernelI23Flash_fwd_kernel_traitsILi192ELi128ELi64ELi8ELb0ELb0EN7cutlass10bfloat16_tE19Flash_kernel_traitsILi192ELi128ELi64ELi8ES3_EELb0ELb1ELb0ELb0ELb0ELb1ELb0ELb0EEEvNS_16Flash_fwd_paramsE,(.L_x_799 - _ZN5flash16flash_fwd_kernelI23Flash_fwd_kernel_traitsILi192ELi128ELi64ELi8ELb0ELb0EN7cutlass10bfloat16_tE19Flash_kernel_traitsILi192ELi128ELi64ELi8ES3_EELb0ELb1ELb0ELb0ELb0ELb1ELb0ELb0EEEvNS_16Flash_fwd_paramsE)
        .other          _ZN5flash16flash_fwd_kernelI23Flash_fwd_kernel_traitsILi192ELi128ELi64ELi8ELb0ELb0EN7cutlass10bfloat16_tE19Flash_kernel_traitsILi192ELi128ELi64ELi8ES3_EELb0ELb1ELb0ELb0ELb0ELb1ELb0ELb0EEEvNS_16Flash_fwd_paramsE,@"STO_CUDA_ENTRY STV_DEFAULT"
_ZN5flash16flash_fwd_kernelI23Flash_fwd_kernel_traitsILi192ELi128ELi64ELi8ELb0ELb0EN7cutlass10bfloat16_tE19Flash_kernel_traitsILi192ELi128ELi64ELi8ES3_EELb0ELb1ELb0ELb0ELb0ELb1ELb0ELb0EEEvNS_16Flash_fwd_paramsE:
.text._ZN5flash16flash_fwd_kernelI23Flash_fwd_kernel_traitsILi192ELi128ELi64ELi8ELb0ELb0EN7cutlass10bfloat16_tE19Flash_kernel_traitsILi192ELi128ELi64ELi8ES3_EELb0ELb1ELb0ELb0ELb0ELb1ELb0ELb0EEEvNS_16Flash_fwd_paramsE:
[----:B------:R-:W-:Y:S08]  /*0000*/  LDC R1, c[0x0][0x28] ;  /* 0x00000a00ff017b82 */ /* 0x000ff00000000800 */
[----:B------:R-:W1:Y:S01]  /*0010*/  S2UR UR8, SR_CTAID.Y ;  /* 0x00000000000879c3 */ /* 0x000e620000002600 */
[----:B------:R-:W-:Y:S01]  /*0020*/  ULDC.64 UR4, c[0x0][0x300] ;  /* 0x0000c00000047ab9 */ /* 0x000fe20000000a00 */
[----:B------:R-:W-:Y:S01]  /*0030*/  ULDC.64 UR6, c[0x0][0x2f0] ;  /* 0x0000bc0000067ab9 */ /* 0x000fe20000000a00 */
[----:B------:R-:W-:-:S02]  /*0040*/  UISETP.NE.U32.AND UP1, UPT, UR4, URZ, UPT ;  /* 0x0000003f0400728c */ /* 0x000fc4000bf25070 */
[----:B------:R-:W-:Y:S02]  /*0050*/  UISETP.NE.U32.AND UP2, UPT, UR6, URZ, UPT ;  /* 0x0000003f0600728c */ /* 0x000fe4000bf45070 */
[----:B------:R-:W-:Y:S02]  /*0060*/  UISETP.NE.AND.EX UP1, UPT, UR5, URZ, UPT, UP1 ;  /* 0x0000003f0500728c */ /* 0x000fe4000bf25310 */
[----:B------:R-:W-:Y:S01]  /*0070*/  UISETP.NE.AND.EX UP2, UPT, UR7, URZ, UPT, UP2 ;  /* 0x0000003f0700728c */ /* 0x000fe2000bf45320 */
[----:B------:R-:W-:Y:S01]  /*0080*/  ULDC.64 UR10, c[0x0][0x2f0] ;  /* 0x0000bc00000a7ab9 */ /* 0x000fe20000000a00 */
[----:B------:R-:W-:Y:S02]  /*0090*/  ULDC.U8 UR6, c[0x0][0x3c2] ;  /* 0x0000f08000067ab9 */ /* 0x000fe40000000000 */
[----:B------:R-:W-:Y:S01]  /*00a0*/  PLOP3.LUT P0, PT, PT, PT, UP1, 0x80, 0x0 ;  /* 0x000000000000781c */ /* 0x000fe20003f0f018 */
[----:B------:R-:W-:Y:S01]  /*00b0*/  ULDC.64 UR4, c[0x0][0x2f8] ;  /* 0x0000be0000047ab9 */ /* 0x000fe20000000a00 */
[----:B------:R-:W-:Y:S01]  /*00c0*/  PLOP3.LUT P2, PT, PT, PT, UP2, 0x80, 0x0 ;  /* 0x000000000000781c */ /* 0x000fe20003f4f028 */
[----:B------:R-:W-:-:S02]  /*00d0*/  UISETP.NE.AND UP3, UPT, UR6, URZ, UPT ;  /* 0x0000003f0600728c */ /* 0x000fc4000bf65270 */
[----:B------:R-:W-:Y:S01]  /*00e0*/  UISETP.EQ.U32.AND UP0, UPT, UR4, URZ, UPT ;  /* 0x0000003f0400728c */ /* 0x000fe2000bf02070 */
[----:B------:R-:W-:Y:S01]  /*00f0*/  ULDC.64 UR20, c[0x0][0x208] ;  /* 0x0000820000147ab9 */ /* 0x000fe20000000a00 */
[----:B------:R-:W-:Y:S02]  /*0100*/  ULDC.64 UR6, c[0x0][0x2f8] ;  /* 0x0000be0000067ab9 */ /* 0x000fe40000000a00 */
[----:B------:R-:W-:Y:S02]  /*0110*/  UISETP.EQ.OR.EX UP0, UPT, UR5, URZ, !UP3, UP0 ;  /* 0x0000003f0500728c */ /* 0x000fe4000df02700 */
[----:B-1----:R-:W-:-:S06]  /*0120*/  UIMAD.WIDE UR10, UR8, 0x4, UR10 ;  /* 0x00000004080a78a5 */ /* 0x002fcc000f8e020a */
[----:B------:R-:W-:Y:S02]  /*0130*/  IMAD.U32 R10, RZ, RZ, UR10 ;  /* 0x0000000aff0a7e24 */ /* 0x000fe4000f8e00ff */
[----:B------:R-:W-:Y:S01]  /*0140*/  IMAD.U32 R11, RZ, RZ, UR11 ;  /* 0x0000000bff0b7e24 */ /* 0x000fe2000f8e00ff */
[----:B------:R-:W-:Y:S02]  /*0150*/  @UP1 ULDC.64 UR10, c[0x0][0x300] ;  /* 0x0000c000000a1ab9 */ /* 0x000fe40000000a00 */
[----:B------:R-:W-:Y:S02]  /*0160*/  @UP1 UIMAD.WIDE UR10, UR8, 0x4, UR10 ;  /* 0x00000004080a18a5 */ /* 0x000fe4000f8e020a */
[----:B------:R-:W2:Y:S04]  /*0170*/  @P2 LDG.E R5, desc[UR20][R10.64] ;  /* 0x000000140a052981 */ /* 0x000ea8000c1e1900 */
[----:B------:R-:W-:Y:S01]  /*0180*/  IMAD.U32 R8, RZ, RZ, UR10 ;  /* 0x0000000aff087e24 */ /* 0x000fe2000f8e00ff */
[----:B------:R-:W3:Y:S01]  /*0190*/  @P2 LDG.E R0, desc[UR20][R10.64+0x4] ;  /* 0x000004140a002981 */ /* 0x000ee2000c1e1900 */
[----:B------:R-:W-:Y:S01]  /*01a0*/  IMAD.U32 R9, RZ, RZ, UR11 ;  /* 0x0000000bff097e24 */ /* 0x000fe2000f8e00ff */
[----:B------:R-:W-:Y:S01]  /*01b0*/  PLOP3.LUT P1, PT, PT, PT, UP0, 0x80, 0x0 ;  /* 0x000000000000781c */ /* 0x000fe20003f2f008 */
[----:B------:R-:W-:-:S03]  /*01c0*/  UIMAD.WIDE UR6, UR8, 0x4, UR6 ;  /* 0x00000004080678a5 */ /* 0x000fc6000f8e0206 */
[----:B------:R-:W4:Y:S03]  /*01d0*/  @P0 LDG.E R3, desc[UR20][R8.64] ;  /* 0x0000001408030981 */ /* 0x000f26000c1e1900 */
[----:B------:R-:W-:Y:S02]  /*01e0*/  IMAD.U32 R6, RZ, RZ, UR6 ;  /* 0x00000006ff067e24 */ /* 0x000fe4000f8e00ff */
[----:B------:R-:W-:-:S05]  /*01f0*/  IMAD.U32 R7, RZ, RZ, UR7 ;  /* 0x00000007ff077e24 */ /* 0x000fca000f8e00ff */
[----:B------:R-:W5:Y:S01]  /*0200*/  @!P1 LDG.E R4, desc[UR20][R6.64] ;  /* 0x0000001406049981 */ /* 0x000f62000c1e1900 */
[----:B------:R-:W-:Y:S01]  /*0210*/  UMOV UR15, 0xffffffff ;  /* 0xffffffff000f7882 */ /* 0x000fe20000000000 */
[----:B------:R-:W-:Y:S01]  /*0220*/  UMOV UR9, URZ ;  /* 0x0000003f00097c82 */ /* 0x000fe20008000000 */
[----:B------:R-:W1:Y:S01]  /*0230*/  S2R R2, SR_TID.X ;  /* 0x0000000000027919 */ /* 0x000e620000002100 */
[----:B------:R-:W-:Y:S01]  /*0240*/  UMOV UR10, 0xffffffff ;  /* 0xffffffff000a7882 */ /* 0x000fe20000000000 */
[----:B------:R-:W1:Y:S08]  /*0250*/  S2UR UR16, SR_CTAID.X ;  /* 0x00000000001079c3 */ /* 0x000e700000002500 */
[----:B------:R-:W1:Y:S01]  /*0260*/  S2UR UR11, SR_CTAID.Z ;  /* 0x00000000000b79c3 */ /* 0x000e620000002700 */
[----:B--2---:R-:W-:-:S02]  /*0270*/  @P2 R2UR UR15, R5 ;  /* 0x00000000050f22ca */ /* 0x004fc400000e0000 */
[----:B---3--:R-:W-:Y:S02]  /*0280*/  @P2 R2UR UR17, R0 ;  /* 0x00000000001122ca */ /* 0x008fe400000e0000 */
[----:B----4-:R-:W-:Y:S02]  /*0290*/  @P0 R2UR UR9, R3 ;  /* 0x00000000030902ca */ /* 0x010fe400000e0000 */
[----:B------:R-:W-:-:S04]  /*02a0*/  ISETP.NE.U32.AND P0, PT, RZ, UR4, PT ;  /* 0x00000004ff007c0c */ /* 0x000fc8000bf05070 */
[----:B------:R-:W-:-:S05]  /*02b0*/  ISETP.NE.AND.EX P0, PT, RZ, UR5, PT, P0 ;  /* 0x00000005ff007c0c */ /* 0x000fca000bf05300 */
[----:B------:R-:W-:Y:S01]  /*02c0*/  @UP2 UIADD3 UR17, UR17, -UR15, URZ ;  /* 0x8000000f11112290 */ /* 0x000fe2000fffe03f */
[----:B-----5:R-:W-:-:S06]  /*02d0*/  @!P1 R2UR UR10, R4 ;  /* 0x00000000040a92ca */ /* 0x020fcc00000e0000 */
[----:B------:R-:W-:Y:S01]  /*02e0*/  @!UP2 ULDC UR17, c[0x0][0x2c4] ;  /* 0x0000b1000011aab9 */ /* 0x000fe20000000800 */
[----:B-1----:R-:W-:Y:S08]  /*02f0*/  @!P0 BRA `(.L_x_0) ;  /* 0x00000000001c8947 */ /* 0x002ff00003800000 */
[----:B------:R-:W-:-:S13]  /*0300*/  PLOP3.LUT P0, PT, PT, PT, UP3, 0x80, 0x0 ;  /* 0x000000000000781c */ /* 0x000fda0003f0f038 */
[----:B------:R-:W2:Y:S04]  /*0310*/  @P0 LDG.E R0, desc[UR20][R6.64+0x4] ;  /* 0x0000041406000981 */ /* 0x000ea8000c1e1900 */
[----:B------:R-:W3:Y:S01]  /*0320*/  @!P0 LDG.E R3, desc[UR20][R6.64] ;  /* 0x0000001406038981 */ /* 0x000ee2000c1e1900 */
[----:B--2---:R-:W-:-:S13]  /*0330*/  @P0 R2UR UR6, R0 ;  /* 0x00000000000602ca */ /* 0x004fda00000e0000 */
[----:B------:R-:W-:-:S07]  /*0340*/  @UP3 UIADD3 UR6, UR6, -UR10, URZ ;  /* 0x8000000a06063290 */ /* 0x000fce000fffe03f */
[----:B---3--:R-:W-:Y:S01]  /*0350*/  @!P0 R2UR UR6, R3 ;  /* 0x00000000030682ca */ /* 0x008fe200000e0000 */
[----:B------:R-:W-:-:S14]  /*0360*/  BRA `(.L_x_1) ;  /* 0x0000000000047947 */ /* 0x000fdc0003800000 */
.L_x_0:
[----:B------:R-:W-:-:S05]  /*0370*/  ULDC UR6, c[0x0][0x2c8] ;  /* 0x0000b20000067ab9 */ /* 0x000fca0000000800 */
.L_x_1:
[----:B------:R-:W-:Y:S02]  /*0380*/  ULDC.64 UR4, c[0x0][0x308] ;  /* 0x0000c20000047ab9 */ /* 0x000fe40000000a00 */
[----:B------:R-:W-:-:S04]  /*0390*/  UISETP.NE.U32.AND UP2, UPT, UR4, URZ, UPT ;  /* 0x0000003f0400728c */ /* 0x000fc8000bf45070 */
[----:B------:R-:W-:-:S06]  /*03a0*/  UISETP.NE.AND.EX UP2, UPT, UR5, URZ, UPT, UP2 ;  /* 0x0000003f0500728c */ /* 0x000fcc000bf45320 */
[----:B------:R-:W-:-:S05]  /*03b0*/  PLOP3.LUT P0, PT, PT, PT, UP2, 0x80, 0x0 ;  /* 0x000000000000781c */ /* 0x000fca0003f0f028 */
[----:B------:R-:W-:Y:S02]  /*03c0*/  @UP2 ULDC.64 UR4, c[0x0][0x308] ;  /* 0x0000c20000042ab9 */ /* 0x000fe40000000a00 */
[----:B------:R-:W-:-:S06]  /*03d0*/  @UP2 UIMAD.WIDE UR4, UR8, 0x4, UR4 ;  /* 0x00000004080428a5 */ /* 0x000fcc000f8e0204 */
[----:B------:R-:W-:Y:S02]  /*03e0*/  IMAD.U32 R4, RZ, RZ, UR4 ;  /* 0x00000004ff047e24 */ /* 0x000fe4000f8e00ff */
[----:B------:R-:W-:Y:S01]  /*03f0*/  IMAD.U32 R5, RZ, RZ, UR5 ;  /* 0x00000005ff057e24 */ /* 0x000fe2000f8e00ff */
[----:B------:R-:W-:Y:S01]  /*0400*/  USHF.L.U32 UR25, UR16, 0x7, URZ ;  /* 0x0000000710197899 */ /* 0x000fe2000800063f */
[----:B------:R-:W-:-:S03]  /*0410*/  @!UP2 ULDC.64 UR4, c[0x0][0x318] ;  /* 0x0000c6000004aab9 */ /* 0x000fc60000000a00 */
[----:B------:R-:W2:Y:S01]  /*0420*/  @P0 LDG.E R0, desc[UR20][R4.64] ;  /* 0x0000001404000981 */ /* 0x000ea2000c1e1900 */
[----:B------:R-:W-:Y:S02]  /*0430*/  UISETP.GT.AND UP1, UPT, UR17, UR25, UPT ;  /* 0x000000191100728c */ /* 0x000fe4000bf24270 */
[----:B------:R-:W-:-:S03]  /*0440*/  @!UP2 UISETP.NE.U32.AND UP0, UPT, UR4, URZ, UPT ;  /* 0x0000003f0400a28c */ /* 0x000fc6000bf05070 */
[----:B------:R-:W-:Y:S01]  /*0450*/  @!UP2 ULDC UR4, c[0x0][0x2cc] ;  /* 0x0000b3000004aab9 */ /* 0x000fe20000000800 */
[----:B------:R-:W-:-:S04]  /*0460*/  @!UP2 UISETP.NE.AND.EX UP0, UPT, UR5, URZ, UPT, UP0 ;  /* 0x0000003f0500a28c */ /* 0x000fc8000bf05300 */
[----:B------:R-:W-:Y:S01]  /*0470*/  @!UP2 USEL UR4, UR4, URZ, UP0 ;  /* 0x0000003f0404a287 */ /* 0x000fe20008000000 */
[----:B--2---:R-:W-:Y:S02]  /*0480*/  @P0 R2UR UR26, R0 ;  /* 0x00000000001a02ca */ /* 0x004fe400000e0000 */
[----:B------:R-:W-:-:S11]  /*0490*/  PLOP3.LUT P0, PT, PT, PT, UP1, 0x80, 0x0 ;  /* 0x000000000000781c */ /* 0x000fd60003f0f018 */
[----:B------:R-:W-:Y:S02]  /*04a0*/  @UP2 UIADD3 UR26, UR26, -UR9, URZ ;  /* 0x800000091a1a2290 */ /* 0x000fe4000fffe03f */
[----:B------:R-:W-:Y:S01]  /*04b0*/  @!UP2 UIADD3 UR26, UR4, UR6, -UR9 ;  /* 0x00000006041aa290 */ /* 0x000fe2000fffe809 */
[----:B------:R-:W-:Y:S11]  /*04c0*/  @!P0 EXIT ;  /* 0x000000000000894d */ /* 0x000ff60003800000 */
[----:B------:R-:W-:Y:S01]  /*04d0*/  UIADD3 UR5, -UR17, 0xbf, UR25 ;  /* 0x000000bf11057890 */ /* 0x000fe2000fffe119 */
[----:B------:R-:W-:Y:S01]  /*04e0*/  ULDC UR24, c[0x0][0x398] ;  /* 0x0000e60000187ab9 */ /* 0x000fe20000000800 */
[----:B------:R-:W-:Y:S02]  /*04f0*/  UIADD3 UR7, UR26, 0x3f, URZ ;  /* 0x0000003f1a077890 */ /* 0x000fe4000fffe03f */
[----:B------:R-:W-:Y:S02]  /*0500*/  UIADD3 UR5, UR5, UR24, UR26 ;  /* 0x0000001805057290 */ /* 0x000fe4000fffe01a */
[----:B------:R-:W-:Y:S02]  /*0510*/  USHF.R.S32.HI UR6, URZ, 0x1f, UR7 ;  /* 0x0000001f3f067899 */ /* 0x000fe40008011407 */
[----:B------:R-:W-:Y:S02]  /*0520*/  USHF.R.S32.HI UR4, URZ, 0x1f, UR5 ;  /* 0x0000001f3f047899 */ /* 0x000fe40008011405 */
[----:B------:R-:W-:-:S02]  /*0530*/  ULEA.HI UR6, UR6, UR7, URZ, 0x6 ;  /* 0x0000000706067291 */ /* 0x000fc4000f8f303f */
[----:B------:R-:W-:Y:S02]  /*0540*/  ULEA.HI UR4, UR4, UR5, URZ, 0x6 ;  /* 0x0000000504047291 */ /* 0x000fe4000f8f303f */
[----:B------:R-:W-:Y:S02]  /*0550*/  USHF.R.S32.HI UR6, URZ, 0x6, UR6 ;  /* 0x000000063f067899 */ /* 0x000fe40008011406 */
[----:B------:R-:W-:-:S04]  /*0560*/  USHF.R.S32.HI UR4, URZ, 0x6, UR4 ;  /* 0x000000063f047899 */ /* 0x000fc80008011404 */
[----:B------:R-:W-:-:S04]  /*0570*/  UISETP.LT.AND UP0, UPT, UR6, UR4, UPT ;  /* 0x000000040600728c */ /* 0x000fc8000bf01270 */
[----:B------:R-:W-:-:S04]  /*0580*/  USEL UR18, UR6, UR4, UP0 ;  /* 0x0000000406127287 */ /* 0x000fc80008000000 */
[----:B------:R-:W-:-:S06]  /*0590*/  UISETP.GE.AND UP0, UPT, UR18, 0x1, UPT ;  /* 0x000000011200788c */ /* 0x000fcc000bf06270 */
[----:B------:R-:W-:-:S13]  /*05a0*/  PLOP3.LUT P0, PT, PT, PT, UP0, 0x80, 0x0 ;  /* 0x000000000000781c */ /* 0x000fda0003f0f008 */
[----:B------:R-:W-:Y:S05]  /*05b0*/  @!P0 BRA `(.L_x_2) ;  /* 0x000000d400bc8947 */ /* 0x000fea0003800000 */
[----:B------:R-:W1:Y:S01]  /*05c0*/  LDC R10, c[0x0][0x278] ;  /* 0x00009e00ff0a7b82 */ /* 0x000e620000000800 */
[----:B------:R-:W2:Y:S01]  /*05d0*/  S2R R6, SR_CTAID.Z ;  /* 0x0000000000067919 */ /* 0x000ea20000002700 */
[----:B------:R-:W-:Y:S01]  /*05e0*/  SHF.R.S32.HI R3, RZ, 0x1f, R2 ;  /* 0x0000001fff037819 */ /* 0x000fe20000011402 */
[----:B------:R-:W-:Y:S01]  /*05f0*/  UIADD3 UR14, -UR25, UR17, URZ ;  /* 0x00000011190e7290 */ /* 0x000fe2000fffe13f */
[----:B------:R-:W-:Y:S01]  /*0600*/  IMAD.U32 R13, RZ, RZ, UR16 ;  /* 0x00000010ff0d7e24 */ /* 0x000fe2000f8e00ff */
[----:B------:R-:W-:Y:S01]  /*0610*/  UISETP.NE.AND UP0, UPT, UR15, -0x1, UPT ;  /* 0xffffffff0f00788c */ /* 0x000fe2000bf05270 */
[CC--:B------:R-:W-:Y:S02]  /*0620*/  LEA.HI R5, R3.reuse, R2.reuse, RZ, 0x3 ;  /* 0x0000000203057211 */ /* 0x0c0fe400078f18ff */
[----:B------:R-:W3:Y:S01]  /*0630*/  S2UR UR13, SR_CgaCtaId ;  /* 0x00000000000d79c3 */ /* 0x000ee20000008800 */
[----:B------:R-:W-:Y:S02]  /*0640*/  LEA.HI R16, R3, R2, RZ, 0x6 ;  /* 0x0000000203107211 */ /* 0x000fe400078f30ff */
[----:B------:R-:W-:-:S02]  /*0650*/  SHF.R.S32.HI R22, RZ, 0x3, R5 ;  /* 0x00000003ff167819 */ /* 0x000fc40000011405 */
[----:B------:R-:W-:Y:S01]  /*0660*/  LOP3.LUT R5, R5, 0xfffffff8, RZ, 0xc0, !PT ;  /* 0xfffffff805057812 */ /* 0x000fe200078ec0ff */
[----:B------:R-:W-:Y:S01]  /*0670*/  IMAD.SHL.U32 R16, R16, 0x8, RZ ;  /* 0x0000000810107824 */ /* 0x000fe200078e00ff */
[C---:B------:R-:W-:Y:S01]  /*0680*/  ISETP.GE.AND P0, PT, R22.reuse, UR14, PT ;  /* 0x0000000e16007c0c */ /* 0x040fe2000bf06270 */
[C---:B------:R-:W-:Y:S01]  /*0690*/  IMAD.SHL.U32 R25, R22.reuse, 0x40, RZ ;  /* 0x0000004016197824 */ /* 0x040fe200078e00ff */
[----:B------:R-:W-:Y:S01]  /*06a0*/  @UP0 ULDC.64 UR4, c[0x0][0x240] ;  /* 0x0000900000040ab9 */ /* 0x000fe20000000a00 */
[----:B------:R-:W-:Y:S01]  /*06b0*/  VIADD R11, R22, 0x20 ;  /* 0x00000020160b7836 */ /* 0x000fe20000000000 */
[----:B------:R-:W-:Y:S01]  /*06c0*/  @UP0 UIMAD.WIDE.U32 UR6, UR15, UR4, URZ ;  /* 0x000000040f0602a5 */ /* 0x000fe2000f8e003f */
[--C-:B------:R-:W-:Y:S02]  /*06d0*/  SHF.R.S32.HI R23, RZ, 0x1f, R22.reuse ;  /* 0x0000001fff177819 */ /* 0x100fe40000011416 */
[----:B------:R-:W-:Y:S01]  /*06e0*/  LOP3.LUT R25, R25, 0x1c0, RZ, 0xc0, !PT ;  /* 0x000001c019197812 */ /* 0x000fe200078ec0ff */
[----:B------:R-:W-:Y:S01]  /*06f0*/  @UP0 UIMAD UR12, UR15, UR5, UR7 ;  /* 0x000000050f0c02a4 */ /* 0x000fe2000f8e0207 */
[----:B-1----:R-:W-:Y:S01]  /*0700*/  IABS R4, R10 ;  /* 0x0000000a00047213 */ /* 0x002fe20000000000 */
[----:B------:R-:W-:Y:S01]  /*0710*/  @!UP0 USHF.R.S32.HI UR7, URZ, 0x1f, UR8 ;  /* 0x0000001f3f078899 */ /* 0x000fe20008011408 */
[----:B------:R-:W-:Y:S01]  /*0720*/  IMAD.WIDE R12, R13, 0x80, R22 ;  /* 0x000000800d0c7825 */ /* 0x000fe200078e0216 */
[----:B------:R-:W-:Y:S01]  /*0730*/  @!UP0 ULDC.64 UR4, c[0x0][0x228] ;  /* 0x00008a0000048ab9 */ /* 0x000fe20000000a00 */
[----:B------:R-:W1:Y:S01]  /*0740*/  I2F.RP R0, R4 ;  /* 0x0000000400007306 */ /* 0x000e620000209400 */
[----:B------:R-:W-:-:S02]  /*0750*/  @!UP0 UIMAD UR7, UR7, UR4, URZ ;  /* 0x00000004070782a4 */ /* 0x000fc4000f8e023f */
[----:B------:R-:W-:Y:S01]  /*0760*/  @!UP0 UIMAD.WIDE.U32 UR22, UR8, UR4, URZ ;  /* 0x00000004081682a5 */ /* 0x000fe2000f8e003f */
[----:B--2---:R-:W-:Y:S01]  /*0770*/  IABS R6, R6 ;  /* 0x0000000600067213 */ /* 0x004fe20000000000 */
[----:B------:R-:W-:Y:S02]  /*0780*/  @!UP0 UIMAD UR5, UR8, UR5, UR7 ;  /* 0x00000005080582a4 */ /* 0x000fe4000f8e0207 */
[----:B------:R-:W-:Y:S02]  /*0790*/  USHF.R.S32.HI UR4, URZ, 0x1f, UR11 ;  /* 0x0000001f3f047899 */ /* 0x000fe4000801140b */
[----:B------:R-:W-:Y:S01]  /*07a0*/  @!UP0 UIADD3 UR12, UR23, UR5, URZ ;  /* 0x00000005170c8290 */ /* 0x000fe2000fffe03f */
[----:B------:R-:W-:Y:S01]  /*07b0*/  @!UP0 UMOV UR6, UR22 ;  /* 0x0000001600068c82 */ /* 0x000fe20008000000 */
[----:B------:R-:W-:Y:S01]  /*07c0*/  UIADD3 UR5, UR18, -0x1, URZ ;  /* 0xffffffff12057890 */ /* 0x000fe2000fffe03f */
[----:B-1----:R-:W1:Y:S01]  /*07d0*/  MUFU.RCP R8, R0 ;  /* 0x0000000000087308 */ /* 0x002e620000001000 */
[----:B------:R-:W-:-:S02]  /*07e0*/  UISETP.NE.AND UP0, UPT, UR10, -0x1, UPT ;  /* 0xffffffff0a00788c */ /* 0x000fc4000bf05270 */
[----:B------:R-:W-:-:S06]  /*07f0*/  UIMAD UR23, UR5, -0x40, UR26 ;  /* 0xffffffc0051778a4 */ /* 0x000fcc000f8e021a */
[----:B------:R-:W-:-:S03]  /*0800*/  ISETP.GE.AND P6, PT, R22, UR23, PT ;  /* 0x0000001716007c0c */ /* 0x000fc6000bfc6270 */
[----:B------:R-:W-:Y:S01]  /*0810*/  @UP0 UIADD3 UR19, UR9, UR10, URZ ;  /* 0x0000000a09130290 */ /* 0x000fe2000fffe03f */
[----:B-1----:R-:W-:Y:S02]  /*0820*/  VIADD R8, R8, 0xffffffe ;  /* 0x0ffffffe08087836 */ /* 0x002fe40000000000 */
[----:B------:R-:W-:Y:S02]  /*0830*/  VIADD R0, R22, 0x40 ;  /* 0x0000004016007836 */ /* 0x000fe40000000000 */
[----:B------:R-:W1:Y:S05]  /*0840*/  F2I.FTZ.U32.TRUNC.NTZ R9, R8 ;  /* 0x0000000800097305 */ /* 0x000e6a000021f000 */
[----:B------:R-:W2:Y:S01]  /*0850*/  @!P6 S2R R24, SR_CgaCtaId ;  /* 0x000000000018e919 */ /* 0x000ea20000008800 */
[----:B------:R-:W-:Y:S01]  /*0860*/  ISETP.GE.AND P2, PT, R0, UR14, PT ;  /* 0x0000000e00007c0c */ /* 0x000fe2000bf46270 */
[----:B------:R-:W-:-:S04]  /*0870*/  IMAD.IADD R0, R2, 0x1, -R5 ;  /* 0x0000000102007824 */ /* 0x000fc800078e0a05 */
[----:B------:R-:W-:-:S05]  /*0880*/  IMAD.SHL.U32 R32, R0, 0x8, RZ ;  /* 0x0000000800207824 */ /* 0x000fca00078e00ff */
[----:B------:R-:W-:Y:S01]  /*0890*/  SHF.R.S32.HI R33, RZ, 0x1f, R32 ;  /* 0x0000001fff217819 */ /* 0x000fe20000011420 */
[----:B-1----:R-:W-:Y:S02]  /*08a0*/  IMAD.MOV R7, RZ, RZ, -R9 ;  /* 0x000000ffff077224 */ /* 0x002fe400078e0a09 */
[----:B------:R-:W-:Y:S02]  /*08b0*/  IMAD.MOV.U32 R8, RZ, RZ, RZ ;  /* 0x000000ffff087224 */ /* 0x000fe400078e00ff */
[----:B------:R-:W-:-:S04]  /*08c0*/  IMAD R7, R7, R4, RZ ;  /* 0x0000000407077224 */ /* 0x000fc800078e02ff */
[----:B------:R-:W-:Y:S01]  /*08d0*/  IMAD.HI.U32 R207, R9, R7, R8 ;  /* 0x0000000709cf7227 */ /* 0x000fe200078e0008 */
[----:B------:R-:W-:Y:S02]  /*08e0*/  LOP3.LUT R8, R25, 0x38, R32, 0xf8, !PT ;  /* 0x0000003819087812 */ /* 0x000fe400078ef820 */
[----:B------:R-:W-:-:S03]  /*08f0*/  SHF.R.U32.HI R25, RZ, 0x3, R25 ;  /* 0x00000003ff197819 */ /* 0x000fc60000011619 */
[----:B------:R-:W-:Y:S01]  /*0900*/  IMAD.HI.U32 R207, R207, R6, RZ ;  /* 0x00000006cfcf7227 */ /* 0x000fe200078e00ff */
[----:B------:R-:W-:Y:S02]  /*0910*/  LOP3.LUT R25, R8, R25, RZ, 0x3c, !PT ;  /* 0x0000001908197212 */ /* 0x000fe400078e3cff */
[----:B------:R-:W1:Y:S01]  /*0920*/  @!P0 LDC.64 R8, c[0x0][0x240] ;  /* 0x00009000ff088b82 */ /* 0x000e620000000a00 */
[----:B------:R-:W-:Y:S01]  /*0930*/  IMAD.MOV R5, RZ, RZ, -R207 ;  /* 0x000000ffff057224 */ /* 0x000fe200078e0acf */
[----:B------:R-:W-:-:S03]  /*0940*/  LOP3.LUT R25, R25, 0xfffffe00, R16, 0xf8, !PT ;  /* 0xfffffe0019197812 */ /* 0x000fc600078ef810 */
[----:B------:R-:W-:Y:S01]  /*0950*/  IMAD R5, R4, R5, R6 ;  /* 0x0000000504057224 */ /* 0x000fe200078e0206 */
[----:B------:R-:W-:Y:S01]  /*0960*/  IADD3 R6, P3, R32, UR6, RZ ;  /* 0x0000000620067c10 */ /* 0x000fe2000ff7e0ff */
[----:B------:R-:W-:Y:S02]  /*0970*/  ULDC.64 UR6, c[0x0][0x258] ;  /* 0x0000960000067ab9 */ /* 0x000fe40000000a00 */
[----:B------:R-:W-:Y:S01]  /*0980*/  IMAD.U32 R30, RZ, RZ, UR6 ;  /* 0x00000006ff1e7e24 */ /* 0x000fe2000f8e00ff */
[----:B------:R-:W-:Y:S01]  /*0990*/  ISETP.GT.U32.AND P1, PT, R4, R5, PT ;  /* 0x000000050400720c */ /* 0x000fe20003f24070 */
[----:B------:R-:W-:Y:S01]  /*09a0*/  UIMAD UR4, UR4, UR6, URZ ;  /* 0x00000006040472a4 */ /* 0x000fe2000f8e023f */
[----:B------:R-:W-:Y:S01]  /*09b0*/  IADD3.X R7, R33, UR12, RZ, P3, !PT ;  /* 0x0000000c21077c10 */ /* 0x000fe20009ffe4ff */
[----:B------:R-:W-:Y:S01]  /*09c0*/  @UP0 UIADD3 UR6, UR9, UR10, URZ ;  /* 0x0000000a09060290 */ /* 0x000fe2000fffe03f */
[----:B------:R-:W-:Y:S01]  /*09d0*/  ISETP.GE.AND P3, PT, R11, UR14, PT ;  /* 0x0000000e0b007c0c */ /* 0x000fe2000bf66270 */
[----:B------:R-:W-:Y:S01]  /*09e0*/  UIMAD UR4, UR11, UR7, UR4 ;  /* 0x000000070b0472a4 */ /* 0x000fe2000f8e0204 */
[----:B------:R-:W-:-:S02]  /*09f0*/  IMAD.WIDE.U32 R30, R30, UR11, R6 ;  /* 0x0000000b1e1e7c25 */ /* 0x000fc4000f8e0006 */
[----:B------:R-:W4:Y:S03]  /*0a00*/  @!P0 LDC.64 R6, c[0x0][0x210] ;  /* 0x00008400ff068b82 */ /* 0x000f260000000a00 */
[----:B------:R-:W-:Y:S01]  /*0a10*/  VIADD R29, R31, UR4 ;  /* 0x000000041f1d7c36 */ /* 0x000fe20008000000 */
[----:B------:R-:W-:Y:S01]  /*0a20*/  UMOV UR4, 0x400 ;  /* 0x0000040000047882 */ /* 0x000fe20000000000 */
[----:B------:R-:W-:Y:S01]  /*0a30*/  @!P1 IMAD.IADD R5, R5, 0x1, -R4 ;  /* 0x0000000105059824 */ /* 0x000fe200078e0a04 */
[----:B---3--:R-:W-:Y:S01]  /*0a40*/  ULEA UR4, UR13, UR4, 0x18 ;  /* 0x000000040d047291 */ /* 0x008fe2000f8ec03f */
[----:B------:R-:W-:Y:S02]  /*0a50*/  @!P0 IMAD.MOV.U32 R28, RZ, RZ, R30 ;  /* 0x000000ffff1c8224 */ /* 0x000fe400078e001e */
[----:B------:R-:W-:Y:S01]  /*0a60*/  @!P1 VIADD R207, R207, 0x1 ;  /* 0x00000001cfcf9836 */ /* 0x000fe20000000000 */
[----:B------:R-:W-:Y:S01]  /*0a70*/  ISETP.GE.U32.AND P4, PT, R5, R4, PT ;  /* 0x000000040500720c */ /* 0x000fe20003f86070 */
[-C--:B-1----:R-:W-:Y:S01]  /*0a80*/  @!P0 IMAD R4, R13, R8.reuse, RZ ;  /* 0x000000080d048224 */ /* 0x082fe200078e02ff */
[----:B------:R-:W-:Y:S01]  /*0a90*/  LOP3.LUT R5, R10, UR11, RZ, 0x3c, !PT ;  /* 0x0000000b0a057c12 */ /* 0x000fe2000f8e3cff */
[----:B------:R-:W1:Y:S01]  /*0aa0*/  @!P3 LDC.64 R26, c[0x0][0x210] ;  /* 0x00008400ff1abb82 */ /* 0x000e620000000a00 */
[C---:B------:R-:W-:Y:S01]  /*0ab0*/  @!P0 IMAD.WIDE.U32 R18, R12.reuse, R8, R28 ;  /* 0x000000080c128225 */ /* 0x040fe200078e001c */
[C---:B------:R-:W-:Y:S01]  /*0ac0*/  @!P3 IADD3 R8, P1, R12.reuse, 0x20, RZ ;  /* 0x000000200c08b810 */ /* 0x040fe20007f3e0ff */
[----:B------:R-:W-:Y:S01]  /*0ad0*/  @UP0 ULDC.64 UR12, c[0x0][0x248] ;  /* 0x00009200000c0ab9 */ /* 0x000fe20000000a00 */
[----:B------:R-:W-:Y:S01]  /*0ae0*/  ISETP.GE.AND P5, PT, R5, RZ, PT ;  /* 0x000000ff0500720c */ /* 0x000fe20003fa6270 */
[----:B------:R-:W-:Y:S01]  /*0af0*/  @!P0 IMAD R9, R12, R9, R4 ;  /* 0x000000090c098224 */ /* 0x000fe200078e0204 */
[----:B------:R-:W-:Y:S01]  /*0b00*/  LEA R203, R25, UR4, 0x1 ;  /* 0x0000000419cb7c11 */ /* 0x000fe2000f8e08ff */
[----:B------:R-:W-:Y:S01]  /*0b10*/  @!P3 IMAD.MOV.U32 R15, RZ, RZ, R29 ;  /* 0x000000ffff0fb224 */ /* 0x000fe200078e001d */
[----:B------:R-:W3:Y:S01]  /*0b20*/  @!P3 LDC.64 R4, c[0x0][0x240] ;  /* 0x00009000ff04bb82 */ /* 0x000ee20000000a00 */
[----:B------:R-:W-:Y:S01]  /*0b30*/  @!P0 IMAD.IADD R14, R19, 0x1, R9 ;  /* 0x00000001130e8824 */ /* 0x000fe200078e0209 */
[----:B------:R-:W-:Y:S01]  /*0b40*/  @UP0 ULDC.64 UR10, c[0x0][0x250] ;  /* 0x00009400000a0ab9 */ /* 0x000fe20000000a00 */
[----:B------:R-:W-:Y:S01]  /*0b50*/  @P4 VIADD R207, R207, 0x1 ;  /* 0x00000001cfcf4836 */ /* 0x000fe20000000000 */
[----:B------:R-:W-:Y:S01]  /*0b60*/  ISETP.NE.AND P4, PT, R10, RZ, PT ;  /* 0x000000ff0a00720c */ /* 0x000fe20003f85270 */
[----:B------:R-:W-:Y:S01]  /*0b70*/  @!P3 IMAD.X R9, RZ, RZ, R13, P1 ;  /* 0x000000ffff09b224 */ /* 0x000fe200008e060d */
[----:B------:R-:W-:-:S02]  /*0b80*/  @UP0 UIMAD.WIDE.U32 UR30, UR19, UR12, URZ ;  /* 0x0000000c131e02a5 */ /* 0x000fc4000f8e003f */
[----:B------:R-:W-:Y:S01]  /*0b90*/  @UP0 UIMAD.WIDE.U32 UR28, UR6, UR10, URZ ;  /* 0x0000000a061c02a5 */ /* 0x000fe2000f8e003f */
[----:B------:R-:W-:Y:S01]  /*0ba0*/  @!P5 IMAD.MOV R207, RZ, RZ, -R207 ;  /* 0x000000ffffcfd224 */ /* 0x000fe200078e0acf */
[----:B----4-:R-:W-:Y:S01]  /*0bb0*/  @!P0 LEA R20, P5, R18, R6, 0x1 ;  /* 0x0000000612148211 */ /* 0x010fe200078a08ff */
[----:B------:R-:W-:Y:S01]  /*0bc0*/  VIADD R6, R22, 0x60 ;  /* 0x0000006016067836 */ /* 0x000fe20000000000 */
[----:B------:R-:W-:Y:S02]  /*0bd0*/  @UP0 UIMAD UR19, UR19, UR13, URZ ;  /* 0x0000000d131302a4 */ /* 0x000fe4000f8e023f */
[----:B------:R-:W-:Y:S01]  /*0be0*/  @!P0 LEA.HI.X R21, R18, R7, R14, 0x1, P5 ;  /* 0x0000000712158211 */ /* 0x000fe200028f0c0e */
[----:B------:R-:W-:Y:S01]  /*0bf0*/  @!P3 IMAD.MOV.U32 R14, RZ, RZ, R30 ;  /* 0x000000ffff0eb224 */ /* 0x000fe200078e001e */
[----:B------:R-:W-:Y:S01]  /*0c00*/  ISETP.GE.AND P1, PT, R6, UR14, PT ;  /* 0x0000000e06007c0c */ /* 0x000fe2000bf26270 */
[----:B------:R-:W4:Y:S01]  /*0c10*/  @!P3 S2R R18, SR_CgaCtaId ;  /* 0x000000000012b919 */ /* 0x000f220000008800 */
[----:B------:R-:W-:Y:S01]  /*0c20*/  @!P4 LOP3.LUT R207, RZ, R10, RZ, 0x33, !PT ;  /* 0x0000000affcfc212 */ /* 0x000fe200078e33ff */
[----:B------:R-:W-:Y:S01]  /*0c30*/  @UP0 UIMAD UR6, UR6, UR11, URZ ;  /* 0x0000000b060602a4 */ /* 0x000fe2000f8e023f */
[C---:B------:R-:W-:Y:S01]  /*0c40*/  ISETP.GE.AND P5, PT, R11.reuse, UR23, PT ;  /* 0x000000170b007c0c */ /* 0x040fe2000bfa6270 */
[----:B------:R-:W-:Y:S01]  /*0c50*/  @!PT LDS RZ, [RZ] ;  /* 0x00000000fffff984 */ /* 0x000fe20000000800 */
[----:B------:R-:W-:Y:S01]  /*0c60*/  @!PT LDS RZ, [RZ] ;  /* 0x00000000fffff984 */ /* 0x000fe20000000800 */
[----:B------:R-:W-:Y:S01]  /*0c70*/  @!PT LDS RZ, [RZ] ;  /* 0x00000000fffff984 */ /* 0x000fe20000000800 */
[----:B------:R-:W-:Y:S01]  /*0c80*/  @!P0 LDGSTS.E.BYPASS.LTC128B.128 [R203], desc[UR20][R20.64] ;  /* 0x0000000014cb8fae */ /* 0x000fe2000b901d54 */
[----:B------:R-:W-:Y:S01]  /*0c90*/  ISETP.GE.AND P4, PT, R11, UR23, PT ;  /* 0x000000170b007c0c */ /* 0x000fe2000bf86270 */
[----:B------:R-:W-:Y:S01]  /*0ca0*/  @UP0 UIADD3 UR27, UR29, UR6, URZ ;  /* 0x000000061d1b0290 */ /* 0x000fe2000fffe03f */
[----:B---3--:R-:W-:Y:S01]  /*0cb0*/  @!P3 IMAD R6, R9, R4, RZ ;  /* 0x000000040906b224 */ /* 0x008fe200078e02ff */
[----:B------:R-:W-:Y:S01]  /*0cc0*/  @!P0 LDGSTS.E.BYPASS.LTC128B.128 [R203+0x4000], desc[UR20][R20.64+0x80] ;  /* 0x0400008014cb8fae */ /* 0x000fe2000b901d54 */
[----:B------:R-:W-:Y:S01]  /*0cd0*/  LEA.HI R7, R3, R2, RZ, 0x4 ;  /* 0x0000000203077211 */ /* 0x000fe200078f20ff */
[----:B------:R-:W-:Y:S01]  /*0ce0*/  @UP0 UIADD3 UR19, UR31, UR19, URZ ;  /* 0x000000131f130290 */ /* 0x000fe2000fffe03f */
[C---:B------:R-:W-:Y:S01]  /*0cf0*/  @!P3 IMAD R6, R8.reuse, R5, R6 ;  /* 0x000000050806b224 */ /* 0x040fe200078e0206 */
[----:B------:R3:W-:Y:S01]  /*0d00*/  @!P0 LDGSTS.E.BYPASS.LTC128B.128 [R203+0x8000], desc[UR20][R20.64+0x100] ;  /* 0x0800010014cb8fae */ /* 0x0007e2000b901d54 */
[----:B------:R-:W-:Y:S01]  /*0d10*/  @!P3 IMAD.WIDE.U32 R8, R8, R4, R14 ;  /* 0x000000040808b225 */ /* 0x000fe200078e000e */
[----:B------:R-:W-:Y:S01]  /*0d20*/  @!P6 MOV R5, 0x400 ;  /* 0x000004000005e802 */ /* 0x000fe20000000f00 */
[----:B------:R-:W-:Y:S01]  /*0d30*/  @UP0 UMOV UR22, UR30 ;  /* 0x0000001e00160c82 */ /* 0x000fe20008000000 */
[----:B------:R-:W5:Y:S01]  /*0d40*/  @!P2 S2R R10, SR_CgaCtaId ;  /* 0x00000000000aa919 */ /* 0x000f620000008800 */
[----:B------:R-:W-:Y:S01]  /*0d50*/  @!P3 IMAD.IADD R4, R9, 0x1, R6 ;  /* 0x000000010904b824 */ /* 0x000fe200078e0206 */
[----:B-1----:R-:W-:Y:S01]  /*0d60*/  @!P3 LEA R26, P0, R8, R26, 0x1 ;  /* 0x0000001a081ab211 */ /* 0x002fe200078008ff */
[----:B------:R-:W1:Y:S01]  /*0d70*/  @!P1 S2R R16, SR_CgaCtaId ;  /* 0x0000000000109919 */ /* 0x000e620000008800 */
[----:B------:R-:W-:-:S02]  /*0d80*/  SHF.R.S32.HI R6, RZ, 0x4, R7 ;  /* 0x00000004ff067819 */ /* 0x000fc40000011407 */
[----:B------:R-:W-:Y:S02]  /*0d90*/  @!P3 LEA.HI.X R27, R8, R27, R4, 0x1, P0 ;  /* 0x0000001b081bb211 */ /* 0x000fe400000f0c04 */
[----:B------:R-:W-:Y:S01]  /*0da0*/  @!P2 IADD3 R11, P0, R12, 0x40, RZ ;  /* 0x000000400c0ba810 */ /* 0x000fe20007f1e0ff */
[----:B------:R-:W1:Y:S01]  /*0db0*/  @!P5 S2R R4, SR_CgaCtaId ;  /* 0x000000000004d919 */ /* 0x000e620000008800 */
[----:B------:R-:W1:Y:S01]  /*0dc0*/  @!P2 LDC.64 R8, c[0x0][0x240] ;  /* 0x00009000ff08ab82 */ /* 0x000e620000000a00 */
[C---:B------:R-:W-:Y:S02]  /*0dd0*/  LEA.HI R201, R7.reuse, R6, RZ, 0x1 ;  /* 0x0000000607c97211 */ /* 0x040fe400078f08ff */
[----:B------:R-:W-:Y:S02]  /*0de0*/  LOP3.LUT R7, R7, 0xfffffff0, RZ, 0xc0, !PT ;  /* 0xfffffff007077812 */ /* 0x000fe400078ec0ff */
[----:B--2---:R-:W-:Y:S02]  /*0df0*/  @!P6 LEA R24, R24, R5, 0x18 ;  /* 0x000000051818e211 */ /* 0x004fe400078ec0ff */
[----:B------:R-:W-:-:S02]  /*0e00*/  LOP3.LUT R201, R201, 0xfffffffe, RZ, 0xc0, !PT ;  /* 0xfffffffec9c97812 */ /* 0x000fc400078ec0ff */
[----:B------:R-:W-:Y:S01]  /*0e10*/  @!P2 MOV R5, 0x400 ;  /* 0x000004000005a802 */ /* 0x000fe20000000f00 */
[----:B---3--:R-:W-:Y:S01]  /*0e20*/  @!P2 IMAD.X R21, RZ, RZ, R13, P0 ;  /* 0x000000ffff15a224 */ /* 0x008fe200000e060d */
[----:B------:R-:W-:Y:S01]  /*0e30*/  @!P1 IADD3 R20, P0, R12, 0x60, RZ ;  /* 0x000000600c149810 */ /* 0x000fe20007f1e0ff */
[----:B------:R-:W-:Y:S02]  /*0e40*/  IMAD.IADD R12, R2, 0x1, -R7 ;  /* 0x00000001020c7824 */ /* 0x000fe400078e0a07 */
[----:B------:R-:W-:Y:S02]  /*0e50*/  IMAD.IADD R201, R6, 0x1, -R201 ;  /* 0x0000000106c97824 */ /* 0x000fe400078e0ac9 */
[----:B------:R-:W-:Y:S01]  /*0e60*/  @!P1 IMAD.X R19, RZ, RZ, R13, P0 ;  /* 0x000000ffff139224 */ /* 0x000fe200000e060d */
[----:B------:R-:W-:Y:S02]  /*0e70*/  PLOP3.LUT P0, PT, PT, PT, UP0, 0x80, 0x0 ;  /* 0x000000000000781c */ /* 0x000fe40003f0f008 */
[----:B------:R-:W-:-:S02]  /*0e80*/  @!P3 MOV R13, 0x400 ;  /* 0x00000400000db802 */ /* 0x000fc40000000f00 */
[----:B-----5:R-:W-:Y:S02]  /*0e90*/  @!P2 LEA R10, R10, R5, 0x18 ;  /* 0x000000050a0aa211 */ /* 0x020fe400078ec0ff */
[----:B----4-:R-:W-:Y:S02]  /*0ea0*/  @!P3 LEA R18, R18, R13, 0x18 ;  /* 0x0000000d1212b211 */ /* 0x010fe400078ec0ff */
[----:B------:R-:W-:-:S05]  /*0eb0*/  SHF.R.S32.HI R5, RZ, 0x1f, R12 ;  /* 0x0000001fff057819 */ /* 0x000fca000001140c */
[----:B------:R-:W-:Y:S05]  /*0ec0*/  @P0 BRA `(.L_x_3) ;  /* 0x0000000000340947 */ /* 0x000fea0003800000 */
[----:B------:R-:W-:Y:S01]  /*0ed0*/  USHF.R.S32.HI UR22, URZ, 0x1f, UR9 ;  /* 0x0000001f3f167899 */ /* 0x000fe20008011409 */
[----:B------:R-:W-:Y:S01]  /*0ee0*/  ULDC.64 UR12, c[0x0][0x248] ;  /* 0x00009200000c7ab9 */ /* 0x000fe20000000a00 */
[----:B------:R-:W-:Y:S02]  /*0ef0*/  USHF.R.S32.HI UR19, URZ, 0x1f, UR8 ;  /* 0x0000001f3f137899 */ /* 0x000fe40008011408 */
[----:B------:R-:W-:Y:S02]  /*0f00*/  UIMAD UR22, UR22, UR12, URZ ;  /* 0x0000000c161672a4 */ /* 0x000fe4000f8e023f */
[----:B------:R-:W-:Y:S02]  /*0f10*/  UIMAD.WIDE.U32 UR30, UR9, UR12, URZ ;  /* 0x0000000c091e72a5 */ /* 0x000fe4000f8e003f */
[----:B------:R-:W-:Y:S01]  /*0f20*/  UIMAD UR22, UR9, UR13, UR22 ;  /* 0x0000000d091672a4 */ /* 0x000fe2000f8e0216 */
[----:B------:R-:W-:-:S03]  /*0f30*/  ULDC.64 UR6, c[0x0][0x230] ;  /* 0x00008c0000067ab9 */ /* 0x000fc60000000a00 */
[----:B------:R-:W-:Y:S02]  /*0f40*/  UIADD3 UR31, UR31, UR22, URZ ;  /* 0x000000161f1f7290 */ /* 0x000fe4000fffe03f */
[----:B------:R-:W-:Y:S02]  /*0f50*/  UIMAD UR19, UR19, UR6, URZ ;  /* 0x00000006131372a4 */ /* 0x000fe4000f8e023f */
[----:B------:R-:W-:Y:S02]  /*0f60*/  UIMAD.WIDE.U32 UR30, UR8, UR6, UR30 ;  /* 0x00000006081e72a5 */ /* 0x000fe4000f8e001e */
[----:B------:R-:W-:-:S04]  /*0f70*/  UIMAD UR7, UR8, UR7, UR19 ;  /* 0x00000007080772a4 */ /* 0x000fc8000f8e0213 */
[----:B------:R-:W-:Y:S01]  /*0f80*/  UIADD3 UR19, UR31, UR7, URZ ;  /* 0x000000071f137290 */ /* 0x000fe2000fffe03f */
[----:B------:R-:W-:-:S11]  /*0f90*/  UMOV UR22, UR30 ;  /* 0x0000001e00167c82 */ /* 0x000fd60008000000 */
.L_x_3:
[----:B------:R-:W-:Y:S01]  /*0fa0*/  LEA.HI R14, R5, R12, RZ, 0x3 ;  /* 0x0000000c050e7211 */ /* 0x000fe200078f18ff */
[----:B------:R-:W-:Y:S06]  /*0fb0*/  @P0 BRA `(.L_x_4) ;  /* 0x0000000000300947 */ /* 0x000fec0003800000 */
[----:B------:R-:W-:Y:S01]  /*0fc0*/  USHF.R.S32.HI UR27, URZ, 0x1f, UR9 ;  /* 0x0000001f3f1b7899 */ /* 0x000fe20008011409 */
[----:B------:R-:W-:Y:S01]  /*0fd0*/  ULDC.64 UR10, c[0x0][0x250] ;  /* 0x00009400000a7ab9 */ /* 0x000fe20000000a00 */
[----:B------:R-:W-:Y:S02]  /*0fe0*/  ULDC.64 UR6, c[0x0][0x238] ;  /* 0x00008e0000067ab9 */ /* 0x000fe40000000a00 */
[----:B------:R-:W-:Y:S02]  /*0ff0*/  UIMAD UR27, UR27, UR10, URZ ;  /* 0x0000000a1b1b72a4 */ /* 0x000fe4000f8e023f */
[----:B------:R-:W-:Y:S02]  /*1000*/  UIMAD.WIDE.U32 UR28, UR9, UR10, URZ ;  /* 0x0000000a091c72a5 */ /* 0x000fe4000f8e003f */
[----:B------:R-:W-:Y:S02]  /*1010*/  UIMAD UR27, UR9, UR11, UR27 ;  /* 0x0000000b091b72a4 */ /* 0x000fe4000f8e021b */
[----:B------:R-:W-:-:S02]  /*1020*/  USHF.R.S32.HI UR9, URZ, 0x1f, UR8 ;  /* 0x0000001f3f097899 */ /* 0x000fc40008011408 */
[----:B------:R-:W-:Y:S02]  /*1030*/  UIADD3 UR29, UR29, UR27, URZ ;  /* 0x0000001b1d1d7290 */ /* 0x000fe4000fffe03f */
[----:B------:R-:W-:Y:S02]  /*1040*/  UIMAD UR9, UR9, UR6, URZ ;  /* 0x00000006090972a4 */ /* 0x000fe4000f8e023f */
[----:B------:R-:W-:Y:S02]  /*1050*/  UIMAD.WIDE.U32 UR28, UR8, UR6, UR28 ;  /* 0x00000006081c72a5 */ /* 0x000fe4000f8e001c */
[----:B------:R-:W-:-:S04]  /*1060*/  UIMAD UR7, UR8, UR7, UR9 ;  /* 0x00000007080772a4 */ /* 0x000fc8000f8e0209 */
[----:B------:R-:W-:-:S12]  /*1070*/  UIADD3 UR27, UR29, UR7, URZ ;  /* 0x000000071d1b7290 */ /* 0x000fd8000fffe03f */
.L_x_4:
[----:B------:R-:W-:Y:S01]  /*1080*/  IMAD R15, R23, UR12, RZ ;  /* 0x0000000c170f7c24 */ /* 0x000fe2000f8e02ff */
[----:B------:R-:W-:Y:S01]  /*1090*/  @!P5 MOV R7, 0x400 ;  /* 0x000004000007d802 */ /* 0x000fe20000000f00 */
[----:B------:R-:W-:Y:S01]  /*10a0*/  IMAD.WIDE.U32 R34, R22, UR12, R32 ;  /* 0x0000000c16227c25 */ /* 0x000fe2000f8e0020 */
[----:B------:R-:W-:Y:S01]  /*10b0*/  @!P1 MOV R13, 0x400 ;  /* 0x00000400000d9802 */ /* 0x000fe20000000f00 */
[----:B------:R-:W-:Y:S01]  /*10c0*/  ULDC.64 UR8, c[0x0][0x260] ;  /* 0x0000980000087ab9 */ /* 0x000fe20000000a00 */
[----:B-1----:R-:W-:Y:S01]  /*10d0*/  @!P5 LEA R4, R4, R7, 0x18 ;  /* 0x000000070404d211 */ /* 0x002fe200078ec0ff */
[----:B------:R-:W-:Y:S01]  /*10e0*/  IMAD R6, R22, UR13, R15 ;  /* 0x0000000d16067c24 */ /* 0x000fe2000f8e020f */
[----:B------:R-:W-:Y:S01]  /*10f0*/  IADD3 R204, P0, R34, UR22, RZ ;  /* 0x0000001622cc7c10 */ /* 0x000fe2000ff1e0ff */
[----:B------:R-:W-:Y:S01]  /*1100*/  IMAD.WIDE.U32 R32, R22, UR10, R32 ;  /* 0x0000000a16207c25 */ /* 0x000fe2000f8e0020 */
[----:B------:R-:W-:Y:S01]  /*1110*/  LOP3.LUT R5, R14, 0xfffffff8, RZ, 0xc0, !PT ;  /* 0xfffffff80e057812 */ /* 0x000fe200078ec0ff */
[----:B------:R-:W-:Y:S01]  /*1120*/  ULDC.64 UR6, c[0x0][0x268] ;  /* 0x00009a0000067ab9 */ /* 0x000fe20000000a00 */
[----:B------:R-:W-:Y:S01]  /*1130*/  IADD3.X R205, R35, UR19, R6, P0, !PT ;  /* 0x0000001323cd7c10 */ /* 0x000fe200087fe406 */
[----:B------:R-:W-:Y:S01]  /*1140*/  IMAD R15, R23, UR10, RZ ;  /* 0x0000000a170f7c24 */ /* 0x000fe2000f8e02ff */
[----:B------:R-:W1:Y:S01]  /*1150*/  @!P1 LDC.64 R6, c[0x0][0x240] ;  /* 0x00009000ff069b82 */ /* 0x000e620000000a00 */
[----:B------:R-:W-:Y:S01]  /*1160*/  @!P2 IMAD R17, R25, 0x2, R10 ;  /* 0x000000021911a824 */ /* 0x000fe200078e020a */
[----:B------:R-:W-:Y:S01]  /*1170*/  IADD3 R148, P0, R32, UR28, RZ ;  /* 0x0000001c20947c10 */ /* 0x000fe2000ff1e0ff */
[----:B------:R-:W-:Y:S01]  /*1180*/  IMAD R10, R22, UR11, R15 ;  /* 0x0000000b160a7c24 */ /* 0x000fe2000f8e020f */
[----:B------:R-:W-:Y:S01]  /*1190*/  @!P1 LEA R16, R16, R13, 0x18 ;  /* 0x0000000d10109211 */ /* 0x000fe200078ec0ff */
[----:B------:R-:W-:Y:S01]  /*11a0*/  @!P2 IMAD R28, R21, R8, RZ ;  /* 0x00000008151ca224 */ /* 0x000fe200078e02ff */
[----:B------:R-:W-:Y:S01]  /*11b0*/  USHF.L.U64.HI UR19, UR12, 0x6, UR13 ;  /* 0x000000060c137899 */ /* 0x000fe2000801020d */
[----:B------:R-:W-:Y:S01]  /*11c0*/  @!P2 IMAD.MOV.U32 R31, RZ, RZ, R29 ;  /* 0x000000ffff1fa224 */ /* 0x000fe200078e001d */
[----:B------:R-:W-:Y:S01]  /*11d0*/  IADD3.X R149, R33, UR27, R10, P0, !PT ;  /* 0x0000001b21957c10 */ /* 0x000fe200087fe40a */
[----:B------:R-:W-:Y:S01]  /*11e0*/  IMAD.IADD R5, R12, 0x1, -R5 ;  /* 0x000000010c057824 */ /* 0x000fe200078e0a05 */
[----:B------:R-:W-:Y:S01]  /*11f0*/  SHF.R.S32.HI R10, RZ, 0x1f, R207 ;  /* 0x0000001fff0a7819 */ /* 0x000fe200000114cf */
[----:B------:R-:W2:Y:S01]  /*1200*/  @!P2 LDC.64 R12, c[0x0][0x210] ;  /* 0x00008400ff0cab82 */ /* 0x000ea20000000a00 */
[C---:B------:R-:W-:Y:S01]  /*1210*/  @!P3 IMAD R18, R25.reuse, 0x2, R18 ;  /* 0x000000021912b824 */ /* 0x040fe200078e0212 */
[----:B------:R-:W-:Y:S01]  /*1220*/  USHF.L.U32 UR22, UR12, 0x6, URZ ;  /* 0x000000060c167899 */ /* 0x000fe2000800063f */
[C---:B------:R-:W-:Y:S01]  /*1230*/  @!P1 IMAD R16, R25.reuse, 0x2, R16 ;  /* 0x0000000219109824 */ /* 0x040fe200078e0210 */
[----:B------:R-:W-:Y:S01]  /*1240*/  UIMAD.WIDE.U32 UR28, UR5, UR10, URZ ;  /* 0x0000000a051c72a5 */ /* 0x000fe2000f8e003f */
[C---:B------:R-:W-:Y:S01]  /*1250*/  @!P6 IMAD R15, R25.reuse, 0x2, R24 ;  /* 0x00000002190fe824 */ /* 0x040fe200078e0218 */
[----:B------:R-:W-:Y:S01]  /*1260*/  @!PT LDS RZ, [RZ] ;  /* 0x00000000fffff984 */ /* 0x000fe20000000800 */
[----:B------:R-:W-:Y:S01]  /*1270*/  @!PT LDS RZ, [RZ] ;  /* 0x00000000fffff984 */ /* 0x000fe20000000800 */
[----:B------:R-:W-:Y:S01]  /*1280*/  @!PT LDS RZ, [RZ] ;  /* 0x00000000fffff984 */ /* 0x000fe20000000800 */
[----:B------:R-:W-:Y:S01]  /*1290*/  @!P3 LDGSTS.E.BYPASS.LTC128B.128 [R18+0x1000], desc[UR20][R26.64] ;  /* 0x010000001a12bfae */ /* 0x000fe2000b901d54 */
[----:B------:R-:W-:Y:S01]  /*12a0*/  @!P5 IMAD R4, R25, 0x2, R4 ;  /* 0x000000021904d824 */ /* 0x000fe200078e0204 */
[----:B------:R-:W-:Y:S01]  /*12b0*/  LEA.HI R3, R3, R2, RZ, 0x5 ;  /* 0x0000000203037211 */ /* 0x000fe200078f28ff */
[----:B------:R-:W-:Y:S01]  /*12c0*/  @!P1 IMAD.MOV.U32 R25, RZ, RZ, R29 ;  /* 0x000000ffff199224 */ /* 0x000fe200078e001d */
[----:B------:R-:W-:Y:S01]  /*12d0*/  @!P3 LDGSTS.E.BYPASS.LTC128B.128 [R18+0x5000], desc[UR20][R26.64+0x80] ;  /* 0x050000801a12bfae */ /* 0x000fe2000b901d54 */
[C---:B------:R-:W-:Y:S01]  /*12e0*/  @!P2 IMAD R21, R11.reuse, R9, R28 ;  /* 0x000000090b15a224 */ /* 0x040fe200078e021c */
[----:B------:R-:W-:Y:S01]  /*12f0*/  UISETP.GE.AND UP0, UPT, UR18, 0x2, UPT ;  /* 0x000000021200788c */ /* 0x000fe2000bf06270 */
[----:B------:R-:W-:Y:S01]  /*1300*/  @!P2 IMAD.WIDE.U32 R28, R11, R8, R30 ;  /* 0x000000080b1ca225 */ /* 0x000fe200078e001e */
[----:B------:R3:W-:Y:S03]  /*1310*/  @!P3 LDGSTS.E.BYPASS.LTC128B.128 [R18+0x9000], desc[UR20][R26.64+0x100] ;  /* 0x090001001a12bfae */ /* 0x0007e6000b901d54 */
[----:B------:R-:W-:-:S02]  /*1320*/  IMAD R8, R10, UR8, RZ ;  /* 0x000000080a087c24 */ /* 0x000fc4000f8e02ff */
[----:B------:R-:W-:Y:S02]  /*1330*/  IMAD R10, R10, UR6, RZ ;  /* 0x000000060a0a7c24 */ /* 0x000fe4000f8e02ff */
[C---:B------:R-:W-:Y:S01]  /*1340*/  IMAD R209, R207.reuse, UR9, R8 ;  /* 0x00000009cfd17c24 */ /* 0x040fe2000f8e0208 */
[----:B------:R-:W-:Y:S01]  /*1350*/  USHF.L.U32 UR9, UR12, 0x5, URZ ;  /* 0x000000050c097899 */ /* 0x000fe2000800063f */
[----:B------:R-:W4:Y:S01]  /*1360*/  @!P1 LDC.64 R8, c[0x0][0x210] ;  /* 0x00008400ff089b82 */ /* 0x000f220000000a00 */
[C---:B------:R-:W-:Y:S01]  /*1370*/  IMAD.WIDE.U32 R204, R207.reuse, UR8, R204 ;  /* 0x00000008cfcc7c25 */ /* 0x040fe2000f8e00cc */
[----:B--2---:R-:W-:Y:S01]  /*1380*/  @!P2 LEA R12, P0, R28, R12, 0x1 ;  /* 0x0000000c1c0ca211 */ /* 0x004fe200078008ff */
[----:B------:R-:W-:Y:S02]  /*1390*/  USHF.L.U64.HI UR8, UR12, 0x5, UR13 ;  /* 0x000000050c087899 */ /* 0x000fe4000801020d */
[----:B------:R-:W-:Y:S01]  /*13a0*/  IMAD.WIDE.U32 R148, R207, UR6, R148 ;  /* 0x00000006cf947c25 */ /* 0x000fe2000f8e0094 */
[----:B------:R-:W-:-:S03]  /*13b0*/  UIMAD UR6, UR19, UR5, URZ ;  /* 0x00000005130672a4 */ /* 0x000fc6000f8e023f */
[----:B------:R-:W-:Y:S01]  /*13c0*/  IMAD R207, R207, UR7, R10 ;  /* 0x00000007cfcf7c24 */ /* 0x000fe2000f8e020a */
[----:B------:R-:W-:Y:S01]  /*13d0*/  USHF.R.S32.HI UR7, URZ, 0x1f, UR5 ;  /* 0x0000001f3f077899 */ /* 0x000fe20008011405 */
[----:B------:R-:W2:Y:S01]  /*13e0*/  @!P6 LDC.64 R10, c[0x0][0x218] ;  /* 0x00008600ff0aeb82 */ /* 0x000ea20000000a00 */
[----:B------:R-:W-:Y:S02]  /*13f0*/  @!P1 IMAD.MOV.U32 R24, RZ, RZ, R30 ;  /* 0x000000ffff189224 */ /* 0x000fe400078e001e */
[-C--:B-1----:R-:W-:Y:S01]  /*1400*/  @!P1 IMAD R19, R19, R6.reuse, RZ ;  /* 0x0000000613139224 */ /* 0x082fe200078e02ff */
[----:B------:R-:W-:Y:S01]  /*1410*/  UIMAD UR6, UR7, UR22, UR6 ;  /* 0x00000016070672a4 */ /* 0x000fe2000f8e0206 */
[----:B------:R-:W-:Y:S01]  /*1420*/  @!P1 IMAD.WIDE.U32 R24, R20, R6, R24 ;  /* 0x0000000614189225 */ /* 0x000fe200078e0018 */
[----:B------:R-:W-:-:S03]  /*1430*/  UIMAD UR7, UR7, UR10, URZ ;  /* 0x0000000a070772a4 */ /* 0x000fc6000f8e023f */
[----:B------:R-:W-:Y:S01]  /*1440*/  @!P1 IMAD R19, R20, R7, R19 ;  /* 0x0000000714139224 */ /* 0x000fe200078e0213 */
[----:B------:R-:W-:Y:S01]  /*1450*/  UIMAD UR7, UR5, UR11, UR7 ;  /* 0x0000000b050772a4 */ /* 0x000fe2000f8e0207 */
[----:B------:R-:W1:Y:S01]  /*1460*/  @!P5 LDC.64 R6, c[0x0][0x218] ;  /* 0x00008600ff06db82 */ /* 0x000e620000000a00 */
[----:B------:R-:W-:Y:S02]  /*1470*/  @!P2 IMAD.IADD R21, R29, 0x1, R21 ;  /* 0x000000011d15a824 */ /* 0x000fe400078e0215 */
[----:B------:R-:W-:Y:S01]  /*1480*/  IMAD.IADD R209, R205, 0x1, R209 ;  /* 0x00000001cdd17824 */ /* 0x000fe200078e02d1 */
[----:B------:R-:W-:Y:S01]  /*1490*/  UIADD3 UR7, UR29, UR7, URZ ;  /* 0x000000071d077290 */ /* 0x000fe2000fffe03f */
[----:B------:R-:W-:Y:S01]  /*14a0*/  IMAD.MOV.U32 R208, RZ, RZ, R204 ;  /* 0x000000ffffd07224 */ /* 0x000fe200078e00cc */
[----:B------:R-:W-:Y:S01]  /*14b0*/  @!P2 LEA.HI.X R13, R28, R13, R21, 0x1, P0 ;  /* 0x0000000d1c0da211 */ /* 0x000fe200000f0c15 */
[----:B------:R-:W-:Y:S01]  /*14c0*/  IMAD.U32 R21, RZ, RZ, UR5 ;  /* 0x00000005ff157e24 */ /* 0x000fe2000f8e00ff */
[----:B----4-:R-:W-:Y:S01]  /*14d0*/  @!P1 LEA R20, P0, R24, R8, 0x1 ;  /* 0x0000000818149211 */ /* 0x010fe200078008ff */
[----:B---3--:R-:W-:-:S02]  /*14e0*/  @!P1 IMAD.IADD R18, R25, 0x1, R19 ;  /* 0x0000000119129824 */ /* 0x008fc400078e0213 */
[----:B------:R-:W-:Y:S01]  /*14f0*/  IMAD.WIDE.U32 R26, R21, UR22, R208 ;  /* 0x00000016151a7c25 */ /* 0x000fe2000f8e00d0 */
[----:B------:R-:W-:Y:S02]  /*1500*/  @!P2 LDGSTS.E.BYPASS.LTC128B.128 [R17+0x2000], desc[UR20][R12.64] ;  /* 0x020000000c11afae */ /* 0x000fe4000b901d54 */
[----:B------:R-:W-:Y:S01]  /*1510*/  @!P1 LEA.HI.X R21, R24, R9, R18, 0x1, P0 ;  /* 0x0000000918159211 */ /* 0x000fe200000f0c12 */
[----:B------:R-:W-:Y:S01]  /*1520*/  VIADD R8, R27, UR6 ;  /* 0x000000061b087c36 */ /* 0x000fe20008000000 */
[----:B------:R-:W-:Y:S01]  /*1530*/  @!P2 LDGSTS.E.BYPASS.LTC128B.128 [R17+0x6000], desc[UR20][R12.64+0x80] ;  /* 0x060000800c11afae */ /* 0x000fe2000b901d54 */
[----:B--2---:R-:W-:Y:S01]  /*1540*/  @!P6 LEA R10, P0, R26, R10, 0x1 ;  /* 0x0000000a1a0ae211 */ /* 0x004fe200078008ff */
[----:B------:R-:W-:Y:S01]  /*1550*/  IMAD.SHL.U32 R23, R22, 0x8, RZ ;  /* 0x0000000816177824 */ /* 0x000fe200078e00ff */
[----:B------:R-:W-:Y:S01]  /*1560*/  USHF.L.U32 UR6, UR11, 0x5, URZ ;  /* 0x000000050b067899 */ /* 0x000fe2000800063f */
[----:B------:R2:W-:Y:S01]  /*1570*/  @!P2 LDGSTS.E.BYPASS.LTC128B.128 [R17+0xa000], desc[UR20][R12.64+0x100] ;  /* 0x0a0001000c11afae */ /* 0x0005e2000b901d54 */
[C---:B------:R-:W-:Y:S01]  /*1580*/  @!P5 IADD3 R9, P2, R26.reuse, UR9, RZ ;  /* 0x000000091a09dc10 */ /* 0x040fe2000ff5e0ff */
[----:B------:R-:W-:Y:S01]  /*1590*/  IMAD.IADD R207, R149, 0x1, R207 ;  /* 0x0000000195cf7824 */ /* 0x000fe200078e02cf */
[----:B------:R-:W-:Y:S01]  /*15a0*/  @!P6 LEA.HI.X R11, R26, R11, R8, 0x1, P0 ;  /* 0x0000000b1a0be211 */ /* 0x000fe200000f0c08 */
[----:B------:R-:W-:Y:S01]  /*15b0*/  @!P1 LDGSTS.E.BYPASS.LTC128B.128 [R16+0x3000], desc[UR20][R20.64] ;  /* 0x0300000014109fae */ /* 0x000fe2000b901d54 */
[----:B------:R-:W-:Y:S01]  /*15c0*/  @!P5 IADD3.X R8, R8, UR8, RZ, P2, !PT ;  /* 0x000000080808dc10 */ /* 0x000fe200097fe4ff */
[----:B------:R-:W-:Y:S01]  /*15d0*/  IMAD.SHL.U32 R85, R14, 0x40, RZ ;  /* 0x000000400e557824 */ /* 0x000fe200078e00ff */
[C---:B-1----:R-:W-:Y:S01]  /*15e0*/  @!P5 LEA R18, P2, R9.reuse, R6, 0x1 ;  /* 0x000000060912d211 */ /* 0x042fe200078408ff */
[----:B------:R-:W-:Y:S01]  /*15f0*/  @!P1 LDGSTS.E.BYPASS.LTC128B.128 [R16+0x7000], desc[UR20][R20.64+0x80] ;  /* 0x0700008014109fae */ /* 0x000fe2000b901d54 */
[----:B------:R-:W-:Y:S01]  /*1600*/  ISETP.GE.AND P0, PT, R22, UR23, PT ;  /* 0x0000001716007c0c */ /* 0x000fe2000bf06270 */
[----:B------:R-:W-:Y:S01]  /*1610*/  IMAD.U32 R14, RZ, RZ, UR6 ;  /* 0x00000006ff0e7e24 */ /* 0x000fe2000f8e00ff */
[----:B------:R-:W-:Y:S01]  /*1620*/  @!P5 LEA.HI.X R19, R9, R7, R8, 0x1, P2 ;  /* 0x000000070913d211 */ /* 0x000fe200010f0c08 */
[----:B------:R1:W-:Y:S01]  /*1630*/  @!P1 LDGSTS.E.BYPASS.LTC128B.128 [R16+0xb000], desc[UR20][R20.64+0x100] ;  /* 0x0b00010014109fae */ /* 0x0003e2000b901d54 */
[----:B------:R-:W3:Y:S01]  /*1640*/  @!P4 LDC.64 R8, c[0x0][0x220] ;  /* 0x00008800ff08cb82 */ /* 0x000ee20000000a00 */
[----:B------:R-:W-:Y:S01]  /*1650*/  LOP3.LUT R85, R85, 0xfffffe00, RZ, 0xc0, !PT ;  /* 0xfffffe0055557812 */ /* 0x000fe200078ec0ff */
[----:B------:R-:W-:Y:S01]  /*1660*/  IMAD.SHL.U32 R150, R2, 0x2, RZ ;  /* 0x0000000202967824 */ /* 0x000fe200078e00ff */
[----:B------:R-:W-:Y:S04]  /*1670*/  @!P6 LDGSTS.E.BYPASS.LTC128B.128 [R15+0xc000], desc[UR20][R10.64] ;  /* 0x0c0000000a0fefae */ /* 0x000fe8000b901d54 */
[----:B------:R-:W-:Y:S01]  /*1680*/  @!P6 LDGSTS.E.BYPASS.LTC128B.128 [R15+0xe000], desc[UR20][R10.64+0x80] ;  /* 0x0e0000800a0fefae */ /* 0x000fe2000b901d54 */
[----:B------:R-:W-:Y:S01]  /*1690*/  LOP3.LUT R150, R150, 0x6, RZ, 0xc0, !PT ;  /* 0x0000000696967812 */ /* 0x000fe200078ec0ff */
[----:B------:R-:W4:Y:S02]  /*16a0*/  @!P0 LDC.64 R6, c[0x0][0x220] ;  /* 0x00008800ff068b82 */ /* 0x000f240000000a00 */
[----:B------:R5:W-:Y:S01]  /*16b0*/  @!P6 LDGSTS.E.BYPASS.LTC128B.128 [R15+0x10000], desc[UR20][R10.64+0x100] ;  /* 0x100001000a0fefae */ /* 0x000be2000b901d54 */
[----:B--2---:R-:W-:-:S03]  /*16c0*/  IMAD.SHL.U32 R12, R0, 0x40, RZ ;  /* 0x00000040000c7824 */ /* 0x004fc600078e00ff */
[----:B------:R-:W-:Y:S01]  /*16d0*/  @!P5 LDGSTS.E.BYPASS.LTC128B.128 [R4+0xd000], desc[UR20][R18.64] ;  /* 0x0d0000001204dfae */ /* 0x000fe2000b901d54 */
[----:B------:R-:W-:Y:S02]  /*16e0*/  IMAD.SHL.U32 R13, R201, 0x8, RZ ;  /* 0x00000008c90d7824 */ /* 0x000fe400078e00ff */
[----:B------:R-:W-:Y:S01]  /*16f0*/  IMAD.U32 R17, RZ, RZ, UR29 ;  /* 0x0000001dff117e24 */ /* 0x000fe2000f8e00ff */
[----:B------:R-:W-:Y:S01]  /*1700*/  @!P5 LDGSTS.E.BYPASS.LTC128B.128 [R4+0xf000], desc[UR20][R18.64+0x80] ;  /* 0x0f0000801204dfae */ /* 0x000fe2000b901d54 */
[----:B------:R-:W-:-:S03]  /*1710*/  LOP3.LUT R12, R12, 0x1c0, RZ, 0xc0, !PT ;  /* 0x000001c00c0c7812 */ /* 0x000fc600078ec0ff */
[----:B------:R2:W-:Y:S01]  /*1720*/  @!P5 LDGSTS.E.BYPASS.LTC128B.128 [R4+0x11000], desc[UR20][R18.64+0x100] ;  /* 0x110001001204dfae */ /* 0x0005e2000b901d54 */
[----:B-1----:R-:W-:-:S03]  /*1730*/  IMAD.U32 R16, RZ, RZ, UR28 ;  /* 0x0000001cff107e24 */ /* 0x002fc6000f8e00ff */
[----:B------:R-:W0:Y:S01]  /*1740*/  LDGDEPBAR ;  /* 0x00000000000079af */ /* 0x000e220000000000 */
[----:B------:R-:W-:Y:S01]  /*1750*/  UIMAD.WIDE.U32 UR28, UR10, 0x20, URZ ;  /* 0x000000200a1c78a5 */ /* 0x000fe2000f8e003f */
[----:B-----5:R-:W-:Y:S01]  /*1760*/  IMAD.SHL.U32 R10, R5, 0x40, RZ ;  /* 0x00000040050a7824 */ /* 0x020fe200078e00ff */
[----:B------:R-:W-:Y:S01]  /*1770*/  LOP3.LUT R15, R12, 0x8, R23, 0xf8, !PT ;  /* 0x000000080c0f7812 */ /* 0x000fe200078ef817 */
[----:B------:R-:W-:Y:S01]  /*1780*/  IMAD.U32 R11, RZ, RZ, UR7 ;  /* 0x00000007ff0b7e24 */ /* 0x000fe2000f8e00ff */
[----:B------:R-:W-:-:S04]  /*1790*/  SHF.R.U32.HI R12, RZ, 0x3, R12 ;  /* 0x00000003ff0c7819 */ /* 0x000fc8000001160c */
[----:B------:R-:W-:Y:S02]  /*17a0*/  LOP3.LUT R12, R15, R12, RZ, 0x3c, !PT ;  /* 0x0000000c0f0c7212 */ /* 0x000fe400078e3cff */
[----:B--2---:R-:W-:Y:S01]  /*17b0*/  LOP3.LUT R4, R10, 0x1c0, RZ, 0xc0, !PT ;  /* 0x000001c00a047812 */ /* 0x004fe200078ec0ff */
[----:B------:R-:W-:-:S04]  /*17c0*/  DEPBAR.LE SB0, 0x0 ;  /* 0x000080000000791a */ /* 0x000fc80000000000 */
[----:B------:R-:W-:Y:S01]  /*17d0*/  BAR.SYNC.DEFER_BLOCKING 0x0 ;  /* 0x0000000000007b1d */ /* 0x000fe20000010000 */
[----:B------:R-:W-:Y:S01]  /*17e0*/  LEA R10, P1, R16, R148, 0x6 ;  /* 0x00000094100a7211 */ /* 0x000fe200078230ff */
[----:B------:R-:W-:Y:S01]  /*17f0*/  IMAD R201, R201, 0x200, R12 ;  /* 0x00000200c9c97824 */ /* 0x000fe200078e020c */
[----:B------:R-:W-:Y:S02]  /*1800*/  LOP3.LUT R13, R4, 0x8, R13, 0xf8, !PT ;  /* 0x00000008040d7812 */ /* 0x000fe400078ef80d */
[----:B------:R-:W-:Y:S02]  /*1810*/  SHF.R.U32.HI R4, RZ, 0x3, R4 ;  /* 0x00000003ff047819 */ /* 0x000fe40000011604 */
[----:B----4-:R-:W-:Y:S02]  /*1820*/  @!P0 LEA R20, P2, R10, R6, 0x1 ;  /* 0x000000060a148211 */ /* 0x010fe400078408ff */
[----:B------:R-:W-:Y:S02]  /*1830*/  LEA.HI.X R11, R16, R207, R11, 0x6, P1 ;  /* 0x000000cf100b7211 */ /* 0x000fe400008f340b */
[----:B------:R-:W-:-:S02]  /*1840*/  SHF.R.S32.HI R6, RZ, 0x5, R3 ;  /* 0x00000005ff067819 */ /* 0x000fc40000011403 */
[----:B------:R-:W-:Y:S02]  /*1850*/  LOP3.LUT R4, R13, R4, RZ, 0x3c, !PT ;  /* 0x000000040d047212 */ /* 0x000fe400078e3cff */
[C---:B------:R-:W-:Y:S02]  /*1860*/  @!P4 IADD3 R13, P1, R10.reuse, UR28, RZ ;  /* 0x0000001c0a0dcc10 */ /* 0x040fe4000ff3e0ff */
[----:B------:R-:W-:Y:S01]  /*1870*/  @!P0 LEA.HI.X R21, R10, R7, R11, 0x1, P2 ;  /* 0x000000070a158211 */ /* 0x000fe200010f0c0b */
[----:B------:R-:W-:Y:S01]  /*1880*/  IMAD R7, R6, 0x400, R85 ;  /* 0x0000040006077824 */ /* 0x000fe200078e0255 */
[----:B------:R-:W-:Y:S02]  /*1890*/  @!P4 IADD3.X R14, R11, UR29, R14, P1, !PT ;  /* 0x0000001d0b0ecc10 */ /* 0x000fe40008ffe40e */
[----:B---3--:R-:W-:Y:S01]  /*18a0*/  @!P4 LEA R8, P1, R13, R8, 0x1 ;  /* 0x000000080d08c211 */ /* 0x008fe200078208ff */
[----:B------:R-:W-:Y:S01]  /*18b0*/  IMAD.IADD R202, R4, 0x1, R7 ;  /* 0x0000000104ca7824 */ /* 0x000fe200078e0207 */
[----:B------:R-:W-:Y:S01]  /*18c0*/  LEA R201, R201, UR4, 0x1 ;  /* 0x00000004c9c97c11 */ /* 0x000fe2000f8e08ff */
[----:B------:R-:W-:Y:S01]  /*18d0*/  @P0 STS.128 [R203+0x12000], RZ ;  /* 0x012000ffcb000388 */ /* 0x000fe20000000c00 */
[----:B------:R-:W-:Y:S01]  /*18e0*/  @!P4 LEA.HI.X R9, R13, R9, R14, 0x1, P1 ;  /* 0x000000090d09c211 */ /* 0x000fe200008f0c0e */
[----:B------:R-:W-:Y:S01]  /*18f0*/  IMAD.MOV.U32 R7, RZ, RZ, 0x10 ;  /* 0x00000010ff077424 */ /* 0x000fe200078e00ff */
[----:B------:R-:W-:Y:S01]  /*1900*/  LEA R202, R202, UR4, 0x1 ;  /* 0x00000004caca7c11 */ /* 0x000fe2000f8e08ff */
[----:B------:R-:W-:Y:S01]  /*1910*/  @P0 STS.128 [R203+0x14000], RZ ;  /* 0x014000ffcb000388 */ /* 0x000fe20000000c00 */
[----:B------:R-:W-:Y:S01]  /*1920*/  R2P PR, R5, 0x6 ;  /* 0x0000000605007804 */ /* 0x000fe20000000000 */
[----:B------:R-:W-:Y:S01]  /*1930*/  IMAD.MOV.U32 R5, RZ, RZ, 0x20 ;  /* 0x00000020ff057424 */ /* 0x000fe200078e00ff */
[----:B------:R-:W-:Y:S01]  /*1940*/  LOP3.LUT R3, R3, 0xffffffe0, RZ, 0xc0, !PT ;  /* 0xffffffe003037812 */ /* 0x000fe200078ec0ff */
[----:B------:R-:W-:Y:S01]  /*1950*/  @P0 STS.128 [R203+0x16000], RZ ;  /* 0x016000ffcb000388 */ /* 0x000fe20000000c00 */
[----:B------:R-:W-:Y:S01]  /*1960*/  VIADD R199, R201, 0xc020 ;  /* 0x0000c020c9c77836 */ /* 0x000fe20000000000 */
[----:B------:R-:W-:-:S02]  /*1970*/  SEL R7, R7, 0xfffffff0, !P1 ;  /* 0xfffffff007077807 */ /* 0x000fc40004800000 */
[----:B------:R-:W-:Y:S01]  /*1980*/  @!PT LDS RZ, [RZ] ;  /* 0x00000000fffff984 */ /* 0x000fe20000000800 */
[----:B------:R-:W-:Y:S01]  /*1990*/  @!PT LDS RZ, [RZ] ;  /* 0x00000000fffff984 */ /* 0x000fe20000000800 */
[----:B------:R-:W-:Y:S01]  /*19a0*/  @!PT LDS RZ, [RZ] ;  /* 0x00000000fffff984 */ /* 0x000fe20000000800 */
[----:B------:R-:W-:Y:S01]  /*19b0*/  @!P0 LDGSTS.E.BYPASS.LTC128B.128 [R203+0x12000], desc[UR20][R20.64] ;  /* 0x1200000014cb8fae */ /* 0x000fe2000b901d54 */
[----:B------:R-:W-:Y:S01]  /*19c0*/  SEL R5, R5, 0xffffffe0, !P2 ;  /* 0xffffffe005057807 */ /* 0x000fe20005000000 */
[----:B------:R-:W-:Y:S01]  /*19d0*/  IMAD.IADD R3, R2, 0x1, -R3 ;  /* 0x0000000102037824 */ /* 0x000fe200078e0a03 */
[----:B------:R-:W-:Y:S01]  /*19e0*/  R2P PR, R0, 0x6 ;  /* 0x0000000600007804 */ /* 0x000fe20000000000 */
[----:B------:R-:W-:Y:S01]  /*19f0*/  @!P0 LDGSTS.E.BYPASS.LTC128B.128 [R203+0x14000], desc[UR20][R20.64+0x80] ;  /* 0x1400008014cb8fae */ /* 0x000fe2000b901d54 */
[----:B------:R-:W-:Y:S02]  /*1a00*/  VIADD R0, R201, 0xc000 ;  /* 0x0000c000c9007836 */ /* 0x000fe40000000000 */
[--C-:B------:R-:W-:Y:S01]  /*1a10*/  IMAD R200, R7, 0x2, R202.reuse ;  /* 0x0000000207c87824 */ /* 0x100fe200078e02ca */
[----:B------:R1:W-:Y:S01]  /*1a20*/  @!P0 LDGSTS.E.BYPASS.LTC128B.128 [R203+0x16000], desc[UR20][R20.64+0x100] ;  /* 0x1600010014cb8fae */ /* 0x0003e2000b901d54 */
[C---:B------:R-:W-:Y:S02]  /*1a30*/  IMAD R198, R5.reuse, 0x2, R202 ;  /* 0x0000000205c67824 */ /* 0x040fe400078e02ca */
[----:B------:R-:W-:Y:S01]  /*1a40*/  IMAD R197, R5, 0x2, R200 ;  /* 0x0000000205c57824 */ /* 0x000fe200078e02c8 */
[----:B------:R-:W-:Y:S04]  /*1a50*/  @P4 STS.128 [R203+0x13000], RZ ;  /* 0x013000ffcb004388 */ /* 0x000fe80000000c00 */
[----:B------:R-:W-:Y:S01]  /*1a60*/  @P4 STS.128 [R203+0x15000], RZ ;  /* 0x015000ffcb004388 */ /* 0x000fe20000000c00 */
[----:B------:R-:W-:-:S02]  /*1a70*/  @P1 VIADD R199, R0, 0xffffffe0 ;  /* 0xffffffe000c71836 */ /* 0x000fc40000000000 */
[----:B------:R-:W-:Y:S01]  /*1a80*/  IMAD.MOV.U32 R0, RZ, RZ, 0x40 ;  /* 0x00000040ff007424 */ /* 0x000fe200078e00ff */
[----:B------:R-:W-:Y:S04]  /*1a90*/  @P4 STS.128 [R203+0x17000], RZ ;  /* 0x017000ffcb004388 */ /* 0x000fe80000000c00 */
[----:B------:R-:W-:Y:S01]  /*1aa0*/  @!PT LDS RZ, [RZ] ;  /* 0x00000000fffff984 */ /* 0x000fe20000000800 */
[----:B------:R-:W-:Y:S01]  /*1ab0*/  @!PT LDS RZ, [RZ] ;  /* 0x00000000fffff984 */ /* 0x000fe20000000800 */
[----:B------:R-:W-:Y:S01]  /*1ac0*/  @!PT LDS RZ, [RZ] ;  /* 0x00000000fffff984 */ /* 0x000fe20000000800 */
[----:B------:R-:W-:Y:S01]  /*1ad0*/  @!P4 LDGSTS.E.BYPASS.LTC128B.128 [R203+0x13000], desc[UR20][R8.64] ;  /* 0x1300000008cbcfae */ /* 0x000fe2000b901d54 */
[----:B------:R-:W-:-:S03]  /*1ae0*/  SEL R0, R0, 0xffffffc0, !P2 ;  /* 0xffffffc000007807 */ /* 0x000fc60005000000 */
[----:B------:R-:W-:Y:S02]  /*1af0*/  @!P4 LDGSTS.E.BYPASS.LTC128B.128 [R203+0x15000], desc[UR20][R8.64+0x80] ;  /* 0x1500008008cbcfae */ /* 0x000fe4000b901d54 */
[----:B------:R-:W-:Y:S02]  /*1b00*/  IMAD.IADD R195, R201, 0x1, R0 ;  /* 0x00000001c9c37824 */ /* 0x000fe400078e0200 */
[----:B------:R2:W-:Y:S01]  /*1b10*/  @!P4 LDGSTS.E.BYPASS.LTC128B.128 [R203+0x17000], desc[UR20][R8.64+0x100] ;  /* 0x1700010008cbcfae */ /* 0x0005e2000b901d54 */
[----:B------:R-:W-:Y:S01]  /*1b20*/  IMAD.IADD R188, R0, 0x1, R199 ;  /* 0x0000000100bc7824 */ /* 0x000fe200078e02c7 */
[----:B------:R-:W-:Y:S02]  /*1b30*/  SHF.R.S32.HI R0, RZ, 0x1f, R3 ;  /* 0x0000001fff007819 */ /* 0x000fe40000011403 */
[----:B------:R-:W-:Y:S02]  /*1b40*/  LDSM.16.M88.4 R16, [R202] ;  /* 0x00000000ca10783b */ /* 0x000fe40000000200 */
[----:B------:R-:W-:-:S02]  /*1b50*/  LEA.HI R3, R0, R3, RZ, 0x2 ;  /* 0x0000000300037211 */ /* 0x000fc400078f10ff */
[----:B------:R-:W3:Y:S02]  /*1b60*/  LDSM.16.M88.4 R36, [R201+0xc000] ;  /* 0x00c00000c924783b */ /* 0x000ee40000000200 */
[----:B------:R-:W-:Y:S01]  /*1b70*/  SHF.R.S32.HI R0, RZ, 0x2, R3 ;  /* 0x00000002ff007819 */ /* 0x000fe20000011403 */
[----:B------:R-:W-:Y:S01]  /*1b80*/  IMAD.U32 R3, RZ, RZ, UR5 ;  /* 0x00000005ff037e24 */ /* 0x000fe2000f8e00ff */
[----:B------:R-:W4:Y:S03]  /*1b90*/  LDSM.16.M88.4 R28, [R201+0xc800] ;  /* 0x00c80000c91c783b */ /* 0x000f260000000200 */
[----:B------:R-:W-:Y:S01]  /*1ba0*/  IMAD R3, R3, 0x40, R150 ;  /* 0x0000004003037824 */ /* 0x000fe200078e0296 */
[----:B-1----:R-:W1:Y:S04]  /*1bb0*/  LDSM.16.M88.4 R20, [R201+0xd000] ;  /* 0x00d00000c914783b */ /* 0x002e680000000200 */
[----:B------:R-:W-:Y:S04]  /*1bc0*/  LDSM.16.M88.4 R48, [R200] ;  /* 0x00000000c830783b */ /* 0x000fe80000000200 */
[----:B------:R-:W-:Y:S04]  /*1bd0*/  LDSM.16.M88.4 R52, [R199] ;  /* 0x00000000c734783b */ /* 0x000fe80000000200 */
[----:B--2---:R-:W2:Y:S04]  /*1be0*/  LDSM.16.M88.4 R8, [R201+0xd800] ;  /* 0x00d80000c908783b */ /* 0x004ea80000000200 */
[----:B------:R-:W5:Y:S04]  /*1bf0*/  LDSM.16.M88.4 R56, [R199+0x800] ;  /* 0x00080000c738783b */ /* 0x000f680000000200 */
[----:B------:R-:W5:Y:S04]  /*1c00*/  LDSM.16.M88.4 R12, [R199+0x1000] ;  /* 0x00100000c70c783b */ /* 0x000f680000000200 */
[----:B------:R-:W5:Y:S04]  /*1c10*/  LDSM.16.M88.4 R60, [R199+0x1800] ;  /* 0x00180000c73c783b */ /* 0x000f680000000200 */
[----:B------:R-:W-:Y:S01]  /*1c20*/  LDSM.16.M88.4 R64, [R198] ;  /* 0x00000000c640783b */ /* 0x000fe20000000200 */
[C---:B---3--:R-:W-:Y:S03]  /*1c30*/  HMMA.16816.F32.BF16 R40, R16.reuse, R36, RZ ;  /* 0x000000241028723c */ /* 0x048fe600000418ff */
[----:B------:R-:W3:Y:S04]  /*1c40*/  LDSM.16.M88.4 R44, [R195+0xc000] ;  /* 0x00c00000c32c783b */ /* 0x000ee80000000200 */
[----:B------:R-:W-:Y:S01]  /*1c50*/  LDSM.16.M88.4 R76, [R195+0xd800] ;  /* 0x00d80000c34c783b */ /* 0x000fe20000000200 */
[C---:B------:R-:W-:Y:S03]  /*1c60*/  HMMA.16816.F32.BF16 R36, R16.reuse, R38, RZ ;  /* 0x000000261024723c */ /* 0x040fe600000418ff */
[----:B------:R-:W-:Y:S03]  /*1c70*/  LDSM.16.M88.4 R72, [R188+0x1800] ;  /* 0x00180000bc48783b */ /* 0x000fe60000000200 */
[C---:B----4-:R-:W-:Y:S01]  /*1c80*/  HMMA.16816.F32.BF16 R32, R16.reuse, R28, RZ ;  /* 0x0000001c1020723c */ /* 0x050fe200000418ff */
[----:B------:R-:W-:Y:S04]  /*1c90*/  LDSM.16.M88.4 R80, [R195+0xf000] ;  /* 0x00f00000c350783b */ /* 0x000fe80000000200 */
[----:B------:R-:W0:Y:S01]  /*1ca0*/  LDGDEPBAR ;  /* 0x00000000000079af */ /* 0x000e220000000000 */
[C---:B-1----:R-:W-:Y:S06]  /*1cb0*/  HMMA.16816.F32.BF16 R24, R16.reuse, R20, RZ ;  /* 0x000000141018723c */ /* 0x042fec00000418ff */
[C---:B------:R-:W-:Y:S06]  /*1cc0*/  HMMA.16816.F32.BF16 R28, R16.reuse, R30, RZ ;  /* 0x0000001e101c723c */ /* 0x040fec00000418ff */
[C---:B------:R-:W-:Y:S06]  /*1cd0*/  HMMA.16816.F32.BF16 R20, R16.reuse, R22, RZ ;  /* 0x000000161014723c */ /* 0x040fec00000418ff */
[C---:B--2---:R-:W-:Y:S06]  /*1ce0*/  HMMA.16816.F32.BF16 R68, R16.reuse, R8, RZ ;  /* 0x000000081044723c */ /* 0x044fec00000418ff */
[----:B------:R-:W-:Y:S01]  /*1cf0*/  HMMA.16816.F32.BF16 R16, R16, R10, RZ ;  /* 0x0000000a1010723c */ /* 0x000fe200000418ff */
[----:B------:R-:W1:Y:S05]  /*1d00*/  LDSM.16.M88.4 R8, [R195+0xc800] ;  /* 0x00c80000c308783b */ /* 0x000e6a0000000200 */
[C---:B------:R-:W-:Y:S06]  /*1d10*/  HMMA.16816.F32.BF16 R40, R48.reuse, R52, R40 ;  /* 0x000000343028723c */ /* 0x040fec0000041828 */
[C---:B------:R-:W-:Y:S01]  /*1d20*/  HMMA.16816.F32.BF16 R36, R48.reuse, R54, R36 ;  /* 0x000000363024723c */ /* 0x040fe20000041824 */
[----:B------:R-:W2:Y:S05]  /*1d30*/  LDSM.16.M88.4 R52, [R195+0xd000] ;  /* 0x00d00000c334783b */ /* 0x000eaa0000000200 */
[C---:B-----5:R-:W-:Y:S06]  /*1d40*/  HMMA.16816.F32.BF16 R32, R48.reuse, R56, R32 ;  /* 0x000000383020723c */ /* 0x060fec0000041820 */
[C---:B------:R-:W-:Y:S01]  /*1d50*/  HMMA.16816.F32.BF16 R28, R48.reuse, R58, R28 ;  /* 0x0000003a301c723c */ /* 0x040fe2000004181c */
[----:B------:R-:W-:Y:S05]  /*1d60*/  LDSM.16.M88.4 R56, [R188] ;  /* 0x00000000bc38783b */ /* 0x000fea0000000200 */
[C---:B------:R-:W-:Y:S06]  /*1d70*/  HMMA.16816.F32.BF16 R24, R48.reuse, R12, R24 ;  /* 0x0000000c3018723c */ /* 0x040fec0000041818 */
[C---:B------:R-:W-:Y:S01]  /*1d80*/  HMMA.16816.F32.BF16 R20, R48.reuse, R14, R20 ;  /* 0x0000000e3014723c */ /* 0x040fe20000041814 */
[----:B------:R-:W4:Y:S05]  /*1d90*/  LDSM.16.M88.4 R12, [R197] ;  /* 0x00000000c50c783b */ /* 0x000f2a0000000200 */
[C---:B------:R-:W-:Y:S06]  /*1da0*/  HMMA.16816.F32.BF16 R68, R48.reuse, R60, R68 ;  /* 0x0000003c3044723c */ /* 0x040fec0000041844 */
[----:B------:R-:W-:Y:S01]  /*1db0*/  HMMA.16816.F32.BF16 R16, R48, R62, R16 ;  /* 0x0000003e3010723c */ /* 0x000fe20000041810 */
[----:B------:R-:W5:Y:S04]  /*1dc0*/  LDSM.16.M88.4 R48, [R188+0x800] ;  /* 0x00080000bc30783b */ /* 0x000f680000000200 */
[----:B------:R-:W-:Y:S01]  /*1dd0*/  LDSM.16.M88.4 R60, [R201+0xe000] ;  /* 0x00e00000c93c783b */ /* 0x000fe20000000200 */
[C---:B---3--:R-:W-:Y:S06]  /*1de0*/  HMMA.16816.F32.BF16 R40, R64.reuse, R44, R40 ;  /* 0x0000002c4028723c */ /* 0x048fec0000041828 */
[C---:B------:R-:W-:Y:S01]  /*1df0*/  HMMA.16816.F32.BF16 R36, R64.reuse, R46, R36 ;  /* 0x0000002e4024723c */ /* 0x040fe20000041824 */
[----:B------:R-:W3:Y:S05]  /*1e00*/  LDSM.16.M88.4 R44, [R188+0x1000] ;  /* 0x00100000bc2c783b */ /* 0x000eea0000000200 */
[C---:B-1----:R-:W-:Y:S06]  /*1e10*/  HMMA.16816.F32.BF16 R32, R64.reuse, R8, R32 ;  /* 0x000000084020723c */ /* 0x042fec0000041820 */
[C---:B------:R-:W-:Y:S01]  /*1e20*/  HMMA.16816.F32.BF16 R28, R64.reuse, R10, R28 ;  /* 0x0000000a401c723c */ /* 0x040fe2000004181c */
[----:B------:R-:W1:Y:S05]  /*1e30*/  LDSM.16.M88.4 R8, [R202+0x4000] ;  /* 0x00400000ca08783b */ /* 0x000e6a0000000200 */
[C---:B--2---:R-:W-:Y:S06]  /*1e40*/  HMMA.16816.F32.BF16 R24, R64.reuse, R52, R24 ;  /* 0x000000344018723c */ /* 0x044fec0000041818 */
[C---:B------:R-:W-:Y:S01]  /*1e50*/  HMMA.16816.F32.BF16 R20, R64.reuse, R54, R20 ;  /* 0x000000364014723c */ /* 0x040fe20000041814 */
[----:B------:R-:W2:Y:S05]  /*1e60*/  LDSM.16.M88.4 R52, [R201+0xe800] ;  /* 0x00e80000c934783b */ /* 0x000eaa0000000200 */
[C---:B------:R-:W-:Y:S06]  /*1e70*/  HMMA.16816.F32.BF16 R68, R64.reuse, R76, R68 ;  /* 0x0000004c4044723c */ /* 0x040fec0000041844 */
[----:B------:R-:W-:Y:S01]  /*1e80*/  HMMA.16816.F32.BF16 R64, R64, R78, R16 ;  /* 0x0000004e4040723c */ /* 0x000fe20000041810 */
[----:B------:R-:W2:Y:S04]  /*1e90*/  LDSM.16.M88.4 R16, [R201+0xf000] ;  /* 0x00f00000c910783b */ /* 0x000ea80000000200 */
[----:B------:R-:W-:Y:S01]  /*1ea0*/  LDSM.16.M88.4 R76, [R199+0x3000] ;  /* 0x00300000c74c783b */ /* 0x000fe20000000200 */
[C---:B----4-:R-:W-:Y:S06]  /*1eb0*/  HMMA.16816.F32.BF16 R40, R12.reuse, R56, R40 ;  /* 0x000000380c28723c */ /* 0x050fec0000041828 */
[C---:B------:R-:W-:Y:S01]  /*1ec0*/  HMMA.16816.F32.BF16 R36, R12.reuse, R58, R36 ;  /* 0x0000003a0c24723c */ /* 0x040fe20000041824 */
[----:B------:R-:W4:Y:S05]  /*1ed0*/  LDSM.16.M88.4 R56, [R201+0xf800] ;  /* 0x00f80000c938783b */ /* 0x000f2a0000000200 */
[C---:B-----5:R-:W-:Y:S06]  /*1ee0*/  HMMA.16816.F32.BF16 R32, R12.reuse, R48, R32 ;  /* 0x000000300c20723c */ /* 0x060fec0000041820 */
[C---:B------:R-:W-:Y:S01]  /*1ef0*/  HMMA.16816.F32.BF16 R28, R12.reuse, R50, R28 ;  /* 0x000000320c1c723c */ /* 0x040fe2000004181c */
[----:B------:R-:W-:Y:S05]  /*1f00*/  LDSM.16.M88.4 R48, [R200+0x4000] ;  /* 0x00400000c830783b */ /* 0x000fea0000000200 */
[C---:B---3--:R-:W-:Y:S06]  /*1f10*/  HMMA.16816.F32.BF16 R24, R12.reuse, R44, R24 ;  /* 0x0000002c0c18723c */ /* 0x048fec0000041818 */
[C---:B------:R-:W-:Y:S01]  /*1f20*/  HMMA.16816.F32.BF16 R20, R12.reuse, R46, R20 ;  /* 0x0000002e0c14723c */ /* 0x040fe20000041814 */
[----:B------:R-:W3:Y:S05]  /*1f30*/  LDSM.16.M88.4 R44, [R199+0x2000] ;  /* 0x00200000c72c783b */ /* 0x000eea0000000200 */
[C---:B------:R-:W-:Y:S06]  /*1f40*/  HMMA.16816.F32.BF16 R68, R12.reuse, R72, R68 ;  /* 0x000000480c44723c */ /* 0x040fec0000041844 */
[----:B------:R-:W-:Y:S01]  /*1f50*/  HMMA.16816.F32.BF16 R64, R12, R74, R64 ;  /* 0x0000004a0c40723c */ /* 0x000fe20000041840 */
[----:B------:R-:W5:Y:S04]  /*1f60*/  LDSM.16.M88.4 R12, [R199+0x2800] ;  /* 0x00280000c70c783b */ /* 0x000f680000000200 */
[----:B------:R-:W-:Y:S01]  /*1f70*/  LDSM.16.M88.4 R72, [R195+0xf800] ;  /* 0x00f80000c348783b */ /* 0x000fe20000000200 */
[C---:B-1----:R-:W-:Y:S06]  /*1f80*/  HMMA.16816.F32.BF16 R40, R8.reuse, R60, R40 ;  /* 0x0000003c0828723c */ /* 0x042fec0000041828 */
[C---:B------:R-:W-:Y:S01]  /*1f90*/  HMMA.16816.F32.BF16 R36, R8.reuse, R62, R36 ;  /* 0x0000003e0824723c */ /* 0x040fe20000041824 */
[----:B------:R-:W-:Y:S05]  /*1fa0*/  LDSM.16.M88.4 R60, [R198+0x4000] ;  /* 0x00400000c63c783b */ /* 0x000fea0000000200 */
[C---:B--2---:R-:W-:Y:S06]  /*1fb0*/  HMMA.16816.F32.BF16 R32, R8.reuse, R52, R32 ;  /* 0x000000340820723c */ /* 0x044fec0000041820 */
[C---:B------:R-:W-:Y:S01]  /*1fc0*/  HMMA.16816.F32.BF16 R28, R8.reuse, R54, R28 ;  /* 0x00000036081c723c */ /* 0x040fe2000004181c */
[----:B------:R-:W-:Y:S05]  /*1fd0*/  LDSM.16.M88.4 R52, [R199+0x3800] ;  /* 0x00380000c734783b */ /* 0x000fea0000000200 */
[C---:B------:R-:W-:Y:S06]  /*1fe0*/  HMMA.16816.F32.BF16 R24, R8.reuse, R16, R24 ;  /* 0x000000100818723c */ /* 0x040fec0000041818 */
[C---:B------:R-:W-:Y:S01]  /*1ff0*/  HMMA.16816.F32.BF16 R20, R8.reuse, R18, R20 ;  /* 0x000000120814723c */ /* 0x040fe20000041814 */
[----:B------:R-:W1:Y:S05]  /*2000*/  LDSM.16.M88.4 R16, [R195+0xe000] ;  /* 0x00e00000c310783b */ /* 0x000e6a0000000200 */
[C---:B----4-:R-:W-:Y:S06]  /*2010*/  HMMA.16816.F32.BF16 R68, R8.reuse, R56, R68 ;  /* 0x000000380844723c */ /* 0x050fec0000041844 */
[----:B------:R-:W-:Y:S01]  /*2020*/  HMMA.16816.F32.BF16 R64, R8, R58, R64 ;  /* 0x0000003a0840723c */ /* 0x000fe20000041840 */
[----:B------:R-:W2:Y:S04]  /*2030*/  LDSM.16.M88.4 R8, [R195+0xe800] ;  /* 0x00e80000c308783b */ /* 0x000ea80000000200 */
[----:B------:R-:W-:Y:S01]  /*2040*/  LDSM.16.M88.4 R56, [R188+0x2800] ;  /* 0x00280000bc38783b */ /* 0x000fe20000000200 */
[C---:B---3--:R-:W-:Y:S06]  /*2050*/  HMMA.16816.F32.BF16 R40, R48.reuse, R44, R40 ;  /* 0x0000002c3028723c */ /* 0x048fec0000041828 */
[C---:B------:R-:W-:Y:S01]  /*2060*/  HMMA.16816.F32.BF16 R36, R48.reuse, R46, R36 ;  /* 0x0000002e3024723c */ /* 0x040fe20000041824 */
[----:B------:R-:W-:Y:S05]  /*2070*/  LDSM.16.M88.4 R44, [R197+0x4000] ;  /* 0x00400000c52c783b */ /* 0x000fea0000000200 */
[C---:B-----5:R-:W-:Y:S06]  /*2080*/  HMMA.16816.F32.BF16 R32, R48.reuse, R12, R32 ;  /* 0x0000000c3020723c */ /* 0x060fec0000041820 */
[C---:B------:R-:W-:Y:S01]  /*2090*/  HMMA.16816.F32.BF16 R28, R48.reuse, R14, R28 ;  /* 0x0000000e301c723c */ /* 0x040fe2000004181c */
[----:B------:R-:W3:Y:S05]  /*20a0*/  LDSM.16.M88.4 R12, [R188+0x2000] ;  /* 0x00200000bc0c783b */ /* 0x000eea0000000200 */
[----:B------:R-:W-:Y:S06]  /*20b0*/  HMMA.16816.F32.BF16 R24, R48, R76, R24 ;  /* 0x0000004c3018723c */ /* 0x000fec0000041818 */
[----:B-1----:R-:W-:Y:S06]  /*20c0*/  HMMA.16816.F32.BF16 R40, R60, R16, R40 ;  /* 0x000000103c28723c */ /* 0x002fec0000041828 */
[C---:B------:R-:W-:Y:S06]  /*20d0*/  HMMA.16816.F32.BF16 R68, R48.reuse, R52, R68 ;  /* 0x000000343044723c */ /* 0x040fec0000041844 */
[----:B------:R-:W-:Y:S01]  /*20e0*/  HMMA.16816.F32.BF16 R64, R48, R54, R64 ;  /* 0x000000363040723c */ /* 0x000fe20000041840 */
[----:B------:R-:W1:Y:S05]  /*20f0*/  LDSM.16.M88.4 R52, [R188+0x3000] ;  /* 0x00300000bc34783b */ /* 0x000e6a0000000200 */
[----:B------:R-:W-:Y:S01]  /*2100*/  HMMA.16816.F32.BF16 R36, R60, R18, R36 ;  /* 0x000000123c24723c */ /* 0x000fe20000041824 */
[----:B------:R-:W-:Y:S05]  /*2110*/  LDSM.16.M88.4 R16, [R201+0x10000] ;  /* 0x01000000c910783b */ /* 0x000fea0000000200 */
[----:B------:R-:W-:Y:S01]  /*2120*/  HMMA.16816.F32.BF16 R20, R48, R78, R20 ;  /* 0x0000004e3014723c */ /* 0x000fe20000041814 */
[----:B------:R-:W4:Y:S04]  /*2130*/  LDSM.16.M88.4 R76, [R202+0x8000] ;  /* 0x00800000ca4c783b */ /* 0x000f280000000200 */
[----:B------:R-:W5:Y:S01]  /*2140*/  LDSM.16.M88.4 R48, [R188+0x3800] ;  /* 0x00380000bc30783b */ /* 0x000f620000000200 */
[C---:B--2---:R-:W-:Y:S06]  /*2150*/  HMMA.16816.F32.BF16 R32, R60.reuse, R8, R32 ;  /* 0x000000083c20723c */ /* 0x044fec0000041820 */
[C---:B------:R-:W-:Y:S01]  /*2160*/  HMMA.16816.F32.BF16 R28, R60.reuse, R10, R28 ;  /* 0x0000000a3c1c723c */ /* 0x040fe2000004181c */
[----:B------:R-:W2:Y:S05]  /*2170*/  LDSM.16.M88.4 R8, [R201+0x10800] ;  /* 0x01080000c908783b */ /* 0x000eaa0000000200 */
[----:B------:R-:W-:Y:S06]  /*2180*/  HMMA.16816.F32.BF16 R24, R60, R80, R24 ;  /* 0x000000503c18723c */ /* 0x000fec0000041818 */
[----:B---3--:R-:W-:Y:S06]  /*2190*/  HMMA.16816.F32.BF16 R40, R44, R12, R40 ;  /* 0x0000000c2c28723c */ /* 0x008fec0000041828 */
[C---:B------:R-:W-:Y:S06]  /*21a0*/  HMMA.16816.F32.BF16 R68, R60.reuse, R72, R68 ;  /* 0x000000483c44723c */ /* 0x040fec0000041844 */
[----:B------:R-:W-:Y:S01]  /*21b0*/  HMMA.16816.F32.BF16 R64, R60, R74, R64 ;  /* 0x0000004a3c40723c */ /* 0x000fe20000041840 */
[----:B------:R-:W-:Y:S05]  /*21c0*/  LDSM.16.M88.4 R72, [R201+0x11800] ;  /* 0x01180000c948783b */ /* 0x000fea0000000200 */
[----:B------:R-:W-:Y:S01]  /*21d0*/  HMMA.16816.F32.BF16 R36, R44, R14, R36 ;  /* 0x0000000e2c24723c */ /* 0x000fe20000041824 */
[----:B------:R-:W3:Y:S05]  /*21e0*/  LDSM.16.M88.4 R12, [R201+0x11000] ;  /* 0x01100000c90c783b */ /* 0x000eea0000000200 */
[----:B------:R-:W-:Y:S01]  /*21f0*/  HMMA.16816.F32.BF16 R20, R60, R82, R20 ;  /* 0x000000523c14723c */ /* 0x000fe20000041814 */
[----:B------:R-:W-:Y:S05]  /*2200*/  LDSM.16.M88.4 R60, [R200+0x8000] ;  /* 0x00800000c83c783b */ /* 0x000fea0000000200 */
[C---:B------:R-:W-:Y:S06]  /*2210*/  HMMA.16816.F32.BF16 R32, R44.reuse, R56, R32 ;  /* 0x000000382c20723c */ /* 0x040fec0000041820 */
[C---:B------:R-:W-:Y:S01]  /*2220*/  HMMA.16816.F32.BF16 R28, R44.reuse, R58, R28 ;  /* 0x0000003a2c1c723c */ /* 0x040fe2000004181c */
[----:B------:R-:W3:Y:S05]  /*2230*/  LDSM.16.M88.4 R56, [R199+0x4000] ;  /* 0x00400000c738783b */ /* 0x000eea0000000200 */
[----:B-1----:R-:W-:Y:S06]  /*2240*/  HMMA.16816.F32.BF16 R24, R44, R52, R24 ;  /* 0x000000342c18723c */ /* 0x002fec0000041818 */
[----:B----4-:R-:W-:Y:S06]  /*2250*/  HMMA.16816.F32.BF16 R40, R76, R16, R40 ;  /* 0x000000104c28723c */ /* 0x010fec0000041828 */
[C---:B-----5:R-:W-:Y:S06]  /*2260*/  HMMA.16816.F32.BF16 R68, R44.reuse, R48, R68 ;  /* 0x000000302c44723c */ /* 0x060fec0000041844 */
[----:B------:R-:W-:Y:S01]  /*2270*/  HMMA.16816.F32.BF16 R64, R44, R50, R64 ;  /* 0x000000322c40723c */ /* 0x000fe20000041840 */
[----:B------:R-:W1:Y:S05]  /*2280*/  LDSM.16.M88.4 R48, [R199+0x5000] ;  /* 0x00500000c730783b */ /* 0x000e6a0000000200 */
[----:B------:R-:W-:Y:S01]  /*2290*/  HMMA.16816.F32.BF16 R36, R76, R18, R36 ;  /* 0x000000124c24723c */ /* 0x000fe20000041824 */
[----:B------:R-:W-:Y:S05]  /*22a0*/  LDSM.16.M88.4 R16, [R195+0x10000] ;  /* 0x01000000c310783b */ /* 0x000fea0000000200 */
[----:B------:R-:W-:Y:S01]  /*22b0*/  HMMA.16816.F32.BF16 R20, R44, R54, R20 ;  /* 0x000000362c14723c */ /* 0x000fe20000041814 */
[----:B------:R-:W4:Y:S04]  /*22c0*/  LDSM.16.M88.4 R52, [R199+0x4800] ;  /* 0x00480000c734783b */ /* 0x000f280000000200 */
[----:B------:R-:W-:Y:S01]  /*22d0*/  LDSM.16.M88.4 R44, [R199+0x5800] ;  /* 0x00580000c72c783b */ /* 0x000fe20000000200 */
[C---:B--2---:R-:W-:Y:S06]  /*22e0*/  HMMA.16816.F32.BF16 R32, R76.reuse, R8, R32 ;  /* 0x000000084c20723c */ /* 0x044fec0000041820 */
[C---:B------:R-:W-:Y:S01]  /*22f0*/  HMMA.16816.F32.BF16 R28, R76.reuse, R10, R28 ;  /* 0x0000000a4c1c723c */ /* 0x040fe2000004181c */
[----:B------:R-:W2:Y:S05]  /*2300*/  LDSM.16.M88.4 R8, [R198+0x8000] ;  /* 0x00800000c608783b */ /* 0x000eaa0000000200 */
[----:B---3--:R-:W-:Y:S06]  /*2310*/  HMMA.16816.F32.BF16 R24, R76, R12, R24 ;  /* 0x0000000c4c18723c */ /* 0x008fec0000041818 */
[C---:B------:R-:W-:Y:S06]  /*2320*/  HMMA.16816.F32.BF16 R40, R60.reuse, R56, R40 ;  /* 0x000000383c28723c */ /* 0x040fec0000041828 */
[----:B------:R-:W-:Y:S01]  /*2330*/  HMMA.16816.F32.BF16 R56, R60, R58, R36 ;  /* 0x0000003a3c38723c */ /* 0x000fe20000041824 */
[----:B------:R-:W3:Y:S05]  /*2340*/  LDSM.16.M88.4 R36, [R195+0x11000] ;  /* 0x01100000c324783b */ /* 0x000eea0000000200 */
[----:B------:R-:W-:Y:S01]  /*2350*/  HMMA.16816.F32.BF16 R20, R76, R14, R20 ;  /* 0x0000000e4c14723c */ /* 0x000fe20000041814 */
[----:B------:R-:W5:Y:S05]  /*2360*/  LDSM.16.M88.4 R12, [R195+0x10800] ;  /* 0x01080000c30c783b */ /* 0x000f6a0000000200 */
[----:B-1----:R-:W-:Y:S06]  /*2370*/  HMMA.16816.F32.BF16 R24, R60, R48, R24 ;  /* 0x000000303c18723c */ /* 0x002fec0000041818 */
[----:B------:R-:W-:Y:S01]  /*2380*/  HMMA.16816.F32.BF16 R68, R76, R72, R68 ;  /* 0x000000484c44723c */ /* 0x000fe20000041844 */
[----:B------:R-:W-:-:S05]  /*2390*/  VIADD R49, R3, 0x18 ;  /* 0x0000001803317836 */ /* 0x000fca0000000000 */
[----:B------:R-:W-:Y:S01]  /*23a0*/  HMMA.16816.F32.BF16 R64, R76, R74, R64 ;  /* 0x0000004a4c40723c */ /* 0x000fe20000041840 */
[----:B------:R-:W-:Y:S05]  /*23b0*/  LDSM.16.M88.4 R72, [R188+0x4000] ;  /* 0x00400000bc48783b */ /* 0x000fea0000000200 */
[C---:B----4-:R-:W-:Y:S01]  /*23c0*/  HMMA.16816.F32.BF16 R76, R60.reuse, R52, R32 ;  /* 0x000000343c4c723c */ /* 0x050fe20000041820 */
[----:B------:R-:W1:Y:S05]  /*23d0*/  LDSM.16.M88.4 R32, [R197+0x8000] ;  /* 0x00800000c520783b */ /* 0x000e6a0000000200 */
[C---:B------:R-:W-:Y:S06]  /*23e0*/  HMMA.16816.F32.BF16 R28, R60.reuse, R54, R28 ;  /* 0x000000363c1c723c */ /* 0x040fec000004181c */
[----:B------:R-:W-:Y:S06]  /*23f0*/  HMMA.16816.F32.BF16 R20, R60, R50, R20 ;  /* 0x000000323c14723c */ /* 0x000fec0000041814 */
[----:B--2---:R-:W-:Y:S01]  /*2400*/  HMMA.16816.F32.BF16 R40, R8, R16, R40 ;  /* 0x000000100828723c */ /* 0x004fe20000041828 */
[----:B------:R-:W-:-:S05]  /*2410*/  VIADD R51, R3, 0x19 ;  /* 0x0000001903337836 */ /* 0x000fca0000000000 */
[C---:B------:R-:W-:Y:S01]  /*2420*/  HMMA.16816.F32.BF16 R56, R8.reuse, R18, R56 ;  /* 0x000000120838723c */ /* 0x040fe20000041838 */
[----:B------:R-:W2:Y:S05]  /*2430*/  LDSM.16.M88.4 R16, [R188+0x4800] ;  /* 0x00480000bc10783b */ /* 0x000eaa0000000200 */
[C---:B---3--:R-:W-:Y:S06]  /*2440*/  HMMA.16816.F32.BF16 R24, R8.reuse, R36, R24 ;  /* 0x000000240818723c */ /* 0x048fec0000041818 */
[----:B-----5:R-:W-:Y:S01]  /*2450*/  HMMA.16816.F32.BF16 R76, R8, R12, R76 ;  /* 0x0000000c084c723c */ /* 0x020fe2000004184c */
[----:B------:R-:W-:-:S04]  /*2460*/  LEA R37, R6, UR25, 0x4 ;  /* 0x0000001906257c11 */ /* 0x000fc8000f8e20ff */
[----:B------:R-:W-:Y:S01]  /*2470*/  IADD3 R37, R37, 0x1, R0 ;  /* 0x0000000125257810 */ /* 0x000fe20007ffe000 */
[----:B------:R-:W-:Y:S01]  /*2480*/  IMAD.U32 R0, RZ, RZ, UR26 ;  /* 0x0000001aff007e24 */ /* 0x000fe2000f8e00ff */
[C---:B------:R-:W-:Y:S01]  /*2490*/  HMMA.16816.F32.BF16 R28, R8.reuse, R14, R28 ;  /* 0x0000000e081c723c */ /* 0x040fe2000004181c */
[----:B------:R-:W3:Y:S03]  /*24a0*/  LDSM.16.M88.4 R12, [R188+0x5000] ;  /* 0x00500000bc0c783b */ /* 0x000ee60000000200 */
[----:B------:R-:W-:Y:S02]  /*24b0*/  IADD3 R2, R0, -UR17, R37 ;  /* 0x8000001100027c10 */ /* 0x000fe4000fffe025 */
[----:B------:R-:W-:Y:S01]  /*24c0*/  HMMA.16816.F32.BF16 R20, R8, R38, R20 ;  /* 0x000000260814723c */ /* 0x000fe20000041814 */
[----:B------:R-:W4:Y:S05]  /*24d0*/  LDSM.16.M88.4 R36, [R195+0x11800] ;  /* 0x01180000c324783b */ /* 0x000f2a0000000200 */
[----:B-1----:R-:W-:Y:S06]  /*24e0*/  HMMA.16816.F32.BF16 R56, R32, R74, R56 ;  /* 0x0000004a2038723c */ /* 0x002fec0000041838 */
[C---:B------:R-:W-:Y:S06]  /*24f0*/  HMMA.16816.F32.BF16 R64, R60.reuse, R46, R64 ;  /* 0x0000002e3c40723c */ /* 0x040fec0000041840 */
[----:B------:R-:W-:Y:S01]  /*2500*/  HMMA.16816.F32.BF16 R68, R60, R44, R68 ;  /* 0x0000002c3c44723c */ /* 0x000fe20000041844 */
[----:B------:R-:W-:-:S05]  /*2510*/  VIADD R47, R2, UR24 ;  /* 0x00000018022f7c36 */ /* 0x000fca0008000000 */
[C---:B--2---:R-:W-:Y:S01]  /*2520*/  HMMA.16816.F32.BF16 R76, R32.reuse, R16, R76 ;  /* 0x00000010204c723c */ /* 0x044fe2000004184c */
[----:B------:R-:W-:Y:S01]  /*2530*/  VIMNMX R2, R47, UR26, PT ;  /* 0x0000001a2f027c48 */ /* 0x000fe2000bfe0100 */
[----:B------:R-:W-:Y:S01]  /*2540*/  VIADD R45, R3, 0x1 ;  /* 0x00000001032d7836 */ /* 0x000fe20000000000 */
[----:B------:R-:W-:Y:S01]  /*2550*/  VIADDMNMX R0, R47, 0x8, R0, PT ;  /* 0x000000082f007846 */ /* 0x000fe20003800100 */
[C---:B------:R-:W-:Y:S02]  /*2560*/  VIADD R47, R3.reuse, 0x8 ;  /* 0x00000008032f7836 */ /* 0x040fe40000000000 */
[C---:B------:R-:W-:Y:S01]  /*2570*/  HMMA.16816.F32.BF16 R28, R32.reuse, R18, R28 ;  /* 0x00000012201c723c */ /* 0x040fe2000004181c */
[----:B------:R-:W-:Y:S01]  /*2580*/  VIADD R17, R3, 0x9 ;  /* 0x0000000903117836 */ /* 0x000fe20000000000 */
[C---:B------:R-:W-:Y:S02]  /*2590*/  ISETP.GE.AND P4, PT, R45.reuse, R2, PT ;  /* 0x000000022d00720c */ /* 0x040fe40003f86270 */
[----:B------:R-:W-:Y:S01]  /*25a0*/  ISETP.GE.AND P3, PT, R45, R0, PT ;  /* 0x000000002d00720c */ /* 0x000fe20003f66270 */
[----:B------:R-:W-:Y:S01]  /*25b0*/  VIADD R45, R3, 0x10 ;  /* 0x00000010032d7836 */ /* 0x000fe20000000000 */
[C---:B------:R-:W-:Y:S01]  /*25c0*/  ISETP.GE.AND P0, PT, R17.reuse, R2, PT ;  /* 0x000000021100720c */ /* 0x040fe20003f06270 */
[----:B------:R-:W-:Y:S01]  /*25d0*/  HMMA.16816.F32.BF16 R40, R32, R72, R40 ;  /* 0x000000482028723c */ /* 0x000fe20000041828 */
[----:B------:R-:W-:-:S02]  /*25e0*/  ISETP.GE.AND P6, PT, R17, R0, PT ;  /* 0x000000001100720c */ /* 0x000fc40003fc6270 */
[----:B------:R-:W1:Y:S01]  /*25f0*/  LDSM.16.M88.4 R16, [R188+0x5800] ;  /* 0x00580000bc10783b */ /* 0x000e620000000200 */
[----:B------:R-:W-:Y:S01]  /*2600*/  ISETP.GE.AND P5, PT, R47, R2, PT ;  /* 0x000000022f00720c */ /* 0x000fe20003fa6270 */
[----:B------:R-:W-:-:S04]  /*2610*/  DEPBAR.LE SB0, 0x0 ;  /* 0x000080000000791a */ /* 0x000fc80000000000 */
[----:B------:R-:W-:Y:S01]  /*2620*/  FSEL R56, R56, -INF , !P5 ;  /* 0xff80000038387808 */ /* 0x000fe20006800000 */
[----:B---3--:R-:W-:Y:S01]  /*2630*/  HMMA.16816.F32.BF16 R24, R32, R12, R24 ;  /* 0x0000000c2018723c */ /* 0x008fe20000041818 */
[-C--:B------:R-:W-:Y:S02]  /*2640*/  ISETP.GE.AND P5, PT, R45, R0.reuse, PT ;  /* 0x000000002d00720c */ /* 0x080fe40003fa6270 */
[----:B------:R-:W-:Y:S01]  /*2650*/  ISETP.GE.AND P1, PT, R47, R0, PT ;  /* 0x000000002f00720c */ /* 0x000fe20003f26270 */
[----:B------:R-:W-:Y:S01]  /*2660*/  VIADD R47, R3, 0x11 ;  /* 0x00000011032f7836 */ /* 0x000fe20000000000 */
[-C--:B------:R-:W-:Y:S01]  /*2670*/  ISETP.GE.AND P2, PT, R45, R2.reuse, PT ;  /* 0x000000022d00720c */ /* 0x080fe20003f46270 */
[----:B----4-:R-:W-:Y:S01]  /*2680*/  HMMA.16816.F32.BF16 R68, R8, R36, R68 ;  /* 0x000000240844723c */ /* 0x010fe20000041844 */
[----:B------:R-:W-:Y:S02]  /*2690*/  FSEL R13, R78, -INF , !P5 ;  /* 0xff8000004e0d7808 */ /* 0x000fe40006800000 */
[----:B------:R-:W-:-:S02]  /*26a0*/  ISETP.GE.AND P5, PT, R51, R2, PT ;  /* 0x000000023300720c */ /* 0x000fc40003fa6270 */
[----:B------:R-:W-:Y:S01]  /*26b0*/  FSEL R45, R58, -INF , !P1 ;  /* 0xff8000003a2d7808 */ /* 0x000fe20004800000 */
[----:B------:R-:W-:Y:S01]  /*26c0*/  HMMA.16816.F32.BF16 R64, R8, R38, R64 ;  /* 0x000000260840723c */ /* 0x000fe20000041840 */
[-C--:B------:R-:W-:Y:S01]  /*26d0*/  ISETP.GE.AND P1, PT, R47, R2.reuse, PT ;  /* 0x000000022f00720c */ /* 0x080fe20003f26270 */
[----:B------:R-:W-:Y:S01]  /*26e0*/  VIADD R37, R3, 0x21 ;  /* 0x0000002103257836 */ /* 0x000fe20000000000 */
[----:B------:R-:W-:Y:S02]  /*26f0*/  FSEL R12, R41, -INF , !P4 ;  /* 0xff800000290c7808 */ /* 0x000fe40006000000 */
[----:B------:R-:W-:Y:S01]  /*2700*/  FSEL R6, R77, -INF , !P1 ;  /* 0xff8000004d067808 */ /* 0x000fe20004800000 */
[----:B------:R-:W-:Y:S01]  /*2710*/  HMMA.16816.F32.BF16 R20, R32, R14, R20 ;  /* 0x0000000e2014723c */ /* 0x000fe20000041814 */
[----:B------:R-:W-:Y:S01]  /*2720*/  FSEL R8, R29, -INF , !P5 ;  /* 0xff8000001d087808 */ /* 0x000fe20006800000 */
[C---:B------:R-:W-:Y:S01]  /*2730*/  VIADD R29, R3.reuse, 0x29 ;  /* 0x00000029031d7836 */ /* 0x040fe20000000000 */
[----:B------:R-:W-:-:S02]  /*2740*/  ISETP.GE.AND P5, PT, R3, R2, PT ;  /* 0x000000020300720c */ /* 0x000fc40003fa6270 */
[----:B------:R-:W-:Y:S02]  /*2750*/  ISETP.GE.AND P1, PT, R51, R0, PT ;  /* 0x000000003300720c */ /* 0x000fe40003f26270 */
[----:B------:R-:W-:Y:S01]  /*2760*/  VIADD R15, R3, 0x28 ;  /* 0x00000028030f7836 */ /* 0x000fe20000000000 */
[----:B------:R-:W-:Y:S02]  /*2770*/  FSEL R40, R40, -INF , !P5 ;  /* 0xff80000028287808 */ /* 0x000fe40006800000 */
[----:B------:R-:W-:Y:S01]  /*2780*/  FSEL R9, R31, -INF , !P1 ;  /* 0xff8000001f097808 */ /* 0x000fe20004800000 */
[----:B------:R-:W-:Y:S01]  /*2790*/  BAR.SYNC.DEFER_BLOCKING 0x0 ;  /* 0x0000000000007b1d */ /* 0x000fe20000010000 */
[C---:B------:R-:W-:Y:S02]  /*27a0*/  ISETP.GE.AND P5, PT, R15.reuse, R2, PT ;  /* 0x000000020f00720c */ /* 0x040fe40003fa6270 */
[----:B------:R-:W-:Y:S01]  /*27b0*/  ISETP.GE.AND P1, PT, R15, R0, PT ;  /* 0x000000000f00720c */ /* 0x000fe20003f26270 */
[----:B-1----:R-:W-:Y:S01]  /*27c0*/  HMMA.16816.F32.BF16 R68, R32, R16, R68 ;  /* 0x000000102044723c */ /* 0x002fe20000041844 */
[----:B------:R-:W-:-:S02]  /*27d0*/  FMNMX.FTZ R15, R40, R12, !PT ;  /* 0x0000000c280f7209 */ /* 0x000fc40007810000 */
[----:B------:R-:W-:Y:S02]  /*27e0*/  FSEL R44, R57, -INF , !P0 ;  /* 0xff800000392c7808 */ /* 0x000fe40004000000 */
[-C--:B------:R-:W-:Y:S01]  /*27f0*/  ISETP.GE.AND P0, PT, R47, R0.reuse, PT ;  /* 0x000000002f00720c */ /* 0x080fe20003f06270 */
[----:B------:R-:W-:Y:S01]  /*2800*/  HMMA.16816.F32.BF16 R64, R32, R18, R64 ;  /* 0x000000122040723c */ /* 0x000fe20000041840 */
[----:B------:R-:W-:Y:S01]  /*2810*/  FSEL R76, R76, -INF , !P2 ;  /* 0xff8000004c4c7808 */ /* 0x000fe20005000000 */
[----:B------:R-:W-:Y:S01]  /*2820*/  VIADD R17, R3, 0x30 ;  /* 0x0000003003117836 */ /* 0x000fe20000000000 */
[----:B------:R-:W-:Y:S02]  /*2830*/  FMNMX.FTZ R15, R56, R15, !PT ;  /* 0x0000000f380f7209 */ /* 0x000fe40007810000 */
[----:B------:R-:W-:Y:S02]  /*2840*/  FSEL R47, R59, -INF , !P6 ;  /* 0xff8000003b2f7808 */ /* 0x000fe40007000000 */
[----:B------:R-:W-:Y:S01]  /*2850*/  ISETP.GE.AND P2, PT, R49, R0, PT ;  /* 0x000000003100720c */ /* 0x000fe20003f46270 */
[----:B------:R-:W-:Y:S01]  /*2860*/  VIADD R19, R3, 0x31 ;  /* 0x0000003103137836 */ /* 0x000fe20000000000 */
[----:B------:R-:W-:Y:S01]  /*2870*/  ISETP.GE.AND P6, PT, R49, R2, PT ;  /* 0x000000023100720c */ /* 0x000fe20003fc6270 */
[----:B------:R-:W-:Y:S01]  /*2880*/  VIADD R49, R3, 0x20 ;  /* 0x0000002003317836 */ /* 0x000fe20000000000 */
[----:B------:R-:W-:-:S02]  /*2890*/  FMNMX.FTZ R15, R44, R15, !PT ;  /* 0x0000000f2c0f7209 */ /* 0x000fc40007810000 */
[----:B------:R-:W-:Y:S02]  /*28a0*/  FSEL R11, R30, -INF , !P2 ;  /* 0xff8000001e0b7808 */ /* 0x000fe40005000000 */
[----:B------:R-:W-:Y:S02]  /*28b0*/  FSEL R28, R28, -INF , !P6 ;  /* 0xff8000001c1c7808 */ /* 0x000fe40007000000 */
[C---:B------:R-:W-:Y:S02]  /*28c0*/  ISETP.GE.AND P2, PT, R37.reuse, R0, PT ;  /* 0x000000002500720c */ /* 0x040fe40003f46270 */
[-C--:B------:R-:W-:Y:S02]  /*28d0*/  ISETP.GE.AND P6, PT, R37, R2.reuse, PT ;  /* 0x000000022500720c */ /* 0x080fe40003fc6270 */
[----:B------:R-:W-:Y:S02]  /*28e0*/  FMNMX.FTZ R15, R76, R15, !PT ;  /* 0x0000000f4c0f7209 */ /* 0x000fe40007810000 */
[----:B------:R-:W-:-:S02]  /*28f0*/  ISETP.GE.AND P4, PT, R49, R2, PT ;  /* 0x000000023100720c */ /* 0x000fc40003f86270 */
[----:B------:R-:W-:Y:S02]  /*2900*/  FSEL R179, R27, -INF , !P2 ;  /* 0xff8000001bb37808 */ /* 0x000fe40005000000 */
[----:B------:R-:W-:Y:S02]  /*2910*/  FSEL R43, R43, -INF , !P3 ;  /* 0xff8000002b2b7808 */ /* 0x000fe40005800000 */
[----:B------:R-:W-:Y:S02]  /*2920*/  FSEL R162, R25, -INF , !P6 ;  /* 0xff80000019a27808 */ /* 0x000fe40007000000 */
[C---:B------:R-:W-:Y:S02]  /*2930*/  ISETP.GE.AND P2, PT, R17.reuse, R2, PT ;  /* 0x000000021100720c */ /* 0x040fe40003f46270 */
[-C--:B------:R-:W-:Y:S02]  /*2940*/  ISETP.GE.AND P3, PT, R17, R0.reuse, PT ;  /* 0x000000001100720c */ /* 0x080fe40003f66270 */
[----:B------:R-:W-:-:S02]  /*2950*/  ISETP.GE.AND P6, PT, R3, R0, PT ;  /* 0x000000000300720c */ /* 0x000fc40003fc6270 */
[----:B------:R-:W-:Y:S02]  /*2960*/  FMNMX.FTZ R17, R6, R15, !PT ;  /* 0x0000000f06117209 */ /* 0x000fe40007810000 */
[----:B------:R-:W-:Y:S02]  /*2970*/  FSEL R164, R24, -INF , !P4 ;  /* 0xff80000018a47808 */ /* 0x000fe40006000000 */
[----:B------:R-:W-:Y:S02]  /*2980*/  ISETP.GE.AND P4, PT, R29, R2, PT ;  /* 0x000000021d00720c */ /* 0x000fe40003f86270 */
[----:B------:R-:W-:Y:S02]  /*2990*/  FSEL R15, R42, -INF , !P6 ;  /* 0xff8000002a0f7808 */ /* 0x000fe40007000000 */
[----:B------:R-:W-:Y:S02]  /*29a0*/  FMNMX.FTZ R17, R28, R17, !PT ;  /* 0x000000111c117209 */ /* 0x000fe40007810000 */
[----:B------:R-:W-:-:S02]  /*29b0*/  FSEL R140, R21, -INF , !P4 ;  /* 0xff800000158c7808 */ /* 0x000fc40006000000 */
[----:B------:R-:W-:Y:S02]  /*29c0*/  FMNMX.FTZ R10, R15, R43, !PT ;  /* 0x0000002b0f0a7209 */ /* 0x000fe40007810000 */
[----:B------:R-:W-:Y:S01]  /*29d0*/  FMNMX.FTZ R21, R8, R17, !PT ;  /* 0x0000001108157209 */ /* 0x000fe20007810000 */
[----:B------:R-:W-:Y:S01]  /*29e0*/  VIADD R17, R3, 0x38 ;  /* 0x0000003803117836 */ /* 0x000fe20000000000 */
[----:B------:R-:W-:Y:S01]  /*29f0*/  FMNMX.FTZ R10, R45, R10, !PT ;  /* 0x0000000a2d0a7209 */ /* 0x000fe20007810000 */
[----:B------:R-:W-:Y:S01]  /*2a00*/  VIADD R3, R3, 0x39 ;  /* 0x0000003903037836 */ /* 0x000fe20000000000 */
[----:B------:R-:W-:Y:S02]  /*2a10*/  FMNMX.FTZ R21, R164, R21, !PT ;  /* 0x00000015a4157209 */ /* 0x000fe40007810000 */
[----:B------:R-:W-:Y:S02]  /*2a20*/  FSEL R93, R79, -INF , !P0 ;  /* 0xff8000004f5d7808 */ /* 0x000fe40004000000 */
[----:B------:R-:W-:-:S02]  /*2a30*/  ISETP.GE.AND P0, PT, R49, R0, PT ;  /* 0x000000003100720c */ /* 0x000fc40003f06270 */
[----:B------:R-:W-:Y:S02]  /*2a40*/  FSEL R142, R20, -INF , !P5 ;  /* 0xff800000148e7808 */ /* 0x000fe40006800000 */
[----:B------:R-:W-:Y:S02]  /*2a50*/  FMNMX.FTZ R10, R47, R10, !PT ;  /* 0x0000000a2f0a7209 */ /* 0x000fe40007810000 */
[----:B------:R-:W-:Y:S02]  /*2a60*/  FMNMX.FTZ R21, R162, R21, !PT ;  /* 0x00000015a2157209 */ /* 0x000fe40007810000 */
[----:B------:R-:W-:Y:S02]  /*2a70*/  FSEL R163, R26, -INF , !P0 ;  /* 0xff8000001aa37808 */ /* 0x000fe40004000000 */
[----:B------:R-:W-:Y:S02]  /*2a80*/  ISETP.GE.AND P0, PT, R29, R0, PT ;  /* 0x000000001d00720c */ /* 0x000fe40003f06270 */
[----:B------:R-:W-:-:S02]  /*2a90*/  FSEL R165, R22, -INF , !P1 ;  /* 0xff80000016a57808 */ /* 0x000fc40004800000 */
[----:B------:R-:W-:Y:S02]  /*2aa0*/  FMNMX.FTZ R10, R13, R10, !PT ;  /* 0x0000000a0d0a7209 */ /* 0x000fe40007810000 */
[----:B------:R-:W-:Y:S02]  /*2ab0*/  FMNMX.FTZ R21, R142, R21, !PT ;  /* 0x000000158e157209 */ /* 0x000fe40007810000 */
[-C--:B------:R-:W-:Y:S02]  /*2ac0*/  ISETP.GE.AND P1, PT, R17, R2.reuse, PT ;  /* 0x000000021100720c */ /* 0x080fe40003f26270 */
[----:B------:R-:W-:Y:S02]  /*2ad0*/  FSEL R177, R23, -INF , !P0 ;  /* 0xff80000017b17808 */ /* 0x000fe40004000000 */
[----:B------:R-:W-:Y:S02]  /*2ae0*/  ISETP.GE.AND P0, PT, R19, R2, PT ;  /* 0x000000021300720c */ /* 0x000fe40003f06270 */
[----:B------:R-:W-:-:S02]  /*2af0*/  FSEL R178, R68, -INF , !P2 ;  /* 0xff80000044b27808 */ /* 0x000fc40005000000 */
[----:B------:R-:W-:Y:S02]  /*2b00*/  FMNMX.FTZ R10, R93, R10, !PT ;  /* 0x0000000a5d0a7209 */ /* 0x000fe40007810000 */
[----:B------:R-:W-:Y:S02]  /*2b10*/  FMNMX.FTZ R21, R140, R21, !PT ;  /* 0x000000158c157209 */ /* 0x000fe40007810000 */
[----:B------:R-:W-:Y:S02]  /*2b20*/  FSEL R174, R64, -INF , !P1 ;  /* 0xff80000040ae7808 */ /* 0x000fe40004800000 */
[----:B------:R-:W-:Y:S02]  /*2b30*/  PLOP3.LUT P1, PT, PT, PT, UP0, 0x80, 0x0 ;  /* 0x000000000000781c */ /* 0x000fe40003f2f008 */
[----:B------:R-:W-:Y:S02]  /*2b40*/  FSEL R176, R69, -INF , !P0 ;  /* 0xff80000045b07808 */ /* 0x000fe40004000000 */
[----:B------:R-:W-:-:S02]  /*2b50*/  FMNMX.FTZ R10, R11, R10, !PT ;  /* 0x0000000a0b0a7209 */ /* 0x000fc40007810000 */
[----:B------:R-:W-:Y:S02]  /*2b60*/  FMNMX.FTZ R21, R178, R21, !PT ;  /* 0x00000015b2157209 */ /* 0x000fe40007810000 */
[----:B------:R-:W-:Y:S02]  /*2b70*/  ISETP.GE.AND P0, PT, R3, R2, PT ;  /* 0x000000020300720c */ /* 0x000fe40003f06270 */
[----:B------:R-:W-:Y:S02]  /*2b80*/  FMNMX.FTZ R10, R9, R10, !PT ;  /* 0x0000000a090a7209 */ /* 0x000fe40007810000 */
[----:B------:R-:W-:Y:S02]  /*2b90*/  FMNMX.FTZ R21, R176, R21, !PT ;  /* 0x00000015b0157209 */ /* 0x000fe40007810000 */
[----:B------:R-:W-:Y:S02]  /*2ba0*/  FSEL R172, R65, -INF , !P0 ;  /* 0xff80000041ac7808 */ /* 0x000fe40004000000 */
[----:B------:R-:W-:-:S02]  /*2bb0*/  FMNMX.FTZ R10, R163, R10, !PT ;  /* 0x0000000aa30a7209 */ /* 0x000fc40007810000 */
[----:B------:R-:W-:Y:S02]  /*2bc0*/  FMNMX.FTZ R21, R174, R21, !PT ;  /* 0x00000015ae157209 */ /* 0x000fe40007810000 */
[----:B------:R-:W-:Y:S02]  /*2bd0*/  FMNMX.FTZ R16, R179, R10, !PT ;  /* 0x0000000ab3107209 */ /* 0x000fe40007810000 */
[----:B------:R-:W-:Y:S01]  /*2be0*/  FMNMX.FTZ R21, R172, R21, !PT ;  /* 0x00000015ac157209 */ /* 0x000fe20007810000 */
[----:B------:R-:W-:Y:S06]  /*2bf0*/  @!P1 BRA `(.L_x_5) ;  /* 0x0000000000609947 */ /* 0x000fec0003800000 */
[----:B------:R-:W-:Y:S01]  /*2c00*/  UIADD3 UR7, UR18, -0x2, URZ ;  /* 0xfffffffe12077890 */ /* 0x000fe2000fffe03f */
[----:B------:R-:W-:-:S03]  /*2c10*/  IMAD.U32 R10, RZ, RZ, UR8 ;  /* 0x00000008ff0a7e24 */ /* 0x000fc6000f8e00ff */
[----:B------:R-:W-:Y:S02]  /*2c20*/  USHF.R.S32.HI UR6, URZ, 0x1f, UR7 ;  /* 0x0000001f3f067899 */ /* 0x000fe40008011407 */
[----:B------:R-:W-:Y:S01]  /*2c30*/  UIMAD UR23, UR19, UR7, URZ ;  /* 0x00000007131772a4 */ /* 0x000fe2000f8e023f */
[----:B------:R-:W-:-:S03]  /*2c40*/  IMAD.U32 R23, RZ, RZ, UR7 ;  /* 0x00000007ff177e24 */ /* 0x000fc6000f8e00ff */
[----:B------:R-:W-:Y:S01]  /*2c50*/  UIMAD UR23, UR6, UR22, UR23 ;  /* 0x00000016061772a4 */ /* 0x000fe2000f8e0217 */
[----:B------:R-:W-:Y:S02]  /*2c60*/  IMAD.WIDE.U32 R22, R23, UR22, R208 ;  /* 0x0000001617167c25 */ /* 0x000fe4000f8e00d0 */
[----:B------:R-:W-:-:S03]  /*2c70*/  ULDC.64 UR6, c[0x0][0x218] ;  /* 0x0000860000067ab9 */ /* 0x000fc60000000a00 */
[----:B------:R-:W-:Y:S01]  /*2c80*/  VIADD R14, R23, UR23 ;  /* 0x00000017170e7c36 */ /* 0x000fe20008000000 */
[C---:B------:R-:W-:Y:S02]  /*2c90*/  LEA R24, P0, R22.reuse, UR6, 0x1 ;  /* 0x0000000616187c11 */ /* 0x040fe4000f8008ff */
[----:B------:R-:W-:Y:S02]  /*2ca0*/  MOV R23, UR9 ;  /* 0x0000000900177c02 */ /* 0x000fe40008000f00 */
[----:B------:R-:W-:Y:S02]  /*2cb0*/  LEA.HI.X R25, R22, UR7, R14, 0x1, P0 ;  /* 0x0000000716197c11 */ /* 0x000fe400080f0c0e */
[----:B------:R-:W-:-:S03]  /*2cc0*/  LEA R22, P0, R23, R24, 0x1 ;  /* 0x0000001817167211 */ /* 0x000fc600078008ff */
[----:B------:R-:W-:Y:S01]  /*2cd0*/  @!PT LDS RZ, [RZ] ;  /* 0x00000000fffff984 */ /* 0x000fe20000000800 */
[----:B------:R-:W-:Y:S01]  /*2ce0*/  @!PT LDS RZ, [RZ] ;  /* 0x00000000fffff984 */ /* 0x000fe20000000800 */
[----:B------:R-:W-:Y:S01]  /*2cf0*/  @!PT LDS RZ, [RZ] ;  /* 0x00000000fffff984 */ /* 0x000fe20000000800 */
[----:B------:R1:W-:Y:S01]  /*2d00*/  LDGSTS.E.BYPASS.LTC128B.128 [R203+0xc000], desc[UR20][R24.64] ;  /* 0x0c00000018cb7fae */ /* 0x0003e2000b901d54 */
[----:B------:R-:W-:-:S03]  /*2d10*/  LEA.HI.X R23, R23, R25, R10, 0x1, P0 ;  /* 0x0000001917177211 */ /* 0x000fc600000f0c0a */
[----:B------:R1:W-:Y:S04]  /*2d20*/  LDGSTS.E.BYPASS.LTC128B.128 [R203+0xe000], desc[UR20][R24.64+0x80] ;  /* 0x0e00008018cb7fae */ /* 0x0003e8000b901d54 */
[----:B------:R1:W-:Y:S04]  /*2d30*/  LDGSTS.E.BYPASS.LTC128B.128 [R203+0x10000], desc[UR20][R24.64+0x100] ;  /* 0x1000010018cb7fae */ /* 0x0003e8000b901d54 */
[----:B------:R1:W-:Y:S04]  /*2d40*/  LDGSTS.E.BYPASS.LTC128B.128 [R203+0xd000], desc[UR20][R22.64] ;  /* 0x0d00000016cb7fae */ /* 0x0003e8000b901d54 */
[----:B------:R1:W-:Y:S04]  /*2d50*/  LDGSTS.E.BYPASS.LTC128B.128 [R203+0xf000], desc[UR20][R22.64+0x80] ;  /* 0x0f00008016cb7fae */ /* 0x0003e8000b901d54 */
[----:B------:R1:W-:Y:S04]  /*2d60*/  LDGSTS.E.BYPASS.LTC128B.128 [R203+0x11000], desc[UR20][R22.64+0x100] ;  /* 0x1100010016cb7fae */ /* 0x0003e8000b901d54 */
[----:B------:R-:W0:Y:S02]  /*2d70*/  LDGDEPBAR ;  /* 0x00000000000079af */ /* 0x000e240000000000 */
.L_x_5:
[----:B------:R-:W-:Y:S01]  /*2d80*/  FMNMX.FTZ R16, R165, R16, !PT ;  /* 0x00000010a5107209 */ /* 0x000fe20007810000 */
[----:B------:R-:W2:Y:S01]  /*2d90*/  SHFL.BFLY PT, R10, R21, 0x2, 0x1f ;  /* 0x0c401f00150a7f89 */ /* 0x000ea200000e0000 */
[----:B------:R-:W-:Y:S01]  /*2da0*/  ISETP.GE.AND P0, PT, R19, R0, PT ;  /* 0x000000001300720c */ /* 0x000fe20003f06270 */
[----:B------:R-:W-:Y:S01]  /*2db0*/  ULDC UR8, c[0x0][0x2ec] ;  /* 0x0000bb0000087ab9 */ /* 0x000fe20000000800 */
[----:B------:R-:W-:Y:S01]  /*2dc0*/  FSEL R173, R70, -INF , !P3 ;  /* 0xff80000046ad7808 */ /* 0x000fe20005800000 */
[----:B------:R-:W-:Y:S01]  /*2dd0*/  UMOV UR9, UR5 ;  /* 0x0000000500097c82 */ /* 0x000fe20008000000 */
[----:B------:R-:W-:Y:S02]  /*2de0*/  FMNMX.FTZ R16, R177, R16, !PT ;  /* 0x00000010b1107209 */ /* 0x000fe40007810000 */
[----:B------:R-:W-:Y:S02]  /*2df0*/  ISETP.GE.AND P2, PT, R17, R0, PT ;  /* 0x000000001100720c */ /* 0x000fe40003f46270 */
[----:B------:R-:W-:-:S02]  /*2e00*/  FSEL R171, R71, -INF , !P0 ;  /* 0xff80000047ab7808 */ /* 0x000fc40004000000 */
[----:B------:R-:W-:Y:S02]  /*2e10*/  FMNMX.FTZ R16, R173, R16, !PT ;  /* 0x00000010ad107209 */ /* 0x000fe40007810000 */
[----:B------:R-:W-:Y:S02]  /*2e20*/  ISETP.GE.AND P0, PT, R3, R0, PT ;  /* 0x000000000300720c */ /* 0x000fe40003f06270 */
[----:B------:R-:W-:Y:S02]  /*2e30*/  FSEL R169, R66, -INF , !P2 ;  /* 0xff80000042a97808 */ /* 0x000fe40005000000 */
[----:B------:R-:W-:Y:S02]  /*2e40*/  FMNMX.FTZ R16, R171, R16, !PT ;  /* 0x00000010ab107209 */ /* 0x000fe40007810000 */
[----:B------:R-:W-:Y:S02]  /*2e50*/  FSEL R167, R67, -INF , !P0 ;  /* 0xff80000043a77808 */ /* 0x000fe40004000000 */
[----:B------:R-:W-:-:S02]  /*2e60*/  FMNMX.FTZ R14, R169, R16, !PT ;  /* 0x00000010a90e7209 */ /* 0x000fc40007810000 */
[----:B------:R-:W-:Y:S02]  /*2e70*/  IADD3 R196, R85, R4, RZ ;  /* 0x0000000455c47210 */ /* 0x000fe40007ffe0ff */
[----:B------:R-:W-:Y:S02]  /*2e80*/  FMNMX.FTZ R14, R167, R14, !PT ;  /* 0x0000000ea70e7209 */ /* 0x000fe40007810000 */
[----:B--2---:R-:W-:Y:S02]  /*2e90*/  FMNMX.FTZ R21, R21, R10, !PT ;  /* 0x0000000a15157209 */ /* 0x004fe40007810000 */
[----:B------:R-:W-:Y:S01]  /*2ea0*/  LEA R196, R196, UR4, 0x1 ;  /* 0x00000004c4c47c11 */ /* 0x000fe2000f8e08ff */
[----:B------:R-:W2:Y:S01]  /*2eb0*/  SHFL.BFLY PT, R3, R14, 0x2, 0x1f ;  /* 0x0c401f000e037f89 */ /* 0x000ea200000e0000 */
[----:B------:R-:W-:Y:S02]  /*2ec0*/  IADD3 R191, R199, 0x800, RZ ;  /* 0x00000800c7bf7810 */ /* 0x000fe40007ffe0ff */
[-C--:B------:R-:W-:Y:S01]  /*2ed0*/  LEA R193, R5, R196.reuse, 0x1 ;  /* 0x000000c405c17211 */ /* 0x080fe200078e08ff */
[----:B------:R-:W3:Y:S01]  /*2ee0*/  SHFL.BFLY PT, R132, R21, 0x1, 0x1f ;  /* 0x0c201f0015847f89 */ /* 0x000ee200000e0000 */
[----:B------:R-:W-:-:S02]  /*2ef0*/  LEA R194, R7, R196, 0x1 ;  /* 0x000000c407c27211 */ /* 0x000fc400078e08ff */
[----:B------:R-:W-:Y:S01]  /*2f00*/  IADD3 R190, R199, 0x1000, RZ ;  /* 0x00001000c7be7810 */ /* 0x000fe20007ffe0ff */
[----:B------:R-:W-:Y:S01]  /*2f10*/  LDSM.16.MT88.4 R48, [R193+0x12000] ;  /* 0x01200000c130783b */ /* 0x000fe20000004200 */
[----:B------:R-:W-:Y:S02]  /*2f20*/  LEA R192, R5, R194, 0x1 ;  /* 0x000000c205c07211 */ /* 0x000fe400078e08ff */
[C---:B------:R-:W-:Y:S01]  /*2f30*/  IADD3 R189, R199.reuse, 0x1800, RZ ;  /* 0x00001800c7bd7810 */ /* 0x040fe20007ffe0ff */
[----:B------:R-:W-:Y:S01]  /*2f40*/  LDSM.16.MT88.4 R124, [R196+0x12000] ;  /* 0x01200000c47c783b */ /* 0x000fe20000004200 */
[C---:B------:R-:W-:Y:S02]  /*2f50*/  IADD3 R187, R199.reuse, 0x2000, RZ ;  /* 0x00002000c7bb7810 */ /* 0x040fe40007ffe0ff */
[C---:B------:R-:W-:Y:S01]  /*2f60*/  IADD3 R186, R199.reuse, 0x2800, RZ ;  /* 0x00002800c7ba7810 */ /* 0x040fe20007ffe0ff */
[----:B------:R-:W-:Y:S01]  /*2f70*/  LDSM.16.MT88.4 R64, [R196+0x14000] ;  /* 0x01400000c440783b */ /* 0x000fe20000004200 */
[----:B------:R-:W-:-:S02]  /*2f80*/  IADD3 R185, R199, 0x3000, RZ ;  /* 0x00003000c7b97810 */ /* 0x000fc40007ffe0ff */
[C---:B------:R-:W-:Y:S01]  /*2f90*/  IADD3 R184, R199.reuse, 0x3800, RZ ;  /* 0x00003800c7b87810 */ /* 0x040fe20007ffe0ff */
[----:B------:R-:W-:Y:S01]  /*2fa0*/  LDSM.16.MT88.4 R72, [R194+0x14000] ;  /* 0x01400000c248783b */ /* 0x000fe20000004200 */
[C---:B------:R-:W-:Y:S02]  /*2fb0*/  IADD3 R183, R199.reuse, 0x4000, RZ ;  /* 0x00004000c7b77810 */ /* 0x040fe40007ffe0ff */
[C---:B------:R-:W-:Y:S01]  /*2fc0*/  IADD3 R182, R199.reuse, 0x4800, RZ ;  /* 0x00004800c7b67810 */ /* 0x040fe20007ffe0ff */
[----:B------:R-:W-:Y:S01]  /*2fd0*/  LDSM.16.MT88.4 R80, [R193+0x14000] ;  /* 0x01400000c150783b */ /* 0x000fe20000004200 */
[----:B--2---:R-:W-:Y:S02]  /*2fe0*/  FMNMX.FTZ R10, R14, R3, !PT ;  /* 0x000000030e0a7209 */ /* 0x004fe40007810000 */
[----:B------:R-:W-:Y:S01]  /*2ff0*/  IADD3 R181, R199, 0x5000, RZ ;  /* 0x00005000c7b57810 */ /* 0x000fe20007ffe0ff */
[----:B------:R-:W-:Y:S01]  /*3000*/  LDSM.16.MT88.4 R88, [R192+0x14000] ;  /* 0x01400000c058783b */ /* 0x000fe20000004200 */
[----:B---3--:R-:W-:-:S02]  /*3010*/  FMNMX.FTZ R132, R21, R132, !PT ;  /* 0x0000008415847209 */ /* 0x008fc40007810000 */
[----:B------:R-:W-:Y:S01]  /*3020*/  IADD3 R180, R199, 0x5800, RZ ;  /* 0x00005800c7b47810 */ /* 0x000fe20007ffe0ff */
[----:B------:R-:W2:Y:S01]  /*3030*/  SHFL.BFLY PT, R3, R10, 0x1, 0x1f ;  /* 0x0c201f000a037f89 */ /* 0x000ea200000e0000 */
[C---:B------:R-:W-:Y:S01]  /*3040*/  FSETP.NEU.FTZ.AND P0, PT, R132.reuse, -INF , PT ;  /* 0xff8000008400780b */ /* 0x040fe20003f1d000 */
[----:B------:R-:W-:Y:S02]  /*3050*/  FMUL.FTZ R175, R132, UR8 ;  /* 0x0000000884af7c20 */ /* 0x000fe40008410000 */
[----:B------:R-:W-:Y:S03]  /*3060*/  LDSM.16.MT88.4 R96, [R196+0x16000] ;  /* 0x01600000c460783b */ /* 0x000fe60000004200 */
[----:B------:R-:W-:Y:S01]  /*3070*/  FSEL R175, R175, RZ, P0 ;  /* 0x000000ffafaf7208 */ /* 0x000fe20000000000 */
[----:B------:R-:W-:Y:S04]  /*3080*/  LDSM.16.MT88.4 R120, [R194+0x16000] ;  /* 0x01600000c278783b */ /* 0x000fe80000004200 */
[--C-:B------:R-:W-:Y:S01]  /*3090*/  FFMA.FTZ R158, R40, UR8, -R175.reuse ;  /* 0x00000008289e7c23 */ /* 0x100fe200080108af */
[--C-:B------:R-:W-:Y:S01]  /*30a0*/  FFMA.FTZ R154, R56, UR8, -R175.reuse ;  /* 0x00000008389a7c23 */ /* 0x100fe200080108af */
[----:B------:R-:W-:Y:S01]  /*30b0*/  LDSM.16.MT88.4 R116, [R193+0x16000] ;  /* 0x01600000c174783b */ /* 0x000fe20000004200 */
[--C-:B------:R-:W-:Y:S01]  /*30c0*/  FFMA.FTZ R155, R12, UR8, -R175.reuse ;  /* 0x000000080c9b7c23 */ /* 0x100fe200080108af */
[--C-:B------:R-:W-:Y:S01]  /*30d0*/  FFMA.FTZ R151, R44, UR8, -R175.reuse ;  /* 0x000000082c977c23 */ /* 0x100fe200080108af */
[--C-:B------:R-:W-:Y:S01]  /*30e0*/  FFMA.FTZ R135, R8, UR8, -R175.reuse ;  /* 0x0000000808877c23 */ /* 0x100fe200080108af */
[----:B------:R-:W-:Y:S01]  /*30f0*/  LDSM.16.MT88.4 R56, [R192+0x12000] ;  /* 0x01200000c038783b */ /* 0x000fe20000004200 */
[----:B------:R-:W-:Y:S01]  /*3100*/  MUFU.EX2 R158, R158 ;  /* 0x0000009e009e7308 */ /* 0x000fe20000000800 */
[--C-:B------:R-:W-:Y:S01]  /*3110*/  FFMA.FTZ R147, R76, UR8, -R175.reuse ;  /* 0x000000084c937c23 */ /* 0x100fe200080108af */
[--C-:B------:R-:W-:Y:S01]  /*3120*/  FFMA.FTZ R146, R6, UR8, -R175.reuse ;  /* 0x0000000806927c23 */ /* 0x100fe200080108af */
[----:B------:R-:W-:Y:S01]  /*3130*/  LDSM.16.MT88.4 R16, [R192+0x16000] ;  /* 0x01600000c010783b */ /* 0x000fe20000004200 */
[--C-:B------:R-:W-:Y:S01]  /*3140*/  FFMA.FTZ R144, R28, UR8, -R175.reuse ;  /* 0x000000081c907c23 */ /* 0x100fe200080108af */
[----:B--2---:R-:W-:Y:S01]  /*3150*/  FMNMX.FTZ R3, R10, R3, !PT ;  /* 0x000000030a037209 */ /* 0x004fe20007810000 */
[--C-:B------:R-:W-:Y:S01]  /*3160*/  FFMA.FTZ R159, R164, UR8, -R175.reuse ;  /* 0x00000008a49f7c23 */ /* 0x100fe200080108af */
[----:B------:R-:W-:Y:S01]  /*3170*/  LDSM.16.MT88.4 R4, [R193+0x14800] ;  /* 0x01480000c104783b */ /* 0x000fe20000004200 */
[----:B------:R-:W2:Y:S01]  /*3180*/  MUFU.EX2 R155, R155 ;  /* 0x0000009b009b7308 */ /* 0x000ea20000000800 */
[C---:B------:R-:W-:Y:S01]  /*3190*/  FSETP.NEU.FTZ.AND P0, PT, R3.reuse, -INF , PT ;  /* 0xff8000000300780b */ /* 0x040fe20003f1d000 */
[----:B------:R-:W-:Y:S01]  /*31a0*/  FMUL.FTZ R168, R3, UR8 ;  /* 0x0000000803a87c20 */ /* 0x000fe20008410000 */
[----:B-1----:R-:W-:Y:S01]  /*31b0*/  LDSM.16.MT88.4 R24, [R192+0x12800] ;  /* 0x01280000c018783b */ /* 0x002fe20000004200 */
[--C-:B------:R-:W-:Y:S01]  /*31c0*/  FFMA.FTZ R162, R162, UR8, -R175.reuse ;  /* 0x00000008a2a27c23 */ /* 0x100fe200080108af */
[--C-:B------:R-:W-:Y:S01]  /*31d0*/  FFMA.FTZ R161, R142, UR8, -R175.reuse ;  /* 0x000000088ea17c23 */ /* 0x100fe200080108af */
[--C-:B------:R-:W-:Y:S01]  /*31e0*/  FFMA.FTZ R164, R140, UR8, -R175.reuse ;  /* 0x000000088ca47c23 */ /* 0x100fe200080108af */
[----:B------:R-:W-:Y:S01]  /*31f0*/  FSEL R168, R168, RZ, P0 ;  /* 0x000000ffa8a87208 */ /* 0x000fe20000000000 */
[----:B------:R-:W-:Y:S01]  /*3200*/  MUFU.EX2 R154, R154 ;  /* 0x0000009a009a7308 */ /* 0x000fe20000000800 */
[----:B------:R-:W-:Y:S01]  /*3210*/  LDSM.16.MT88.4 R20, [R196+0x14800] ;  /* 0x01480000c414783b */ /* 0x000fe20000004200 */
[--C-:B------:R-:W-:Y:S01]  /*3220*/  FFMA.FTZ R213, R172, UR8, -R175.reuse ;  /* 0x00000008acd57c23 */ /* 0x100fe200080108af */
[--C-:B------:R-:W-:Y:S01]  /*3230*/  FFMA.FTZ R176, R176, UR8, -R175.reuse ;  /* 0x00000008b0b07c23 */ /* 0x100fe200080108af */
[--C-:B------:R-:W-:Y:S01]  /*3240*/  FFMA.FTZ R160, R43, UR8, -R168.reuse ;  /* 0x000000082ba07c23 */ /* 0x100fe200080108a8 */
[--C-:B------:R-:W-:Y:S01]  /*3250*/  FFMA.FTZ R157, R15, UR8, -R168.reuse ;  /* 0x000000080f9d7c23 */ /* 0x100fe200080108a8 */
[----:B------:R-:W1:Y:S01]  /*3260*/  LDSM.16.MT88.4 R40, [R194+0x12000] ;  /* 0x01200000c228783b */ /* 0x000e620000004200 */
[--C-:B------:R-:W-:Y:S01]  /*3270*/  FFMA.FTZ R156, R45, UR8, -R168.reuse ;  /* 0x000000082d9c7c23 */ /* 0x100fe200080108a8 */
[--C-:B------:R-:W-:Y:S01]  /*3280*/  FFMA.FTZ R153, R47, UR8, -R168.reuse ;  /* 0x000000082f997c23 */ /* 0x100fe200080108a8 */
[----:B------:R-:W3:Y:S01]  /*3290*/  MUFU.EX2 R151, R151 ;  /* 0x0000009700977308 */ /* 0x000ee20000000800 */
[--C-:B------:R-:W-:Y:S01]  /*32a0*/  FFMA.FTZ R152, R13, UR8, -R168.reuse ;  /* 0x000000080d987c23 */ /* 0x100fe200080108a8 */
[--C-:B------:R-:W-:Y:S01]  /*32b0*/  FFMA.FTZ R134, R11, UR8, -R168.reuse ;  /* 0x000000080b867c23 */ /* 0x100fe200080108a8 */
[----:B------:R-:W4:Y:S01]  /*32c0*/  LDSM.16.MT88.4 R12, [R193+0x12800] ;  /* 0x01280000c10c783b */ /* 0x000f220000004200 */
[--C-:B------:R-:W-:Y:S01]  /*32d0*/  FFMA.FTZ R133, R9, UR8, -R168.reuse ;  /* 0x0000000809857c23 */ /* 0x100fe200080108a8 */
[----:B--2---:R-:W-:Y:S01]  /*32e0*/  F2FP.BF16.F32.PACK_AB R112, R155, R158 ;  /* 0x0000009e9b70723e */ /* 0x004fe200000010ff */
[--C-:B------:R-:W-:Y:S01]  /*32f0*/  FFMA.FTZ R145, R93, UR8, -R168.reuse ;  /* 0x000000085d917c23 */ /* 0x100fe200080108a8 */
[----:B------:R-:W2:Y:S01]  /*3300*/  LDSM.16.MT88.4 R8, [R194+0x14800] ;  /* 0x01480000c208783b */ /* 0x000ea20000004200 */
[----:B------:R-:W-:Y:S01]  /*3310*/  MUFU.EX2 R157, R157 ;  /* 0x0000009d009d7308 */ /* 0x000fe20000000800 */
[--C-:B------:R-:W-:Y:S01]  /*3320*/  FFMA.FTZ R163, R163, UR8, -R168.reuse ;  /* 0x00000008a3a37c23 */ /* 0x100fe200080108a8 */
[--C-:B------:R-:W-:Y:S01]  /*3330*/  FFMA.FTZ R166, R179, UR8, -R168.reuse ;  /* 0x00000008b3a67c23 */ /* 0x100fe200080108a8 */
[----:B------:R-:W-:Y:S01]  /*3340*/  LDSM.16.MT88.4 R32, [R196+0x12800] ;  /* 0x01280000c420783b */ /* 0x000fe20000004200 */
[--C-:B------:R-:W-:Y:S01]  /*3350*/  FFMA.FTZ R165, R165, UR8, -R168.reuse ;  /* 0x00000008a5a57c23 */ /* 0x100fe200080108a8 */
[--C-:B------:R-:W-:Y:S01]  /*3360*/  FFMA.FTZ R170, R177, UR8, -R168.reuse ;  /* 0x00000008b1aa7c23 */ /* 0x100fe200080108a8 */
[--C-:B------:R-:W-:Y:S01]  /*3370*/  FFMA.FTZ R172, R173, UR8, -R168.reuse ;  /* 0x00000008adac7c23 */ /* 0x100fe200080108a8 */
[----:B------:R-:W-:Y:S01]  /*3380*/  LDSM.16.MT88.4 R28, [R194+0x12800] ;  /* 0x01280000c21c783b */ /* 0x000fe20000004200 */
[----:B------:R-:W5:Y:S01]  /*3390*/  MUFU.EX2 R160, R160 ;  /* 0x000000a000a07308 */ /* 0x000f620000000800 */
[----:B---3--:R-:W-:Y:S01]  /*33a0*/  F2FP.BF16.F32.PACK_AB R114, R151, R154 ;  /* 0x0000009a9772723e */ /* 0x008fe200000010ff */
[--C-:B------:R-:W-:Y:S01]  /*33b0*/  FFMA.FTZ R171, R171, UR8, -R168.reuse ;  /* 0x00000008abab7c23 */ /* 0x100fe200080108a8 */
[----:B------:R-:W-:Y:S01]  /*33c0*/  LDSM.16.MT88.4 R140, [R192+0x16800] ;  /* 0x01680000c08c783b */ /* 0x000fe20000004200 */
[--C-:B------:R-:W-:Y:S01]  /*33d0*/  FFMA.FTZ R169, R169, UR8, -R168.reuse ;  /* 0x00000008a9a97c23 */ /* 0x100fe200080108a8 */
[--C-:B------:R-:W-:Y:S01]  /*33e0*/  FFMA.FTZ R177, R178, UR8, -R175.reuse ;  /* 0x00000008b2b17c23 */ /* 0x100fe200080108af */
[----:B------:R-:W-:Y:S01]  /*33f0*/  FFMA.FTZ R174, R174, UR8, -R175 ;  /* 0x00000008aeae7c23 */ /* 0x000fe200080108af */
[----:B------:R-:W-:Y:S01]  /*3400*/  FFMA.FTZ R168, R167, UR8, -R168 ;  /* 0x00000008a7a87c23 */ /* 0x000fe200080108a8 */
[----:B------:R-:W-:Y:S01]  /*3410*/  MUFU.EX2 R156, R156 ;  /* 0x0000009c009c7308 */ /* 0x000fe20000000800 */
[----:B------:R-:W-:-:S04]  /*3420*/  FADD.FTZ R155, R158, R155 ;  /* 0x0000009b9e9b7221 */ /* 0x000fc80000010000 */
[----:B------:R-:W-:-:S03]  /*3430*/  FADD.FTZ R154, R154, R155 ;  /* 0x0000009b9a9a7221 */ /* 0x000fc60000010000 */
[----:B------:R-:W3:Y:S01]  /*3440*/  MUFU.EX2 R153, R153 ;  /* 0x0000009900997308 */ /* 0x000ee20000000800 */
[----:B-----5:R-:W-:Y:S01]  /*3450*/  F2FP.BF16.F32.PACK_AB R113, R160, R157 ;  /* 0x0000009da071723e */ /* 0x020fe200000010ff */
[----:B------:R-:W-:Y:S01]  /*3460*/  FADD.FTZ R157, R157, R160 ;  /* 0x000000a09d9d7221 */ /* 0x000fe20000010000 */
[----:B------:R-:W-:-:S05]  /*3470*/  FADD.FTZ R154, R151, R154 ;  /* 0x0000009a979a7221 */ /* 0x000fca0000010000 */
[----:B------:R-:W-:Y:S08]  /*3480*/  MUFU.EX2 R147, R147 ;  /* 0x0000009300937308 */ /* 0x000ff00000000800 */
[----:B------:R-:W5:Y:S01]  /*3490*/  MUFU.EX2 R146, R146 ;  /* 0x0000009200927308 */ /* 0x000f620000000800 */
[----:B---3--:R-:W-:Y:S01]  /*34a0*/  F2FP.BF16.F32.PACK_AB R115, R153, R156 ;  /* 0x0000009c9973723e */ /* 0x008fe200000010ff */
[----:B------:R-:W-:-:S04]  /*34b0*/  FADD.FTZ R156, R156, R157 ;  /* 0x0000009d9c9c7221 */ /* 0x000fc80000010000 */
[----:B------:R-:W-:Y:S02]  /*34c0*/  FADD.FTZ R153, R153, R156 ;  /* 0x0000009c99997221 */ /* 0x000fe40000010000 */
[C---:B------:R-:W-:Y:S01]  /*34d0*/  HMMA.16816.F32.BF16 R44, R112.reuse, R48, RZ ;  /* 0x00000030702c723c */ /* 0x040fe200000418ff */
[----:B------:R-:W-:Y:S05]  /*34e0*/  MUFU.EX2 R144, R144 ;  /* 0x0000009000907308 */ /* 0x000fea0000000800 */
[C---:B------:R-:W-:Y:S03]  /*34f0*/  HMMA.16816.F32.BF16 R48, R112.reuse, R50, RZ ;  /* 0x000000327030723c */ /* 0x040fe600000418ff */
[----:B------:R-:W3:Y:S01]  /*3500*/  MUFU.EX2 R135, R135 ;  /* 0x0000008700877308 */ /* 0x000ee20000000800 */
[C---:B-----5:R-:W-:Y:S01]  /*3510*/  F2FP.BF16.F32.PACK_AB R136, R146.reuse, R147 ;  /* 0x000000939288723e */ /* 0x060fe200000010ff */
[----:B------:R-:W-:Y:S01]  /*3520*/  FADD.FTZ R147, R147, R154 ;  /* 0x0000009a93937221 */ /* 0x000fe20000010000 */
[----:B------:R-:W-:Y:S03]  /*3530*/  HMMA.16816.F32.BF16 R128, R112, R124, RZ ;  /* 0x0000007c7080723c */ /* 0x000fe600000418ff */
[----:B------:R-:W-:-:S02]  /*3540*/  FADD.FTZ R147, R146, R147 ;  /* 0x0000009392937221 */ /* 0x000fc40000010000 */
[----:B------:R-:W-:Y:S01]  /*3550*/  MUFU.EX2 R152, R152 ;  /* 0x0000009800987308 */ /* 0x000fe20000000800 */
[C---:B-1----:R-:W-:Y:S06]  /*3560*/  HMMA.16816.F32.BF16 R36, R112.reuse, R40, RZ ;  /* 0x000000287024723c */ /* 0x042fec00000418ff */
[----:B------:R-:W-:Y:S01]  /*3570*/  HMMA.16816.F32.BF16 R52, R112, R56, RZ ;  /* 0x000000387034723c */ /* 0x000fe200000418ff */
[----:B------:R-:W1:Y:S01]  /*3580*/  MUFU.EX2 R145, R145 ;  /* 0x0000009100917308 */ /* 0x000e620000000800 */
[----:B---3--:R-:W-:-:S04]  /*3590*/  F2FP.BF16.F32.PACK_AB R138, R135, R144 ;  /* 0x00000090878a723e */ /* 0x008fc800000010ff */
[C---:B------:R-:W-:Y:S03]  /*35a0*/  HMMA.16816.F32.BF16 R60, R112.reuse, R64, RZ ;  /* 0x00000040703c723c */ /* 0x040fe600000418ff */
[----:B------:R-:W-:Y:S03]  /*35b0*/  MUFU.EX2 R134, R134 ;  /* 0x0000008600867308 */ /* 0x000fe60000000800 */
[C---:B------:R-:W-:Y:S05]  /*35c0*/  HMMA.16816.F32.BF16 R68, R112.reuse, R72, RZ ;  /* 0x000000487044723c */ /* 0x040fea00000418ff */
[----:B------:R-:W3:Y:S01]  /*35d0*/  MUFU.EX2 R133, R133 ;  /* 0x0000008500857308 */ /* 0x000ee20000000800 */
[----:B------:R-:W-:Y:S01]  /*35e0*/  HMMA.16816.F32.BF16 R76, R112, R80, RZ ;  /* 0x00000050704c723c */ /* 0x000fe200000418ff */
[----:B-1----:R-:W-:Y:S01]  /*35f0*/  F2FP.BF16.F32.PACK_AB R137, R145, R152 ;  /* 0x000000989189723e */ /* 0x002fe200000010ff */
[----:B------:R-:W-:-:S04]  /*3600*/  FADD.FTZ R152, R152, R153 ;  /* 0x0000009998987221 */ /* 0x000fc80000010000 */
[----:B------:R-:W-:Y:S01]  /*3610*/  HMMA.16816.F32.BF16 R84, R112, R88, RZ ;  /* 0x000000587054723c */ /* 0x000fe200000418ff */
[----:B------:R-:W-:Y:S01]  /*3620*/  MUFU.EX2 R159, R159 ;  /* 0x0000009f009f7308 */ /* 0x000fe20000000800 */
[----:B------:R-:W-:-:S04]  /*3630*/  FADD.FTZ R145, R145, R152 ;  /* 0x0000009891917221 */ /* 0x000fc80000010000 */
[C---:B------:R-:W-:Y:S03]  /*3640*/  HMMA.16816.F32.BF16 R92, R112.reuse, R96, RZ ;  /* 0x00000060705c723c */ /* 0x040fe600000418ff */
[----:B------:R-:W1:Y:S01]  /*3650*/  MUFU.EX2 R162, R162 ;  /* 0x000000a200a27308 */ /* 0x000e620000000800 */
[----:B---3--:R-:W-:Y:S02]  /*3660*/  F2FP.BF16.F32.PACK_AB R139, R133, R134 ;  /* 0x00000086858b723e */ /* 0x008fe400000010ff */
[C---:B------:R-:W-:Y:S05]  /*3670*/  HMMA.16816.F32.BF16 R100, R112.reuse, R120, RZ ;  /* 0x000000787064723c */ /* 0x040fea00000418ff */
[----:B------:R-:W-:Y:S01]  /*3680*/  MUFU.EX2 R161, R161 ;  /* 0x000000a100a17308 */ /* 0x000fe20000000800 */
[C---:B------:R-:W-:Y:S06]  /*3690*/  HMMA.16816.F32.BF16 R104, R112.reuse, R116, RZ ;  /* 0x000000747068723c */ /* 0x040fec00000418ff */
[C---:B------:R-:W-:Y:S01]  /*36a0*/  HMMA.16816.F32.BF16 R124, R112.reuse, R126, RZ ;  /* 0x0000007e707c723c */ /* 0x040fe200000418ff */
[----:B------:R-:W-:Y:S05]  /*36b0*/  MUFU.EX2 R164, R164 ;  /* 0x000000a400a47308 */ /* 0x000fea0000000800 */
[C---:B------:R-:W-:Y:S03]  /*36c0*/  HMMA.16816.F32.BF16 R40, R112.reuse, R42, RZ ;  /* 0x0000002a7028723c */ /* 0x040fe600000418ff */
[----:B------:R-:W-:Y:S03]  /*36d0*/  MUFU.EX2 R163, R163 ;  /* 0x000000a300a37308 */ /* 0x000fe60000000800 */
[C---:B------:R-:W-:Y:S05]  /*36e0*/  HMMA.16816.F32.BF16 R56, R112.reuse, R58, RZ ;  /* 0x0000003a7038723c */ /* 0x040fea00000418ff */
[----:B------:R-:W3:Y:S01]  /*36f0*/  MUFU.EX2 R166, R166 ;  /* 0x000000a600a67308 */ /* 0x000ee20000000800 */
[C---:B------:R-:W-:Y:S06]  /*3700*/  HMMA.16816.F32.BF16 R64, R112.reuse, R66, RZ ;  /* 0x000000427040723c */ /* 0x040fec00000418ff */
[C---:B------:R-:W-:Y:S01]  /*3710*/  HMMA.16816.F32.BF16 R72, R112.reuse, R74, RZ ;  /* 0x0000004a7048723c */ /* 0x040fe200000418ff */
[----:B------:R-:W-:Y:S05]  /*3720*/  MUFU.EX2 R165, R165 ;  /* 0x000000a500a57308 */ /* 0x000fea0000000800 */
[C---:B------:R-:W-:Y:S03]  /*3730*/  HMMA.16816.F32.BF16 R80, R112.reuse, R82, RZ ;  /* 0x000000527050723c */ /* 0x040fe600000418ff */
[----:B------:R-:W5:Y:S03]  /*3740*/  MUFU.EX2 R170, R170 ;  /* 0x000000aa00aa7308 */ /* 0x000f660000000800 */
[C---:B------:R-:W-:Y:S05]  /*3750*/  HMMA.16816.F32.BF16 R88, R112.reuse, R90, RZ ;  /* 0x0000005a7058723c */ /* 0x040fea00000418ff */
[----:B------:R-:W-:Y:S01]  /*3760*/  MUFU.EX2 R177, R177 ;  /* 0x000000b100b17308 */ /* 0x000fe20000000800 */
[C---:B------:R-:W-:Y:S06]  /*3770*/  HMMA.16816.F32.BF16 R96, R112.reuse, R98, RZ ;  /* 0x000000627060723c */ /* 0x040fec00000418ff */
[C---:B------:R-:W-:Y:S01]  /*3780*/  HMMA.16816.F32.BF16 R120, R112.reuse, R122, RZ ;  /* 0x0000007a7078723c */ /* 0x040fe200000418ff */
[----:B------:R-:W5:Y:S05]  /*3790*/  MUFU.EX2 R176, R176 ;  /* 0x000000b000b07308 */ /* 0x000f6a0000000800 */
[C---:B------:R-:W-:Y:S03]  /*37a0*/  HMMA.16816.F32.BF16 R116, R112.reuse, R118, RZ ;  /* 0x000000767074723c */ /* 0x040fe600000418ff */
[----:B------:R-:W-:Y:S03]  /*37b0*/  MUFU.EX2 R174, R174 ;  /* 0x000000ae00ae7308 */ /* 0x000fe60000000800 */
[C---:B------:R-:W-:Y:S05]  /*37c0*/  HMMA.16816.F32.BF16 R108, R112.reuse, R16, RZ ;  /* 0x00000010706c723c */ /* 0x040fea00000418ff */
[----:B------:R-:W-:Y:S01]  /*37d0*/  MUFU.EX2 R213, R213 ;  /* 0x000000d500d57308 */ /* 0x000fe20000000800 */
[----:B------:R-:W-:Y:S01]  /*37e0*/  HMMA.16816.F32.BF16 R112, R112, R18, RZ ;  /* 0x000000127070723c */ /* 0x000fe200000418ff */
[----:B------:R-:W1:Y:S05]  /*37f0*/  LDSM.16.MT88.4 R16, [R192+0x14800] ;  /* 0x01480000c010783b */ /* 0x000e6a0000004200 */
[C---:B----4-:R-:W-:Y:S01]  /*3800*/  HMMA.16816.F32.BF16 R44, R136.reuse, R12, R44 ;  /* 0x0000000c882c723c */ /* 0x050fe2000004182c */
[----:B------:R-:W-:Y:S05]  /*3810*/  MUFU.EX2 R172, R172 ;  /* 0x000000ac00ac7308 */ /* 0x000fea0000000800 */
[C---:B------:R-:W-:Y:S01]  /*3820*/  HMMA.16816.F32.BF16 R48, R136.reuse, R14, R48 ;  /* 0x0000000e8830723c */ /* 0x040fe20000041830 */
[----:B------:R-:W4:Y:S02]  /*3830*/  LDSM.16.MT88.4 R12, [R196+0x16800] ;  /* 0x01680000c40c783b */ /* 0x000f240000004200 */
[----:B------:R-:W5:Y:S03]  /*3840*/  MUFU.EX2 R171, R171 ;  /* 0x000000ab00ab7308 */ /* 0x000f660000000800 */
[C---:B--2---:R-:W-:Y:S05]  /*3850*/  HMMA.16816.F32.BF16 R68, R136.reuse, R8, R68 ;  /* 0x000000088844723c */ /* 0x044fea0000041844 */
[----:B------:R-:W-:Y:S01]  /*3860*/  MUFU.EX2 R169, R169 ;  /* 0x000000a900a97308 */ /* 0x000fe20000000800 */
[C---:B------:R-:W-:Y:S01]  /*3870*/  HMMA.16816.F32.BF16 R72, R136.reuse, R10, R72 ;  /* 0x0000000a8848723c */ /* 0x040fe20000041848 */
[----:B------:R-:W2:Y:S05]  /*3880*/  LDSM.16.MT88.4 R8, [R194+0x16800] ;  /* 0x01680000c208783b */ /* 0x000eaa0000004200 */
[C---:B------:R-:W-:Y:S01]  /*3890*/  HMMA.16816.F32.BF16 R76, R136.reuse, R4, R76 ;  /* 0x00000004884c723c */ /* 0x040fe2000004184c */
[----:B------:R-:W5:Y:S05]  /*38a0*/  MUFU.EX2 R168, R168 ;  /* 0x000000a800a87308 */ /* 0x000f6a0000000800 */
[C---:B------:R-:W-:Y:S01]  /*38b0*/  HMMA.16816.F32.BF16 R80, R136.reuse, R6, R80 ;  /* 0x000000068850723c */ /* 0x040fe20000041850 */
[----:B------:R-:W3:Y:S05]  /*38c0*/  LDSM.16.MT88.4 R4, [R193+0x16800] ;  /* 0x01680000c104783b */ /* 0x000eea0000004200 */
[C---:B-1----:R-:W-:Y:S06]  /*38d0*/  HMMA.16816.F32.BF16 R84, R136.reuse, R16, R84 ;  /* 0x000000108854723c */ /* 0x042fec0000041854 */
[C---:B------:R-:W-:Y:S01]  /*38e0*/  HMMA.16816.F32.BF16 R88, R136.reuse, R18, R88 ;  /* 0x000000128858723c */ /* 0x040fe20000041858 */
[----:B------:R-:W1:Y:S05]  /*38f0*/  LDSM.16.MT88.4 R16, [R193+0x13000] ;  /* 0x01300000c110783b */ /* 0x000e6a0000004200 */
[C---:B----4-:R-:W-:Y:S06]  /*3900*/  HMMA.16816.F32.BF16 R92, R136.reuse, R12, R92 ;  /* 0x0000000c885c723c */ /* 0x050fec000004185c */
[C---:B------:R-:W-:Y:S01]  /*3910*/  HMMA.16816.F32.BF16 R96, R136.reuse, R14, R96 ;  /* 0x0000000e8860723c */ /* 0x040fe20000041860 */
[----:B------:R-:W4:Y:S05]  /*3920*/  LDSM.16.MT88.4 R12, [R194+0x15000] ;  /* 0x01500000c20c783b */ /* 0x000f2a0000004200 */
[C---:B--2---:R-:W-:Y:S06]  /*3930*/  HMMA.16816.F32.BF16 R100, R136.reuse, R8, R100 ;  /* 0x000000088864723c */ /* 0x044fec0000041864 */
[C---:B------:R-:W-:Y:S01]  /*3940*/  HMMA.16816.F32.BF16 R120, R136.reuse, R10, R120 ;  /* 0x0000000a8878723c */ /* 0x040fe20000041878 */
[----:B------:R-:W2:Y:S05]  /*3950*/  LDSM.16.MT88.4 R8, [R193+0x15000] ;  /* 0x01500000c108783b */ /* 0x000eaa0000004200 */
[C---:B------:R-:W-:Y:S06]  /*3960*/  HMMA.16816.F32.BF16 R52, R136.reuse, R24, R52 ;  /* 0x000000188834723c */ /* 0x040fec0000041834 */
[C---:B------:R-:W-:Y:S01]  /*3970*/  HMMA.16816.F32.BF16 R56, R136.reuse, R26, R56 ;  /* 0x0000001a8838723c */ /* 0x040fe20000041838 */
[----:B------:R-:W2:Y:S05]  /*3980*/  LDSM.16.MT88.4 R24, [R196+0x13000] ;  /* 0x01300000c418783b */ /* 0x000eaa0000004200 */
[C---:B------:R-:W-:Y:S06]  /*3990*/  HMMA.16816.F32.BF16 R60, R136.reuse, R20, R60 ;  /* 0x00000014883c723c */ /* 0x040fec000004183c */
[C---:B------:R-:W-:Y:S01]  /*39a0*/  HMMA.16816.F32.BF16 R64, R136.reuse, R22, R64 ;  /* 0x000000168840723c */ /* 0x040fe20000041840 */
[----:B------:R-:W2:Y:S05]  /*39b0*/  LDSM.16.MT88.4 R20, [R196+0x15000] ;  /* 0x01500000c414783b */ /* 0x000eaa0000004200 */
[C---:B---3--:R-:W-:Y:S06]  /*39c0*/  HMMA.16816.F32.BF16 R104, R136.reuse, R4, R104 ;  /* 0x000000048868723c */ /* 0x048fec0000041868 */
[----:B------:R-:W-:Y:S01]  /*39d0*/  HMMA.16816.F32.BF16 R116, R136, R6, R116 ;  /* 0x000000068874723c */ /* 0x000fe20000041874 */
[----:B------:R-:W-:-:S02]  /*39e0*/  F2FP.BF16.F32.PACK_AB R4, R162, R159 ;  /* 0x0000009fa204723e */ /* 0x000fc400000010ff */
[----:B------:R-:W-:-:S03]  /*39f0*/  F2FP.BF16.F32.PACK_AB R5, R166, R163 ;  /* 0x000000a3a605723e */ /* 0x000fc600000010ff */
[----:B------:R-:W-:Y:S01]  /*3a00*/  HMMA.16816.F32.BF16 R128, R136, R32, R128 ;  /* 0x000000208880723c */ /* 0x000fe20000041880 */
[----:B------:R-:W-:Y:S02]  /*3a10*/  F2FP.BF16.F32.PACK_AB R6, R164, R161 ;  /* 0x000000a1a406723e */ /* 0x000fe400000010ff */
[----:B-----5:R-:W-:-:S03]  /*3a20*/  F2FP.BF16.F32.PACK_AB R7, R170, R165 ;  /* 0x000000a5aa07723e */ /* 0x020fc600000010ff */
[----:B------:R-:W-:Y:S01]  /*3a30*/  HMMA.16816.F32.BF16 R124, R136, R34, R124 ;  /* 0x00000022887c723c */ /* 0x000fe2000004187c */
[----:B------:R-:W-:Y:S05]  /*3a40*/  LDSM.16.MT88.4 R32, [R194+0x13000] ;  /* 0x01300000c220783b */ /* 0x000fea0000004200 */
[C---:B-1----:R-:W-:Y:S06]  /*3a50*/  HMMA.16816.F32.BF16 R44, R4.reuse, R16, R44 ;  /* 0x00000010042c723c */ /* 0x042fec000004182c */
[C---:B------:R-:W-:Y:S01]  /*3a60*/  HMMA.16816.F32.BF16 R48, R4.reuse, R18, R48 ;  /* 0x000000120430723c */ /* 0x040fe20000041830 */
[----:B------:R-:W1:Y:S05]  /*3a70*/  LDSM.16.MT88.4 R16, [R196+0x17000] ;  /* 0x01700000c410783b */ /* 0x000e6a0000004200 */
[C---:B----4-:R-:W-:Y:S06]  /*3a80*/  HMMA.16816.F32.BF16 R68, R4.reuse, R12, R68 ;  /* 0x0000000c0444723c */ /* 0x050fec0000041844 */
[C---:B------:R-:W-:Y:S01]  /*3a90*/  HMMA.16816.F32.BF16 R72, R4.reuse, R14, R72 ;  /* 0x0000000e0448723c */ /* 0x040fe20000041848 */
[----:B------:R-:W3:Y:S05]  /*3aa0*/  LDSM.16.MT88.4 R12, [R194+0x17000] ;  /* 0x01700000c20c783b */ /* 0x000eea0000004200 */
[C---:B--2---:R-:W-:Y:S06]  /*3ab0*/  HMMA.16816.F32.BF16 R76, R4.reuse, R8, R76 ;  /* 0x00000008044c723c */ /* 0x044fec000004184c */
[----:B------:R-:W-:Y:S01]  /*3ac0*/  HMMA.16816.F32.BF16 R80, R4, R10, R80 ;  /* 0x0000000a0450723c */ /* 0x000fe20000041850 */
[----:B------:R-:W2:Y:S05]  /*3ad0*/  LDSM.16.MT88.4 R8, [R193+0x17000] ;  /* 0x01700000c108783b */ /* 0x000eaa0000004200 */
[C---:B------:R-:W-:Y:S06]  /*3ae0*/  HMMA.16816.F32.BF16 R36, R136.reuse, R28, R36 ;  /* 0x0000001c8824723c */ /* 0x040fec0000041824 */
[----:B------:R-:W-:Y:S01]  /*3af0*/  HMMA.16816.F32.BF16 R40, R136, R30, R40 ;  /* 0x0000001e8828723c */ /* 0x000fe20000041828 */
[----:B------:R-:W4:Y:S05]  /*3b00*/  LDSM.16.MT88.4 R28, [R192+0x13000] ;  /* 0x01300000c01c783b */ /* 0x000f2a0000004200 */
[C---:B------:R-:W-:Y:S06]  /*3b10*/  HMMA.16816.F32.BF16 R128, R4.reuse, R24, R128 ;  /* 0x000000180480723c */ /* 0x040fec0000041880 */
[C---:B------:R-:W-:Y:S01]  /*3b20*/  HMMA.16816.F32.BF16 R124, R4.reuse, R26, R124 ;  /* 0x0000001a047c723c */ /* 0x040fe2000004187c */
[----:B------:R-:W5:Y:S05]  /*3b30*/  LDSM.16.MT88.4 R24, [R192+0x15000] ;  /* 0x01500000c018783b */ /* 0x000f6a0000004200 */
[C---:B------:R-:W-:Y:S06]  /*3b40*/  HMMA.16816.F32.BF16 R60, R4.reuse, R20, R60 ;  /* 0x00000014043c723c */ /* 0x040fec000004183c */
[C---:B------:R-:W-:Y:S01]  /*3b50*/  HMMA.16816.F32.BF16 R64, R4.reuse, R22, R64 ;  /* 0x000000160440723c */ /* 0x040fe20000041840 */
[----:B------:R-:W5:Y:S05]  /*3b60*/  LDSM.16.MT88.4 R20, [R192+0x17000] ;  /* 0x01700000c014783b */ /* 0x000f6a0000004200 */
[C---:B-1----:R-:W-:Y:S06]  /*3b70*/  HMMA.16816.F32.BF16 R92, R4.reuse, R16, R92 ;  /* 0x00000010045c723c */ /* 0x042fec000004185c */
[----:B------:R-:W-:Y:S01]  /*3b80*/  HMMA.16816.F32.BF16 R96, R4, R18, R96 ;  /* 0x000000120460723c */ /* 0x000fe20000041860 */
[----:B------:R-:W1:Y:S05]  /*3b90*/  LDSM.16.MT88.4 R16, [R196+0x13800] ;  /* 0x01380000c410783b */ /* 0x000e6a0000004200 */
[C---:B------:R-:W-:Y:S06]  /*3ba0*/  HMMA.16816.F32.BF16 R108, R136.reuse, R140, R108 ;  /* 0x0000008c886c723c */ /* 0x040fec000004186c */
[----:B------:R-:W-:Y:S01]  /*3bb0*/  HMMA.16816.F32.BF16 R112, R136, R142, R112 ;  /* 0x0000008e8870723c */ /* 0x000fe20000041870 */
[----:B------:R-:W-:Y:S04]  /*3bc0*/  LDSM.16.MT88.4 R140, [R194+0x13800] ;  /* 0x01380000c28c783b */ /* 0x000fe80000004200 */
[----:B------:R-:W-:Y:S01]  /*3bd0*/  LDSM.16.MT88.4 R136, [R193+0x13800] ;  /* 0x01380000c188783b */ /* 0x000fe20000004200 */
[C---:B---3--:R-:W-:Y:S06]  /*3be0*/  HMMA.16816.F32.BF16 R100, R4.reuse, R12, R100 ;  /* 0x0000000c0464723c */ /* 0x048fec0000041864 */
[C---:B------:R-:W-:Y:S01]  /*3bf0*/  HMMA.16816.F32.BF16 R120, R4.reuse, R14, R120 ;  /* 0x0000000e0478723c */ /* 0x040fe20000041878 */
[----:B------:R-:W3:Y:S05]  /*3c00*/  LDSM.16.MT88.4 R12, [R192+0x13800] ;  /* 0x01380000c00c783b */ /* 0x000eea0000004200 */
[C---:B--2---:R-:W-:Y:S06]  /*3c10*/  HMMA.16816.F32.BF16 R104, R4.reuse, R8, R104 ;  /* 0x000000080468723c */ /* 0x044fec0000041868 */
[C---:B------:R-:W-:Y:S01]  /*3c20*/  HMMA.16816.F32.BF16 R116, R4.reuse, R10, R116 ;  /* 0x0000000a0474723c */ /* 0x040fe20000041874 */
[----:B------:R-:W2:Y:S05]  /*3c30*/  LDSM.16.MT88.4 R8, [R192+0x15800] ;  /* 0x01580000c008783b */ /* 0x000eaa0000004200 */
[C---:B------:R-:W-:Y:S06]  /*3c40*/  HMMA.16816.F32.BF16 R36, R4.reuse, R32, R36 ;  /* 0x000000200424723c */ /* 0x040fec0000041824 */
[C---:B------:R-:W-:Y:S01]  /*3c50*/  HMMA.16816.F32.BF16 R40, R4.reuse, R34, R40 ;  /* 0x000000220428723c */ /* 0x040fe20000041828 */
[----:B------:R-:W-:Y:S05]  /*3c60*/  LDSM.16.MT88.4 R32, [R196+0x15800] ;  /* 0x01580000c420783b */ /* 0x000fea0000004200 */
[C---:B----4-:R-:W-:Y:S06]  /*3c70*/  HMMA.16816.F32.BF16 R52, R4.reuse, R28, R52 ;  /* 0x0000001c0434723c */ /* 0x050fec0000041834 */
[C---:B------:R-:W-:Y:S01]  /*3c80*/  HMMA.16816.F32.BF16 R56, R4.reuse, R30, R56 ;  /* 0x0000001e0438723c */ /* 0x040fe20000041838 */
[----:B------:R-:W-:Y:S05]  /*3c90*/  LDSM.16.MT88.4 R28, [R194+0x15800] ;  /* 0x01580000c21c783b */ /* 0x000fea0000004200 */
[C---:B-----5:R-:W-:Y:S06]  /*3ca0*/  HMMA.16816.F32.BF16 R84, R4.reuse, R24, R84 ;  /* 0x000000180454723c */ /* 0x060fec0000041854 */
[C---:B------:R-:W-:Y:S01]  /*3cb0*/  HMMA.16816.F32.BF16 R88, R4.reuse, R26, R88 ;  /* 0x0000001a0458723c */ /* 0x040fe20000041858 */
[----:B------:R-:W-:Y:S05]  /*3cc0*/  LDSM.16.MT88.4 R24, [R193+0x15800] ;  /* 0x01580000c118783b */ /* 0x000fea0000004200 */
[C---:B------:R-:W-:Y:S06]  /*3cd0*/  HMMA.16816.F32.BF16 R108, R4.reuse, R20, R108 ;  /* 0x00000014046c723c */ /* 0x040fec000004186c */
[----:B------:R-:W-:Y:S01]  /*3ce0*/  HMMA.16816.F32.BF16 R112, R4, R22, R112 ;  /* 0x000000160470723c */ /* 0x000fe20000041870 */
[----:B------:R-:W-:Y:S06]  /*3cf0*/  LDSM.16.MT88.4 R20, [R196+0x17800] ;  /* 0x01780000c414783b */ /* 0x000fec0000004200 */
[----:B------:R-:W-:-:S02]  /*3d00*/  F2FP.BF16.F32.PACK_AB R4, R176, R177 ;  /* 0x000000b1b004723e */ /* 0x000fc400000010ff */
[----:B------:R-:W-:Y:S02]  /*3d10*/  F2FP.BF16.F32.PACK_AB R5, R171, R172 ;  /* 0x000000acab05723e */ /* 0x000fe400000010ff */
[----:B------:R-:W-:Y:S02]  /*3d20*/  F2FP.BF16.F32.PACK_AB R6, R213, R174 ;  /* 0x000000aed506723e */ /* 0x000fe400000010ff */
[----:B------:R-:W-:-:S07]  /*3d30*/  F2FP.BF16.F32.PACK_AB R7, R168, R169 ;  /* 0x000000a9a807723e */ /* 0x000fce00000010ff */
[C---:B-1----:R-:W-:Y:S06]  /*3d40*/  HMMA.16816.F32.BF16 R128, R4.reuse, R16, R128 ;  /* 0x000000100480723c */ /* 0x042fec0000041880 */
[C---:B------:R-:W-:Y:S01]  /*3d50*/  HMMA.16816.F32.BF16 R124, R4.reuse, R18, R124 ;  /* 0x00000012047c723c */ /* 0x040fe2000004187c */
[----:B------:R-:W1:Y:S05]  /*3d60*/  LDSM.16.MT88.4 R16, [R194+0x17800] ;  /* 0x01780000c210783b */ /* 0x000e6a0000004200 */
[C---:B---3--:R-:W-:Y:S06]  /*3d70*/  HMMA.16816.F32.BF16 R52, R4.reuse, R12, R52 ;  /* 0x0000000c0434723c */ /* 0x048fec0000041834 */
[C---:B------:R-:W-:Y:S01]  /*3d80*/  HMMA.16816.F32.BF16 R56, R4.reuse, R14, R56 ;  /* 0x0000000e0438723c */ /* 0x040fe20000041838 */
[----:B------:R-:W3:Y:S05]  /*3d90*/  LDSM.16.MT88.4 R12, [R193+0x17800] ;  /* 0x01780000c10c783b */ /* 0x000eea0000004200 */
[C---:B--2---:R-:W-:Y:S06]  /*3da0*/  HMMA.16816.F32.BF16 R84, R4.reuse, R8, R84 ;  /* 0x000000080454723c */ /* 0x044fec0000041854 */
[C---:B------:R-:W-:Y:S01]  /*3db0*/  HMMA.16816.F32.BF16 R88, R4.reuse, R10, R88 ;  /* 0x0000000a0458723c */ /* 0x040fe20000041858 */
[----:B------:R-:W2:Y:S05]  /*3dc0*/  LDSM.16.MT88.4 R8, [R192+0x17800] ;  /* 0x01780000c008783b */ /* 0x000eaa0000004200 */
[C---:B------:R-:W-:Y:S06]  /*3dd0*/  HMMA.16816.F32.BF16 R36, R4.reuse, R140, R36 ;  /* 0x0000008c0424723c */ /* 0x040fec0000041824 */
[C---:B------:R-:W-:Y:S06]  /*3de0*/  HMMA.16816.F32.BF16 R40, R4.reuse, R142, R40 ;  /* 0x0000008e0428723c */ /* 0x040fec0000041828 */
[C---:B-1----:R-:W-:Y:S06]  /*3df0*/  HMMA.16816.F32.BF16 R100, R4.reuse, R16, R100 ;  /* 0x000000100464723c */ /* 0x042fec0000041864 */
[----:B------:R-:W-:Y:S01]  /*3e00*/  HMMA.16816.F32.BF16 R120, R4, R18, R120 ;  /* 0x000000120478723c */ /* 0x000fe20000041878 */
[----:B------:R-:W-:-:S04]  /*3e10*/  FADD.FTZ R16, R144, R147 ;  /* 0x0000009390107221 */ /* 0x000fc80000010000 */
[----:B------:R-:W-:Y:S01]  /*3e20*/  FADD.FTZ R16, R135, R16 ;  /* 0x0000001087107221 */ /* 0x000fe20000010000 */
[C---:B---3--:R-:W-:Y:S01]  /*3e30*/  HMMA.16816.F32.BF16 R104, R4.reuse, R12, R104 ;  /* 0x0000000c0468723c */ /* 0x048fe20000041868 */
[----:B------:R-:W-:Y:S02]  /*3e40*/  FADD.FTZ R18, R134, R145 ;  /* 0x0000009186127221 */ /* 0x000fe40000010000 */
[----:B------:R-:W-:Y:S02]  /*3e50*/  FADD.FTZ R159, R159, R16 ;  /* 0x000000109f9f7221 */ /* 0x000fe40000010000 */
[----:B------:R-:W-:Y:S01]  /*3e60*/  FADD.FTZ R18, R133, R18 ;  /* 0x0000001285127221 */ /* 0x000fe20000010000 */
[----:B------:R-:W-:Y:S01]  /*3e70*/  HMMA.16816.F32.BF16 R44, R4, R136, R44 ;  /* 0x00000088042c723c */ /* 0x000fe2000004182c */
[----:B------:R-:W-:Y:S02]  /*3e80*/  FADD.FTZ R162, R162, R159 ;  /* 0x0000009fa2a27221 */ /* 0x000fe40000010000 */
[----:B------:R-:W-:-:S02]  /*3e90*/  FADD.FTZ R163, R163, R18 ;  /* 0x00000012a3a37221 */ /* 0x000fc40000010000 */
[----:B------:R-:W-:Y:S01]  /*3ea0*/  FADD.FTZ R161, R161, R162 ;  /* 0x000000a2a1a17221 */ /* 0x000fe20000010000 */
[C---:B--2---:R-:W-:Y:S01]  /*3eb0*/  HMMA.16816.F32.BF16 R108, R4.reuse, R8, R108 ;  /* 0x00000008046c723c */ /* 0x044fe2000004186c */
[----:B------:R-:W-:Y:S02]  /*3ec0*/  FADD.FTZ R166, R166, R163 ;  /* 0x000000a3a6a67221 */ /* 0x000fe40000010000 */
[----:B------:R-:W-:Y:S02]  /*3ed0*/  FADD.FTZ R164, R164, R161 ;  /* 0x000000a1a4a47221 */ /* 0x000fe40000010000 */
[----:B------:R-:W-:Y:S01]  /*3ee0*/  FADD.FTZ R13, R165, R166 ;  /* 0x000000a6a50d7221 */ /* 0x000fe20000010000 */
[----:B------:R-:W-:Y:S01]  /*3ef0*/  HMMA.16816.F32.BF16 R48, R4, R138, R48 ;  /* 0x0000008a0430723c */ /* 0x000fe20000041830 */
[----:B------:R-:W-:Y:S02]  /*3f00*/  FADD.FTZ R9, R177, R164 ;  /* 0x000000a4b1097221 */ /* 0x000fe40000010000 */
[----:B------:R-:W-:-:S02]  /*3f10*/  FADD.FTZ R13, R170, R13 ;  /* 0x0000000daa0d7221 */ /* 0x000fc40000010000 */
[----:B------:R-:W-:Y:S01]  /*3f20*/  FADD.FTZ R9, R176, R9 ;  /* 0x00000009b0097221 */ /* 0x000fe20000010000 */
[C---:B------:R-:W-:Y:S01]  /*3f30*/  HMMA.16816.F32.BF16 R60, R4.reuse, R32, R60 ;  /* 0x00000020043c723c */ /* 0x040fe2000004183c */
[----:B------:R-:W-:Y:S02]  /*3f40*/  FADD.FTZ R8, R172, R13 ;  /* 0x0000000dac087221 */ /* 0x000fe40000010000 */
[----:B------:R-:W-:Y:S02]  /*3f50*/  FADD.FTZ R174, R174, R9 ;  /* 0x00000009aeae7221 */ /* 0x000fe40000010000 */
[----:B------:R-:W-:Y:S01]  /*3f60*/  FADD.FTZ R8, R171, R8 ;  /* 0x00000008ab087221 */ /* 0x000fe20000010000 */
[----:B------:R-:W-:Y:S01]  /*3f70*/  HMMA.16816.F32.BF16 R64, R4, R34, R64 ;  /* 0x000000220440723c */ /* 0x000fe20000041840 */
[----:B------:R-:W-:Y:S02]  /*3f80*/  FADD.FTZ R213, R213, R174 ;  /* 0x000000aed5d57221 */ /* 0x000fe40000010000 */
[----:B------:R-:W-:-:S03]  /*3f90*/  FADD.FTZ R169, R169, R8 ;  /* 0x00000008a9a97221 */ /* 0x000fc60000010000 */
[----:B------:R-:W-:Y:S01]  /*3fa0*/  HMMA.16816.F32.BF16 R68, R4, R28, R68 ;  /* 0x0000001c0444723c */ /* 0x000fe20000041844 */
[----:B------:R-:W-:-:S05]  /*3fb0*/  FADD.FTZ R211, R168, R169 ;  /* 0x000000a9a8d37221 */ /* 0x000fca0000010000 */
[C---:B------:R-:W-:Y:S06]  /*3fc0*/  HMMA.16816.F32.BF16 R72, R4.reuse, R30, R72 ;  /* 0x0000001e0448723c */ /* 0x040fec0000041848 */
[C---:B------:R-:W-:Y:S06]  /*3fd0*/  HMMA.16816.F32.BF16 R76, R4.reuse, R24, R76 ;  /* 0x00000018044c723c */ /* 0x040fec000004184c */
[C---:B------:R-:W-:Y:S06]  /*3fe0*/  HMMA.16816.F32.BF16 R80, R4.reuse, R26, R80 ;  /* 0x0000001a0450723c */ /* 0x040fec0000041850 */
[C---:B------:R-:W-:Y:S06]  /*3ff0*/  HMMA.16816.F32.BF16 R92, R4.reuse, R20, R92 ;  /* 0x00000014045c723c */ /* 0x040fec000004185c */
[C---:B------:R-:W-:Y:S06]  /*4000*/  HMMA.16816.F32.BF16 R96, R4.reuse, R22, R96 ;  /* 0x000000160460723c */ /* 0x040fec0000041860 */
[C---:B------:R-:W-:Y:S06]  /*4010*/  HMMA.16816.F32.BF16 R116, R4.reuse, R14, R116 ;  /* 0x0000000e0474723c */ /* 0x040fec0000041874 */
[----:B------:R-:W-:Y:S01]  /*4020*/  HMMA.16816.F32.BF16 R112, R4, R10, R112 ;  /* 0x0000000a0470723c */ /* 0x000fe20000041870 */
[----:B------:R-:W-:-:S08]  /*4030*/  NOP ;  /* 0x0000000000007918 */ /* 0x000fd00000000000 */
[----:B------:R-:W-:-:S15]  /*4040*/  @!P1 BRA `(.L_x_6) ;  /* 0x0000005800309947 */ /* 0x000fde0003800000 */
[----:B------:R-:W-:Y:S01]  /*4050*/  UIADD3 UR9, UR18, -0x2, URZ ;  /* 0xfffffffe12097890 */ /* 0x000fe2000fffe03f */
[----:B------:R-:W-:-:S04]  /*4060*/  DEPBAR.LE SB0, 0x0 ;  /* 0x000080000000791a */ /* 0x000fc80000000000 */
[----:B------:R-:W-:Y:S02]  /*4070*/  USHF.R.S32.HI UR5, URZ, 0x1f, UR9 ;  /* 0x0000001f3f057899 */ /* 0x000fe40008011409 */
[----:B------:R-:W-:Y:S02]  /*4080*/  UIMAD.WIDE.U32 UR6, UR9, UR10, URZ ;  /* 0x0000000a090672a5 */ /* 0x000fe4000f8e003f */
[----:B------:R-:W-:Y:S02]  /*4090*/  UIMAD UR5, UR5, UR10, URZ ;  /* 0x0000000a050572a4 */ /* 0x000fe4000f8e023f */
[----:B------:R-:W-:Y:S02]  /*40a0*/  USHF.L.U32 UR4, UR11, 0x6, URZ ;  /* 0x000000060b047899 */ /* 0x000fe4000800063f */
[----:B------:R-:W-:Y:S01]  /*40b0*/  UIMAD UR5, UR9, UR11, UR5 ;  /* 0x0000000b090572a4 */ /* 0x000fe2000f8e0205 */
[----:B------:R-:W-:Y:S01]  /*40c0*/  IMAD.U32 R4, RZ, RZ, UR6 ;  /* 0x00000006ff047e24 */ /* 0x000fe2000f8e00ff */
[----:B------:R-:W-:Y:S01]  /*40d0*/  UIMAD.WIDE.U32 UR24, UR10, 0x40, URZ ;  /* 0x000000400a1878a5 */ /* 0x000fe2000f8e003f */
[----:B------:R-:W-:Y:S01]  /*40e0*/  IMAD.U32 R5, RZ, RZ, UR7 ;  /* 0x00000007ff057e24 */ /* 0x000fe2000f8e00ff */
[----:B------:R-:W-:Y:S01]  /*40f0*/  UIADD3 UR5, UR7, UR5, URZ ;  /* 0x0000000507057290 */ /* 0x000fe2000fffe03f */
[----:B------:R-:W-:Y:S01]  /*4100*/  BAR.SYNC.DEFER_BLOCKING 0x0 ;  /* 0x0000000000007b1d */ /* 0x000fe20000010000 */
[----:B------:R-:W-:Y:S01]  /*4110*/  LEA R6, P0, R4, R148, 0x6 ;  /* 0x0000009404067211 */ /* 0x000fe200078030ff */
[----:B------:R-:W-:-:S03]  /*4120*/  UISETP.NE.AND UP0, UPT, UR18, 0x2, UPT ;  /* 0x000000021200788c */ /* 0x000fc6000bf05270 */
[----:B------:R-:W-:Y:S01]  /*4130*/  IMAD.U32 R5, RZ, RZ, UR5 ;  /* 0x00000005ff057e24 */ /* 0x000fe2000f8e00ff */
[----:B------:R-:W-:Y:S02]  /*4140*/  ULDC.64 UR6, c[0x0][0x220] ;  /* 0x0000880000067ab9 */ /* 0x000fe40000000a00 */
[----:B------:R-:W-:Y:S02]  /*4150*/  LEA R8, P1, R6, UR6, 0x1 ;  /* 0x0000000606087c11 */ /* 0x000fe4000f8208ff */
[----:B------:R-:W-:Y:S01]  /*4160*/  LEA.HI.X R5, R4, R207, R5, 0x6, P0 ;  /* 0x000000cf04057211 */ /* 0x000fe200000f3405 */
[----:B------:R-:W-:Y:S01]  /*4170*/  IMAD.U32 R4, RZ, RZ, UR4 ;  /* 0x00000004ff047e24 */ /* 0x000fe2000f8e00ff */
[----:B------:R-:W-:Y:S02]  /*4180*/  IADD3 R12, P0, R8, UR24, RZ ;  /* 0x00000018080c7c10 */ /* 0x000fe4000ff1e0ff */
[----:B------:R-:W-:-:S04]  /*4190*/  LEA.HI.X R9, R6, UR7, R5, 0x1, P1 ;  /* 0x0000000706097c11 */ /* 0x000fc800088f0c05 */
[----:B------:R-:W-:Y:S01]  /*41a0*/  IADD3.X R13, R9, UR25, R4, P0, !PT ;  /* 0x00000019090d7c10 */ /* 0x000fe200087fe404 */
[----:B------:R-:W-:Y:S01]  /*41b0*/  @!PT LDS RZ, [RZ] ;  /* 0x00000000fffff984 */ /* 0x000fe20000000800 */
[----:B------:R-:W-:Y:S01]  /*41c0*/  @!PT LDS RZ, [RZ] ;  /* 0x00000000fffff984 */ /* 0x000fe20000000800 */
[----:B------:R-:W-:Y:S01]  /*41d0*/  @!PT LDS RZ, [RZ] ;  /* 0x00000000fffff984 */ /* 0x000fe20000000800 */
[----:B------:R-:W-:Y:S04]  /*41e0*/  LDGSTS.E.BYPASS.LTC128B.128 [R203+0x12000], desc[UR20][R8.64] ;  /* 0x1200000008cb7fae */ /* 0x000fe8000b901d54 */
[----:B------:R-:W-:Y:S04]  /*41f0*/  LDGSTS.E.BYPASS.LTC128B.128 [R203+0x14000], desc[UR20][R8.64+0x80] ;  /* 0x1400008008cb7fae */ /* 0x000fe8000b901d54 */
[----:B------:R1:W-:Y:S04]  /*4200*/  LDGSTS.E.BYPASS.LTC128B.128 [R203+0x16000], desc[UR20][R8.64+0x100] ;  /* 0x1600010008cb7fae */ /* 0x0003e8000b901d54 */
[----:B------:R-:W-:Y:S04]  /*4210*/  LDGSTS.E.BYPASS.LTC128B.128 [R203+0x13000], desc[UR20][R12.64] ;  /* 0x130000000ccb7fae */ /* 0x000fe8000b901d54 */
[----:B------:R-:W-:Y:S04]  /*4220*/  LDGSTS.E.BYPASS.LTC128B.128 [R203+0x15000], desc[UR20][R12.64+0x80] ;  /* 0x150000800ccb7fae */ /* 0x000fe8000b901d54 */
[----:B------:R2:W-:Y:S04]  /*4230*/  LDGSTS.E.BYPASS.LTC128B.128 [R203+0x17000], desc[UR20][R12.64+0x100] ;  /* 0x170001000ccb7fae */ /* 0x0005e8000b901d54 */
[----:B------:R-:W-:Y:S04]  /*4240*/  LDSM.16.M88.4 R152, [R202] ;  /* 0x00000000ca98783b */ /* 0x000fe80000000200 */
[----:B------:R-:W3:Y:S04]  /*4250*/  LDSM.16.M88.4 R24, [R201+0xc000] ;  /* 0x00c00000c918783b */ /* 0x000ee80000000200 */
[----:B------:R-:W4:Y:S04]  /*4260*/  LDSM.16.M88.4 R16, [R201+0xc800] ;  /* 0x00c80000c910783b */ /* 0x000f280000000200 */
[----:B------:R-:W5:Y:S04]  /*4270*/  LDSM.16.M88.4 R160, [R201+0xd000] ;  /* 0x00d00000c9a0783b */ /* 0x000f680000000200 */
[----:B------:R-:W5:Y:S04]  /*4280*/  LDSM.16.M88.4 R32, [R201+0xd800] ;  /* 0x00d80000c920783b */ /* 0x000f680000000200 */
[----:B------:R-:W-:Y:S04]  /*4290*/  LDSM.16.M88.4 R140, [R200] ;  /* 0x00000000c88c783b */ /* 0x000fe80000000200 */
[----:B------:R-:W5:Y:S04]  /*42a0*/  LDSM.16.M88.4 R4, [R199] ;  /* 0x00000000c704783b */ /* 0x000f680000000200 */
[----:B-1----:R-:W1:Y:S04]  /*42b0*/  LDSM.16.M88.4 R8, [R191] ;  /* 0x00000000bf08783b */ /* 0x002e680000000200 */
[----:B------:R-:W1:Y:S04]  /*42c0*/  LDSM.16.M88.4 R144, [R190] ;  /* 0x00000000be90783b */ /* 0x000e680000000200 */
[----:B------:R-:W1:Y:S04]  /*42d0*/  LDSM.16.M88.4 R176, [R189] ;  /* 0x00000000bdb0783b */ /* 0x000e680000000200 */
[----:B--2---:R-:W-:Y:S01]  /*42e0*/  LDSM.16.M88.4 R12, [R198] ;  /* 0x00000000c60c783b */ /* 0x004fe20000000200 */
[C---:B---3--:R-:W-:Y:S03]  /*42f0*/  HMMA.16816.F32.BF16 R28, R152.reuse, R24, RZ ;  /* 0x00000018981c723c */ /* 0x048fe600000418ff */
[----:B------:R-:W2:Y:S04]  /*4300*/  LDSM.16.M88.4 R136, [R195+0xc000] ;  /* 0x00c00000c388783b */ /* 0x000ea80000000200 */
[----:B------:R-:W3:Y:S01]  /*4310*/  LDSM.16.M88.4 R172, [R195+0xc800] ;  /* 0x00c80000c3ac783b */ /* 0x000ee20000000200 */
[C---:B------:R-:W-:Y:S03]  /*4320*/  HMMA.16816.F32.BF16 R24, R152.reuse, R26, RZ ;  /* 0x0000001a9818723c */ /* 0x040fe600000418ff */
[----:B------:R-:W-:Y:S03]  /*4330*/  LDSM.16.M88.4 R168, [R195+0xd800] ;  /* 0x00d80000c3a8783b */ /* 0x000fe60000000200 */
[C---:B----4-:R-:W-:Y:S01]  /*4340*/  HMMA.16816.F32.BF16 R20, R152.reuse, R16, RZ ;  /* 0x000000109814723c */ /* 0x050fe200000418ff */
[----:B------:R-:W0:Y:S05]  /*4350*/  LDGDEPBAR ;  /* 0x00000000000079af */ /* 0x000e2a0000000000 */
[C---:B------:R-:W-:Y:S06]  /*4360*/  HMMA.16816.F32.BF16 R16, R152.reuse, R18, RZ ;  /* 0x000000129810723c */ /* 0x040fec00000418ff */
[C---:B-----5:R-:W-:Y:S06]  /*4370*/  HMMA.16816.F32.BF16 R164, R152.reuse, R160, RZ ;  /* 0x000000a098a4723c */ /* 0x060fec00000418ff */
[C---:B------:R-:W-:Y:S06]  /*4380*/  HMMA.16816.F32.BF16 R160, R152.reuse, R162, RZ ;  /* 0x000000a298a0723c */ /* 0x040fec00000418ff */
[C---:B------:R-:W-:Y:S06]  /*4390*/  HMMA.16816.F32.BF16 R156, R152.reuse, R32, RZ ;  /* 0x00000020989c723c */ /* 0x040fec00000418ff */
[----:B------:R-:W-:Y:S01]  /*43a0*/  HMMA.16816.F32.BF16 R152, R152, R34, RZ ;  /* 0x000000229898723c */ /* 0x000fe200000418ff */
[----:B------:R-:W-:Y:S05]  /*43b0*/  LDSM.16.M88.4 R32, [R197] ;  /* 0x00000000c520783b */ /* 0x000fea0000000200 */
[C---:B------:R-:W-:Y:S06]  /*43c0*/  HMMA.16816.F32.BF16 R28, R140.reuse, R4, R28 ;  /* 0x000000048c1c723c */ /* 0x040fec000004181c */
[C---:B------:R-:W-:Y:S01]  /*43d0*/  HMMA.16816.F32.BF16 R24, R140.reuse, R6, R24 ;  /* 0x000000068c18723c */ /* 0x040fe20000041818 */
[----:B------:R-:W4:Y:S05]  /*43e0*/  LDSM.16.M88.4 R4, [R195+0xd000] ;  /* 0x00d00000c304783b */ /* 0x000f2a0000000200 */
[C---:B-1----:R-:W-:Y:S06]  /*43f0*/  HMMA.16816.F32.BF16 R20, R140.reuse, R8, R20 ;  /* 0x000000088c14723c */ /* 0x042fec0000041814 */
[C---:B------:R-:W-:Y:S01]  /*4400*/  HMMA.16816.F32.BF16 R16, R140.reuse, R10, R16 ;  /* 0x0000000a8c10723c */ /* 0x040fe20000041810 */
[----:B------:R-:W1:Y:S05]  /*4410*/  LDSM.16.M88.4 R8, [R188] ;  /* 0x00000000bc08783b */ /* 0x000e6a0000000200 */
[C---:B------:R-:W-:Y:S06]  /*4420*/  HMMA.16816.F32.BF16 R164, R140.reuse, R144, R164 ;  /* 0x000000908ca4723c */ /* 0x040fec00000418a4 */
[C---:B------:R-:W-:Y:S01]  /*4430*/  HMMA.16816.F32.BF16 R160, R140.reuse, R146, R160 ;  /* 0x000000928ca0723c */ /* 0x040fe200000418a0 */
[----:B------:R-:W5:Y:S05]  /*4440*/  LDSM.16.M88.4 R144, [R188+0x800] ;  /* 0x00080000bc90783b */ /* 0x000f6a0000000200 */
[C---:B------:R-:W-:Y:S06]  /*4450*/  HMMA.16816.F32.BF16 R156, R140.reuse, R176, R156 ;  /* 0x000000b08c9c723c */ /* 0x040fec000004189c */
[----:B------:R-:W-:Y:S01]  /*4460*/  HMMA.16816.F32.BF16 R152, R140, R178, R152 ;  /* 0x000000b28c98723c */ /* 0x000fe20000041898 */
[----:B------:R-:W5:Y:S04]  /*4470*/  LDSM.16.M88.4 R140, [R188+0x1000] ;  /* 0x00100000bc8c783b */ /* 0x000f680000000200 */
[----:B------:R-:W-:Y:S01]  /*4480*/  LDSM.16.M88.4 R176, [R201+0xf800] ;  /* 0x00f80000c9b0783b */ /* 0x000fe20000000200 */
[C---:B--2---:R-:W-:Y:S06]  /*4490*/  HMMA.16816.F32.BF16 R28, R12.reuse, R136, R28 ;  /* 0x000000880c1c723c */ /* 0x044fec000004181c */
[C---:B------:R-:W-:Y:S01]  /*44a0*/  HMMA.16816.F32.BF16 R24, R12.reuse, R138, R24 ;  /* 0x0000008a0c18723c */ /* 0x040fe20000041818 */
[----:B------:R-:W2:Y:S05]  /*44b0*/  LDSM.16.M88.4 R136, [R188+0x1800] ;  /* 0x00180000bc88783b */ /* 0x000eaa0000000200 */
[C---:B---3--:R-:W-:Y:S06]  /*44c0*/  HMMA.16816.F32.BF16 R20, R12.reuse, R172, R20 ;  /* 0x000000ac0c14723c */ /* 0x048fec0000041814 */
[C---:B------:R-:W-:Y:S01]  /*44d0*/  HMMA.16816.F32.BF16 R16, R12.reuse, R174, R16 ;  /* 0x000000ae0c10723c */ /* 0x040fe20000041810 */
[----:B------:R-:W-:Y:S05]  /*44e0*/  LDSM.16.M88.4 R172, [R202+0x4000] ;  /* 0x00400000caac783b */ /* 0x000fea0000000200 */
[C---:B----4-:R-:W-:Y:S06]  /*44f0*/  HMMA.16816.F32.BF16 R164, R12.reuse, R4, R164 ;  /* 0x000000040ca4723c */ /* 0x050fec00000418a4 */
[C---:B------:R-:W-:Y:S01]  /*4500*/  HMMA.16816.F32.BF16 R160, R12.reuse, R6, R160 ;  /* 0x000000060ca0723c */ /* 0x040fe200000418a0 */
[----:B------:R-:W3:Y:S05]  /*4510*/  LDSM.16.M88.4 R4, [R201+0xe000] ;  /* 0x00e00000c904783b */ /* 0x000eea0000000200 */
[C---:B------:R-:W-:Y:S06]  /*4520*/  HMMA.16816.F32.BF16 R156, R12.reuse, R168, R156 ;  /* 0x000000a80c9c723c */ /* 0x040fec000004189c */
[----:B------:R-:W-:Y:S01]  /*4530*/  HMMA.16816.F32.BF16 R152, R12, R170, R152 ;  /* 0x000000aa0c98723c */ /* 0x000fe20000041898 */
[----:B------:R-:W4:Y:S04]  /*4540*/  LDSM.16.M88.4 R12, [R201+0xe800] ;  /* 0x00e80000c90c783b */ /* 0x000f280000000200 */
[----:B------:R-:W-:Y:S01]  /*4550*/  LDSM.16.M88.4 R168, [R184] ;  /* 0x00000000b8a8783b */ /* 0x000fe20000000200 */
[C---:B-1----:R-:W-:Y:S06]  /*4560*/  HMMA.16816.F32.BF16 R28, R32.reuse, R8, R28 ;  /* 0x00000008201c723c */ /* 0x042fec000004181c */
[C---:B------:R-:W-:Y:S01]  /*4570*/  HMMA.16816.F32.BF16 R24, R32.reuse, R10, R24 ;  /* 0x0000000a2018723c */ /* 0x040fe20000041818 */
[----:B------:R-:W1:Y:S05]  /*4580*/  LDSM.16.M88.4 R8, [R201+0xf000] ;  /* 0x00f00000c908783b */ /* 0x000e6a0000000200 */
[C---:B-----5:R-:W-:Y:S06]  /*4590*/  HMMA.16816.F32.BF16 R20, R32.reuse, R144, R20 ;  /* 0x000000902014723c */ /* 0x060fec0000041814 */
[C---:B------:R-:W-:Y:S01]  /*45a0*/  HMMA.16816.F32.BF16 R16, R32.reuse, R146, R16 ;  /* 0x000000922010723c */ /* 0x040fe20000041810 */
[----:B------:R-:W-:Y:S05]  /*45b0*/  LDSM.16.M88.4 R144, [R200+0x4000] ;  /* 0x00400000c890783b */ /* 0x000fea0000000200 */
[C---:B------:R-:W-:Y:S06]  /*45c0*/  HMMA.16816.F32.BF16 R164, R32.reuse, R140, R164 ;  /* 0x0000008c20a4723c */ /* 0x040fec00000418a4 */
[C---:B------:R-:W-:Y:S01]  /*45d0*/  HMMA.16816.F32.BF16 R160, R32.reuse, R142, R160 ;  /* 0x0000008e20a0723c */ /* 0x040fe200000418a0 */
[----:B------:R-:W5:Y:S05]  /*45e0*/  LDSM.16.M88.4 R140, [R187] ;  /* 0x00000000bb8c783b */ /* 0x000f6a0000000200 */
[C---:B--2---:R-:W-:Y:S06]  /*45f0*/  HMMA.16816.F32.BF16 R156, R32.reuse, R136, R156 ;  /* 0x00000088209c723c */ /* 0x044fec000004189c */
[----:B------:R-:W-:Y:S01]  /*4600*/  HMMA.16816.F32.BF16 R152, R32, R138, R152 ;  /* 0x0000008a2098723c */ /* 0x000fe20000041898 */
[----:B------:R-:W2:Y:S04]  /*4610*/  LDSM.16.M88.4 R136, [R186] ;  /* 0x00000000ba88783b */ /* 0x000ea80000000200 */
[----:B------:R-:W-:Y:S01]  /*4620*/  LDSM.16.M88.4 R32, [R198+0x4000] ;  /* 0x00400000c620783b */ /* 0x000fe20000000200 */
[C---:B---3--:R-:W-:Y:S06]  /*4630*/  HMMA.16816.F32.BF16 R28, R172.reuse, R4, R28 ;  /* 0x00000004ac1c723c */ /* 0x048fec000004181c */
[C---:B------:R-:W-:Y:S01]  /*4640*/  HMMA.16816.F32.BF16 R24, R172.reuse, R6, R24 ;  /* 0x00000006ac18723c */ /* 0x040fe20000041818 */
[----:B------:R-:W3:Y:S05]  /*4650*/  LDSM.16.M88.4 R4, [R185] ;  /* 0x00000000b904783b */ /* 0x000eea0000000200 */
[C---:B----4-:R-:W-:Y:S06]  /*4660*/  HMMA.16816.F32.BF16 R20, R172.reuse, R12, R20 ;  /* 0x0000000cac14723c */ /* 0x050fec0000041814 */
[C---:B------:R-:W-:Y:S01]  /*4670*/  HMMA.16816.F32.BF16 R16, R172.reuse, R14, R16 ;  /* 0x0000000eac10723c */ /* 0x040fe20000041810 */
[----:B------:R-:W-:Y:S05]  /*4680*/  LDSM.16.M88.4 R12, [R195+0xe800] ;  /* 0x00e80000c30c783b */ /* 0x000fea0000000200 */
[C---:B-1----:R-:W-:Y:S06]  /*4690*/  HMMA.16816.F32.BF16 R164, R172.reuse, R8, R164 ;  /* 0x00000008aca4723c */ /* 0x042fec00000418a4 */
[C---:B------:R-:W-:Y:S01]  /*46a0*/  HMMA.16816.F32.BF16 R160, R172.reuse, R10, R160 ;  /* 0x0000000aaca0723c */ /* 0x040fe200000418a0 */
[----:B------:R-:W1:Y:S05]  /*46b0*/  LDSM.16.M88.4 R8, [R195+0xe000] ;  /* 0x00e00000c308783b */ /* 0x000e6a0000000200 */
[C---:B------:R-:W-:Y:S06]  /*46c0*/  HMMA.16816.F32.BF16 R156, R172.reuse, R176, R156 ;  /* 0x000000b0ac9c723c */ /* 0x040fec000004189c */
[----:B------:R-:W-:Y:S01]  /*46d0*/  HMMA.16816.F32.BF16 R152, R172, R178, R152 ;  /* 0x000000b2ac98723c */ /* 0x000fe20000041898 */
[----:B------:R-:W-:Y:S04]  /*46e0*/  LDSM.16.M88.4 R176, [R188+0x2000] ;  /* 0x00200000bcb0783b */ /* 0x000fe80000000200 */
[----:B------:R-:W-:Y:S01]  /*46f0*/  LDSM.16.M88.4 R172, [R188+0x2800] ;  /* 0x00280000bcac783b */ /* 0x000fe20000000200 */
[C---:B-----5:R-:W-:Y:S06]  /*4700*/  HMMA.16816.F32.BF16 R28, R144.reuse, R140, R28 ;  /* 0x0000008c901c723c */ /* 0x060fec000004181c */
[C---:B------:R-:W-:Y:S01]  /*4710*/  HMMA.16816.F32.BF16 R24, R144.reuse, R142, R24 ;  /* 0x0000008e9018723c */ /* 0x040fe20000041818 */
[----:B------:R-:W4:Y:S05]  /*4720*/  LDSM.16.M88.4 R140, [R195+0xf000] ;  /* 0x00f00000c38c783b */ /* 0x000f2a0000000200 */
[C---:B--2---:R-:W-:Y:S06]  /*4730*/  HMMA.16816.F32.BF16 R20, R144.reuse, R136, R20 ;  /* 0x000000889014723c */ /* 0x044fec0000041814 */
[C---:B------:R-:W-:Y:S01]  /*4740*/  HMMA.16816.F32.BF16 R16, R144.reuse, R138, R16 ;  /* 0x0000008a9010723c */ /* 0x040fe20000041810 */
[----:B------:R-:W2:Y:S05]  /*4750*/  LDSM.16.M88.4 R136, [R195+0xf800] ;  /* 0x00f80000c388783b */ /* 0x000eaa0000000200 */
[C---:B---3--:R-:W-:Y:S06]  /*4760*/  HMMA.16816.F32.BF16 R164, R144.reuse, R4, R164 ;  /* 0x0000000490a4723c */ /* 0x048fec00000418a4 */
[C---:B------:R-:W-:Y:S01]  /*4770*/  HMMA.16816.F32.BF16 R160, R144.reuse, R6, R160 ;  /* 0x0000000690a0723c */ /* 0x040fe200000418a0 */
[----:B------:R-:W3:Y:S05]  /*4780*/  LDSM.16.M88.4 R4, [R197+0x4000] ;  /* 0x00400000c504783b */ /* 0x000eea0000000200 */
[C---:B------:R-:W-:Y:S06]  /*4790*/  HMMA.16816.F32.BF16 R156, R144.reuse, R168, R156 ;  /* 0x000000a8909c723c */ /* 0x040fec000004189c */
[----:B------:R-:W-:Y:S01]  /*47a0*/  HMMA.16816.F32.BF16 R152, R144, R170, R152 ;  /* 0x000000aa9098723c */ /* 0x000fe20000041898 */
[----:B------:R-:W-:Y:S04]  /*47b0*/  LDSM.16.M88.4 R168, [R188+0x3800] ;  /* 0x00380000bca8783b */ /* 0x000fe80000000200 */
[----:B------:R-:W-:Y:S01]  /*47c0*/  LDSM.16.M88.4 R144, [R201+0x10000] ;  /* 0x01000000c990783b */ /* 0x000fe20000000200 */
[C---:B-1----:R-:W-:Y:S06]  /*47d0*/  HMMA.16816.F32.BF16 R28, R32.reuse, R8, R28 ;  /* 0x00000008201c723c */ /* 0x042fec000004181c */
[C---:B------:R-:W-:Y:S01]  /*47e0*/  HMMA.16816.F32.BF16 R24, R32.reuse, R10, R24 ;  /* 0x0000000a2018723c */ /* 0x040fe20000041818 */
[----:B------:R-:W1:Y:S05]  /*47f0*/  LDSM.16.M88.4 R8, [R188+0x3000] ;  /* 0x00300000bc08783b */ /* 0x000e6a0000000200 */
[C---:B------:R-:W-:Y:S06]  /*4800*/  HMMA.16816.F32.BF16 R20, R32.reuse, R12, R20 ;  /* 0x0000000c2014723c */ /* 0x040fec0000041814 */
[C---:B------:R-:W-:Y:S01]  /*4810*/  HMMA.16816.F32.BF16 R16, R32.reuse, R14, R16 ;  /* 0x0000000e2010723c */ /* 0x040fe20000041810 */
[----:B------:R-:W5:Y:S05]  /*4820*/  LDSM.16.M88.4 R12, [R202+0x8000] ;  /* 0x00800000ca0c783b */ /* 0x000f6a0000000200 */
[C---:B----4-:R-:W-:Y:S06]  /*4830*/  HMMA.16816.F32.BF16 R164, R32.reuse, R140, R164 ;  /* 0x0000008c20a4723c */ /* 0x050fec00000418a4 */
[C---:B------:R-:W-:Y:S01]  /*4840*/  HMMA.16816.F32.BF16 R160, R32.reuse, R142, R160 ;  /* 0x0000008e20a0723c */ /* 0x040fe200000418a0 */
[----:B------:R-:W4:Y:S05]  /*4850*/  LDSM.16.M88.4 R140, [R201+0x10800] ;  /* 0x01080000c98c783b */ /* 0x000f2a0000000200 */
[C---:B--2---:R-:W-:Y:S06]  /*4860*/  HMMA.16816.F32.BF16 R156, R32.reuse, R136, R156 ;  /* 0x00000088209c723c */ /* 0x044fec000004189c */
[----:B------:R-:W-:Y:S01]  /*4870*/  HMMA.16816.F32.BF16 R152, R32, R138, R152 ;  /* 0x0000008a2098723c */ /* 0x000fe20000041898 */
[----:B------:R-:W2:Y:S04]  /*4880*/  LDSM.16.M88.4 R136, [R201+0x11000] ;  /* 0x01100000c988783b */ /* 0x000ea80000000200 */
[----:B------:R-:W-:Y:S01]  /*4890*/  LDSM.16.M88.4 R32, [R201+0x11800] ;  /* 0x01180000c920783b */ /* 0x000fe20000000200 */
[C---:B---3--:R-:W-:Y:S06]  /*48a0*/  HMMA.16816.F32.BF16 R24, R4.reuse, R178, R24 ;  /* 0x000000b20418723c */ /* 0x048fec0000041818 */
[C---:B------:R-:W-:Y:S01]  /*48b0*/  HMMA.16816.F32.BF16 R28, R4.reuse, R176, R28 ;  /* 0x000000b0041c723c */ /* 0x040fe2000004181c */
[----:B------:R-:W-:Y:S05]  /*48c0*/  LDSM.16.M88.4 R176, [R200+0x8000] ;  /* 0x00800000c8b0783b */ /* 0x000fea0000000200 */
[C---:B------:R-:W-:Y:S06]  /*48d0*/  HMMA.16816.F32.BF16 R20, R4.reuse, R172, R20 ;  /* 0x000000ac0414723c */ /* 0x040fec0000041814 */
[C---:B------:R-:W-:Y:S01]  /*48e0*/  HMMA.16816.F32.BF16 R16, R4.reuse, R174, R16 ;  /* 0x000000ae0410723c */ /* 0x040fe20000041810 */
[----:B------:R-:W-:Y:S05]  /*48f0*/  LDSM.16.M88.4 R172, [R181] ;  /* 0x00000000b5ac783b */ /* 0x000fea0000000200 */
[C---:B-1----:R-:W-:Y:S06]  /*4900*/  HMMA.16816.F32.BF16 R164, R4.reuse, R8, R164 ;  /* 0x0000000804a4723c */ /* 0x042fec00000418a4 */
[C---:B------:R-:W-:Y:S01]  /*4910*/  HMMA.16816.F32.BF16 R160, R4.reuse, R10, R160 ;  /* 0x0000000a04a0723c */ /* 0x040fe200000418a0 */
[----:B------:R-:W1:Y:S05]  /*4920*/  LDSM.16.M88.4 R8, [R183] ;  /* 0x00000000b708783b */ /* 0x000e6a0000000200 */
[C---:B------:R-:W-:Y:S06]  /*4930*/  HMMA.16816.F32.BF16 R156, R4.reuse, R168, R156 ;  /* 0x000000a8049c723c */ /* 0x040fec000004189c */
[----:B------:R-:W-:Y:S01]  /*4940*/  HMMA.16816.F32.BF16 R152, R4, R170, R152 ;  /* 0x000000aa0498723c */ /* 0x000fe20000041898 */
[----:B------:R-:W3:Y:S04]  /*4950*/  LDSM.16.M88.4 R4, [R182] ;  /* 0x00000000b604783b */ /* 0x000ee80000000200 */
[----:B------:R-:W-:Y:S01]  /*4960*/  LDSM.16.M88.4 R168, [R180] ;  /* 0x00000000b4a8783b */ /* 0x000fe20000000200 */
[C---:B-----5:R-:W-:Y:S06]  /*4970*/  HMMA.16816.F32.BF16 R24, R12.reuse, R146, R24 ;  /* 0x000000920c18723c */ /* 0x060fec0000041818 */
[C---:B------:R-:W-:Y:S01]  /*4980*/  HMMA.16816.F32.BF16 R28, R12.reuse, R144, R28 ;  /* 0x000000900c1c723c */ /* 0x040fe2000004181c */
[----:B------:R-:W-:Y:S05]  /*4990*/  LDSM.16.M88.4 R144, [R198+0x8000] ;  /* 0x00800000c690783b */ /* 0x000fea0000000200 */
[C---:B----4-:R-:W-:Y:S06]  /*49a0*/  HMMA.16816.F32.BF16 R20, R12.reuse, R140, R20 ;  /* 0x0000008c0c14723c */ /* 0x050fec0000041814 */
[C---:B------:R-:W-:Y:S01]  /*49b0*/  HMMA.16816.F32.BF16 R16, R12.reuse, R142, R16 ;  /* 0x0000008e0c10723c */ /* 0x040fe20000041810 */
[----:B------:R-:W4:Y:S05]  /*49c0*/  LDSM.16.M88.4 R140, [R195+0x10000] ;  /* 0x01000000c38c783b */ /* 0x000f2a0000000200 */
[C---:B--2---:R-:W-:Y:S06]  /*49d0*/  HMMA.16816.F32.BF16 R164, R12.reuse, R136, R164 ;  /* 0x000000880ca4723c */ /* 0x044fec00000418a4 */
[----:B------:R-:W-:Y:S01]  /*49e0*/  HMMA.16816.F32.BF16 R160, R12, R138, R160 ;  /* 0x0000008a0ca0723c */ /* 0x000fe200000418a0 */
[----:B------:R-:W2:Y:S05]  /*49f0*/  LDSM.16.M88.4 R136, [R195+0x10800] ;  /* 0x01080000c388783b */ /* 0x000eaa0000000200 */
[----:B-1----:R-:W-:Y:S06]  /*4a00*/  HMMA.16816.F32.BF16 R24, R176, R10, R24 ;  /* 0x0000000ab018723c */ /* 0x002fec0000041818 */
[C---:B------:R-:W-:Y:S06]  /*4a10*/  HMMA.16816.F32.BF16 R156, R12.reuse, R32, R156 ;  /* 0x000000200c9c723c */ /* 0x040fec000004189c */
[----:B------:R-:W-:Y:S01]  /*4a20*/  HMMA.16816.F32.BF16 R152, R12, R34, R152 ;  /* 0x000000220c98723c */ /* 0x000fe20000041898 */
[----:B------:R-:W-:Y:S04]  /*4a30*/  LDSM.16.M88.4 R12, [R197+0x8000] ;  /* 0x00800000c50c783b */ /* 0x000fe80000000200 */
[----:B------:R-:W-:Y:S01]  /*4a40*/  LDSM.16.M88.4 R32, [R195+0x11000] ;  /* 0x01100000c320783b */ /* 0x000fe20000000200 */
[C---:B------:R-:W-:Y:S03]  /*4a50*/  HMMA.16816.F32.BF16 R28, R176.reuse, R8, R28 ;  /* 0x00000008b01c723c */ /* 0x040fe6000004181c */
[----:B------:R-:W1:Y:S03]  /*4a60*/  LDSM.16.M88.4 R8, [R188+0x4000] ;  /* 0x00400000bc08783b */ /* 0x000e660000000200 */
[C---:B---3--:R-:W-:Y:S06]  /*4a70*/  HMMA.16816.F32.BF16 R20, R176.reuse, R4, R20 ;  /* 0x00000004b014723c */ /* 0x048fec0000041814 */
[----:B------:R-:W-:Y:S01]  /*4a80*/  HMMA.16816.F32.BF16 R16, R176, R6, R16 ;  /* 0x00000006b010723c */ /* 0x000fe20000041810 */
[----:B------:R-:W3:Y:S05]  /*4a90*/  LDSM.16.M88.4 R4, [R188+0x4800] ;  /* 0x00480000bc04783b */ /* 0x000eea0000000200 */
[----:B----4-:R-:W-:Y:S06]  /*4aa0*/  HMMA.16816.F32.BF16 R24, R144, R142, R24 ;  /* 0x0000008e9018723c */ /* 0x010fec0000041818 */
[----:B------:R-:W-:Y:S06]  /*4ab0*/  HMMA.16816.F32.BF16 R164, R176, R172, R164 ;  /* 0x000000acb0a4723c */ /* 0x000fec00000418a4 */
[C---:B--2---:R-:W-:Y:S06]  /*4ac0*/  HMMA.16816.F32.BF16 R20, R144.reuse, R136, R20 ;  /* 0x000000889014723c */ /* 0x044fec0000041814 */
[C---:B------:R-:W-:Y:S01]  /*4ad0*/  HMMA.16816.F32.BF16 R28, R144.reuse, R140, R28 ;  /* 0x0000008c901c723c */ /* 0x040fe2000004181c */
[----:B------:R-:W-:Y:S05]  /*4ae0*/  LDSM.16.M88.4 R140, [R195+0x11800] ;  /* 0x01180000c38c783b */ /* 0x000fea0000000200 */
[----:B------:R-:W-:Y:S01]  /*4af0*/  HMMA.16816.F32.BF16 R16, R144, R138, R16 ;  /* 0x0000008a9010723c */ /* 0x000fe20000041810 */
[----:B------:R-:W2:Y:S05]  /*4b00*/  LDSM.16.M88.4 R136, [R188+0x5000] ;  /* 0x00500000bc88783b */ /* 0x000eaa0000000200 */
[C---:B-1----:R-:W-:Y:S06]  /*4b10*/  HMMA.16816.F32.BF16 R24, R12.reuse, R10, R24 ;  /* 0x0000000a0c18723c */ /* 0x042fec0000041818 */
[----:B---3--:R-:W-:Y:S01]  /*4b20*/  HMMA.16816.F32.BF16 R20, R12, R4, R20 ;  /* 0x000000040c14723c */ /* 0x008fe20000041814 */
[----:B------:R-:W-:-:S04]  /*4b30*/  IMAD.U32 R11, RZ, RZ, UR9 ;  /* 0x00000009ff0b7e24 */ /* 0x000fc8000f8e00ff */
[----:B------:R-:W-:Y:S01]  /*4b40*/  IMAD R11, R11, 0x40, R150 ;  /* 0x000000400b0b7824 */ /* 0x000fe200078e0296 */
[----:B------:R-:W-:Y:S03]  /*4b50*/  HMMA.16816.F32.BF16 R164, R144, R32, R164 ;  /* 0x0000002090a4723c */ /* 0x000fe600000418a4 */
[C---:B------:R-:W-:Y:S02]  /*4b60*/  VIADD R133, R11.reuse, 0x8 ;  /* 0x000000080b857836 */ /* 0x040fe40000000000 */
[C---:B------:R-:W-:Y:S01]  /*4b70*/  VIADD R5, R11.reuse, 0x9 ;  /* 0x000000090b057836 */ /* 0x040fe20000000000 */
[----:B------:R-:W-:Y:S01]  /*4b80*/  HMMA.16816.F32.BF16 R28, R12, R8, R28 ;  /* 0x000000080c1c723c */ /* 0x000fe2000004181c */
[----:B------:R-:W-:Y:S01]  /*4b90*/  VIADD R33, R11, 0x1 ;  /* 0x000000010b217836 */ /* 0x000fe20000000000 */
[-C--:B------:R-:W-:Y:S02]  /*4ba0*/  ISETP.GE.AND P3, PT, R133, R2.reuse, PT ;  /* 0x000000028500720c */ /* 0x080fe40003f66270 */
[----:B------:R-:W-:-:S02]  /*4bb0*/  ISETP.GE.AND P2, PT, R5, R2, PT ;  /* 0x000000020500720c */ /* 0x000fc40003f46270 */
[----:B------:R-:W-:Y:S01]  /*4bc0*/  HMMA.16816.F32.BF16 R160, R176, R174, R160 ;  /* 0x000000aeb0a0723c */ /* 0x000fe200000418a0 */
[----:B------:R-:W-:Y:S01]  /*4bd0*/  VIADD R9, R11, 0x10 ;  /* 0x000000100b097836 */ /* 0x000fe20000000000 */
[-C--:B------:R-:W-:Y:S01]  /*4be0*/  ISETP.GE.AND P5, PT, R5, R0.reuse, PT ;  /* 0x000000000500720c */ /* 0x080fe20003fa6270 */
[----:B------:R-:W-:Y:S01]  /*4bf0*/  VIADD R5, R11, 0x11 ;  /* 0x000000110b057836 */ /* 0x000fe20000000000 */
[----:B------:R-:W-:Y:S02]  /*4c00*/  ISETP.GE.AND P0, PT, R133, R0, PT ;  /* 0x000000008500720c */ /* 0x000fe40003f06270 */
[----:B------:R-:W-:Y:S01]  /*4c10*/  HMMA.16816.F32.BF16 R16, R12, R6, R16 ;  /* 0x000000060c10723c */ /* 0x000fe20000041810 */
[----:B------:R-:W-:Y:S02]  /*4c20*/  FSEL R8, R24, -INF , !P3 ;  /* 0xff80000018087808 */ /* 0x000fe40005800000 */
[C---:B------:R-:W-:Y:S02]  /*4c30*/  ISETP.GE.AND P4, PT, R9.reuse, R2, PT ;  /* 0x000000020900720c */ /* 0x040fe40003f86270 */
[----:B------:R-:W-:Y:S01]  /*4c40*/  ISETP.GE.AND P3, PT, R9, R0, PT ;  /* 0x000000000900720c */ /* 0x000fe20003f66270 */
[----:B------:R-:W-:Y:S01]  /*4c50*/  HMMA.16816.F32.BF16 R156, R176, R168, R156 ;  /* 0x000000a8b09c723c */ /* 0x000fe2000004189c */
[----:B------:R-:W-:Y:S01]  /*4c60*/  FSEL R9, R26, -INF , !P0 ;  /* 0xff8000001a097808 */ /* 0x000fe20004000000 */
[----:B------:R-:W-:Y:S01]  /*4c70*/  VIADD R7, R11, 0x19 ;  /* 0x000000190b077836 */ /* 0x000fe20000000000 */
[----:B------:R-:W-:-:S02]  /*4c80*/  FSEL R10, R25, -INF , !P2 ;  /* 0xff800000190a7808 */ /* 0x000fc40005000000 */
[C---:B------:R-:W-:Y:S01]  /*4c90*/  ISETP.GE.AND P0, PT, R5.reuse, R2, PT ;  /* 0x000000020500720c */ /* 0x040fe20003f06270 */
[----:B------:R-:W-:Y:S01]  /*4ca0*/  HMMA.16816.F32.BF16 R152, R176, R170, R152 ;  /* 0x000000aab098723c */ /* 0x000fe20000041898 */
[----:B------:R-:W-:Y:S01]  /*4cb0*/  ISETP.GE.AND P2, PT, R5, R0, PT ;  /* 0x000000000500720c */ /* 0x000fe20003f46270 */
[----:B------:R-:W-:Y:S01]  /*4cc0*/  VIADD R5, R11, 0x18 ;  /* 0x000000180b057836 */ /* 0x000fe20000000000 */
[C---:B------:R-:W-:Y:S02]  /*4cd0*/  ISETP.GE.AND P6, PT, R33.reuse, R2, PT ;  /* 0x000000022100720c */ /* 0x040fe40003fc6270 */
[----:B------:R-:W-:Y:S01]  /*4ce0*/  ISETP.GE.AND P1, PT, R33, R0, PT ;  /* 0x000000002100720c */ /* 0x000fe20003f26270 */
[----:B--2---:R-:W-:Y:S01]  /*4cf0*/  HMMA.16816.F32.BF16 R164, R12, R136, R164 ;  /* 0x000000880ca4723c */ /* 0x004fe200000418a4 */
[----:B------:R-:W-:Y:S02]  /*4d00*/  FSEL R33, R27, -INF , !P5 ;  /* 0xff8000001b217808 */ /* 0x000fe40006800000 */
[----:B------:R-:W-:-:S02]  /*4d10*/  FSEL R26, R20, -INF , !P4 ;  /* 0xff800000141a7808 */ /* 0x000fc40006000000 */
[----:B------:R-:W-:Y:S01]  /*4d20*/  FSEL R27, R22, -INF , !P3 ;  /* 0xff800000161b7808 */ /* 0x000fe20005800000 */
[C---:B------:R-:W-:Y:S01]  /*4d30*/  HMMA.16816.F32.BF16 R160, R144.reuse, R34, R160 ;  /* 0x0000002290a0723c */ /* 0x040fe200000418a0 */
[----:B------:R-:W-:Y:S01]  /*4d40*/  FSEL R20, R21, -INF , !P0 ;  /* 0xff80000015147808 */ /* 0x000fe20004000000 */
[----:B------:R-:W-:Y:S01]  /*4d50*/  VIADD R21, R11, 0x21 ;  /* 0x000000210b157836 */ /* 0x000fe20000000000 */
[C---:B------:R-:W-:Y:S02]  /*4d60*/  ISETP.GE.AND P5, PT, R5.reuse, R2, PT ;  /* 0x000000020500720c */ /* 0x040fe40003fa6270 */
[----:B------:R-:W-:Y:S01]  /*4d70*/  ISETP.GE.AND P4, PT, R5, R0, PT ;  /* 0x000000000500720c */ /* 0x000fe20003f86270 */
[----:B------:R-:W-:Y:S01]  /*4d80*/  HMMA.16816.F32.BF16 R156, R144, R140, R156 ;  /* 0x0000008c909c723c */ /* 0x000fe2000004189c */
[----:B------:R-:W-:Y:S01]  /*4d90*/  ISETP.GE.AND P3, PT, R7, R2, PT ;  /* 0x000000020700720c */ /* 0x000fe20003f66270 */
[----:B------:R-:W-:Y:S01]  /*4da0*/  VIADD R35, R11, 0x20 ;  /* 0x000000200b237836 */ /* 0x000fe20000000000 */
[----:B------:R-:W-:-:S02]  /*4db0*/  ISETP.GE.AND P0, PT, R7, R0, PT ;  /* 0x000000000700720c */ /* 0x000fc40003f06270 */
[----:B------:R-:W1:Y:S01]  /*4dc0*/  LDSM.16.M88.4 R4, [R188+0x5800] ;  /* 0x00580000bc04783b */ /* 0x000e620000000200 */
[----:B------:R-:W-:Y:S01]  /*4dd0*/  FSEL R24, R17, -INF , !P3 ;  /* 0xff80000011187808 */ /* 0x000fe20005800000 */
[----:B------:R-:W-:Y:S01]  /*4de0*/  HMMA.16816.F32.BF16 R152, R144, R142, R152 ;  /* 0x0000008e9098723c */ /* 0x000fe20000041898 */
[C---:B------:R-:W-:Y:S01]  /*4df0*/  ISETP.GE.AND P3, PT, R11.reuse, R2, PT ;  /* 0x000000020b00720c */ /* 0x040fe20003f66270 */
[----:B------:R-:W-:Y:S01]  /*4e00*/  VIADD R17, R11, 0x29 ;  /* 0x000000290b117836 */ /* 0x000fe20000000000 */
[----:B------:R-:W-:Y:S01]  /*4e10*/  FSEL R25, R23, -INF , !P2 ;  /* 0xff80000017197808 */ /* 0x000fe20005000000 */
[----:B------:R-:W-:-:S04]  /*4e20*/  DEPBAR.LE SB0, 0x0 ;  /* 0x000080000000791a */ /* 0x000fc80000000000 */
[----:B------:R-:W-:Y:S02]  /*4e30*/  FSEL R28, R28, -INF , !P3 ;  /* 0xff8000001c1c7808 */ /* 0x000fe40005800000 */
[----:B------:R-:W-:Y:S01]  /*4e40*/  FSEL R22, R16, -INF , !P5 ;  /* 0xff80000010167808 */ /* 0x000fe20006800000 */
[----:B------:R-:W-:Y:S01]  /*4e50*/  HMMA.16816.F32.BF16 R160, R12, R138, R160 ;  /* 0x0000008a0ca0723c */ /* 0x000fe200000418a0 */
[----:B------:R-:W-:Y:S01]  /*4e60*/  FSEL R23, R18, -INF , !P4 ;  /* 0xff80000012177808 */ /* 0x000fe20006000000 */
[----:B------:R-:W-:Y:S01]  /*4e70*/  BAR.SYNC.DEFER_BLOCKING 0x0 ;  /* 0x0000000000007b1d */ /* 0x000fe20000010000 */
[C---:B------:R-:W-:Y:S02]  /*4e80*/  ISETP.GE.AND P5, PT, R21.reuse, R2, PT ;  /* 0x000000021500720c */ /* 0x040fe40003fa6270 */
[----:B------:R-:W-:Y:S02]  /*4e90*/  ISETP.GE.AND P4, PT, R21, R0, PT ;  /* 0x000000001500720c */ /* 0x000fe40003f86270 */
[----:B------:R-:W-:-:S02]  /*4ea0*/  FSEL R21, R19, -INF , !P0 ;  /* 0xff80000013157808 */ /* 0x000fc40004000000 */
[----:B------:R-:W-:Y:S01]  /*4eb0*/  FSEL R32, R29, -INF , !P6 ;  /* 0xff8000001d207808 */ /* 0x000fe20007000000 */
[----:B------:R-:W-:Y:S01]  /*4ec0*/  VIADD R29, R11, 0x28 ;  /* 0x000000280b1d7836 */ /* 0x000fe20000000000 */
[----:B------:R-:W-:Y:S02]  /*4ed0*/  FMNMX.FTZ R19, R132, R28, !PT ;  /* 0x0000001c84137209 */ /* 0x000fe40007810000 */
[C---:B------:R-:W-:Y:S02]  /*4ee0*/  ISETP.GE.AND P6, PT, R35.reuse, R2, PT ;  /* 0x000000022300720c */ /* 0x040fe40003fc6270 */
[----:B------:R-:W-:Y:S02]  /*4ef0*/  FMNMX.FTZ R19, R32, R19, !PT ;  /* 0x0000001320137209 */ /* 0x000fe40007810000 */
[----:B------:R-:W-:Y:S02]  /*4f00*/  ISETP.GE.AND P2, PT, R35, R0, PT ;  /* 0x000000002300720c */ /* 0x000fe40003f46270 */
[----:B------:R-:W-:-:S02]  /*4f10*/  FMNMX.FTZ R19, R8, R19, !PT ;  /* 0x0000001308137209 */ /* 0x000fc40007810000 */
[----:B------:R-:W-:Y:S02]  /*4f20*/  FSEL R172, R164, -INF , !P6 ;  /* 0xff800000a4ac7808 */ /* 0x000fe40007000000 */
[----:B------:R-:W-:Y:S02]  /*4f30*/  FSEL R175, R166, -INF , !P2 ;  /* 0xff800000a6af7808 */ /* 0x000fe40005000000 */
[C---:B------:R-:W-:Y:S02]  /*4f40*/  ISETP.GE.AND P0, PT, R29.reuse, R2, PT ;  /* 0x000000021d00720c */ /* 0x040fe40003f06270 */
[----:B------:R-:W-:Y:S01]  /*4f50*/  ISETP.GE.AND P3, PT, R29, R0, PT ;  /* 0x000000001d00720c */ /* 0x000fe20003f66270 */
[C---:B-1----:R-:W-:Y:S01]  /*4f60*/  HMMA.16816.F32.BF16 R156, R12.reuse, R4, R156 ;  /* 0x000000040c9c723c */ /* 0x042fe2000004189c */
[C---:B------:R-:W-:Y:S02]  /*4f70*/  ISETP.GE.AND P6, PT, R17.reuse, R2, PT ;  /* 0x000000021100720c */ /* 0x040fe40003fc6270 */
[-C--:B------:R-:W-:Y:S01]  /*4f80*/  ISETP.GE.AND P2, PT, R17, R0.reuse, PT ;  /* 0x000000001100720c */ /* 0x080fe20003f46270 */
[----:B------:R-:W-:Y:S01]  /*4f90*/  VIADD R17, R11, 0x30 ;  /* 0x000000300b117836 */ /* 0x000fe20000000000 */
[----:B------:R-:W-:Y:S01]  /*4fa0*/  FMNMX.FTZ R29, R10, R19, !PT ;  /* 0x000000130a1d7209 */ /* 0x000fe20007810000 */
[----:B------:R-:W-:Y:S01]  /*4fb0*/  HMMA.16816.F32.BF16 R152, R12, R6, R152 ;  /* 0x000000060c98723c */ /* 0x000fe20000041898 */
[----:B------:R-:W-:Y:S01]  /*4fc0*/  FSEL R173, R167, -INF , !P4 ;  /* 0xff800000a7ad7808 */ /* 0x000fe20006000000 */
[C---:B------:R-:W-:Y:S01]  /*4fd0*/  VIADD R19, R11.reuse, 0x31 ;  /* 0x000000310b137836 */ /* 0x040fe20000000000 */
[----:B------:R-:W-:-:S02]  /*4fe0*/  ISETP.GE.AND P4, PT, R11, R0, PT ;  /* 0x000000000b00720c */ /* 0x000fc40003f86270 */
[----:B------:R-:W-:Y:S02]  /*4ff0*/  FSEL R136, R165, -INF , !P5 ;  /* 0xff800000a5887808 */ /* 0x000fe40006800000 */
[----:B------:R-:W-:Y:S02]  /*5000*/  FSEL R31, R31, -INF , !P1 ;  /* 0xff8000001f1f7808 */ /* 0x000fe40004800000 */
[----:B------:R-:W-:Y:S02]  /*5010*/  FMNMX.FTZ R29, R26, R29, !PT ;  /* 0x0000001d1a1d7209 */ /* 0x000fe40007810000 */
[C---:B------:R-:W-:Y:S02]  /*5020*/  ISETP.GE.AND P5, PT, R17.reuse, R2, PT ;  /* 0x000000021100720c */ /* 0x040fe40003fa6270 */
[----:B------:R-:W-:Y:S02]  /*5030*/  ISETP.GE.AND P1, PT, R17, R0, PT ;  /* 0x000000001100720c */ /* 0x000fe40003f26270 */
[----:B------:R-:W-:-:S02]  /*5040*/  FSEL R17, R30, -INF , !P4 ;  /* 0xff8000001e117808 */ /* 0x000fc40006000000 */
[----:B------:R-:W-:Y:S02]  /*5050*/  FMNMX.FTZ R5, R20, R29, !PT ;  /* 0x0000001d14057209 */ /* 0x000fe40007810000 */
[----:B------:R-:W-:Y:S02]  /*5060*/  FMNMX.FTZ R4, R3, R17, !PT ;  /* 0x0000001103047209 */ /* 0x000fe40007810000 */
[----:B------:R-:W-:Y:S02]  /*5070*/  FMNMX.FTZ R5, R22, R5, !PT ;  /* 0x0000000516057209 */ /* 0x000fe40007810000 */
[----:B------:R-:W-:Y:S02]  /*5080*/  FMNMX.FTZ R4, R31, R4, !PT ;  /* 0x000000041f047209 */ /* 0x000fe40007810000 */
[----:B------:R-:W-:Y:S02]  /*5090*/  FMNMX.FTZ R5, R24, R5, !PT ;  /* 0x0000000518057209 */ /* 0x000fe40007810000 */
[----:B------:R-:W-:-:S02]  /*50a0*/  FMNMX.FTZ R4, R9, R4, !PT ;  /* 0x0000000409047209 */ /* 0x000fc40007810000 */
[----:B------:R-:W-:Y:S02]  /*50b0*/  FMNMX.FTZ R5, R172, R5, !PT ;  /* 0x00000005ac057209 */ /* 0x000fe40007810000 */
[----:B------:R-:W-:Y:S02]  /*50c0*/  FMNMX.FTZ R4, R33, R4, !PT ;  /* 0x0000000421047209 */ /* 0x000fe40007810000 */
[----:B------:R-:W-:Y:S01]  /*50d0*/  FMNMX.FTZ R7, R136, R5, !PT ;  /* 0x0000000588077209 */ /* 0x000fe20007810000 */
[C---:B------:R-:W-:Y:S01]  /*50e0*/  VIADD R5, R11.reuse, 0x38 ;  /* 0x000000380b057836 */ /* 0x040fe20000000000 */
[----:B------:R-:W-:Y:S01]  /*50f0*/  FSEL R138, R160, -INF , !P0 ;  /* 0xff800000a08a7808 */ /* 0x000fe20004000000 */
[----:B------:R-:W-:Y:S01]  /*5100*/  VIADD R11, R11, 0x39 ;  /* 0x000000390b0b7836 */ /* 0x000fe20000000000 */
[----:B------:R-:W-:Y:S02]  /*5110*/  FMNMX.FTZ R4, R27, R4, !PT ;  /* 0x000000041b047209 */ /* 0x000fe40007810000 */
[----:B------:R-:W-:-:S02]  /*5120*/  FSEL R147, R163, -INF , !P2 ;  /* 0xff800000a3937808 */ /* 0x000fc40005000000 */
[----:B------:R-:W-:Y:S02]  /*5130*/  FSEL R174, R161, -INF , !P6 ;  /* 0xff800000a1ae7808 */ /* 0x000fe40007000000 */
[----:B------:R-:W-:Y:S02]  /*5140*/  FMNMX.FTZ R4, R25, R4, !PT ;  /* 0x0000000419047209 */ /* 0x000fe40007810000 */
[----:B------:R-:W-:Y:S02]  /*5150*/  FMNMX.FTZ R7, R138, R7, !PT ;  /* 0x000000078a077209 */ /* 0x000fe40007810000 */
[-C--:B------:R-:W-:Y:S02]  /*5160*/  ISETP.GE.AND P2, PT, R5, R2.reuse, PT ;  /* 0x000000020500720c */ /* 0x080fe40003f46270 */
        /* <DEDUP_REMOVED lines=9> */
[----:B------:R-:W-:Y:S02]  /*5200*/  FSEL R177, R162, -INF , !P3 ;  /* 0xff800000a2b17808 */ /* 0x000fe40005800000 */
[----:B------:R-:W-:Y:S02]  /*5210*/  ISETP.GE.AND P3, PT, R11, R2, PT ;  /* 0x000000020b00720c */ /* 0x000fe40003f66270 */
[----:B------:R-:W-:Y:S02]  /*5220*/  FMNMX.FTZ R12, R175, R12, !PT ;  /* 0x0000000caf0c7209 */ /* 0x000fe40007810000 */
[----:B------:R-:W-:Y:S02]  /*5230*/  FMNMX.FTZ R7, R144, R7, !PT ;  /* 0x0000000790077209 */ /* 0x000fe40007810000 */
[----:B------:R-:W-:-:S02]  /*5240*/  FSEL R140, R153, -INF , !P3 ;  /* 0xff800000998c7808 */ /* 0x000fc40005800000 */
[----:B------:R-:W-:Y:S02]  /*5250*/  FMNMX.FTZ R12, R173, R12, !PT ;  /* 0x0000000cad0c7209 */ /* 0x000fe40007810000 */
[----:B------:R-:W-:Y:S02]  /*5260*/  FMNMX.FTZ R7, R142, R7, !PT ;  /* 0x000000078e077209 */ /* 0x000fe40007810000 */
[----:B------:R-:W-:Y:S02]  /*5270*/  ISETP.GE.AND P0, PT, R19, R0, PT ;  /* 0x000000001300720c */ /* 0x000fe40003f06270 */
[----:B------:R-:W-:Y:S02]  /*5280*/  FSEL R143, R158, -INF , !P1 ;  /* 0xff8000009e8f7808 */ /* 0x000fe40004800000 */
[----:B------:R-:W-:Y:S02]  /*5290*/  FMNMX.FTZ R12, R177, R12, !PT ;  /* 0x0000000cb10c7209 */ /* 0x000fe40007810000 */
[----:B------:R-:W-:Y:S01]  /*52a0*/  FMNMX.FTZ R7, R140, R7, !PT ;  /* 0x000000078c077209 */ /* 0x000fe20007810000 */
[----:B------:R-:W-:Y:S06]  /*52b0*/  @!P2 BRA `(.L_x_7) ;  /* 0x000000000068a947 */ /* 0x000fec0003800000 */
[----:B------:R-:W-:-:S04]  /*52c0*/  UIADD3 UR5, UR18, -0x3, URZ ;  /* 0xfffffffd12057890 */ /* 0x000fc8000fffe03f */
[----:B------:R-:W-:Y:S02]  /*52d0*/  USHF.R.S32.HI UR4, URZ, 0x1f, UR5 ;  /* 0x0000001f3f047899 */ /* 0x000fe40008011405 */
[----:B------:R-:W-:Y:S02]  /*52e0*/  UIMAD.WIDE.U32 UR24, UR5, UR12, URZ ;  /* 0x0000000c051872a5 */ /* 0x000fe4000f8e003f */
[----:B------:R-:W-:-:S04]  /*52f0*/  UIMAD UR4, UR4, UR12, URZ ;  /* 0x0000000c040472a4 */ /* 0x000fc8000f8e023f */
[----:B------:R-:W-:Y:S01]  /*5300*/  UIMAD UR4, UR5, UR13, UR4 ;  /* 0x0000000d050472a4 */ /* 0x000fe2000f8e0204 */
[----:B------:R-:W-:Y:S02]  /*5310*/  IMAD.U32 R13, RZ, RZ, UR24 ;  /* 0x00000018ff0d7e24 */ /* 0x000fe4000f8e00ff */
[----:B------:R-:W-:Y:S01]  /*5320*/  IMAD.U32 R4, RZ, RZ, UR24 ;  /* 0x00000018ff047e24 */ /* 0x000fe2000f8e00ff */
[----:B------:R-:W-:Y:S02]  /*5330*/  UIADD3 UR4, UR25, UR4, URZ ;  /* 0x0000000419047290 */ /* 0x000fe4000fffe03f */
[----:B------:R-:W-:-:S04]  /*5340*/  LEA R6, P1, R13, R204, 0x6 ;  /* 0x000000cc0d067211 */ /* 0x000fc800078230ff */
[----:B------:R-:W-:Y:S01]  /*5350*/  IMAD.U32 R13, RZ, RZ, UR4 ;  /* 0x00000004ff0d7e24 */ /* 0x000fe2000f8e00ff */
[----:B------:R-:W-:Y:S02]  /*5360*/  ULDC.64 UR4, c[0x0][0x218] ;  /* 0x0000860000047ab9 */ /* 0x000fe40000000a00 */
[----:B------:R-:W-:Y:S02]  /*5370*/  LEA R14, P2, R6, UR4, 0x1 ;  /* 0x00000004060e7c11 */ /* 0x000fe4000f8408ff */
[----:B------:R-:W-:Y:S02]  /*5380*/  LEA.HI.X R13, R4, R209, R13, 0x6, P1 ;  /* 0x000000d1040d7211 */ /* 0x000fe400008f340d */
[----:B------:R-:W-:Y:S02]  /*5390*/  IADD3 R18, P1, R14, UR22, RZ ;  /* 0x000000160e127c10 */ /* 0x000fe4000ff3e0ff */
[----:B------:R-:W-:-:S04]  /*53a0*/  LEA.HI.X R15, R6, UR5, R13, 0x1, P2 ;  /* 0x00000005060f7c11 */ /* 0x000fc800090f0c0d */
[----:B------:R-:W-:Y:S01]  /*53b0*/  IADD3.X R19, R15, UR19, RZ, P1, !PT ;  /* 0x000000130f137c10 */ /* 0x000fe20008ffe4ff */
[----:B------:R-:W-:Y:S01]  /*53c0*/  @!PT LDS RZ, [RZ] ;  /* 0x00000000fffff984 */ /* 0x000fe20000000800 */
[----:B------:R-:W-:Y:S01]  /*53d0*/  @!PT LDS RZ, [RZ] ;  /* 0x00000000fffff984 */ /* 0x000fe20000000800 */
[----:B------:R-:W-:Y:S01]  /*53e0*/  @!PT LDS RZ, [RZ] ;  /* 0x00000000fffff984 */ /* 0x000fe20000000800 */
[----:B------:R1:W-:Y:S04]  /*53f0*/  LDGSTS.E.BYPASS.LTC128B.128 [R203+0xc000], desc[UR20][R14.64] ;  /* 0x0c0000000ecb7fae */ /* 0x0003e8000b901d54 */
[----:B------:R1:W-:Y:S04]  /*5400*/  LDGSTS.E.BYPASS.LTC128B.128 [R203+0xe000], desc[UR20][R14.64+0x80] ;  /* 0x0e0000800ecb7fae */ /* 0x0003e8000b901d54 */
[----:B------:R1:W-:Y:S04]  /*5410*/  LDGSTS.E.BYPASS.LTC128B.128 [R203+0x10000], desc[UR20][R14.64+0x100] ;  /* 0x100001000ecb7fae */ /* 0x0003e8000b901d54 */
[----:B------:R1:W-:Y:S04]  /*5420*/  LDGSTS.E.BYPASS.LTC128B.128 [R203+0xd000], desc[UR20][R18.64] ;  /* 0x0d00000012cb7fae */ /* 0x0003e8000b901d54 */
[----:B------:R1:W-:Y:S04]  /*5430*/  LDGSTS.E.BYPASS.LTC128B.128 [R203+0xf000], desc[UR20][R18.64+0x80] ;  /* 0x0f00008012cb7fae */ /* 0x0003e8000b901d54 */
[----:B------:R1:W-:Y:S04]  /*5440*/  LDGSTS.E.BYPASS.LTC128B.128 [R203+0x11000], desc[UR20][R18.64+0x100] ;  /* 0x1100010012cb7fae */ /* 0x0003e8000b901d54 */
[----:B------:R-:W0:Y:S02]  /*5450*/  LDGDEPBAR ;  /* 0x00000000000079af */ /* 0x000e240000000000 */
.L_x_7:
[----:B------:R-:W-:Y:S01]  /*5460*/  FMNMX.FTZ R12, R147, R12, !PT ;  /* 0x0000000c930c7209 */ /* 0x000fe20007810000 */
[----:B------:R-:W2:Y:S01]  /*5470*/  SHFL.BFLY PT, R4, R7, 0x2, 0x1f ;  /* 0x0c401f0007047f89 */ /* 0x000ea200000e0000 */
[----:B------:R-:W-:Y:S01]  /*5480*/  ISETP.GE.AND P1, PT, R5, R0, PT ;  /* 0x000000000500720c */ /* 0x000fe20003f26270 */
[----:B------:R-:W-:Y:S01]  /*5490*/  UISETP.GE.AND UP0, UPT, UR18, 0x3, UPT ;  /* 0x000000031200788c */ /* 0x000fe2000bf06270 */
[----:B------:R-:W-:Y:S02]  /*54a0*/  FSEL R141, R159, -INF , !P0 ;  /* 0xff8000009f8d7808 */ /* 0x000fe40004000000 */
[----:B------:R-:W-:Y:S02]  /*54b0*/  FMNMX.FTZ R12, R143, R12, !PT ;  /* 0x0000000c8f0c7209 */ /* 0x000fe40007810000 */
[----:B------:R-:W-:Y:S02]  /*54c0*/  ISETP.GE.AND P0, PT, R11, R0, PT ;  /* 0x000000000b00720c */ /* 0x000fe40003f06270 */
[----:B------:R-:W-:-:S02]  /*54d0*/  FSEL R163, R154, -INF , !P1 ;  /* 0xff8000009aa37808 */ /* 0x000fc40004800000 */
[----:B------:R-:W-:Y:S02]  /*54e0*/  FMNMX.FTZ R12, R141, R12, !PT ;  /* 0x0000000c8d0c7209 */ /* 0x000fe40007810000 */
[----:B------:R-:W-:Y:S02]  /*54f0*/  FSEL R161, R155, -INF , !P0 ;  /* 0xff8000009ba17808 */ /* 0x000fe40004000000 */
[----:B------:R-:W-:Y:S02]  /*5500*/  FMNMX.FTZ R6, R163, R12, !PT ;  /* 0x0000000ca3067209 */ /* 0x000fe40007810000 */
[----:B-1----:R-:W-:Y:S02]  /*5510*/  LDSM.16.MT88.4 R12, [R193+0x12000] ;  /* 0x01200000c10c783b */ /* 0x002fe40000004200 */
[----:B------:R-:W-:-:S05]  /*5520*/  FMNMX.FTZ R6, R161, R6, !PT ;  /* 0x00000006a1067209 */ /* 0x000fca0007810000 */
[----:B------:R-:W1:Y:S01]  /*5530*/  SHFL.BFLY PT, R5, R6, 0x2, 0x1f ;  /* 0x0c401f0006057f89 */ /* 0x000e6200000e0000 */
[----:B--2---:R-:W-:-:S05]  /*5540*/  FMNMX.FTZ R7, R7, R4, !PT ;  /* 0x0000000407077209 */ /* 0x004fca0007810000 */
[----:B------:R-:W2:Y:S01]  /*5550*/  SHFL.BFLY PT, R210, R7, 0x1, 0x1f ;  /* 0x0c201f0007d27f89 */ /* 0x000ea200000e0000 */
[----:B-1----:R-:W-:-:S05]  /*5560*/  FMNMX.FTZ R4, R6, R5, !PT ;  /* 0x0000000506047209 */ /* 0x002fca0007810000 */
[----:B------:R-:W1:Y:S01]  /*5570*/  SHFL.BFLY PT, R151, R4, 0x1, 0x1f ;  /* 0x0c201f0004977f89 */ /* 0x000e6200000e0000 */
[----:B--2---:R-:W-:-:S04]  /*5580*/  FMNMX.FTZ R210, R7, R210, !PT ;  /* 0x000000d207d27209 */ /* 0x004fc80007810000 */
[C---:B------:R-:W-:Y:S01]  /*5590*/  FSETP.NEU.FTZ.AND P1, PT, R210.reuse, -INF , PT ;  /* 0xff800000d200780b */ /* 0x040fe20003f3d000 */
[----:B------:R-:W-:-:S03]  /*55a0*/  FMUL.FTZ R145, R210, UR8 ;  /* 0x00000008d2917c20 */ /* 0x000fc60008410000 */
[----:B------:R-:W-:Y:S02]  /*55b0*/  FSEL R5, R210, RZ, P1 ;  /* 0x000000ffd2057208 */ /* 0x000fe40000800000 */
[----:B------:R-:W-:-:S05]  /*55c0*/  FSEL R145, R145, RZ, P1 ;  /* 0x000000ff91917208 */ /* 0x000fca0000800000 */
[--C-:B------:R-:W-:Y:S01]  /*55d0*/  FFMA.FTZ R158, R28, UR8, -R145.reuse ;  /* 0x000000081c9e7c23 */ /* 0x100fe20008010891 */
[--C-:B------:R-:W-:Y:S01]  /*55e0*/  FFMA.FTZ R157, R32, UR8, -R145.reuse ;  /* 0x00000008209d7c23 */ /* 0x100fe20008010891 */
[--C-:B------:R-:W-:Y:S01]  /*55f0*/  FFMA.FTZ R156, R8, UR8, -R145.reuse ;  /* 0x00000008089c7c23 */ /* 0x100fe20008010891 */
[--C-:B------:R-:W-:Y:S01]  /*5600*/  FFMA.FTZ R155, R10, UR8, -R145.reuse ;  /* 0x000000080a9b7c23 */ /* 0x100fe20008010891 */
[--C-:B------:R-:W-:Y:S01]  /*5610*/  FFMA.FTZ R164, R26, UR8, -R145.reuse ;  /* 0x000000081aa47c23 */ /* 0x100fe20008010891 */
[--C-:B------:R-:W-:Y:S01]  /*5620*/  FFMA.FTZ R166, R24, UR8, -R145.reuse ;  /* 0x0000000818a67c23 */ /* 0x100fe20008010891 */
[----:B------:R-:W-:Y:S01]  /*5630*/  MUFU.EX2 R158, R158 ;  /* 0x0000009e009e7308 */ /* 0x000fe20000000800 */
[----:B------:R-:W-:Y:S01]  /*5640*/  FFMA.FTZ R167, R20, UR8, -R145 ;  /* 0x0000000814a77c23 */ /* 0x000fe20008010891 */
[----:B-1----:R-:W-:Y:S01]  /*5650*/  FMNMX.FTZ R151, R4, R151, !PT ;  /* 0x0000009704977209 */ /* 0x002fe20007810000 */
[----:B------:R-:W-:Y:S01]  /*5660*/  FADD.FTZ R4, R132, -R5 ;  /* 0x8000000584047221 */ /* 0x000fe20000010000 */
[--C-:B------:R-:W-:Y:S01]  /*5670*/  FFMA.FTZ R165, R22, UR8, -R145.reuse ;  /* 0x0000000816a57c23 */ /* 0x100fe20008010891 */
[--C-:B------:R-:W-:Y:S01]  /*5680*/  FFMA.FTZ R179, R136, UR8, -R145.reuse ;  /* 0x0000000888b37c23 */ /* 0x100fe20008010891 */
[C---:B------:R-:W-:Y:S01]  /*5690*/  FSETP.NEU.FTZ.AND P0, PT, R151.reuse, -INF , PT ;  /* 0xff8000009700780b */ /* 0x040fe20003f1d000 */
[C---:B------:R-:W-:Y:S01]  /*56a0*/  FMUL.FTZ R162, R151.reuse, UR8 ;  /* 0x0000000897a27c20 */ /* 0x040fe20008410000 */
[----:B------:R-:W-:Y:S01]  /*56b0*/  FMUL.FTZ R160, R4, UR8 ;  /* 0x0000000804a07c20 */ /* 0x000fe20008410000 */
[----:B------:R-:W1:Y:S01]  /*56c0*/  MUFU.EX2 R157, R157 ;  /* 0x0000009d009d7308 */ /* 0x000e620000000800 */
[----:B------:R-:W-:Y:S01]  /*56d0*/  FSEL R6, R151, RZ, P0 ;  /* 0x000000ff97067208 */ /* 0x000fe20000000000 */
[--C-:B------:R-:W-:Y:S01]  /*56e0*/  FFMA.FTZ R176, R138, UR8, -R145.reuse ;  /* 0x000000088ab07c23 */ /* 0x100fe20008010891 */
[----:B------:R-:W-:Y:S01]  /*56f0*/  FSEL R162, R162, RZ, P0 ;  /* 0x000000ffa2a27208 */ /* 0x000fe20000000000 */
[----:B------:R-:W-:Y:S01]  /*5700*/  LDSM.16.MT88.4 R132, [R196+0x12800] ;  /* 0x01280000c484783b */ /* 0x000fe20000004200 */
[--C-:B------:R-:W-:Y:S01]  /*5710*/  FFMA.FTZ R215, R174, UR8, -R145.reuse ;  /* 0x00000008aed77c23 */ /* 0x100fe20008010891 */
[----:B------:R-:W-:Y:S01]  /*5720*/  FADD.FTZ R6, R3, -R6 ;  /* 0x8000000603067221 */ /* 0x000fe20000010000 */
[--C-:B------:R-:W-:Y:S01]  /*5730*/  FFMA.FTZ R172, R172, UR8, -R145.reuse ;  /* 0x00000008acac7c23 */ /* 0x100fe20008010891 */
[--C-:B------:R-:W-:Y:S01]  /*5740*/  FFMA.FTZ R154, R17, UR8, -R162.reuse ;  /* 0x00000008119a7c23 */ /* 0x100fe200080108a2 */
[--C-:B------:R-:W-:Y:S01]  /*5750*/  FFMA.FTZ R153, R31, UR8, -R162.reuse ;  /* 0x000000081f997c23 */ /* 0x100fe200080108a2 */
[----:B------:R-:W2:Y:S01]  /*5760*/  LDSM.16.MT88.4 R16, [R196+0x12000] ;  /* 0x01200000c410783b */ /* 0x000ea20000004200 */
[--C-:B------:R-:W-:Y:S01]  /*5770*/  FFMA.FTZ R152, R9, UR8, -R162.reuse ;  /* 0x0000000809987c23 */ /* 0x100fe200080108a2 */
[--C-:B------:R-:W-:Y:S01]  /*5780*/  FFMA.FTZ R159, R33, UR8, -R162.reuse ;  /* 0x00000008219f7c23 */ /* 0x100fe200080108a2 */
[----:B------:R-:W-:Y:S01]  /*5790*/  FMUL.FTZ R3, R6, UR8 ;  /* 0x0000000806037c20 */ /* 0x000fe20008410000 */
[----:B------:R-:W-:Y:S01]  /*57a0*/  MUFU.EX2 R156, R156 ;  /* 0x0000009c009c7308 */ /* 0x000fe20000000800 */
[----:B------:R-:W3:Y:S01]  /*57b0*/  LDSM.16.MT88.4 R8, [R194+0x12000] ;  /* 0x01200000c208783b */ /* 0x000ee20000004200 */
[--C-:B------:R-:W-:Y:S01]  /*57c0*/  FFMA.FTZ R168, R27, UR8, -R162.reuse ;  /* 0x000000081ba87c23 */ /* 0x100fe200080108a2 */
[----:B-1----:R-:W-:Y:S01]  /*57d0*/  F2FP.BF16.F32.PACK_AB R4, R157, R158 ;  /* 0x0000009e9d04723e */ /* 0x002fe200000010ff */
[--C-:B------:R-:W-:Y:S01]  /*57e0*/  FFMA.FTZ R171, R25, UR8, -R162.reuse ;  /* 0x0000000819ab7c23 */ /* 0x100fe200080108a2 */
[--C-:B------:R-:W-:Y:S01]  /*57f0*/  FFMA.FTZ R169, R23, UR8, -R162.reuse ;  /* 0x0000000817a97c23 */ /* 0x100fe200080108a2 */
[----:B------:R-:W-:Y:S01]  /*5800*/  LDSM.16.MT88.4 R24, [R193+0x12800] ;  /* 0x01280000c118783b */ /* 0x000fe20000004200 */
[--C-:B------:R-:W-:Y:S01]  /*5810*/  FFMA.FTZ R170, R21, UR8, -R162.reuse ;  /* 0x0000000815aa7c23 */ /* 0x100fe200080108a2 */
[----:B------:R-:W1:Y:S01]  /*5820*/  MUFU.EX2 R155, R155 ;  /* 0x0000009b009b7308 */ /* 0x000e620000000800 */
[--C-:B------:R-:W-:Y:S01]  /*5830*/  FFMA.FTZ R174, R175, UR8, -R162.reuse ;  /* 0x00000008afae7c23 */ /* 0x100fe200080108a2 */
[----:B------:R-:W-:Y:S01]  /*5840*/  LDSM.16.MT88.4 R32, [R194+0x12800] ;  /* 0x01280000c220783b */ /* 0x000fe20000004200 */
[--C-:B------:R-:W-:Y:S01]  /*5850*/  FFMA.FTZ R173, R173, UR8, -R162.reuse ;  /* 0x00000008adad7c23 */ /* 0x100fe200080108a2 */
[--C-:B------:R-:W-:Y:S01]  /*5860*/  FFMA.FTZ R175, R177, UR8, -R162.reuse ;  /* 0x00000008b1af7c23 */ /* 0x100fe200080108a2 */
[--C-:B------:R-:W-:Y:S01]  /*5870*/  FFMA.FTZ R178, R147, UR8, -R162.reuse ;  /* 0x0000000893b27c23 */ /* 0x100fe200080108a2 */
[----:B------:R-:W-:Y:S01]  /*5880*/  LDSM.16.MT88.4 R28, [R192+0x12800] ;  /* 0x01280000c01c783b */ /* 0x000fe20000004200 */
[--C-:B------:R-:W-:Y:S01]  /*5890*/  FFMA.FTZ R177, R146, UR8, -R145.reuse ;  /* 0x0000000892b17c23 */ /* 0x100fe20008010891 */
[----:B------:R-:W-:Y:S01]  /*58a0*/  MUFU.EX2 R154, R154 ;  /* 0x0000009a009a7308 */ /* 0x000fe20000000800 */
[--C-:B------:R-:W-:Y:S01]  /*58b0*/  FFMA.FTZ R212, R144, UR8, -R145.reuse ;  /* 0x0000000890d47c23 */ /* 0x100fe20008010891 */
[----:B------:R-:W-:Y:S01]  /*58c0*/  LDSM.16.MT88.4 R20, [R196+0x14800] ;  /* 0x01480000c414783b */ /* 0x000fe20000004200 */
[--C-:B------:R-:W-:Y:S01]  /*58d0*/  FFMA.FTZ R214, R142, UR8, -R145.reuse ;  /* 0x000000088ed67c23 */ /* 0x100fe20008010891 */
[----:B------:R-:W-:Y:S01]  /*58e0*/  FFMA.FTZ R217, R140, UR8, -R145 ;  /* 0x000000088cd97c23 */ /* 0x000fe20008010891 */
[--C-:B------:R-:W-:Y:S01]  /*58f0*/  FFMA.FTZ R216, R143, UR8, -R162.reuse ;  /* 0x000000088fd87c23 */ /* 0x100fe200080108a2 */
[----:B------:R-:W-:Y:S01]  /*5900*/  LDSM.16.MT88.4 R136, [R192+0x16800] ;  /* 0x01680000c088783b */ /* 0x000fe20000004200 */
[--C-:B------:R-:W-:Y:S01]  /*5910*/  FFMA.FTZ R219, R141, UR8, -R162.reuse ;  /* 0x000000088ddb7c23 */ /* 0x100fe200080108a2 */
[----:B------:R-:W4:Y:S01]  /*5920*/  MUFU.EX2 R153, R153 ;  /* 0x0000009900997308 */ /* 0x000f220000000800 */
[----:B-1----:R-:W-:Y:S01]  /*5930*/  F2FP.BF16.F32.PACK_AB R6, R155, R156 ;  /* 0x0000009c9b06723e */ /* 0x002fe200000010ff */
[----:B------:R-:W-:Y:S01]  /*5940*/  LDSM.16.MT88.4 R144, [R192+0x17000] ;  /* 0x01700000c090783b */ /* 0x000fe20000004200 */
[--C-:B------:R-:W-:Y:S01]  /*5950*/  FFMA.FTZ R163, R163, UR8, -R162.reuse ;  /* 0x00000008a3a37c23 */ /* 0x100fe200080108a2 */
[----:B------:R-:W-:Y:S01]  /*5960*/  FFMA.FTZ R162, R161, UR8, -R162 ;  /* 0x00000008a1a27c23 */ /* 0x000fe200080108a2 */
[----:B------:R-:W-:Y:S01]  /*5970*/  PLOP3.LUT P0, PT, PT, PT, UP0, 0x80, 0x0 ;  /* 0x000000000000781c */ /* 0x000fe20003f0f008 */
[----:B------:R-:W-:Y:S02]  /*5980*/  LDSM.16.MT88.4 R140, [R196+0x13800] ;  /* 0x01380000c48c783b */ /* 0x000fe40000004200 */
[----:B------:R-:W-:Y:S08]  /*5990*/  MUFU.EX2 R152, R152 ;  /* 0x0000009800987308 */ /* 0x000ff00000000800 */
[----:B------:R-:W1:Y:S01]  /*59a0*/  MUFU.EX2 R159, R159 ;  /* 0x0000009f009f7308 */ /* 0x000e620000000800 */
[----:B----4-:R-:W-:-:S07]  /*59b0*/  F2FP.BF16.F32.PACK_AB R5, R153, R154 ;  /* 0x0000009a9905723e */ /* 0x010fce00000010ff */
[----:B------:R-:W4:Y:S08]  /*59c0*/  MUFU.EX2 R160, R160 ;  /* 0x000000a000a07308 */ /* 0x000f300000000800 */
[----:B------:R-:W5:Y:S01]  /*59d0*/  MUFU.EX2 R3, R3 ;  /* 0x0000000300037308 */ /* 0x000f620000000800 */
[----:B-1----:R-:W-:-:S07]  /*59e0*/  F2FP.BF16.F32.PACK_AB R7, R159, R152 ;  /* 0x000000989f07723e */ /* 0x002fce00000010ff */
[----:B------:R-:W-:Y:S01]  /*59f0*/  MUFU.EX2 R164, R164 ;  /* 0x000000a400a47308 */ /* 0x000fe20000000800 */
[-C--:B----4-:R-:W-:Y:S01]  /*5a00*/  FMUL.FTZ R128, R128, R160.reuse ;  /* 0x000000a080807220 */ /* 0x090fe20000410000 */
[-C--:B------:R-:W-:Y:S01]  /*5a10*/  FMUL.FTZ R129, R129, R160.reuse ;  /* 0x000000a081817220 */ /* 0x080fe20000410000 */
[-C--:B------:R-:W-:Y:S01]  /*5a20*/  FMUL.FTZ R124, R124, R160.reuse ;  /* 0x000000a07c7c7220 */ /* 0x080fe20000410000 */
[-C--:B------:R-:W-:Y:S01]  /*5a30*/  FMUL.FTZ R125, R125, R160.reuse ;  /* 0x000000a07d7d7220 */ /* 0x080fe20000410000 */
[-C--:B------:R-:W-:Y:S01]  /*5a40*/  FMUL.FTZ R36, R36, R160.reuse ;  /* 0x000000a024247220 */ /* 0x080fe20000410000 */
[-C--:B------:R-:W-:Y:S01]  /*5a50*/  FMUL.FTZ R37, R37, R160.reuse ;  /* 0x000000a025257220 */ /* 0x080fe20000410000 */
[-C--:B------:R-:W-:Y:S01]  /*5a60*/  FMUL.FTZ R40, R40, R160.reuse ;  /* 0x000000a028287220 */ /* 0x080fe20000410000 */
[-C--:B------:R-:W-:Y:S01]  /*5a70*/  FMUL.FTZ R41, R41, R160.reuse ;  /* 0x000000a029297220 */ /* 0x080fe20000410000 */
[-C--:B-----5:R-:W-:Y:S01]  /*5a80*/  FMUL.FTZ R130, R130, R3.reuse ;  /* 0x0000000382827220 */ /* 0x0a0fe20000410000 */
[-C--:B------:R-:W-:Y:S01]  /*5a90*/  FMUL.FTZ R131, R131, R3.reuse ;  /* 0x0000000383837220 */ /* 0x080fe20000410000 */
[-C--:B------:R-:W-:Y:S01]  /*5aa0*/  FMUL.FTZ R126, R126, R3.reuse ;  /* 0x000000037e7e7220 */ /* 0x080fe20000410000 */
[-C--:B------:R-:W-:Y:S01]  /*5ab0*/  FMUL.FTZ R127, R127, R3.reuse ;  /* 0x000000037f7f7220 */ /* 0x080fe20000410000 */
[-C--:B------:R-:W-:Y:S01]  /*5ac0*/  FMUL.FTZ R38, R38, R3.reuse ;  /* 0x0000000326267220 */ /* 0x080fe20000410000 */
[-C--:B------:R-:W-:Y:S01]  /*5ad0*/  FMUL.FTZ R39, R39, R3.reuse ;  /* 0x0000000327277220 */ /* 0x080fe20000410000 */
[-C--:B------:R-:W-:Y:S01]  /*5ae0*/  FMUL.FTZ R42, R42, R3.reuse ;  /* 0x000000032a2a7220 */ /* 0x080fe20000410000 */
[-C--:B------:R-:W-:Y:S01]  /*5af0*/  FMUL.FTZ R43, R43, R3.reuse ;  /* 0x000000032b2b7220 */ /* 0x080fe20000410000 */
[C---:B--2---:R-:W-:Y:S01]  /*5b00*/  HMMA.16816.F32.BF16 R128, R4.reuse, R16, R128 ;  /* 0x000000100480723c */ /* 0x044fe20000041880 */
[-C--:B------:R-:W-:Y:S01]  /*5b10*/  FMUL.FTZ R44, R44, R160.reuse ;  /* 0x000000a02c2c7220 */ /* 0x080fe20000410000 */
[-C--:B------:R-:W-:Y:S01]  /*5b20*/  FMUL.FTZ R45, R45, R160.reuse ;  /* 0x000000a02d2d7220 */ /* 0x080fe20000410000 */
[-C--:B------:R-:W-:Y:S01]  /*5b30*/  FMUL.FTZ R48, R48, R160.reuse ;  /* 0x000000a030307220 */ /* 0x080fe20000410000 */
[-C--:B------:R-:W-:Y:S01]  /*5b40*/  FMUL.FTZ R49, R49, R160.reuse ;  /* 0x000000a031317220 */ /* 0x080fe20000410000 */
[-C--:B------:R-:W-:Y:S01]  /*5b50*/  FMUL.FTZ R46, R46, R3.reuse ;  /* 0x000000032e2e7220 */ /* 0x080fe20000410000 */
[C---:B------:R-:W-:Y:S01]  /*5b60*/  HMMA.16816.F32.BF16 R124, R4.reuse, R18, R124 ;  /* 0x00000012047c723c */ /* 0x040fe2000004187c */
[----:B------:R-:W1:Y:S01]  /*5b70*/  LDSM.16.MT88.4 R16, [R192+0x12000] ;  /* 0x01200000c010783b */ /* 0x000e620000004200 */
[-C--:B------:R-:W-:Y:S01]  /*5b80*/  FMUL.FTZ R47, R47, R3.reuse ;  /* 0x000000032f2f7220 */ /* 0x080fe20000410000 */
[-C--:B------:R-:W-:Y:S01]  /*5b90*/  FMUL.FTZ R50, R50, R3.reuse ;  /* 0x0000000332327220 */ /* 0x080fe20000410000 */
[-C--:B------:R-:W-:Y:S01]  /*5ba0*/  FMUL.FTZ R51, R51, R3.reuse ;  /* 0x0000000333337220 */ /* 0x080fe20000410000 */
[-C--:B------:R-:W-:Y:S01]  /*5bb0*/  FMUL.FTZ R52, R52, R160.reuse ;  /* 0x000000a034347220 */ /* 0x080fe20000410000 */
[C---:B---3--:R-:W-:Y:S01]  /*5bc0*/  HMMA.16816.F32.BF16 R36, R4.reuse, R8, R36 ;  /* 0x000000080424723c */ /* 0x048fe20000041824 */
[-C--:B------:R-:W-:Y:S01]  /*5bd0*/  FMUL.FTZ R53, R53, R160.reuse ;  /* 0x000000a035357220 */ /* 0x080fe20000410000 */
[-C--:B------:R-:W-:Y:S01]  /*5be0*/  FMUL.FTZ R56, R56, R160.reuse ;  /* 0x000000a038387220 */ /* 0x080fe20000410000 */
[-C--:B------:R-:W-:Y:S01]  /*5bf0*/  FMUL.FTZ R57, R57, R160.reuse ;  /* 0x000000a039397220 */ /* 0x080fe20000410000 */
[-C--:B------:R-:W-:Y:S01]  /*5c00*/  FMUL.FTZ R54, R54, R3.reuse ;  /* 0x0000000336367220 */ /* 0x080fe20000410000 */
[-C--:B------:R-:W-:Y:S01]  /*5c10*/  FMUL.FTZ R55, R55, R3.reuse ;  /* 0x0000000337377220 */ /* 0x080fe20000410000 */
[C---:B------:R-:W-:Y:S01]  /*5c20*/  HMMA.16816.F32.BF16 R40, R4.reuse, R10, R40 ;  /* 0x0000000a0428723c */ /* 0x040fe20000041828 */
[----:B------:R-:W2:Y:S01]  /*5c30*/  LDSM.16.MT88.4 R8, [R196+0x14000] ;  /* 0x01400000c408783b */ /* 0x000ea20000004200 */
[-C--:B------:R-:W-:Y:S01]  /*5c40*/  FMUL.FTZ R58, R58, R3.reuse ;  /* 0x000000033a3a7220 */ /* 0x080fe20000410000 */
[-C--:B------:R-:W-:Y:S01]  /*5c50*/  FMUL.FTZ R59, R59, R3.reuse ;  /* 0x000000033b3b7220 */ /* 0x080fe20000410000 */
[-C--:B------:R-:W-:Y:S01]  /*5c60*/  FMUL.FTZ R60, R60, R160.reuse ;  /* 0x000000a03c3c7220 */ /* 0x080fe20000410000 */
[-C--:B------:R-:W-:Y:S01]  /*5c70*/  FMUL.FTZ R61, R61, R160.reuse ;  /* 0x000000a03d3d7220 */ /* 0x080fe20000410000 */
[C---:B------:R-:W-:Y:S01]  /*5c80*/  HMMA.16816.F32.BF16 R44, R4.reuse, R12, R44 ;  /* 0x0000000c042c723c */ /* 0x040fe2000004182c */
[-C--:B------:R-:W-:Y:S01]  /*5c90*/  FMUL.FTZ R64, R64, R160.reuse ;  /* 0x000000a040407220 */ /* 0x080fe20000410000 */
[-C--:B------:R-:W-:Y:S01]  /*5ca0*/  FMUL.FTZ R65, R65, R160.reuse ;  /* 0x000000a041417220 */ /* 0x080fe20000410000 */
[-C--:B------:R-:W-:Y:S01]  /*5cb0*/  FMUL.FTZ R62, R62, R3.reuse ;  /* 0x000000033e3e7220 */ /* 0x080fe20000410000 */
[-C--:B------:R-:W-:Y:S01]  /*5cc0*/  FMUL.FTZ R63, R63, R3.reuse ;  /* 0x000000033f3f7220 */ /* 0x080fe20000410000 */
[-C--:B------:R-:W-:Y:S01]  /*5cd0*/  FMUL.FTZ R66, R66, R3.reuse ;  /* 0x0000000342427220 */ /* 0x080fe20000410000 */
[C---:B------:R-:W-:Y:S01]  /*5ce0*/  HMMA.16816.F32.BF16 R48, R4.reuse, R14, R48 ;  /* 0x0000000e0430723c */ /* 0x040fe20000041830 */
[----:B------:R-:W3:Y:S01]  /*5cf0*/  LDSM.16.MT88.4 R12, [R194+0x14000] ;  /* 0x01400000c20c783b */ /* 0x000ee20000004200 */
[-C--:B------:R-:W-:Y:S01]  /*5d00*/  FMUL.FTZ R67, R67, R3.reuse ;  /* 0x0000000343437220 */ /* 0x080fe20000410000 */
        /* <DEDUP_REMOVED lines=14> */
[C---:B-1----:R-:W-:Y:S01]  /*5df0*/  HMMA.16816.F32.BF16 R52, R4.reuse, R16, R52 ;  /* 0x000000100434723c */ /* 0x042fe20000041834 */
        /* <DEDUP_REMOVED lines=34> */
[----:B------:R-:W4:Y:S01]  /*6020*/  MUFU.EX2 R167, R167 ;  /* 0x000000a700a77308 */ /* 0x000f220000000800 */
[-C--:B------:R-:W-:Y:S01]  /*6030*/  FMUL.FTZ R104, R104, R160.reuse ;  /* 0x000000a068687220 */ /* 0x080fe20000410000 */
[-C--:B------:R-:W-:Y:S01]  /*6040*/  FMUL.FTZ R105, R105, R160.reuse ;  /* 0x000000a069697220 */ /* 0x080fe20000410000 */
[-C--:B------:R-:W-:Y:S01]  /*6050*/  FMUL.FTZ R106, R106, R3.reuse ;  /* 0x000000036a6a7220 */ /* 0x080fe20000410000 */
[-C--:B------:R-:W-:Y:S01]  /*6060*/  FMUL.FTZ R107, R107, R3.reuse ;  /* 0x000000036b6b7220 */ /* 0x080fe20000410000 */
[-C--:B------:R-:W-:Y:S01]  /*6070*/  FMUL.FTZ R116, R116, R160.reuse ;  /* 0x000000a074747220 */ /* 0x080fe20000410000 */
[-C--:B------:R-:W-:Y:S01]  /*6080*/  FMUL.FTZ R117, R117, R160.reuse ;  /* 0x000000a075757220 */ /* 0x080fe20000410000 */
[-C--:B------:R-:W-:Y:S01]  /*6090*/  FMUL.FTZ R118, R118, R3.reuse ;  /* 0x0000000376767220 */ /* 0x080fe20000410000 */
[----:B------:R-:W-:Y:S01]  /*60a0*/  MUFU.EX2 R165, R165 ;  /* 0x000000a500a57308 */ /* 0x000fe20000000800 */
[-C--:B------:R-:W-:Y:S01]  /*60b0*/  FMUL.FTZ R119, R119, R3.reuse ;  /* 0x0000000377777220 */ /* 0x080fe20000410000 */
[-C--:B------:R-:W-:Y:S01]  /*60c0*/  FMUL.FTZ R108, R108, R160.reuse ;  /* 0x000000a06c6c7220 */ /* 0x080fe20000410000 */
[-C--:B------:R-:W-:Y:S01]  /*60d0*/  FMUL.FTZ R109, R109, R160.reuse ;  /* 0x000000a06d6d7220 */ /* 0x080fe20000410000 */
[C---:B-1----:R-:W-:Y:S01]  /*60e0*/  HMMA.16816.F32.BF16 R76, R4.reuse, R16, R76 ;  /* 0x00000010044c723c */ /* 0x042fe2000004184c */
[-C--:B------:R-:W-:Y:S01]  /*60f0*/  FMUL.FTZ R112, R112, R160.reuse ;  /* 0x000000a070707220 */ /* 0x080fe20000410000 */
[-C--:B------:R-:W-:Y:S01]  /*6100*/  FMUL.FTZ R113, R113, R160.reuse ;  /* 0x000000a071717220 */ /* 0x080fe20000410000 */
[-C--:B------:R-:W-:Y:S01]  /*6110*/  FMUL.FTZ R110, R110, R3.reuse ;  /* 0x000000036e6e7220 */ /* 0x080fe20000410000 */
[----:B------:R-:W-:Y:S01]  /*6120*/  MUFU.EX2 R166, R166 ;  /* 0x000000a600a67308 */ /* 0x000fe20000000800 */
[-C--:B------:R-:W-:Y:S01]  /*6130*/  FMUL.FTZ R111, R111, R3.reuse ;  /* 0x000000036f6f7220 */ /* 0x080fe20000410000 */
[C---:B------:R-:W-:Y:S01]  /*6140*/  HMMA.16816.F32.BF16 R80, R4.reuse, R18, R80 ;  /* 0x000000120450723c */ /* 0x040fe20000041850 */
[----:B------:R-:W1:Y:S01]  /*6150*/  LDSM.16.MT88.4 R16, [R194+0x16000] ;  /* 0x01600000c210783b */ /* 0x000e620000004200 */
[-C--:B------:R-:W-:Y:S01]  /*6160*/  FMUL.FTZ R114, R114, R3.reuse ;  /* 0x0000000372727220 */ /* 0x080fe20000410000 */
[-C--:B------:R-:W-:Y:S01]  /*6170*/  FMUL.FTZ R115, R115, R3.reuse ;  /* 0x0000000373737220 */ /* 0x080fe20000410000 */
[----:B------:R-:W-:Y:S01]  /*6180*/  FFMA.FTZ R158, R213, R160, R158 ;  /* 0x000000a0d59e7223 */ /* 0x000fe2000001009e */
[----:B------:R-:W-:Y:S01]  /*6190*/  FFMA.FTZ R154, R211, R3, R154 ;  /* 0x00000003d39a7223 */ /* 0x000fe2000001009a */
[----:B--2---:R-:W-:Y:S01]  /*61a0*/  HMMA.16816.F32.BF16 R84, R4, R8, R84 ;  /* 0x000000080454723c */ /* 0x004fe20000041854 */
[----:B------:R-:W-:Y:S01]  /*61b0*/  MUFU.EX2 R168, R168 ;  /* 0x000000a800a87308 */ /* 0x000fe20000000800 */
[----:B------:R-:W-:Y:S01]  /*61c0*/  FADD.FTZ R157, R157, R158 ;  /* 0x0000009e9d9d7221 */ /* 0x000fe20000010000 */
[----:B------:R-:W-:-:S03]  /*61d0*/  FADD.FTZ R153, R153, R154 ;  /* 0x0000009a99997221 */ /* 0x000fc60000010000 */
[C---:B------:R-:W-:Y:S01]  /*61e0*/  HMMA.16816.F32.BF16 R88, R4.reuse, R10, R88 ;  /* 0x0000000a0458723c */ /* 0x040fe20000041858 */
[----:B------:R-:W2:Y:S01]  /*61f0*/  LDSM.16.MT88.4 R8, [R193+0x16000] ;  /* 0x01600000c108783b */ /* 0x000ea20000004200 */
[----:B------:R-:W-:Y:S01]  /*6200*/  FADD.FTZ R156, R156, R157 ;  /* 0x0000009d9c9c7221 */ /* 0x000fe20000010000 */
[----:B------:R-:W5:Y:S01]  /*6210*/  MUFU.EX2 R171, R171 ;  /* 0x000000ab00ab7308 */ /* 0x000f620000000800 */
[----:B------:R-:W-:Y:S02]  /*6220*/  FADD.FTZ R152, R152, R153 ;  /* 0x0000009998987221 */ /* 0x000fe40000010000 */
[----:B---3--:R-:W-:Y:S01]  /*6230*/  HMMA.16816.F32.BF16 R92, R4, R12, R92 ;  /* 0x0000000c045c723c */ /* 0x008fe2000004185c */
[----:B------:R-:W-:Y:S01]  /*6240*/  FADD.FTZ R155, R155, R156 ;  /* 0x0000009c9b9b7221 */ /* 0x000fe20000010000 */
[----:B------:R-:W-:-:S03]  /*6250*/  FADD.FTZ R159, R159, R152 ;  /* 0x000000989f9f7221 */ /* 0x000fc60000010000 */
[----:B------:R-:W-:Y:S01]  /*6260*/  MUFU.EX2 R169, R169 ;  /* 0x000000a900a97308 */ /* 0x000fe20000000800 */
[C---:B------:R-:W-:Y:S01]  /*6270*/  HMMA.16816.F32.BF16 R96, R4.reuse, R14, R96 ;  /* 0x0000000e0460723c */ /* 0x040fe20000041860 */
[----:B------:R-:W3:Y:S06]  /*6280*/  LDSM.16.MT88.4 R12, [R192+0x16000] ;  /* 0x01600000c00c783b */ /* 0x000eec0000004200 */
[----:B------:R-:W5:Y:S08]  /*6290*/  MUFU.EX2 R170, R170 ;  /* 0x000000aa00aa7308 */ /* 0x000f700000000800 */
[----:B------:R-:W-:Y:S01]  /*62a0*/  MUFU.EX2 R172, R172 ;  /* 0x000000ac00ac7308 */ /* 0x000fe20000000800 */
[C---:B-1----:R-:W-:Y:S06]  /*62b0*/  HMMA.16816.F32.BF16 R100, R4.reuse, R16, R100 ;  /* 0x000000100464723c */ /* 0x042fec0000041864 */
[C---:B------:R-:W-:Y:S01]  /*62c0*/  HMMA.16816.F32.BF16 R120, R4.reuse, R18, R120 ;  /* 0x000000120478723c */ /* 0x040fe20000041878 */
[----:B------:R-:W1:Y:S01]  /*62d0*/  LDSM.16.MT88.4 R16, [R194+0x14800] ;  /* 0x01480000c210783b */ /* 0x000e620000004200 */
[----:B------:R-:W1:Y:S04]  /*62e0*/  MUFU.EX2 R179, R179 ;  /* 0x000000b300b37308 */ /* 0x000e680000000800 */
[C---:B--2---:R-:W-:Y:S04]  /*62f0*/  HMMA.16816.F32.BF16 R104, R4.reuse, R8, R104 ;  /* 0x000000080468723c */ /* 0x044fe80000041868 */
[----:B------:R-:W-:Y:S02]  /*6300*/  MUFU.EX2 R176, R176 ;  /* 0x000000b000b07308 */ /* 0x000fe40000000800 */
[C---:B------:R-:W-:Y:S01]  /*6310*/  HMMA.16816.F32.BF16 R116, R4.reuse, R10, R116 ;  /* 0x0000000a0474723c */ /* 0x040fe20000041874 */
[----:B------:R-:W2:Y:S05]  /*6320*/  LDSM.16.MT88.4 R8, [R193+0x14800] ;  /* 0x01480000c108783b */ /* 0x000eaa0000004200 */
[C---:B---3--:R-:W-:Y:S01]  /*6330*/  HMMA.16816.F32.BF16 R108, R4.reuse, R12, R108 ;  /* 0x0000000c046c723c */ /* 0x048fe2000004186c */
[----:B------:R-:W-:Y:S05]  /*6340*/  MUFU.EX2 R215, R215 ;  /* 0x000000d700d77308 */ /* 0x000fea0000000800 */
[----:B------:R-:W-:Y:S01]  /*6350*/  HMMA.16816.F32.BF16 R112, R4, R14, R112 ;  /* 0x0000000e0470723c */ /* 0x000fe20000041870 */
[----:B------:R-:W3:Y:S02]  /*6360*/  LDSM.16.MT88.4 R12, [R192+0x14800] ;  /* 0x01480000c00c783b */ /* 0x000ee40000004200 */
[----:B------:R-:W-:Y:S04]  /*6370*/  MUFU.EX2 R174, R174 ;  /* 0x000000ae00ae7308 */ /* 0x000fe80000000800 */
[----:B----4-:R-:W-:Y:S01]  /*6380*/  F2FP.BF16.F32.PACK_AB R4, R167, R164 ;  /* 0x000000a4a704723e */ /* 0x010fe200000010ff */
[----:B------:R-:W-:Y:S01]  /*6390*/  FADD.FTZ R164, R164, R155 ;  /* 0x0000009ba4a47221 */ /* 0x000fe20000010000 */
[----:B-----5:R-:W-:-:S02]  /*63a0*/  F2FP.BF16.F32.PACK_AB R5, R171, R168 ;  /* 0x000000a8ab05723e */ /* 0x020fc400000010ff */
[----:B------:R-:W-:Y:S01]  /*63b0*/  F2FP.BF16.F32.PACK_AB R6, R166, R165 ;  /* 0x000000a5a606723e */ /* 0x000fe200000010ff */
[----:B------:R-:W4:Y:S01]  /*63c0*/  MUFU.EX2 R173, R173 ;  /* 0x000000ad00ad7308 */ /* 0x000f220000000800 */
[----:B------:R-:W-:Y:S01]  /*63d0*/  F2FP.BF16.F32.PACK_AB R7, R170, R169 ;  /* 0x000000a9aa07723e */ /* 0x000fe200000010ff */
[----:B------:R-:W-:-:S04]  /*63e0*/  FADD.FTZ R164, R167, R164 ;  /* 0x000000a4a7a47221 */ /* 0x000fc80000010000 */
[----:B------:R-:W-:Y:S02]  /*63f0*/  FADD.FTZ R3, R165, R164 ;  /* 0x000000a4a5037221 */ /* 0x000fe40000010000 */
[----:B------:R-:W-:Y:S01]  /*6400*/  HMMA.16816.F32.BF16 R44, R4, R24, R44 ;  /* 0x00000018042c723c */ /* 0x000fe2000004182c */
[----:B------:R-:W-:Y:S01]  /*6410*/  MUFU.EX2 R175, R175 ;  /* 0x000000af00af7308 */ /* 0x000fe20000000800 */
[----:B------:R-:W-:-:S04]  /*6420*/  FADD.FTZ R3, R166, R3 ;  /* 0x00000003a6037221 */ /* 0x000fc80000010000 */
[C---:B------:R-:W-:Y:S01]  /*6430*/  HMMA.16816.F32.BF16 R48, R4.reuse, R26, R48 ;  /* 0x0000001a0430723c */ /* 0x040fe20000041830 */
[----:B------:R-:W5:Y:S02]  /*6440*/  LDSM.16.MT88.4 R24, [R196+0x16800] ;  /* 0x01680000c418783b */ /* 0x000f640000004200 */
[----:B------:R-:W4:Y:S03]  /*6450*/  MUFU.EX2 R178, R178 ;  /* 0x000000b200b27308 */ /* 0x000f260000000800 */
[C---:B-1----:R-:W-:Y:S05]  /*6460*/  HMMA.16816.F32.BF16 R68, R4.reuse, R16, R68 ;  /* 0x000000100444723c */ /* 0x042fea0000041844 */
[----:B------:R-:W-:Y:S01]  /*6470*/  MUFU.EX2 R177, R177 ;  /* 0x000000b100b17308 */ /* 0x000fe20000000800 */
[C---:B------:R-:W-:Y:S01]  /*6480*/  HMMA.16816.F32.BF16 R72, R4.reuse, R18, R72 ;  /* 0x000000120448723c */ /* 0x040fe20000041848 */
[----:B------:R-:W1:Y:S05]  /*6490*/  LDSM.16.MT88.4 R16, [R194+0x16800] ;  /* 0x01680000c210783b */ /* 0x000e6a0000004200 */
[C---:B--2---:R-:W-:Y:S01]  /*64a0*/  HMMA.16816.F32.BF16 R76, R4.reuse, R8, R76 ;  /* 0x00000008044c723c */ /* 0x044fe2000004184c */
[----:B------:R-:W2:Y:S05]  /*64b0*/  MUFU.EX2 R212, R212 ;  /* 0x000000d400d47308 */ /* 0x000eaa0000000800 */
[C---:B------:R-:W-:Y:S01]  /*64c0*/  HMMA.16816.F32.BF16 R80, R4.reuse, R10, R80 ;  /* 0x0000000a0450723c */ /* 0x040fe20000041850 */
[----:B------:R-:W4:Y:S02]  /*64d0*/  LDSM.16.MT88.4 R8, [R193+0x16800] ;  /* 0x01680000c108783b */ /* 0x000f240000004200 */
[----:B------:R-:W-:Y:S03]  /*64e0*/  MUFU.EX2 R214, R214 ;  /* 0x000000d600d67308 */ /* 0x000fe60000000800 */
[C---:B---3--:R-:W-:Y:S05]  /*64f0*/  HMMA.16816.F32.BF16 R84, R4.reuse, R12, R84 ;  /* 0x0000000c0454723c */ /* 0x048fea0000041854 */
[----:B------:R-:W-:Y:S01]  /*6500*/  MUFU.EX2 R217, R217 ;  /* 0x000000d900d97308 */ /* 0x000fe20000000800 */
[C---:B------:R-:W-:Y:S01]  /*6510*/  HMMA.16816.F32.BF16 R88, R4.reuse, R14, R88 ;  /* 0x0000000e0458723c */ /* 0x040fe20000041858 */
[----:B------:R-:W-:Y:S05]  /*6520*/  LDSM.16.MT88.4 R12, [R193+0x15000] ;  /* 0x01500000c10c783b */ /* 0x000fea0000004200 */
[C---:B-----5:R-:W-:Y:S01]  /*6530*/  HMMA.16816.F32.BF16 R92, R4.reuse, R24, R92 ;  /* 0x00000018045c723c */ /* 0x060fe2000004185c */
[----:B------:R-:W-:Y:S05]  /*6540*/  MUFU.EX2 R216, R216 ;  /* 0x000000d800d87308 */ /* 0x000fea0000000800 */
[C---:B------:R-:W-:Y:S01]  /*6550*/  HMMA.16816.F32.BF16 R96, R4.reuse, R26, R96 ;  /* 0x0000001a0460723c */ /* 0x040fe20000041860 */
[----:B------:R-:W3:Y:S02]  /*6560*/  LDSM.16.MT88.4 R24, [R193+0x13000] ;  /* 0x01300000c118783b */ /* 0x000ee40000004200 */
[----:B------:R-:W5:Y:S03]  /*6570*/  MUFU.EX2 R219, R219 ;  /* 0x000000db00db7308 */ /* 0x000f660000000800 */
[C---:B-1----:R-:W-:Y:S05]  /*6580*/  HMMA.16816.F32.BF16 R100, R4.reuse, R16, R100 ;  /* 0x000000100464723c */ /* 0x042fea0000041864 */
[----:B------:R-:W-:Y:S01]  /*6590*/  MUFU.EX2 R163, R163 ;  /* 0x000000a300a37308 */ /* 0x000fe20000000800 */
[C---:B------:R-:W-:Y:S01]  /*65a0*/  HMMA.16816.F32.BF16 R120, R4.reuse, R18, R120 ;  /* 0x000000120478723c */ /* 0x040fe20000041878 */
[----:B------:R-:W1:Y:S05]  /*65b0*/  LDSM.16.MT88.4 R16, [R194+0x15000] ;  /* 0x01500000c210783b */ /* 0x000e6a0000004200 */
[C---:B----4-:R-:W-:Y:S01]  /*65c0*/  HMMA.16816.F32.BF16 R104, R4.reuse, R8, R104 ;  /* 0x000000080468723c */ /* 0x050fe20000041868 */
[----:B------:R-:W4:Y:S05]  /*65d0*/  MUFU.EX2 R162, R162 ;  /* 0x000000a200a27308 */ /* 0x000f2a0000000800 */
[----:B------:R-:W-:Y:S01]  /*65e0*/  HMMA.16816.F32.BF16 R116, R4, R10, R116 ;  /* 0x0000000a0474723c */ /* 0x000fe20000041874 */
[----:B------:R-:W-:Y:S01]  /*65f0*/  F2FP.BF16.F32.PACK_AB R8, R179, R172 ;  /* 0x000000acb308723e */ /* 0x000fe200000010ff */
[----:B------:R-:W-:Y:S01]  /*6600*/  FADD.FTZ R172, R172, R3 ;  /* 0x00000003acac7221 */ /* 0x000fe20000010000 */
[----:B------:R-:W-:-:S03]  /*6610*/  F2FP.BF16.F32.PACK_AB R9, R173, R174 ;  /* 0x000000aead09723e */ /* 0x000fc600000010ff */
[----:B------:R-:W-:Y:S01]  /*6620*/  HMMA.16816.F32.BF16 R128, R4, R132, R128 ;  /* 0x000000840480723c */ /* 0x000fe20000041880 */
[----:B------:R-:W-:Y:S01]  /*6630*/  F2FP.BF16.F32.PACK_AB R10, R215, R176 ;  /* 0x000000b0d70a723e */ /* 0x000fe200000010ff */
[----:B------:R-:W-:Y:S01]  /*6640*/  FADD.FTZ R179, R179, R172 ;  /* 0x000000acb3b37221 */ /* 0x000fe20000010000 */
[----:B------:R-:W-:-:S03]  /*6650*/  F2FP.BF16.F32.PACK_AB R11, R178, R175 ;  /* 0x000000afb20b723e */ /* 0x000fc600000010ff */
[----:B------:R-:W-:Y:S01]  /*6660*/  HMMA.16816.F32.BF16 R124, R4, R134, R124 ;  /* 0x00000086047c723c */ /* 0x000fe2000004187c */
[----:B------:R-:W2:Y:S01]  /*6670*/  LDSM.16.MT88.4 R132, [R196+0x13000] ;  /* 0x01300000c484783b */ /* 0x000ea20000004200 */
[----:B------:R-:W-:-:S04]  /*6680*/  FADD.FTZ R176, R176, R179 ;  /* 0x000000b3b0b07221 */ /* 0x000fc80000010000 */
[----:B------:R-:W-:Y:S01]  /*6690*/  HMMA.16816.F32.BF16 R36, R4, R32, R36 ;  /* 0x000000200424723c */ /* 0x000fe20000041824 */
[----:B------:R-:W-:-:S05]  /*66a0*/  FADD.FTZ R176, R215, R176 ;  /* 0x000000b0d7b07221 */ /* 0x000fca0000010000 */
[C---:B------:R-:W-:Y:S01]  /*66b0*/  HMMA.16816.F32.BF16 R40, R4.reuse, R34, R40 ;  /* 0x000000220428723c */ /* 0x040fe20000041828 */
[----:B------:R-:W5:Y:S05]  /*66c0*/  LDSM.16.MT88.4 R32, [R194+0x13000] ;  /* 0x01300000c220783b */ /* 0x000f6a0000004200 */
[C---:B------:R-:W-:Y:S06]  /*66d0*/  HMMA.16816.F32.BF16 R52, R4.reuse, R28, R52 ;  /* 0x0000001c0434723c */ /* 0x040fec0000041834 */
[C---:B------:R-:W-:Y:S01]  /*66e0*/  HMMA.16816.F32.BF16 R56, R4.reuse, R30, R56 ;  /* 0x0000001e0438723c */ /* 0x040fe20000041838 */
[----:B------:R-:W4:Y:S05]  /*66f0*/  LDSM.16.MT88.4 R28, [R192+0x13000] ;  /* 0x01300000c01c783b */ /* 0x000f2a0000004200 */
[C---:B------:R-:W-:Y:S06]  /*6700*/  HMMA.16816.F32.BF16 R60, R4.reuse, R20, R60 ;  /* 0x00000014043c723c */ /* 0x040fec000004183c */
[C---:B------:R-:W-:Y:S01]  /*6710*/  HMMA.16816.F32.BF16 R64, R4.reuse, R22, R64 ;  /* 0x000000160440723c */ /* 0x040fe20000041840 */
[----:B------:R-:W4:Y:S05]  /*6720*/  LDSM.16.MT88.4 R20, [R196+0x15000] ;  /* 0x01500000c414783b */ /* 0x000f2a0000004200 */
[C---:B------:R-:W-:Y:S06]  /*6730*/  HMMA.16816.F32.BF16 R108, R4.reuse, R136, R108 ;  /* 0x00000088046c723c */ /* 0x040fec000004186c */
[----:B------:R-:W-:Y:S01]  /*6740*/  HMMA.16816.F32.BF16 R112, R4, R138, R112 ;  /* 0x0000008a0470723c */ /* 0x000fe20000041870 */
[----:B------:R-:W4:Y:S04]  /*6750*/  LDSM.16.MT88.4 R4, [R192+0x15000] ;  /* 0x01500000c004783b */ /* 0x000f280000004200 */
[----:B------:R-:W-:Y:S01]  /*6760*/  LDSM.16.MT88.4 R136, [R194+0x13800] ;  /* 0x01380000c288783b */ /* 0x000fe20000004200 */
[C---:B---3--:R-:W-:Y:S06]  /*6770*/  HMMA.16816.F32.BF16 R44, R8.reuse, R24, R44 ;  /* 0x00000018082c723c */ /* 0x048fec000004182c */
[C---:B------:R-:W-:Y:S01]  /*6780*/  HMMA.16816.F32.BF16 R48, R8.reuse, R26, R48 ;  /* 0x0000001a0830723c */ /* 0x040fe20000041830 */
[----:B------:R-:W3:Y:S05]  /*6790*/  LDSM.16.MT88.4 R24, [R196+0x17000] ;  /* 0x01700000c418783b */ /* 0x000eea0000004200 */
[C---:B-1----:R-:W-:Y:S06]  /*67a0*/  HMMA.16816.F32.BF16 R68, R8.reuse, R16, R68 ;  /* 0x000000100844723c */ /* 0x042fec0000041844 */
[C---:B------:R-:W-:Y:S01]  /*67b0*/  HMMA.16816.F32.BF16 R72, R8.reuse, R18, R72 ;  /* 0x000000120848723c */ /* 0x040fe20000041848 */
[----:B------:R-:W1:Y:S05]  /*67c0*/  LDSM.16.MT88.4 R16, [R194+0x17000] ;  /* 0x01700000c210783b */ /* 0x000e6a0000004200 */
[C---:B------:R-:W-:Y:S06]  /*67d0*/  HMMA.16816.F32.BF16 R76, R8.reuse, R12, R76 ;  /* 0x0000000c084c723c */ /* 0x040fec000004184c */
[C---:B------:R-:W-:Y:S01]  /*67e0*/  HMMA.16816.F32.BF16 R80, R8.reuse, R14, R80 ;  /* 0x0000000e0850723c */ /* 0x040fe20000041850 */
[----:B------:R-:W1:Y:S05]  /*67f0*/  LDSM.16.MT88.4 R12, [R193+0x17000] ;  /* 0x01700000c10c783b */ /* 0x000e6a0000004200 */
[C---:B--2---:R-:W-:Y:S06]  /*6800*/  HMMA.16816.F32.BF16 R128, R8.reuse, R132, R128 ;  /* 0x000000840880723c */ /* 0x044fec0000041880 */
[C---:B------:R-:W-:Y:S01]  /*6810*/  HMMA.16816.F32.BF16 R124, R8.reuse, R134, R124 ;  /* 0x00000086087c723c */ /* 0x040fe2000004187c */
[----:B------:R-:W-:Y:S05]  /*6820*/  LDSM.16.MT88.4 R132, [R193+0x13800] ;  /* 0x01380000c184783b */ /* 0x000fea0000004200 */
[C---:B-----5:R-:W-:Y:S06]  /*6830*/  HMMA.16816.F32.BF16 R36, R8.reuse, R32, R36 ;  /* 0x000000200824723c */ /* 0x060fec0000041824 */
[C---:B------:R-:W-:Y:S01]  /*6840*/  HMMA.16816.F32.BF16 R40, R8.reuse, R34, R40 ;  /* 0x000000220828723c */ /* 0x040fe20000041828 */
[----:B------:R-:W-:Y:S05]  /*6850*/  LDSM.16.MT88.4 R32, [R192+0x13800] ;  /* 0x01380000c020783b */ /* 0x000fea0000004200 */
[C---:B----4-:R-:W-:Y:S06]  /*6860*/  HMMA.16816.F32.BF16 R52, R8.reuse, R28, R52 ;  /* 0x0000001c0834723c */ /* 0x050fec0000041834 */
[C---:B------:R-:W-:Y:S01]  /*6870*/  HMMA.16816.F32.BF16 R56, R8.reuse, R30, R56 ;  /* 0x0000001e0838723c */ /* 0x040fe20000041838 */
[----:B------:R-:W2:Y:S05]  /*6880*/  LDSM.16.MT88.4 R28, [R196+0x15800] ;  /* 0x01580000c41c783b */ /* 0x000eaa0000004200 */
[C---:B------:R-:W-:Y:S06]  /*6890*/  HMMA.16816.F32.BF16 R60, R8.reuse, R20, R60 ;  /* 0x00000014083c723c */ /* 0x040fec000004183c */
[C---:B------:R-:W-:Y:S01]  /*68a0*/  HMMA.16816.F32.BF16 R64, R8.reuse, R22, R64 ;  /* 0x000000160840723c */ /* 0x040fe20000041840 */
[----:B------:R-:W-:Y:S05]  /*68b0*/  LDSM.16.MT88.4 R20, [R193+0x15800] ;  /* 0x01580000c114783b */ /* 0x000fea0000004200 */
[C---:B------:R-:W-:Y:S06]  /*68c0*/  HMMA.16816.F32.BF16 R84, R8.reuse, R4, R84 ;  /* 0x000000040854723c */ /* 0x040fec0000041854 */
[----:B------:R-:W-:Y:S01]  /*68d0*/  HMMA.16816.F32.BF16 R88, R8, R6, R88 ;  /* 0x000000060858723c */ /* 0x000fe20000041858 */
[----:B------:R-:W-:Y:S01]  /*68e0*/  F2FP.BF16.F32.PACK_AB R4, R212, R177 ;  /* 0x000000b1d404723e */ /* 0x000fe200000010ff */
[----:B------:R-:W-:Y:S01]  /*68f0*/  FADD.FTZ R177, R177, R176 ;  /* 0x000000b0b1b17221 */ /* 0x000fe20000010000 */
[----:B------:R-:W-:-:S03]  /*6900*/  F2FP.BF16.F32.PACK_AB R5, R219, R216 ;  /* 0x000000d8db05723e */ /* 0x000fc600000010ff */
[----:B---3--:R-:W-:Y:S01]  /*6910*/  HMMA.16816.F32.BF16 R92, R8, R24, R92 ;  /* 0x00000018085c723c */ /* 0x008fe2000004185c */
[----:B------:R-:W-:Y:S01]  /*6920*/  F2FP.BF16.F32.PACK_AB R6, R217, R214 ;  /* 0x000000d6d906723e */ /* 0x000fe200000010ff */
[----:B------:R-:W-:Y:S01]  /*6930*/  FADD.FTZ R177, R212, R177 ;  /* 0x000000b1d4b17221 */ /* 0x000fe20000010000 */
[----:B------:R-:W-:-:S03]  /*6940*/  F2FP.BF16.F32.PACK_AB R7, R162, R163 ;  /* 0x000000a3a207723e */ /* 0x000fc600000010ff */
[----:B------:R-:W-:Y:S01]  /*6950*/  HMMA.16816.F32.BF16 R96, R8, R26, R96 ;  /* 0x0000001a0860723c */ /* 0x000fe20000041860 */
[----:B------:R-:W-:Y:S01]  /*6960*/  LDSM.16.MT88.4 R24, [R194+0x15800] ;  /* 0x01580000c218783b */ /* 0x000fe20000004200 */
[----:B------:R-:W-:-:S04]  /*6970*/  FADD.FTZ R214, R214, R177 ;  /* 0x000000b1d6d67221 */ /* 0x000fc80000010000 */
[----:B-1----:R-:W-:Y:S01]  /*6980*/  HMMA.16816.F32.BF16 R100, R8, R16, R100 ;  /* 0x000000100864723c */ /* 0x002fe20000041864 */
[----:B------:R-:W-:-:S05]  /*6990*/  FADD.FTZ R213, R217, R214 ;  /* 0x000000d6d9d57221 */ /* 0x000fca0000010000 */
[C---:B------:R-:W-:Y:S01]  /*69a0*/  HMMA.16816.F32.BF16 R120, R8.reuse, R18, R120 ;  /* 0x000000120878723c */ /* 0x040fe20000041878 */
[----:B------:R-:W1:Y:S05]  /*69b0*/  LDSM.16.MT88.4 R16, [R192+0x15800] ;  /* 0x01580000c010783b */ /* 0x000e6a0000004200 */
[C---:B------:R-:W-:Y:S06]  /*69c0*/  HMMA.16816.F32.BF16 R104, R8.reuse, R12, R104 ;  /* 0x0000000c0868723c */ /* 0x040fec0000041868 */
[C---:B------:R-:W-:Y:S01]  /*69d0*/  HMMA.16816.F32.BF16 R116, R8.reuse, R14, R116 ;  /* 0x0000000e0874723c */ /* 0x040fe20000041874 */
[----:B------:R-:W-:Y:S05]  /*69e0*/  LDSM.16.MT88.4 R12, [R196+0x17800] ;  /* 0x01780000c40c783b */ /* 0x000fea0000004200 */
[C---:B------:R-:W-:Y:S06]  /*69f0*/  HMMA.16816.F32.BF16 R108, R8.reuse, R144, R108 ;  /* 0x00000090086c723c */ /* 0x040fec000004186c */
[----:B------:R-:W-:Y:S01]  /*6a00*/  HMMA.16816.F32.BF16 R112, R8, R146, R112 ;  /* 0x000000920870723c */ /* 0x000fe20000041870 */
[----:B------:R-:W3:Y:S05]  /*6a10*/  LDSM.16.MT88.4 R8, [R194+0x17800] ;  /* 0x01780000c208783b */ /* 0x000eea0000004200 */
[C---:B--2---:R-:W-:Y:S06]  /*6a20*/  HMMA.16816.F32.BF16 R60, R4.reuse, R28, R60 ;  /* 0x0000001c043c723c */ /* 0x044fec000004183c */
[C---:B------:R-:W-:Y:S01]  /*6a30*/  HMMA.16816.F32.BF16 R64, R4.reuse, R30, R64 ;  /* 0x0000001e0440723c */ /* 0x040fe20000041840 */
[----:B------:R-:W2:Y:S05]  /*6a40*/  LDSM.16.MT88.4 R28, [R193+0x17800] ;  /* 0x01780000c11c783b */ /* 0x000eaa0000004200 */
[C---:B-1----:R-:W-:Y:S06]  /*6a50*/  HMMA.16816.F32.BF16 R84, R4.reuse, R16, R84 ;  /* 0x000000100454723c */ /* 0x042fec0000041854 */
[C---:B------:R-:W-:Y:S01]  /*6a60*/  HMMA.16816.F32.BF16 R88, R4.reuse, R18, R88 ;  /* 0x000000120458723c */ /* 0x040fe20000041858 */
[----:B------:R-:W1:Y:S05]  /*6a70*/  LDSM.16.MT88.4 R16, [R192+0x17800] ;  /* 0x01780000c010783b */ /* 0x000e6a0000004200 */
[C---:B------:R-:W-:Y:S06]  /*6a80*/  HMMA.16816.F32.BF16 R128, R4.reuse, R140, R128 ;  /* 0x0000008c0480723c */ /* 0x040fec0000041880 */
[C---:B------:R-:W-:Y:S06]  /*6a90*/  HMMA.16816.F32.BF16 R124, R4.reuse, R142, R124 ;  /* 0x0000008e047c723c */ /* 0x040fec000004187c */
[C---:B---3--:R-:W-:Y:S06]  /*6aa0*/  HMMA.16816.F32.BF16 R100, R4.reuse, R8, R100 ;  /* 0x000000080464723c */ /* 0x048fec0000041864 */
[----:B------:R-:W-:Y:S01]  /*6ab0*/  HMMA.16816.F32.BF16 R36, R4, R136, R36 ;  /* 0x000000880424723c */ /* 0x000fe20000041824 */
[----:B------:R-:W-:-:S04]  /*6ac0*/  FADD.FTZ R8, R168, R159 ;  /* 0x0000009fa8087221 */ /* 0x000fc80000010000 */
[----:B------:R-:W-:Y:S01]  /*6ad0*/  FADD.FTZ R8, R171, R8 ;  /* 0x00000008ab087221 */ /* 0x000fe20000010000 */
[----:B------:R-:W-:Y:S03]  /*6ae0*/  HMMA.16816.F32.BF16 R40, R4, R138, R40 ;  /* 0x0000008a0428723c */ /* 0x000fe60000041828 */
[----:B------:R-:W-:-:S03]  /*6af0*/  FADD.FTZ R169, R169, R8 ;  /* 0x00000008a9a97221 */ /* 0x000fc60000010000 */
[----:B------:R-:W-:Y:S01]  /*6b00*/  HMMA.16816.F32.BF16 R44, R4, R132, R44 ;  /* 0x00000084042c723c */ /* 0x000fe2000004182c */
[----:B------:R-:W-:-:S04]  /*6b10*/  FADD.FTZ R169, R170, R169 ;  /* 0x000000a9aaa97221 */ /* 0x000fc80000010000 */
[----:B------:R-:W-:Y:S01]  /*6b20*/  FADD.FTZ R174, R174, R169 ;  /* 0x000000a9aeae7221 */ /* 0x000fe20000010000 */
[----:B------:R-:W-:Y:S01]  /*6b30*/  HMMA.16816.F32.BF16 R48, R4, R134, R48 ;  /* 0x000000860430723c */ /* 0x000fe20000041830 */
[----:B------:R-:W-:Y:S02]  /*6b40*/  MOV R132, R210 ;  /* 0x000000d200847202 */ /* 0x000fe40000000f00 */
[----:B------:R-:W-:-:S03]  /*6b50*/  FADD.FTZ R174, R173, R174 ;  /* 0x000000aeadae7221 */ /* 0x000fc60000010000 */
[----:B------:R-:W-:Y:S01]  /*6b60*/  HMMA.16816.F32.BF16 R52, R4, R32, R52 ;  /* 0x000000200434723c */ /* 0x000fe20000041834 */
[----:B------:R-:W-:-:S04]  /*6b70*/  FADD.FTZ R3, R175, R174 ;  /* 0x000000aeaf037221 */ /* 0x000fc80000010000 */
[----:B------:R-:W-:Y:S01]  /*6b80*/  FADD.FTZ R3, R178, R3 ;  /* 0x00000003b2037221 */ /* 0x000fe20000010000 */
[C---:B------:R-:W-:Y:S03]  /*6b90*/  HMMA.16816.F32.BF16 R56, R4.reuse, R34, R56 ;  /* 0x000000220438723c */ /* 0x040fe60000041838 */
[----:B------:R-:W-:Y:S01]  /*6ba0*/  FADD.FTZ R216, R216, R3 ;  /* 0x00000003d8d87221 */ /* 0x000fe20000010000 */
[----:B------:R-:W-:Y:S02]  /*6bb0*/  MOV R3, R151 ;  /* 0x0000009700037202 */ /* 0x000fe40000000f00 */
[----:B------:R-:W-:Y:S01]  /*6bc0*/  HMMA.16816.F32.BF16 R68, R4, R24, R68 ;  /* 0x000000180444723c */ /* 0x000fe20000041844 */
[----:B------:R-:W-:-:S04]  /*6bd0*/  FADD.FTZ R216, R219, R216 ;  /* 0x000000d8dbd87221 */ /* 0x000fc80000010000 */
[----:B------:R-:W-:Y:S01]  /*6be0*/  FADD.FTZ R163, R163, R216 ;  /* 0x000000d8a3a37221 */ /* 0x000fe20000010000 */
[----:B------:R-:W-:Y:S03]  /*6bf0*/  HMMA.16816.F32.BF16 R72, R4, R26, R72 ;  /* 0x0000001a0448723c */ /* 0x000fe60000041848 */
[----:B------:R-:W-:-:S03]  /*6c00*/  FADD.FTZ R211, R162, R163 ;  /* 0x000000a3a2d37221 */ /* 0x000fc60000010000 */
[C---:B------:R-:W-:Y:S06]  /*6c10*/  HMMA.16816.F32.BF16 R76, R4.reuse, R20, R76 ;  /* 0x00000014044c723c */ /* 0x040fec000004184c */
[C---:B------:R-:W-:Y:S06]  /*6c20*/  HMMA.16816.F32.BF16 R80, R4.reuse, R22, R80 ;  /* 0x000000160450723c */ /* 0x040fec0000041850 */
[C---:B------:R-:W-:Y:S06]  /*6c30*/  HMMA.16816.F32.BF16 R92, R4.reuse, R12, R92 ;  /* 0x0000000c045c723c */ /* 0x040fec000004185c */
[C---:B------:R-:W-:Y:S06]  /*6c40*/  HMMA.16816.F32.BF16 R96, R4.reuse, R14, R96 ;  /* 0x0000000e0460723c */ /* 0x040fec0000041860 */
[C---:B------:R-:W-:Y:S06]  /*6c50*/  HMMA.16816.F32.BF16 R120, R4.reuse, R10, R120 ;  /* 0x0000000a0478723c */ /* 0x040fec0000041878 */
[C---:B--2---:R-:W-:Y:S06]  /*6c60*/  HMMA.16816.F32.BF16 R104, R4.reuse, R28, R104 ;  /* 0x0000001c0468723c */ /* 0x044fec0000041868 */
[C---:B------:R-:W-:Y:S06]  /*6c70*/  HMMA.16816.F32.BF16 R116, R4.reuse, R30, R116 ;  /* 0x0000001e0474723c */ /* 0x040fec0000041874 */
[C---:B-1----:R-:W-:Y:S06]  /*6c80*/  HMMA.16816.F32.BF16 R108, R4.reuse, R16, R108 ;  /* 0x00000010046c723c */ /* 0x042fec000004186c */
[----:B------:R-:W-:Y:S01]  /*6c90*/  HMMA.16816.F32.BF16 R112, R4, R18, R112 ;  /* 0x000000120470723c */ /* 0x000fe20000041870 */
[----:B------:R-:W-:-:S08]  /*6ca0*/  NOP ;  /* 0x0000000000007918 */ /* 0x000fd00000000000 */
[----:B------:R-:W-:-:S15]  /*6cb0*/  @!P0 BRA `(.L_x_6) ;  /* 0x0000002c00148947 */ /* 0x000fde0003800000 */
[----:B------:R-:W-:Y:S01]  /*6cc0*/  UIADD3 UR9, UR18, -0x3, URZ ;  /* 0xfffffffd12097890 */ /* 0x000fe2000fffe03f */
[----:B------:R-:W-:-:S04]  /*6cd0*/  DEPBAR.LE SB0, 0x0 ;  /* 0x000080000000791a */ /* 0x000fc80000000000 */
[----:B------:R-:W-:Y:S01]  /*6ce0*/  USHF.R.S32.HI UR4, URZ, 0x1f, UR9 ;  /* 0x0000001f3f047899 */ /* 0x000fe20008011409 */
[----:B------:R-:W-:Y:S01]  /*6cf0*/  IMAD.U32 R3, RZ, RZ, UR10 ;  /* 0x0000000aff037e24 */ /* 0x000fe2000f8e00ff */
[----:B------:R-:W-:Y:S02]  /*6d00*/  UIMAD.WIDE.U32 UR24, UR9, UR10, URZ ;  /* 0x0000000a091872a5 */ /* 0x000fe4000f8e003f */
[----:B------:R-:W-:Y:S02]  /*6d10*/  UIMAD UR4, UR4, UR10, URZ ;  /* 0x0000000a040472a4 */ /* 0x000fe4000f8e023f */
[----:B------:R-:W-:Y:S02]  /*6d20*/  UISETP.NE.AND UP0, UPT, UR18, 0x3, UPT ;  /* 0x000000031200788c */ /* 0x000fe4000bf05270 */
[----:B------:R-:W-:Y:S01]  /*6d30*/  UIMAD UR4, UR9, UR11, UR4 ;  /* 0x0000000b090472a4 */ /* 0x000fe2000f8e0204 */
[----:B------:R-:W-:Y:S02]  /*6d40*/  IMAD.U32 R4, RZ, RZ, UR24 ;  /* 0x00000018ff047e24 */ /* 0x000fe4000f8e00ff */
[----:B------:R-:W-:Y:S01]  /*6d50*/  IMAD.U32 R5, RZ, RZ, UR25 ;  /* 0x00000019ff057e24 */ /* 0x000fe2000f8e00ff */
[----:B------:R-:W-:Y:S01]  /*6d60*/  UIADD3 UR4, UR25, UR4, URZ ;  /* 0x0000000419047290 */ /* 0x000fe2000fffe03f */
[----:B------:R-:W-:Y:S01]  /*6d70*/  BAR.SYNC.DEFER_BLOCKING 0x0 ;  /* 0x0000000000007b1d */ /* 0x000fe20000010000 */
[----:B------:R-:W-:-:S04]  /*6d80*/  LEA R6, P1, R4, R148, 0x6 ;  /* 0x0000009404067211 */ /* 0x000fc800078230ff */
[----:B------:R-:W-:Y:S01]  /*6d90*/  IMAD.U32 R5, RZ, RZ, UR4 ;  /* 0x00000004ff057e24 */ /* 0x000fe2000f8e00ff */
[----:B------:R-:W-:-:S04]  /*6da0*/  LEA R8, P0, R6, UR6, 0x1 ;  /* 0x0000000606087c11 */ /* 0x000fc8000f8008ff */
[----:B------:R-:W-:Y:S01]  /*6db0*/  LEA.HI.X R5, R4, R207, R5, 0x6, P1 ;  /* 0x000000cf04057211 */ /* 0x000fe200008f3405 */
[----:B------:R-:W-:-:S03]  /*6dc0*/  IMAD.U32 R4, RZ, RZ, UR10 ;  /* 0x0000000aff047e24 */ /* 0x000fc6000f8e00ff */
[----:B------:R-:W-:Y:S01]  /*6dd0*/  LEA.HI.X R9, R6, UR7, R5, 0x1, P0 ;  /* 0x0000000706097c11 */ /* 0x000fe200080f0c05 */
[----:B------:R-:W-:Y:S01]  /*6de0*/  IMAD.U32 R6, RZ, RZ, UR11 ;  /* 0x0000000bff067e24 */ /* 0x000fe2000f8e00ff */
[----:B------:R-:W-:-:S04]  /*6df0*/  LEA R20, P0, R4, R8, 0x6 ;  /* 0x0000000804147211 */ /* 0x000fc800078030ff */
[----:B------:R-:W-:Y:S01]  /*6e00*/  LEA.HI.X R21, R3, R9, R6, 0x6, P0 ;  /* 0x0000000903157211 */ /* 0x000fe200000f3406 */
[----:B------:R-:W-:Y:S01]  /*6e10*/  IMAD.U32 R3, RZ, RZ, UR9 ;  /* 0x00000009ff037e24 */ /* 0x000fe2000f8e00ff */
[----:B------:R-:W-:Y:S01]  /*6e20*/  @!PT LDS RZ, [RZ] ;  /* 0x00000000fffff984 */ /* 0x000fe20000000800 */
[----:B------:R-:W-:Y:S01]  /*6e30*/  @!PT LDS RZ, [RZ] ;  /* 0x00000000fffff984 */ /* 0x000fe20000000800 */
[----:B------:R-:W-:Y:S01]  /*6e40*/  @!PT LDS RZ, [RZ] ;  /* 0x00000000fffff984 */ /* 0x000fe20000000800 */
[----:B------:R-:W-:Y:S03]  /*6e50*/  LDGSTS.E.BYPASS.LTC128B.128 [R203+0x12000], desc[UR20][R8.64] ;  /* 0x1200000008cb7fae */ /* 0x000fe6000b901d54 */
[----:B------:R-:W-:Y:S01]  /*6e60*/  IMAD R3, R3, 0x40, R150 ;  /* 0x0000004003037824 */ /* 0x000fe200078e0296 */
[----:B------:R-:W-:Y:S04]  /*6e70*/  LDGSTS.E.BYPASS.LTC128B.128 [R203+0x14000], desc[UR20][R8.64+0x80] ;  /* 0x1400008008cb7fae */ /* 0x000fe8000b901d54 */
[----:B------:R1:W-:Y:S04]  /*6e80*/  LDGSTS.E.BYPASS.LTC128B.128 [R203+0x16000], desc[UR20][R8.64+0x100] ;  /* 0x1600010008cb7fae */ /* 0x0003e8000b901d54 */
[----:B------:R-:W-:Y:S04]  /*6e90*/  LDGSTS.E.BYPASS.LTC128B.128 [R203+0x13000], desc[UR20][R20.64] ;  /* 0x1300000014cb7fae */ /* 0x000fe8000b901d54 */
[----:B------:R-:W-:Y:S04]  /*6ea0*/  LDGSTS.E.BYPASS.LTC128B.128 [R203+0x15000], desc[UR20][R20.64+0x80] ;  /* 0x1500008014cb7fae */ /* 0x000fe8000b901d54 */
[----:B------:R2:W-:Y:S04]  /*6eb0*/  LDGSTS.E.BYPASS.LTC128B.128 [R203+0x17000], desc[UR20][R20.64+0x100] ;  /* 0x1700010014cb7fae */ /* 0x0005e8000b901d54 */
[----:B------:R-:W-:Y:S04]  /*6ec0*/  LDSM.16.M88.4 R144, [R202] ;  /* 0x00000000ca90783b */ /* 0x000fe80000000200 */
[----:B------:R-:W3:Y:S04]  /*6ed0*/  LDSM.16.M88.4 R24, [R201+0xc000] ;  /* 0x00c00000c918783b */ /* 0x000ee80000000200 */
[----:B------:R-:W2:Y:S04]  /*6ee0*/  LDSM.16.M88.4 R16, [R201+0xc800] ;  /* 0x00c80000c910783b */ /* 0x000ea80000000200 */
[----:B------:R-:W4:Y:S04]  /*6ef0*/  LDSM.16.M88.4 R156, [R201+0xd000] ;  /* 0x00d00000c99c783b */ /* 0x000f280000000200 */
[----:B------:R-:W5:Y:S04]  /*6f00*/  LDSM.16.M88.4 R4, [R201+0xd800] ;  /* 0x00d80000c904783b */ /* 0x000f680000000200 */
[----:B------:R-:W-:Y:S04]  /*6f10*/  LDSM.16.M88.4 R12, [R200] ;  /* 0x00000000c80c783b */ /* 0x000fe80000000200 */
[----:B------:R-:W5:Y:S04]  /*6f20*/  LDSM.16.M88.4 R132, [R199] ;  /* 0x00000000c784783b */ /* 0x000f680000000200 */
[----:B-1----:R-:W1:Y:S04]  /*6f30*/  LDSM.16.M88.4 R8, [R191] ;  /* 0x00000000bf08783b */ /* 0x002e680000000200 */
[----:B------:R-:W1:Y:S04]  /*6f40*/  LDSM.16.M88.4 R168, [R190] ;  /* 0x00000000bea8783b */ /* 0x000e680000000200 */
[----:B------:R-:W1:Y:S04]  /*6f50*/  LDSM.16.M88.4 R164, [R189] ;  /* 0x00000000bda4783b */ /* 0x000e680000000200 */
[----:B------:R-:W-:Y:S01]  /*6f60*/  LDSM.16.M88.4 R32, [R198] ;  /* 0x00000000c620783b */ /* 0x000fe20000000200 */
[C---:B---3--:R-:W-:Y:S03]  /*6f70*/  HMMA.16816.F32.BF16 R28, R144.reuse, R24, RZ ;  /* 0x00000018901c723c */ /* 0x048fe600000418ff */
[----:B------:R-:W3:Y:S04]  /*6f80*/  LDSM.16.M88.4 R140, [R195+0xc000] ;  /* 0x00c00000c38c783b */ /* 0x000ee80000000200 */
[----:B------:R-:W-:Y:S01]  /*6f90*/  LDSM.16.M88.4 R136, [R195+0xd000] ;  /* 0x00d00000c388783b */ /* 0x000fe20000000200 */
[C---:B--2---:R-:W-:Y:S03]  /*6fa0*/  HMMA.16816.F32.BF16 R20, R144.reuse, R16, RZ ;  /* 0x000000109014723c */ /* 0x044fe600000418ff */
[----:B------:R-:W-:Y:S03]  /*6fb0*/  LDSM.16.M88.4 R172, [R197] ;  /* 0x00000000c5ac783b */ /* 0x000fe60000000200 */
[C---:B------:R-:W-:Y:S01]  /*6fc0*/  HMMA.16816.F32.BF16 R24, R144.reuse, R26, RZ ;  /* 0x0000001a9018723c */ /* 0x040fe200000418ff */
[----:B------:R-:W-:Y:S04]  /*6fd0*/  LDSM.16.M88.4 R176, [R188+0x1800] ;  /* 0x00180000bcb0783b */ /* 0x000fe80000000200 */
[----:B------:R-:W0:Y:S01]  /*6fe0*/  LDGDEPBAR ;  /* 0x00000000000079af */ /* 0x000e220000000000 */
[C---:B------:R-:W-:Y:S06]  /*6ff0*/  HMMA.16816.F32.BF16 R16, R144.reuse, R18, RZ ;  /* 0x000000129010723c */ /* 0x040fec00000418ff */
[C---:B----4-:R-:W-:Y:S06]  /*7000*/  HMMA.16816.F32.BF16 R160, R144.reuse, R156, RZ ;  /* 0x0000009c90a0723c */ /* 0x050fec00000418ff */
[C---:B------:R-:W-:Y:S06]  /*7010*/  HMMA.16816.F32.BF16 R156, R144.reuse, R158, RZ ;  /* 0x0000009e909c723c */ /* 0x040fec00000418ff */
[C---:B-----5:R-:W-:Y:S06]  /*7020*/  HMMA.16816.F32.BF16 R152, R144.reuse, R4, RZ ;  /* 0x000000049098723c */ /* 0x060fec00000418ff */
[----:B------:R-:W-:Y:S01]  /*7030*/  HMMA.16816.F32.BF16 R144, R144, R6, RZ ;  /* 0x000000069090723c */ /* 0x000fe200000418ff */
[----:B------:R-:W2:Y:S05]  /*7040*/  LDSM.16.M88.4 R4, [R195+0xc800] ;  /* 0x00c80000c304783b */ /* 0x000eaa0000000200 */
        /* <DEDUP_REMOVED lines=8> */
[----:B------:R-:W-:Y:S05]  /*70d0*/  LDSM.16.M88.4 R168, [R201+0xf800] ;  /* 0x00f80000c9a8783b */ /* 0x000fea0000000200 */
[C---:B------:R-:W-:Y:S06]  /*70e0*/  HMMA.16816.F32.BF16 R152, R12.reuse, R164, R152 ;  /* 0x000000a40c98723c */ /* 0x040fec0000041898 */
[----:B------:R-:W-:Y:S01]  /*70f0*/  HMMA.16816.F32.BF16 R144, R12, R166, R144 ;  /* 0x000000a60c90723c */ /* 0x000fe20000041890 */
[----:B------:R-:W5:Y:S04]  /*7100*/  LDSM.16.M88.4 R12, [R188+0x800] ;  /* 0x00080000bc0c783b */ /* 0x000f680000000200 */
[----:B------:R-:W-:Y:S01]  /*7110*/  LDSM.16.M88.4 R164, [R201+0xe000] ;  /* 0x00e00000c9a4783b */ /* 0x000fe20000000200 */
[C---:B---3--:R-:W-:Y:S06]  /*7120*/  HMMA.16816.F32.BF16 R28, R32.reuse, R140, R28 ;  /* 0x0000008c201c723c */ /* 0x048fec000004181c */
[C---:B------:R-:W-:Y:S01]  /*7130*/  HMMA.16816.F32.BF16 R24, R32.reuse, R142, R24 ;  /* 0x0000008e2018723c */ /* 0x040fe20000041818 */
[----:B------:R-:W-:Y:S05]  /*7140*/  LDSM.16.M88.4 R140, [R200+0x4000] ;  /* 0x00400000c88c783b */ /* 0x000fea0000000200 */
[C---:B--2---:R-:W-:Y:S06]  /*7150*/  HMMA.16816.F32.BF16 R20, R32.reuse, R4, R20 ;  /* 0x000000042014723c */ /* 0x044fec0000041814 */
[C---:B------:R-:W-:Y:S01]  /*7160*/  HMMA.16816.F32.BF16 R16, R32.reuse, R6, R16 ;  /* 0x000000062010723c */ /* 0x040fe20000041810 */
[----:B------:R-:W2:Y:S05]  /*7170*/  LDSM.16.M88.4 R4, [R188+0x1000] ;  /* 0x00100000bc04783b */ /* 0x000eaa0000000200 */
[C---:B------:R-:W-:Y:S06]  /*7180*/  HMMA.16816.F32.BF16 R160, R32.reuse, R136, R160 ;  /* 0x0000008820a0723c */ /* 0x040fec00000418a0 */
[C---:B------:R-:W-:Y:S01]  /*7190*/  HMMA.16816.F32.BF16 R156, R32.reuse, R138, R156 ;  /* 0x0000008a209c723c */ /* 0x040fe2000004189c */
[----:B------:R-:W3:Y:S05]  /*71a0*/  LDSM.16.M88.4 R136, [R202+0x4000] ;  /* 0x00400000ca88783b */ /* 0x000eea0000000200 */
[C---:B----4-:R-:W-:Y:S06]  /*71b0*/  HMMA.16816.F32.BF16 R152, R32.reuse, R132, R152 ;  /* 0x000000842098723c */ /* 0x050fec0000041898 */
        /* <DEDUP_REMOVED lines=8> */
[----:B------:R-:W5:Y:S05]  /*7240*/  LDSM.16.M88.4 R12, [R186] ;  /* 0x00000000ba0c783b */ /* 0x000f6a0000000200 */
[C---:B--2---:R-:W-:Y:S06]  /*7250*/  HMMA.16816.F32.BF16 R160, R172.reuse, R4, R160 ;  /* 0x00000004aca0723c */ /* 0x044fec00000418a0 */
[C---:B------:R-:W-:Y:S01]  /*7260*/  HMMA.16816.F32.BF16 R156, R172.reuse, R6, R156 ;  /* 0x00000006ac9c723c */ /* 0x040fe2000004189c */
[----:B------:R-:W2:Y:S05]  /*7270*/  LDSM.16.M88.4 R4, [R185] ;  /* 0x00000000b904783b */ /* 0x000eaa0000000200 */
[C---:B------:R-:W-:Y:S06]  /*7280*/  HMMA.16816.F32.BF16 R152, R172.reuse, R176, R152 ;  /* 0x000000b0ac98723c */ /* 0x040fec0000041898 */
[----:B------:R-:W-:Y:S01]  /*7290*/  HMMA.16816.F32.BF16 R144, R172, R178, R144 ;  /* 0x000000b2ac90723c */ /* 0x000fe20000041890 */
[----:B------:R-:W-:Y:S04]  /*72a0*/  LDSM.16.M88.4 R176, [R195+0xe800] ;  /* 0x00e80000c3b0783b */ /* 0x000fe80000000200 */
        /* <DEDUP_REMOVED lines=12> */
[----:B------:R-:W4:Y:S04]  /*7370*/  LDSM.16.M88.4 R136, [R195+0xf800] ;  /* 0x00f80000c388783b */ /* 0x000f280000000200 */
[----:B------:R-:W-:Y:S01]  /*7380*/  LDSM.16.M88.4 R168, [R188+0x3000] ;  /* 0x00300000bca8783b */ /* 0x000fe20000000200 */
[C---:B------:R-:W-:Y:S06]  /*7390*/  HMMA.16816.F32.BF16 R24, R140.reuse, R34, R24 ;  /* 0x000000228c18723c */ /* 0x040fec0000041818 */
[C---:B-----5:R-:W-:Y:S06]  /*73a0*/  HMMA.16816.F32.BF16 R20, R140.reuse, R12, R20 ;  /* 0x0000000c8c14723c */ /* 0x060fec0000041814 */
[C---:B------:R-:W-:Y:S01]  /*73b0*/  HMMA.16816.F32.BF16 R28, R140.reuse, R32, R28 ;  /* 0x000000208c1c723c */ /* 0x040fe2000004181c */
[----:B------:R-:W-:Y:S05]  /*73c0*/  LDSM.16.M88.4 R32, [R188+0x2800] ;  /* 0x00280000bc20783b */ /* 0x000fea0000000200 */
[C---:B------:R-:W-:Y:S01]  /*73d0*/  HMMA.16816.F32.BF16 R16, R140.reuse, R14, R16 ;  /* 0x0000000e8c10723c */ /* 0x040fe20000041810 */
[----:B------:R-:W-:Y:S05]  /*73e0*/  LDSM.16.M88.4 R12, [R188+0x2000] ;  /* 0x00200000bc0c783b */ /* 0x000fea0000000200 */
[C---:B--2---:R-:W-:Y:S06]  /*73f0*/  HMMA.16816.F32.BF16 R160, R140.reuse, R4, R160 ;  /* 0x000000048ca0723c */ /* 0x044fec00000418a0 */
[C---:B------:R-:W-:Y:S01]  /*7400*/  HMMA.16816.F32.BF16 R156, R140.reuse, R6, R156 ;  /* 0x000000068c9c723c */ /* 0x040fe2000004189c */
[----:B------:R-:W2:Y:S05]  /*7410*/  LDSM.16.M88.4 R4, [R197+0x4000] ;  /* 0x00400000c504783b */ /* 0x000eaa0000000200 */
[C---:B---3--:R-:W-:Y:S06]  /*7420*/  HMMA.16816.F32.BF16 R152, R140.reuse, R164, R152 ;  /* 0x000000a48c98723c */ /* 0x048fec0000041898 */
[----:B------:R-:W-:Y:S01]  /*7430*/  HMMA.16816.F32.BF16 R144, R140, R166, R144 ;  /* 0x000000a68c90723c */ /* 0x000fe20000041890 */
[----:B------:R-:W3:Y:S04]  /*7440*/  LDSM.16.M88.4 R164, [R188+0x3800] ;  /* 0x00380000bca4783b */ /* 0x000ee80000000200 */
[----:B------:R-:W-:Y:S01]  /*7450*/  LDSM.16.M88.4 R140, [R201+0x10000] ;  /* 0x01000000c98c783b */ /* 0x000fe20000000200 */
[C---:B-1----:R-:W-:Y:S06]  /*7460*/  HMMA.16816.F32.BF16 R24, R132.reuse, R10, R24 ;  /* 0x0000000a8418723c */ /* 0x042fec0000041818 */
[C---:B------:R-:W-:Y:S06]  /*7470*/  HMMA.16816.F32.BF16 R20, R132.reuse, R176, R20 ;  /* 0x000000b08414723c */ /* 0x040fec0000041814 */
[C---:B------:R-:W-:Y:S01]  /*7480*/  HMMA.16816.F32.BF16 R28, R132.reuse, R8, R28 ;  /* 0x00000008841c723c */ /* 0x040fe2000004181c */
[----:B------:R-:W1:Y:S05]  /*7490*/  LDSM.16.M88.4 R8, [R202+0x8000] ;  /* 0x00800000ca08783b */ /* 0x000e6a0000000200 */
[C---:B------:R-:W-:Y:S06]  /*74a0*/  HMMA.16816.F32.BF16 R16, R132.reuse, R178, R16 ;  /* 0x000000b28410723c */ /* 0x040fec0000041810 */
[C---:B------:R-:W-:Y:S06]  /*74b0*/  HMMA.16816.F32.BF16 R160, R132.reuse, R172, R160 ;  /* 0x000000ac84a0723c */ /* 0x040fec00000418a0 */
[C---:B------:R-:W-:Y:S01]  /*74c0*/  HMMA.16816.F32.BF16 R156, R132.reuse, R174, R156 ;  /* 0x000000ae849c723c */ /* 0x040fe2000004189c */
[----:B------:R-:W-:Y:S05]  /*74d0*/  LDSM.16.M88.4 R172, [R200+0x8000] ;  /* 0x00800000c8ac783b */ /* 0x000fea0000000200 */
[C---:B----4-:R-:W-:Y:S06]  /*74e0*/  HMMA.16816.F32.BF16 R152, R132.reuse, R136, R152 ;  /* 0x000000888498723c */ /* 0x050fec0000041898 */
[----:B------:R-:W-:Y:S01]  /*74f0*/  HMMA.16816.F32.BF16 R144, R132, R138, R144 ;  /* 0x0000008a8490723c */ /* 0x000fe20000041890 */
[----:B------:R-:W4:Y:S04]  /*7500*/  LDSM.16.M88.4 R136, [R201+0x10800] ;  /* 0x01080000c988783b */ /* 0x000f280000000200 */
[----:B------:R-:W5:Y:S01]  /*7510*/  LDSM.16.M88.4 R132, [R201+0x11000] ;  /* 0x01100000c984783b */ /* 0x000f620000000200 */
[C---:B--2---:R-:W-:Y:S06]  /*7520*/  HMMA.16816.F32.BF16 R24, R4.reuse, R14, R24 ;  /* 0x0000000e0418723c */ /* 0x044fec0000041818 */
[C---:B------:R-:W-:Y:S06]  /*7530*/  HMMA.16816.F32.BF16 R20, R4.reuse, R32, R20 ;  /* 0x000000200414723c */ /* 0x040fec0000041814 */
[C---:B------:R-:W-:Y:S01]  /*7540*/  HMMA.16816.F32.BF16 R28, R4.reuse, R12, R28 ;  /* 0x0000000c041c723c */ /* 0x040fe2000004181c */
[----:B------:R-:W-:Y:S05]  /*7550*/  LDSM.16.M88.4 R12, [R201+0x11800] ;  /* 0x01180000c90c783b */ /* 0x000fea0000000200 */
[C---:B------:R-:W-:Y:S01]  /*7560*/  HMMA.16816.F32.BF16 R16, R4.reuse, R34, R16 ;  /* 0x000000220410723c */ /* 0x040fe20000041810 */
[----:B------:R-:W2:Y:S05]  /*7570*/  LDSM.16.M88.4 R32, [R183] ;  /* 0x00000000b720783b */ /* 0x000eaa0000000200 */
[C---:B------:R-:W-:Y:S06]  /*7580*/  HMMA.16816.F32.BF16 R160, R4.reuse, R168, R160 ;  /* 0x000000a804a0723c */ /* 0x040fec00000418a0 */
[C---:B------:R-:W-:Y:S01]  /*7590*/  HMMA.16816.F32.BF16 R156, R4.reuse, R170, R156 ;  /* 0x000000aa049c723c */ /* 0x040fe2000004189c */
[----:B------:R-:W-:Y:S05]  /*75a0*/  LDSM.16.M88.4 R168, [R181] ;  /* 0x00000000b5a8783b */ /* 0x000fea0000000200 */
[C---:B---3--:R-:W-:Y:S06]  /*75b0*/  HMMA.16816.F32.BF16 R152, R4.reuse, R164, R152 ;  /* 0x000000a40498723c */ /* 0x048fec0000041898 */
[----:B------:R-:W-:Y:S01]  /*75c0*/  HMMA.16816.F32.BF16 R144, R4, R166, R144 ;  /* 0x000000a60490723c */ /* 0x000fe20000041890 */
[----:B------:R-:W3:Y:S04]  /*75d0*/  LDSM.16.M88.4 R4, [R182] ;  /* 0x00000000b604783b */ /* 0x000ee80000000200 */
[----:B------:R-:W-:Y:S01]  /*75e0*/  LDSM.16.M88.4 R164, [R180] ;  /* 0x00000000b4a4783b */ /* 0x000fe20000000200 */
[C---:B-1----:R-:W-:Y:S06]  /*75f0*/  HMMA.16816.F32.BF16 R24, R8.reuse, R142, R24 ;  /* 0x0000008e0818723c */ /* 0x042fec0000041818 */
[C---:B----4-:R-:W-:Y:S06]  /*7600*/  HMMA.16816.F32.BF16 R20, R8.reuse, R136, R20 ;  /* 0x000000880814723c */ /* 0x050fec0000041814 */
[C---:B------:R-:W-:Y:S01]  /*7610*/  HMMA.16816.F32.BF16 R28, R8.reuse, R140, R28 ;  /* 0x0000008c081c723c */ /* 0x040fe2000004181c */
[----:B------:R-:W-:Y:S05]  /*7620*/  LDSM.16.M88.4 R140, [R198+0x8000] ;  /* 0x00800000c68c783b */ /* 0x000fea0000000200 */
[C---:B------:R-:W-:Y:S01]  /*7630*/  HMMA.16816.F32.BF16 R16, R8.reuse, R138, R16 ;  /* 0x0000008a0810723c */ /* 0x040fe20000041810 */
[----:B------:R-:W1:Y:S05]  /*7640*/  LDSM.16.M88.4 R136, [R195+0x10000] ;  /* 0x01000000c388783b */ /* 0x000e6a0000000200 */
[C---:B-----5:R-:W-:Y:S06]  /*7650*/  HMMA.16816.F32.BF16 R160, R8.reuse, R132, R160 ;  /* 0x0000008408a0723c */ /* 0x060fec00000418a0 */
[----:B------:R-:W-:Y:S01]  /*7660*/  HMMA.16816.F32.BF16 R156, R8, R134, R156 ;  /* 0x00000086089c723c */ /* 0x000fe2000004189c */
[----:B------:R-:W4:Y:S05]  /*7670*/  LDSM.16.M88.4 R132, [R195+0x10800] ;  /* 0x01080000c384783b */ /* 0x000f2a0000000200 */
[C---:B--2---:R-:W-:Y:S06]  /*7680*/  HMMA.16816.F32.BF16 R24, R172.reuse, R34, R24 ;  /* 0x00000022ac18723c */ /* 0x044fec0000041818 */
[----:B---3--:R-:W-:Y:S06]  /*7690*/  HMMA.16816.F32.BF16 R20, R172, R4, R20 ;  /* 0x00000004ac14723c */ /* 0x008fec0000041814 */
[C---:B------:R-:W-:Y:S06]  /*76a0*/  HMMA.16816.F32.BF16 R152, R8.reuse, R12, R152 ;  /* 0x0000000c0898723c */ /* 0x040fec0000041898 */
[----:B------:R-:W-:Y:S01]  /*76b0*/  HMMA.16816.F32.BF16 R144, R8, R14, R144 ;  /* 0x0000000e0890723c */ /* 0x000fe20000041890 */
[----:B------:R-:W-:Y:S04]  /*76c0*/  LDSM.16.M88.4 R12, [R197+0x8000] ;  /* 0x00800000c50c783b */ /* 0x000fe80000000200 */
[----:B------:R-:W2:Y:S01]  /*76d0*/  LDSM.16.M88.4 R8, [R188+0x4000] ;  /* 0x00400000bc08783b */ /* 0x000ea20000000200 */
[C---:B------:R-:W-:Y:S03]  /*76e0*/  HMMA.16816.F32.BF16 R16, R172.reuse, R6, R16 ;  /* 0x00000006ac10723c */ /* 0x040fe60000041810 */
[----:B------:R-:W3:Y:S03]  /*76f0*/  LDSM.16.M88.4 R4, [R188+0x4800] ;  /* 0x00480000bc04783b */ /* 0x000ee60000000200 */
[----:B------:R-:W-:Y:S01]  /*7700*/  HMMA.16816.F32.BF16 R28, R172, R32, R28 ;  /* 0x00000020ac1c723c */ /* 0x000fe2000004181c */
[----:B------:R-:W5:Y:S05]  /*7710*/  LDSM.16.M88.4 R32, [R195+0x11000] ;  /* 0x01100000c320783b */ /* 0x000f6a0000000200 */
[C---:B-1----:R-:W-:Y:S06]  /*7720*/  HMMA.16816.F32.BF16 R24, R140.reuse, R138, R24 ;  /* 0x0000008a8c18723c */ /* 0x042fec0000041818 */
[----:B----4-:R-:W-:Y:S06]  /*7730*/  HMMA.16816.F32.BF16 R20, R140, R132, R20 ;  /* 0x000000848c14723c */ /* 0x010fec0000041814 */
[----:B------:R-:W-:Y:S06]  /*7740*/  HMMA.16816.F32.BF16 R160, R172, R168, R160 ;  /* 0x000000a8aca0723c */ /* 0x000fec00000418a0 */
[C---:B------:R-:W-:Y:S01]  /*7750*/  HMMA.16816.F32.BF16 R28, R140.reuse, R136, R28 ;  /* 0x000000888c1c723c */ /* 0x040fe2000004181c */
[----:B------:R-:W-:Y:S05]  /*7760*/  LDSM.16.M88.4 R136, [R195+0x11800] ;  /* 0x01180000c388783b */ /* 0x000fea0000000200 */
[----:B------:R-:W-:Y:S01]  /*7770*/  HMMA.16816.F32.BF16 R16, R140, R134, R16 ;  /* 0x000000868c10723c */ /* 0x000fe20000041810 */
[----:B------:R-:W1:Y:S05]  /*7780*/  LDSM.16.M88.4 R132, [R188+0x5000] ;  /* 0x00500000bc84783b */ /* 0x000e6a0000000200 */
[----:B--2---:R-:W-:Y:S06]  /*7790*/  HMMA.16816.F32.BF16 R24, R12, R10, R24 ;  /* 0x0000000a0c18723c */ /* 0x004fec0000041818 */
[----:B------:R-:W-:Y:S01]  /*77a0*/  HMMA.16816.F32.BF16 R156, R172, R170, R156 ;  /* 0x000000aaac9c723c */ /* 0x000fe2000004189c */
[----:B------:R-:W-:-:S05]  /*77b0*/  VIADD R11, R3, 0x1 ;  /* 0x00000001030b7836 */ /* 0x000fca0000000000 */
[----:B---3--:R-:W-:Y:S01]  /*77c0*/  HMMA.16816.F32.BF16 R20, R12, R4, R20 ;  /* 0x000000040c14723c */ /* 0x008fe20000041814 */
[C---:B------:R-:W-:Y:S02]  /*77d0*/  ISETP.GE.AND P6, PT, R11.reuse, R2, PT ;  /* 0x000000020b00720c */ /* 0x040fe40003fc6270 */
[----:B------:R-:W-:Y:S01]  /*77e0*/  ISETP.GE.AND P1, PT, R11, R0, PT ;  /* 0x000000000b00720c */ /* 0x000fe20003f26270 */
[C---:B------:R-:W-:Y:S02]  /*77f0*/  VIADD R11, R3.reuse, 0x20 ;  /* 0x00000020030b7836 */ /* 0x040fe40000000000 */
[----:B-----5:R-:W-:Y:S01]  /*7800*/  HMMA.16816.F32.BF16 R160, R140, R32, R160 ;  /* 0x000000208ca0723c */ /* 0x020fe200000418a0 */
[----:B------:R-:W-:-:S05]  /*7810*/  VIADD R5, R3, 0x9 ;  /* 0x0000000903057836 */ /* 0x000fca0000000000 */
[C---:B------:R-:W-:Y:S01]  /*7820*/  HMMA.16816.F32.BF16 R28, R12.reuse, R8, R28 ;  /* 0x000000080c1c723c */ /* 0x040fe2000004181c */
[----:B------:R-:W-:Y:S01]  /*7830*/  VIADD R33, R3, 0x8 ;  /* 0x0000000803217836 */ /* 0x000fe20000000000 */
[C---:B------:R-:W-:Y:S02]  /*7840*/  ISETP.GE.AND P2, PT, R5.reuse, R2, PT ;  /* 0x000000020500720c */ /* 0x040fe40003f46270 */
[-C--:B------:R-:W-:Y:S01]  /*7850*/  ISETP.GE.AND P5, PT, R5, R0.reuse, PT ;  /* 0x000000000500720c */ /* 0x080fe20003fa6270 */
[----:B------:R-:W-:Y:S01]  /*7860*/  VIADD R5, R3, 0x11 ;  /* 0x0000001103057836 */ /* 0x000fe20000000000 */
[----:B------:R-:W-:Y:S01]  /*7870*/  HMMA.16816.F32.BF16 R16, R12, R6, R16 ;  /* 0x000000060c10723c */ /* 0x000fe20000041810 */
[----:B------:R-:W-:Y:S01]  /*7880*/  ISETP.GE.AND P0, PT, R33, R0, PT ;  /* 0x000000002100720c */ /* 0x000fe20003f06270 */
[----:B------:R-:W-:Y:S01]  /*7890*/  VIADD R9, R3, 0x10 ;  /* 0x0000001003097836 */ /* 0x000fe20000000000 */
[-C--:B------:R-:W-:Y:S02]  /*78a0*/  ISETP.GE.AND P3, PT, R33, R2.reuse, PT ;  /* 0x000000022100720c */ /* 0x080fe40003f66270 */
[----:B------:R-:W-:Y:S01]  /*78b0*/  FSEL R33, R26, -INF , !P0 ;  /* 0xff8000001a217808 */ /* 0x000fe20004000000 */
[----:B------:R-:W-:Y:S01]  /*78c0*/  HMMA.16816.F32.BF16 R152, R172, R164, R152 ;  /* 0x000000a4ac98723c */ /* 0x000fe20000041898 */
[----:B------:R-:W-:Y:S01]  /*78d0*/  ISETP.GE.AND P4, PT, R9, R2, PT ;  /* 0x000000020900720c */ /* 0x000fe20003f86270 */
[----:B------:R-:W-:Y:S01]  /*78e0*/  VIADD R7, R3, 0x19 ;  /* 0x0000001903077836 */ /* 0x000fe20000000000 */
[----:B------:R-:W-:-:S02]  /*78f0*/  FSEL R32, R24, -INF , !P3 ;  /* 0xff80000018207808 */ /* 0x000fc40005800000 */
[----:B------:R-:W-:Y:S01]  /*7900*/  ISETP.GE.AND P0, PT, R5, R2, PT ;  /* 0x000000020500720c */ /* 0x000fe20003f06270 */
[----:B------:R-:W-:Y:S01]  /*7910*/  HMMA.16816.F32.BF16 R156, R140, R34, R156 ;  /* 0x000000228c9c723c */ /* 0x000fe2000004189c */
[----:B------:R-:W-:Y:S02]  /*7920*/  FSEL R164, R25, -INF , !P2 ;  /* 0xff80000019a47808 */ /* 0x000fe40005000000 */
[-C--:B------:R-:W-:Y:S01]  /*7930*/  ISETP.GE.AND P2, PT, R5, R0.reuse, PT ;  /* 0x000000000500720c */ /* 0x080fe20003f46270 */
[----:B------:R-:W-:Y:S01]  /*7940*/  VIADD R5, R3, 0x18 ;  /* 0x0000001803057836 */ /* 0x000fe20000000000 */
[----:B------:R-:W-:Y:S01]  /*7950*/  ISETP.GE.AND P3, PT, R9, R0, PT ;  /* 0x000000000900720c */ /* 0x000fe20003f66270 */
[----:B------:R-:W-:Y:S01]  /*7960*/  HMMA.16816.F32.BF16 R144, R172, R166, R144 ;  /* 0x000000a6ac90723c */ /* 0x000fe20000041890 */
[----:B------:R-:W-:Y:S01]  /*7970*/  FSEL R35, R27, -INF , !P5 ;  /* 0xff8000001b237808 */ /* 0x000fe20006800000 */
[----:B------:R-:W-:Y:S01]  /*7980*/  VIADD R9, R3, 0x21 ;  /* 0x0000002103097836 */ /* 0x000fe20000000000 */
[----:B------:R-:W-:-:S02]  /*7990*/  FSEL R24, R20, -INF , !P4 ;  /* 0xff80000014187808 */ /* 0x000fc40006000000 */
[----:B------:R-:W-:Y:S01]  /*79a0*/  FSEL R27, R22, -INF , !P3 ;  /* 0xff800000161b7808 */ /* 0x000fe20005800000 */
[----:B-1----:R-:W-:Y:S01]  /*79b0*/  HMMA.16816.F32.BF16 R160, R12, R132, R160 ;  /* 0x000000840ca0723c */ /* 0x002fe200000418a0 */
[----:B------:R-:W-:Y:S02]  /*79c0*/  FSEL R20, R21, -INF , !P0 ;  /* 0xff80000015147808 */ /* 0x000fe40004000000 */
[C---:B------:R-:W-:Y:S02]  /*79d0*/  ISETP.GE.AND P5, PT, R5.reuse, R2, PT ;  /* 0x000000020500720c */ /* 0x040fe40003fa6270 */
[----:B------:R-:W-:Y:S01]  /*79e0*/  ISETP.GE.AND P4, PT, R5, R0, PT ;  /* 0x000000000500720c */ /* 0x000fe20003f86270 */
[----:B------:R-:W-:Y:S01]  /*79f0*/  HMMA.16816.F32.BF16 R152, R140, R136, R152 ;  /* 0x000000888c98723c */ /* 0x000fe20000041898 */
[C---:B------:R-:W-:Y:S02]  /*7a00*/  ISETP.GE.AND P3, PT, R7.reuse, R2, PT ;  /* 0x000000020700720c */ /* 0x040fe40003f66270 */
[----:B------:R-:W-:-:S02]  /*7a10*/  ISETP.GE.AND P0, PT, R7, R0, PT ;  /* 0x000000000700720c */ /* 0x000fc40003f06270 */
[----:B------:R-:W1:Y:S01]  /*7a20*/  LDSM.16.M88.4 R4, [R188+0x5800] ;  /* 0x00580000bc04783b */ /* 0x000e620000000200 */
[----:B------:R-:W-:Y:S01]  /*7a30*/  FSEL R22, R17, -INF , !P3 ;  /* 0xff80000011167808 */ /* 0x000fe20005800000 */
[----:B------:R-:W-:Y:S01]  /*7a40*/  HMMA.16816.F32.BF16 R156, R12, R134, R156 ;  /* 0x000000860c9c723c */ /* 0x000fe2000004189c */
[----:B------:R-:W-:Y:S01]  /*7a50*/  ISETP.GE.AND P3, PT, R3, R2, PT ;  /* 0x000000020300720c */ /* 0x000fe20003f66270 */
[----:B------:R-:W-:-:S04]  /*7a60*/  DEPBAR.LE SB0, 0x0 ;  /* 0x000080000000791a */ /* 0x000fc80000000000 */
[----:B------:R-:W-:Y:S01]  /*7a70*/  FSEL R28, R28, -INF , !P3 ;  /* 0xff8000001c1c7808 */ /* 0x000fe20005800000 */
[----:B------:R-:W-:Y:S01]  /*7a80*/  HMMA.16816.F32.BF16 R144, R140, R138, R144 ;  /* 0x0000008a8c90723c */ /* 0x000fe20000041890 */
[----:B------:R-:W-:Y:S02]  /*7a90*/  FSEL R23, R23, -INF , !P2 ;  /* 0xff80000017177808 */ /* 0x000fe40005000000 */
[----:B------:R-:W-:Y:S01]  /*7aa0*/  FSEL R34, R29, -INF , !P6 ;  /* 0xff8000001d227808 */ /* 0x000fe20007000000 */
[----:B------:R-:W-:Y:S01]  /*7ab0*/  BAR.SYNC.DEFER_BLOCKING 0x0 ;  /* 0x0000000000007b1d */ /* 0x000fe20000010000 */
[C---:B------:R-:W-:Y:S02]  /*7ac0*/  ISETP.GE.AND P6, PT, R11.reuse, R2, PT ;  /* 0x000000020b00720c */ /* 0x040fe40003fc6270 */
[----:B------:R-:W-:Y:S02]  /*7ad0*/  ISETP.GE.AND P2, PT, R11, R0, PT ;  /* 0x000000000b00720c */ /* 0x000fe40003f46270 */
[----:B------:R-:W-:-:S02]  /*7ae0*/  FSEL R26, R16, -INF , !P5 ;  /* 0xff800000101a7808 */ /* 0x000fc40006800000 */
[----:B------:R-:W-:Y:S02]  /*7af0*/  FSEL R21, R18, -INF , !P4 ;  /* 0xff80000012157808 */ /* 0x000fe40006000000 */
[----:B------:R-:W-:Y:S02]  /*7b00*/  FMNMX.FTZ R11, R210, R28, !PT ;  /* 0x0000001cd20b7209 */ /* 0x000fe40007810000 */
[C---:B------:R-:W-:Y:S02]  /*7b10*/  ISETP.GE.AND P5, PT, R9.reuse, R2, PT ;  /* 0x000000020900720c */ /* 0x040fe40003fa6270 */
[----:B------:R-:W-:Y:S01]  /*7b20*/  ISETP.GE.AND P4, PT, R9, R0, PT ;  /* 0x000000000900720c */ /* 0x000fe20003f86270 */
[----:B------:R-:W-:Y:S01]  /*7b30*/  VIADD R9, R3, 0x28 ;  /* 0x0000002803097836 */ /* 0x000fe20000000000 */
[----:B------:R-:W-:Y:S02]  /*7b40*/  FMNMX.FTZ R11, R34, R11, !PT ;  /* 0x0000000b220b7209 */ /* 0x000fe40007810000 */
[----:B------:R-:W-:Y:S01]  /*7b50*/  FSEL R25, R19, -INF , !P0 ;  /* 0xff80000013197808 */ /* 0x000fe20004000000 */
[----:B------:R-:W-:Y:S01]  /*7b60*/  VIADD R19, R3, 0x31 ;  /* 0x0000003103137836 */ /* 0x000fe20000000000 */
[----:B------:R-:W-:-:S02]  /*7b70*/  ISETP.GE.AND P0, PT, R9, R2, PT ;  /* 0x000000020900720c */ /* 0x000fc40003f06270 */
[-C--:B------:R-:W-:Y:S01]  /*7b80*/  ISETP.GE.AND P3, PT, R9, R0.reuse, PT ;  /* 0x000000000900720c */ /* 0x080fe20003f66270 */
[----:B------:R-:W-:Y:S01]  /*7b90*/  VIADD R9, R3, 0x29 ;  /* 0x0000002903097836 */ /* 0x000fe20000000000 */
[----:B------:R-:W-:Y:S02]  /*7ba0*/  FMNMX.FTZ R11, R32, R11, !PT ;  /* 0x0000000b200b7209 */ /* 0x000fe40007810000 */
[----:B------:R-:W-:Y:S02]  /*7bb0*/  FSEL R171, R163, -INF , !P4 ;  /* 0xff800000a3ab7808 */ /* 0x000fe40006000000 */
[----:B------:R-:W-:Y:S02]  /*7bc0*/  FSEL R174, R160, -INF , !P6 ;  /* 0xff800000a0ae7808 */ /* 0x000fe40007000000 */
[----:B------:R-:W-:Y:S02]  /*7bd0*/  FSEL R173, R162, -INF , !P2 ;  /* 0xff800000a2ad7808 */ /* 0x000fe40005000000 */
[----:B------:R-:W-:-:S02]  /*7be0*/  ISETP.GE.AND P4, PT, R3, R0, PT ;  /* 0x000000000300720c */ /* 0x000fc40003f86270 */
[----:B------:R-:W-:Y:S02]  /*7bf0*/  FMNMX.FTZ R29, R164, R11, !PT ;  /* 0x0000000ba41d7209 */ /* 0x000fe40007810000 */
[C---:B------:R-:W-:Y:S02]  /*7c00*/  ISETP.GE.AND P6, PT, R9.reuse, R2, PT ;  /* 0x000000020900720c */ /* 0x040fe40003fc6270 */
[----:B------:R-:W-:Y:S01]  /*7c10*/  ISETP.GE.AND P2, PT, R9, R0, PT ;  /* 0x000000000900720c */ /* 0x000fe20003f46270 */
[----:B------:R-:W-:Y:S01]  /*7c20*/  VIADD R9, R3, 0x30 ;  /* 0x0000003003097836 */ /* 0x000fe20000000000 */
[----:B------:R-:W-:Y:S02]  /*7c30*/  FSEL R17, R30, -INF , !P4 ;  /* 0xff8000001e117808 */ /* 0x000fe40006000000 */
[----:B------:R-:W-:Y:S02]  /*7c40*/  FMNMX.FTZ R29, R24, R29, !PT ;  /* 0x0000001d181d7209 */ /* 0x000fe40007810000 */
[----:B------:R-:W-:-:S02]  /*7c50*/  FSEL R170, R161, -INF , !P5 ;  /* 0xff800000a1aa7808 */ /* 0x000fc40006800000 */
[----:B------:R-:W-:Y:S02]  /*7c60*/  FSEL R31, R31, -INF , !P1 ;  /* 0xff8000001f1f7808 */ /* 0x000fe40004800000 */
[C---:B------:R-:W-:Y:S02]  /*7c70*/  ISETP.GE.AND P5, PT, R9.reuse, R2, PT ;  /* 0x000000020900720c */ /* 0x040fe40003fa6270 */
[----:B------:R-:W-:Y:S02]  /*7c80*/  ISETP.GE.AND P1, PT, R9, R0, PT ;  /* 0x000000000900720c */ /* 0x000fe40003f26270 */
[C---:B-1----:R-:W-:Y:S01]  /*7c90*/  HMMA.16816.F32.BF16 R8, R12.reuse, R4, R152 ;  /* 0x000000040c08723c */ /* 0x042fe20000041898 */
[----:B------:R-:W-:Y:S02]  /*7ca0*/  FMNMX.FTZ R16, R151, R17, !PT ;  /* 0x0000001197107209 */ /* 0x000fe40007810000 */
[----:B------:R-:W-:Y:S02]  /*7cb0*/  FMNMX.FTZ R29, R20, R29, !PT ;  /* 0x0000001d141d7209 */ /* 0x000fe40007810000 */
[----:B------:R-:W-:Y:S01]  /*7cc0*/  FMNMX.FTZ R16, R31, R16, !PT ;  /* 0x000000101f107209 */ /* 0x000fe20007810000 */
[----:B------:R-:W-:Y:S01]  /*7cd0*/  HMMA.16816.F32.BF16 R4, R12, R6, R144 ;  /* 0x000000060c04723c */ /* 0x000fe20000041890 */
[----:B------:R-:W-:-:S02]  /*7ce0*/  FMNMX.FTZ R29, R26, R29, !PT ;  /* 0x0000001d1a1d7209 */ /* 0x000fc40007810000 */
[----:B------:R-:W-:Y:S02]  /*7cf0*/  FMNMX.FTZ R16, R33, R16, !PT ;  /* 0x0000001021107209 */ /* 0x000fe40007810000 */
[----:B------:R-:W-:Y:S02]  /*7d00*/  FMNMX.FTZ R29, R22, R29, !PT ;  /* 0x0000001d161d7209 */ /* 0x000fe40007810000 */
[----:B------:R-:W-:Y:S01]  /*7d10*/  FMNMX.FTZ R16, R35, R16, !PT ;  /* 0x0000001023107209 */ /* 0x000fe20007810000 */
[C---:B------:R-:W-:Y:S01]  /*7d20*/  VIADD R13, R3.reuse, 0x38 ;  /* 0x00000038030d7836 */ /* 0x040fe20000000000 */
[----:B------:R-:W-:Y:S01]  /*7d30*/  FMNMX.FTZ R29, R174, R29, !PT ;  /* 0x0000001dae1d7209 */ /* 0x000fe20007810000 */
[----:B------:R-:W-:Y:S01]  /*7d40*/  VIADD R3, R3, 0x39 ;  /* 0x0000003903037836 */ /* 0x000fe20000000000 */
[----:B------:R-:W-:Y:S02]  /*7d50*/  FSEL R172, R156, -INF , !P0 ;  /* 0xff8000009cac7808 */ /* 0x000fe40004000000 */
[----:B------:R-:W-:-:S02]  /*7d60*/  FMNMX.FTZ R16, R27, R16, !PT ;  /* 0x000000101b107209 */ /* 0x000fc40007810000 */
[----:B------:R-:W-:Y:S02]  /*7d70*/  FMNMX.FTZ R29, R170, R29, !PT ;  /* 0x0000001daa1d7209 */ /* 0x000fe40007810000 */
[----:B------:R-:W-:Y:S02]  /*7d80*/  FSEL R176, R157, -INF , !P6 ;  /* 0xff8000009db07808 */ /* 0x000fe40007000000 */
[----:B------:R-:W-:Y:S02]  /*7d90*/  FMNMX.FTZ R16, R23, R16, !PT ;  /* 0x0000001017107209 */ /* 0x000fe40007810000 */
[----:B------:R-:W-:Y:S02]  /*7da0*/  FMNMX.FTZ R29, R172, R29, !PT ;  /* 0x0000001dac1d7209 */ /* 0x000fe40007810000 */
[----:B------:R-:W-:Y:S02]  /*7db0*/  FSEL R175, R158, -INF , !P3 ;  /* 0xff8000009eaf7808 */ /* 0x000fe40005800000 */
[----:B------:R-:W-:-:S02]  /*7dc0*/  ISETP.GE.AND P4, PT, R19, R2, PT ;  /* 0x000000021300720c */ /* 0x000fc40003f86270 */
[-C--:B------:R-:W-:Y:S02]  /*7dd0*/  ISETP.GE.AND P3, PT, R13, R2.reuse, PT ;  /* 0x000000020d00720c */ /* 0x080fe40003f66270 */
[----:B------:R-:W-:Y:S02]  /*7de0*/  ISETP.GE.AND P6, PT, R3, R2, PT ;  /* 0x000000020300720c */ /* 0x000fe40003fc6270 */
[----:B------:R-:W-:Y:S02]  /*7df0*/  FSEL R154, R8, -INF , !P5 ;  /* 0xff800000089a7808 */ /* 0x000fe40006800000 */
[----:B------:R-:W-:Y:S02]  /*7e00*/  FMNMX.FTZ R2, R21, R16, !PT ;  /* 0x0000001015027209 */ /* 0x000fe40007810000 */
[----:B------:R-:W-:Y:S02]  /*7e10*/  FMNMX.FTZ R29, R176, R29, !PT ;  /* 0x0000001db01d7209 */ /* 0x000fe40007810000 */
[----:B------:R-:W-:-:S02]  /*7e20*/  FSEL R155, R159, -INF , !P2 ;  /* 0xff8000009f9b7808 */ /* 0x000fc40005000000 */
[----:B------:R-:W-:Y:S02]  /*7e30*/  PLOP3.LUT P2, PT, PT, PT, UP0, 0x80, 0x0 ;  /* 0x000000000000781c */ /* 0x000fe40003f4f008 */
[----:B------:R-:W-:Y:S02]  /*7e40*/  FSEL R152, R9, -INF , !P4 ;  /* 0xff80000009987808 */ /* 0x000fe40006000000 */
[----:B------:R-:W-:Y:S02]  /*7e50*/  FMNMX.FTZ R2, R25, R2, !PT ;  /* 0x0000000219027209 */ /* 0x000fe40007810000 */
[----:B------:R-:W-:Y:S02]  /*7e60*/  FMNMX.FTZ R9, R154, R29, !PT ;  /* 0x0000001d9a097209 */ /* 0x000fe40007810000 */
[----:B------:R-:W-:Y:S02]  /*7e70*/  FSEL R146, R4, -INF , !P3 ;  /* 0xff80000004927808 */ /* 0x000fe40005800000 */
[----:B------:R-:W-:-:S02]  /*7e80*/  FMNMX.FTZ R2, R173, R2, !PT ;  /* 0x00000002ad027209 */ /* 0x000fc40007810000 */
[----:B------:R-:W-:Y:S02]  /*7e90*/  FMNMX.FTZ R9, R152, R9, !PT ;  /* 0x0000000998097209 */ /* 0x000fe40007810000 */
[----:B------:R-:W-:Y:S02]  /*7ea0*/  FSEL R144, R5, -INF , !P6 ;  /* 0xff80000005907808 */ /* 0x000fe40007000000 */
[----:B------:R-:W-:Y:S02]  /*7eb0*/  FMNMX.FTZ R4, R171, R2, !PT ;  /* 0x00000002ab047209 */ /* 0x000fe40007810000 */
[----:B------:R-:W-:Y:S02]  /*7ec0*/  FMNMX.FTZ R5, R146, R9, !PT ;  /* 0x0000000992057209 */ /* 0x000fe40007810000 */
[----:B------:R-:W-:Y:S02]  /*7ed0*/  ISETP.GE.AND P0, PT, R19, R0, PT ;  /* 0x000000001300720c */ /* 0x000fe40003f06270 */
[----:B------:R-:W-:-:S02]  /*7ee0*/  FSEL R147, R10, -INF , !P1 ;  /* 0xff8000000a937808 */ /* 0x000fc40004800000 */
        /* <DEDUP_REMOVED lines=29> */
.L_x_8:
[----:B------:R-:W-:Y:S01]  /*80c0*/  FMNMX.FTZ R4, R155, R4, !PT ;  /* 0x000000049b047209 */ /* 0x000fe20007810000 */
[----:B------:R-:W2:Y:S01]  /*80d0*/  SHFL.BFLY PT, R2, R5, 0x2, 0x1f ;  /* 0x0c401f0005027f89 */ /* 0x000ea200000e0000 */
[----:B------:R-:W-:Y:S01]  /*80e0*/  ISETP.GE.AND P1, PT, R13, R0, PT ;  /* 0x000000000d00720c */ /* 0x000fe20003f26270 */
[----:B------:R-:W-:Y:S01]  /*80f0*/  UISETP.GE.AND UP0, UPT, UR18, 0x4, UPT ;  /* 0x000000041200788c */ /* 0x000fe2000bf06270 */
[----:B------:R-:W-:Y:S01]  /*8100*/  FSEL R145, R11, -INF , !P0 ;  /* 0xff8000000b917808 */ /* 0x000fe20004000000 */
[----:B-1----:R-:W-:Y:S01]  /*8110*/  LDSM.16.MT88.4 R12, [R196+0x12000] ;  /* 0x01200000c40c783b */ /* 0x002fe20000004200 */
[----:B------:R-:W-:Y:S02]  /*8120*/  FMNMX.FTZ R4, R147, R4, !PT ;  /* 0x0000000493047209 */ /* 0x000fe40007810000 */
[----:B------:R-:W-:Y:S01]  /*8130*/  ISETP.GE.AND P0, PT, R3, R0, PT ;  /* 0x000000000300720c */ /* 0x000fe20003f06270 */
[----:B------:R-:W-:Y:S01]  /*8140*/  LDSM.16.MT88.4 R140, [R192+0x16000] ;  /* 0x01600000c08c783b */ /* 0x000fe20000004200 */
[----:B------:R-:W-:-:S02]  /*8150*/  FSEL R161, R6, -INF , !P1 ;  /* 0xff80000006a17808 */ /* 0x000fc40004800000 */
[----:B------:R-:W-:Y:S01]  /*8160*/  FMNMX.FTZ R4, R145, R4, !PT ;  /* 0x0000000491047209 */ /* 0x000fe20007810000 */
[----:B------:R-:W-:Y:S01]  /*8170*/  LDSM.16.MT88.4 R136, [R194+0x12800] ;  /* 0x01280000c288783b */ /* 0x000fe20000004200 */
[----:B------:R-:W-:Y:S01]  /*8180*/  FSEL R159, R7, -INF , !P0 ;  /* 0xff800000079f7808 */ /* 0x000fe20004000000 */
[----:B------:R-:W-:Y:S01]  /*8190*/  @UP0 UIADD3 UR18, UR18, -0x4, URZ ;  /* 0xfffffffc12120890 */ /* 0x000fe2000fffe03f */
[----:B------:R-:W-:-:S04]  /*81a0*/  FMNMX.FTZ R4, R161, R4, !PT ;  /* 0x00000004a1047209 */ /* 0x000fc80007810000 */
        /* <DEDUP_REMOVED lines=10> */
[----:B------:R-:W-:-:S03]  /*8250*/  FSEL R153, R153, RZ, P1 ;  /* 0x000000ff99997208 */ /* 0x000fc60000800000 */
[----:B------:R-:W-:Y:S02]  /*8260*/  FADD.FTZ R4, R210, -R5 ;  /* 0x80000005d2047221 */ /* 0x000fe40000010000 */
[--C-:B------:R-:W-:Y:S01]  /*8270*/  FFMA.FTZ R156, R28, UR8, -R153.reuse ;  /* 0x000000081c9c7c23 */ /* 0x100fe20008010899 */
[--C-:B------:R-:W-:Y:S01]  /*8280*/  FFMA.FTZ R135, R34, UR8, -R153.reuse ;  /* 0x0000000822877c23 */ /* 0x100fe20008010899 */
[----:B------:R-:W-:Y:S01]  /*8290*/  FMUL.FTZ R158, R4, UR8 ;  /* 0x00000008049e7c20 */ /* 0x000fe20008410000 */
[--C-:B------:R-:W-:Y:S01]  /*82a0*/  FFMA.FTZ R150, R32, UR8, -R153.reuse ;  /* 0x0000000820967c23 */ /* 0x100fe20008010899 */
[--C-:B------:R-:W-:Y:S01]  /*82b0*/  FFMA.FTZ R133, R164, UR8, -R153.reuse ;  /* 0x00000008a4857c23 */ /* 0x100fe20008010899 */
[--C-:B------:R-:W-:Y:S01]  /*82c0*/  FFMA.FTZ R162, R20, UR8, -R153.reuse ;  /* 0x0000000814a27c23 */ /* 0x100fe20008010899 */
[----:B------:R-:W-:Y:S01]  /*82d0*/  MUFU.EX2 R156, R156 ;  /* 0x0000009c009c7308 */ /* 0x000fe20000000800 */
[--C-:B------:R-:W-:Y:S01]  /*82e0*/  FFMA.FTZ R165, R22, UR8, -R153.reuse ;  /* 0x0000000816a57c23 */ /* 0x100fe20008010899 */
[----:B-1----:R-:W-:Y:S01]  /*82f0*/  FMNMX.FTZ R3, R0, R3, !PT ;  /* 0x0000000300037209 */ /* 0x002fe20007810000 */
[--C-:B------:R-:W-:Y:S01]  /*8300*/  FFMA.FTZ R163, R24, UR8, -R153.reuse ;  /* 0x0000000818a37c23 */ /* 0x100fe20008010899 */
[--C-:B------:R-:W-:Y:S01]  /*8310*/  FFMA.FTZ R164, R26, UR8, -R153.reuse ;  /* 0x000000081aa47c23 */ /* 0x100fe20008010899 */
[--C-:B------:R-:W-:Y:S01]  /*8320*/  FFMA.FTZ R177, R170, UR8, -R153.reuse ;  /* 0x00000008aab17c23 */ /* 0x100fe20008010899 */
[C---:B------:R-:W-:Y:S01]  /*8330*/  FSETP.NEU.FTZ.AND P0, PT, R3.reuse, -INF , PT ;  /* 0xff8000000300780b */ /* 0x040fe20003f1d000 */
[C---:B------:R-:W-:Y:S01]  /*8340*/  FMUL.FTZ R160, R3.reuse, UR8 ;  /* 0x0000000803a07c20 */ /* 0x040fe20008410000 */
[----:B------:R-:W1:Y:S01]  /*8350*/  MUFU.EX2 R135, R135 ;  /* 0x0000008700877308 */ /* 0x000e620000000800 */
[--C-:B------:R-:W-:Y:S01]  /*8360*/  FFMA.FTZ R170, R172, UR8, -R153.reuse ;  /* 0x00000008acaa7c23 */ /* 0x100fe20008010899 */
[----:B------:R-:W-:Y:S01]  /*8370*/  FSEL R6, R3, RZ, P0 ;  /* 0x000000ff03067208 */ /* 0x000fe20000000000 */
[--C-:B------:R-:W-:Y:S01]  /*8380*/  FFMA.FTZ R179, R176, UR8, -R153.reuse ;  /* 0x00000008b0b37c23 */ /* 0x100fe20008010899 */
[----:B------:R-:W-:Y:S01]  /*8390*/  FSEL R160, R160, RZ, P0 ;  /* 0x000000ffa0a07208 */ /* 0x000fe20000000000 */
[--C-:B------:R-:W-:Y:S01]  /*83a0*/  FFMA.FTZ R174, R174, UR8, -R153.reuse ;  /* 0x00000008aeae7c23 */ /* 0x100fe20008010899 */
[--C-:B------:R-:W-:Y:S01]  /*83b0*/  FFMA.FTZ R178, R152, UR8, -R153.reuse ;  /* 0x0000000898b27c23 */ /* 0x100fe20008010899 */
[----:B------:R-:W-:Y:S01]  /*83c0*/  FADD.FTZ R6, R151, -R6 ;  /* 0x8000000697067221 */ /* 0x000fe20000010000 */
[----:B------:R-:W-:Y:S01]  /*83d0*/  MUFU.EX2 R150, R150 ;  /* 0x0000009600967308 */ /* 0x000fe20000000800 */
[--C-:B------:R-:W-:Y:S01]  /*83e0*/  FFMA.FTZ R134, R17, UR8, -R160.reuse ;  /* 0x0000000811867c23 */ /* 0x100fe200080108a0 */
[--C-:B------:R-:W-:Y:S01]  /*83f0*/  FFMA.FTZ R2, R31, UR8, -R160.reuse ;  /* 0x000000081f027c23 */ /* 0x100fe200080108a0 */
[----:B------:R-:W-:Y:S01]  /*8400*/  FMUL.FTZ R151, R6, UR8 ;  /* 0x0000000806977c20 */ /* 0x000fe20008410000 */
[----:B------:R-:W-:Y:S01]  /*8410*/  LDSM.16.MT88.4 R16, [R193+0x12000] ;  /* 0x01200000c110783b */ /* 0x000fe20000004200 */
[--C-:B------:R-:W-:Y:S01]  /*8420*/  FFMA.FTZ R0, R33, UR8, -R160.reuse ;  /* 0x0000000821007c23 */ /* 0x100fe200080108a0 */
[--C-:B------:R-:W-:Y:S01]  /*8430*/  FFMA.FTZ R157, R35, UR8, -R160.reuse ;  /* 0x00000008239d7c23 */ /* 0x100fe200080108a0 */
[--C-:B------:R-:W-:Y:S01]  /*8440*/  FFMA.FTZ R166, R23, UR8, -R160.reuse ;  /* 0x0000000817a67c23 */ /* 0x100fe200080108a0 */
[----:B------:R-:W2:Y:S01]  /*8450*/  LDSM.16.MT88.4 R4, [R194+0x12000] ;  /* 0x01200000c204783b */ /* 0x000ea20000004200 */
[----:B------:R-:W3:Y:S01]  /*8460*/  MUFU.EX2 R133, R133 ;  /* 0x0000008500857308 */ /* 0x000ee20000000800 */
[----:B-1----:R-:W-:Y:S01]  /*8470*/  F2FP.BF16.F32.PACK_AB R8, R135, R156 ;  /* 0x0000009c8708723e */ /* 0x002fe200000010ff */
[--C-:B------:R-:W-:Y:S01]  /*8480*/  FFMA.FTZ R168, R21, UR8, -R160.reuse ;  /* 0x0000000815a87c23 */ /* 0x100fe200080108a0 */
[--C-:B------:R-:W-:Y:S01]  /*8490*/  FFMA.FTZ R167, R27, UR8, -R160.reuse ;  /* 0x000000081ba77c23 */ /* 0x100fe200080108a0 */
[----:B------:R-:W-:Y:S01]  /*84a0*/  LDSM.16.MT88.4 R20, [R196+0x12800] ;  /* 0x01280000c414783b */ /* 0x000fe20000004200 */
[--C-:B------:R-:W-:Y:S01]  /*84b0*/  FFMA.FTZ R169, R25, UR8, -R160.reuse ;  /* 0x0000000819a97c23 */ /* 0x100fe200080108a0 */
[--C-:B------:R-:W-:Y:S01]  /*84c0*/  FFMA.FTZ R172, R173, UR8, -R160.reuse ;  /* 0x00000008adac7c23 */ /* 0x100fe200080108a0 */
[--C-:B------:R-:W-:Y:S01]  /*84d0*/  FFMA.FTZ R171, R171, UR8, -R160.reuse ;  /* 0x00000008abab7c23 */ /* 0x100fe200080108a0 */
[----:B------:R-:W-:Y:S01]  /*84e0*/  MUFU.EX2 R134, R134 ;  /* 0x0000008600867308 */ /* 0x000fe20000000800 */
[----:B------:R-:W-:Y:S01]  /*84f0*/  LDSM.16.MT88.4 R28, [R192+0x12800] ;  /* 0x01280000c01c783b */ /* 0x000fe20000004200 */
[--C-:B------:R-:W-:Y:S01]  /*8500*/  FFMA.FTZ R173, R175, UR8, -R160.reuse ;  /* 0x00000008afad7c23 */ /* 0x100fe200080108a0 */
[--C-:B------:R-:W-:Y:S01]  /*8510*/  FFMA.FTZ R176, R155, UR8, -R160.reuse ;  /* 0x000000089bb07c23 */ /* 0x100fe200080108a0 */
[--C-:B------:R-:W-:Y:S01]  /*8520*/  FFMA.FTZ R175, R154, UR8, -R153.reuse ;  /* 0x000000089aaf7c23 */ /* 0x100fe20008010899 */
[----:B------:R-:W-:Y:S01]  /*8530*/  LDSM.16.MT88.4 R24, [R196+0x14800] ;  /* 0x01480000c418783b */ /* 0x000fe20000004200 */
[--C-:B------:R-:W-:Y:S01]  /*8540*/  FFMA.FTZ R210, R146, UR8, -R153.reuse ;  /* 0x0000000892d27c23 */ /* 0x100fe20008010899 */
[----:B------:R-:W-:Y:S01]  /*8550*/  FFMA.FTZ R215, R144, UR8, -R153 ;  /* 0x0000000890d77c23 */ /* 0x000fe20008010899 */
[----:B------:R-:W1:Y:S01]  /*8560*/  MUFU.EX2 R2, R2 ;  /* 0x0000000200027308 */ /* 0x000e620000000800 */
[----:B---3--:R-:W-:Y:S01]  /*8570*/  F2FP.BF16.F32.PACK_AB R10, R133, R150 ;  /* 0x00000096850a723e */ /* 0x008fe200000010ff */
[----:B------:R-:W-:Y:S01]  /*8580*/  LDSM.16.MT88.4 R32, [R193+0x12800] ;  /* 0x01280000c120783b */ /* 0x000fe20000004200 */
[--C-:B------:R-:W-:Y:S01]  /*8590*/  FFMA.FTZ R212, R147, UR8, -R160.reuse ;  /* 0x0000000893d47c23 */ /* 0x100fe200080108a0 */
[--C-:B------:R-:W-:Y:S01]  /*85a0*/  FFMA.FTZ R217, R145, UR8, -R160.reuse ;  /* 0x0000000891d97c23 */ /* 0x100fe200080108a0 */
[--C-:B------:R-:W-:Y:S01]  /*85b0*/  FFMA.FTZ R161, R161, UR8, -R160.reuse ;  /* 0x00000008a1a17c23 */ /* 0x100fe200080108a0 */
[----:B------:R-:W-:Y:S01]  /*85c0*/  LDSM.16.MT88.4 R152, [R192+0x17000] ;  /* 0x01700000c098783b */ /* 0x000fe20000004200 */
[----:B------:R-:W-:Y:S01]  /*85d0*/  FFMA.FTZ R160, R159, UR8, -R160 ;  /* 0x000000089fa07c23 */ /* 0x000fe200080108a0 */
[----:B------:R-:W-:Y:S01]  /*85e0*/  MUFU.EX2 R0, R0 ;  /* 0x0000000000007308 */ /* 0x000fe20000000800 */
[----:B------:R-:W-:Y:S01]  /*85f0*/  PLOP3.LUT P0, PT, PT, PT, UP0, 0x80, 0x0 ;  /* 0x000000000000781c */ /* 0x000fe20003f0f008 */
[----:B------:R-:W-:Y:S06]  /*8600*/  LDSM.16.MT88.4 R144, [R196+0x13800] ;  /* 0x01380000c490783b */ /* 0x000fec0000004200 */
[----:B------:R-:W3:Y:S01]  /*8610*/  MUFU.EX2 R157, R157 ;  /* 0x0000009d009d7308 */ /* 0x000ee20000000800 */
[----:B-1----:R-:W-:-:S07]  /*8620*/  F2FP.BF16.F32.PACK_AB R9, R2, R134 ;  /* 0x000000860209723e */ /* 0x002fce00000010ff */
[----:B------:R-:W1:Y:S08]  /*8630*/  MUFU.EX2 R158, R158 ;  /* 0x0000009e009e7308 */ /* 0x000e700000000800 */
[----:B------:R-:W4:Y:S01]  /*8640*/  MUFU.EX2 R151, R151 ;  /* 0x0000009700977308 */ /* 0x000f220000000800 */
[----:B---3--:R-:W-:-:S07]  /*8650*/  F2FP.BF16.F32.PACK_AB R11, R157, R0 ;  /* 0x000000009d0b723e */ /* 0x008fce00000010ff */
[----:B------:R-:W-:Y:S01]  /*8660*/  MUFU.EX2 R163, R163 ;  /* 0x000000a300a37308 */ /* 0x000fe20000000800 */
[-C--:B-1----:R-:W-:Y:S01]  /*8670*/  FMUL.FTZ R36, R36, R158.reuse ;  /* 0x0000009e24247220 */ /* 0x082fe20000410000 */
[-C--:B------:R-:W-:Y:S01]  /*8680*/  FMUL.FTZ R37, R37, R158.reuse ;  /* 0x0000009e25257220 */ /* 0x080fe20000410000 */
[-C--:B------:R-:W-:Y:S01]  /*8690*/  FMUL.FTZ R40, R40, R158.reuse ;  /* 0x0000009e28287220 */ /* 0x080fe20000410000 */
[-C--:B------:R-:W-:Y:S01]  /*86a0*/  FMUL.FTZ R41, R41, R158.reuse ;  /* 0x0000009e29297220 */ /* 0x080fe20000410000 */
[-C--:B------:R-:W-:Y:S01]  /*86b0*/  FMUL.FTZ R44, R44, R158.reuse ;  /* 0x0000009e2c2c7220 */ /* 0x080fe20000410000 */
[-C--:B------:R-:W-:Y:S01]  /*86c0*/  FMUL.FTZ R45, R45, R158.reuse ;  /* 0x0000009e2d2d7220 */ /* 0x080fe20000410000 */
[-C--:B------:R-:W-:Y:S01]  /*86d0*/  FMUL.FTZ R48, R48, R158.reuse ;  /* 0x0000009e30307220 */ /* 0x080fe20000410000 */
[-C--:B------:R-:W-:Y:S01]  /*86e0*/  FMUL.FTZ R49, R49, R158.reuse ;  /* 0x0000009e31317220 */ /* 0x080fe20000410000 */
        /* <DEDUP_REMOVED lines=69> */
[----:B------:R-:W2:Y:S01]  /*8b40*/  MUFU.EX2 R162, R162 ;  /* 0x000000a200a27308 */ /* 0x000ea20000000800 */
[-C--:B------:R-:W-:Y:S01]  /*8b50*/  FMUL.FTZ R76, R76, R158.reuse ;  /* 0x0000009e4c4c7220 */ /* 0x080fe20000410000 */
[-C--:B------:R-:W-:Y:S01]  /*8b60*/  FMUL.FTZ R77, R77, R158.reuse ;  /* 0x0000009e4d4d7220 */ /* 0x080fe20000410000 */
[-C--:B------:R-:W-:Y:S01]  /*8b70*/  FMUL.FTZ R80, R80, R158.reuse ;  /* 0x0000009e50507220 */ /* 0x080fe20000410000 */
[C---:B------:R-:W-:Y:S01]  /*8b80*/  HMMA.16816.F32.BF16 R72, R8.reuse, R18, R72 ;  /* 0x000000120848723c */ /* 0x040fe20000041848 */
[----:B------:R-:W4:Y:S01]  /*8b90*/  LDSM.16.MT88.4 R16, [R196+0x16000] ;  /* 0x01600000c410783b */ /* 0x000f220000004200 */
[-C--:B------:R-:W-:Y:S01]  /*8ba0*/  FMUL.FTZ R81, R81, R158.reuse ;  /* 0x0000009e51517220 */ /* 0x080fe20000410000 */
[-C--:B------:R-:W-:Y:S01]  /*8bb0*/  FMUL.FTZ R78, R78, R151.reuse ;  /* 0x000000974e4e7220 */ /* 0x080fe20000410000 */
[----:B------:R-:W-:Y:S01]  /*8bc0*/  MUFU.EX2 R164, R164 ;  /* 0x000000a400a47308 */ /* 0x000fe20000000800 */
        /* <DEDUP_REMOVED lines=9> */
[----:B------:R-:W-:Y:S01]  /*8c60*/  MUFU.EX2 R165, R165 ;  /* 0x000000a500a57308 */ /* 0x000fe20000000800 */
        /* <DEDUP_REMOVED lines=11> */
[-C--:B------:R-:W-:Y:S01]  /*8d20*/  FMUL.FTZ R121, R121, R158.reuse ;  /* 0x0000009e79797220 */ /* 0x080fe20000410000 */
[-C--:B------:R-:W-:Y:S01]  /*8d30*/  FMUL.FTZ R122, R122, R151.reuse ;  /* 0x000000977a7a7220 */ /* 0x080fe20000410000 */
[-C--:B------:R-:W-:Y:S01]  /*8d40*/  FMUL.FTZ R123, R123, R151.reuse ;  /* 0x000000977b7b7220 */ /* 0x080fe20000410000 */
[C---:B-1----:R-:W-:Y:S01]  /*8d50*/  HMMA.16816.F32.BF16 R84, R8.reuse, R4, R84 ;  /* 0x000000040854723c */ /* 0x042fe20000041854 */
[----:B------:R-:W1:Y:S01]  /*8d60*/  MUFU.EX2 R166, R166 ;  /* 0x000000a600a67308 */ /* 0x000e620000000800 */
[-C--:B------:R-:W-:Y:S01]  /*8d70*/  FMUL.FTZ R108, R108, R158.reuse ;  /* 0x0000009e6c6c7220 */ /* 0x080fe20000410000 */
[-C--:B------:R-:W-:Y:S01]  /*8d80*/  FMUL.FTZ R109, R109, R158.reuse ;  /* 0x0000009e6d6d7220 */ /* 0x080fe20000410000 */
[-C--:B------:R-:W-:Y:S01]  /*8d90*/  FMUL.FTZ R110, R110, R151.reuse ;  /* 0x000000976e6e7220 */ /* 0x080fe20000410000 */
[-C--:B------:R-:W-:Y:S01]  /*8da0*/  FMUL.FTZ R111, R111, R151.reuse ;  /* 0x000000976f6f7220 */ /* 0x080fe20000410000 */
[C---:B------:R-:W-:Y:S01]  /*8db0*/  HMMA.16816.F32.BF16 R88, R8.reuse, R6, R88 ;  /* 0x000000060858723c */ /* 0x040fe20000041858 */
[----:B------:R-:W5:Y:S01]  /*8dc0*/  LDSM.16.MT88.4 R4, [R193+0x16000] ;  /* 0x01600000c104783b */ /* 0x000f620000004200 */
[-C--:B------:R-:W-:Y:S01]  /*8dd0*/  FMUL.FTZ R112, R112, R158.reuse ;  /* 0x0000009e70707220 */ /* 0x080fe20000410000 */
[----:B------:R-:W-:Y:S01]  /*8de0*/  MUFU.EX2 R168, R168 ;  /* 0x000000a800a87308 */ /* 0x000fe20000000800 */
[-C--:B------:R-:W-:Y:S01]  /*8df0*/  FMUL.FTZ R113, R113, R158.reuse ;  /* 0x0000009e71717220 */ /* 0x080fe20000410000 */
[-C--:B------:R-:W-:Y:S01]  /*8e00*/  FMUL.FTZ R114, R114, R151.reuse ;  /* 0x0000009772727220 */ /* 0x080fe20000410000 */
[----:B----4-:R-:W-:Y:S01]  /*8e10*/  HMMA.16816.F32.BF16 R92, R8, R16, R92 ;  /* 0x00000010085c723c */ /* 0x010fe2000004185c */
[-C--:B------:R-:W-:Y:S01]  /*8e20*/  FMUL.FTZ R115, R115, R151.reuse ;  /* 0x0000009773737220 */ /* 0x080fe20000410000 */
[----:B------:R-:W-:Y:S01]  /*8e30*/  FFMA.FTZ R156, R213, R158, R156 ;  /* 0x0000009ed59c7223 */ /* 0x000fe2000001009c */
[----:B------:R-:W-:-:S02]  /*8e40*/  FFMA.FTZ R151, R211, R151, R134 ;  /* 0x00000097d3977223 */ /* 0x000fc40000010086 */
[----:B------:R-:W4:Y:S01]  /*8e50*/  MUFU.EX2 R169, R169 ;  /* 0x000000a900a97308 */ /* 0x000f220000000800 */
[----:B------:R-:W-:Y:S01]  /*8e60*/  HMMA.16816.F32.BF16 R96, R8, R18, R96 ;  /* 0x000000120860723c */ /* 0x000fe20000041860 */
[----:B------:R-:W4:Y:S01]  /*8e70*/  LDSM.16.MT88.4 R16, [R194+0x14800] ;  /* 0x01480000c210783b */ /* 0x000f220000004200 */
[----:B------:R-:W-:Y:S01]  /*8e80*/  FADD.FTZ R135, R135, R156 ;  /* 0x0000009c87877221 */ /* 0x000fe20000010000 */
[----:B------:R-:W-:-:S03]  /*8e90*/  FADD.FTZ R151, R2, R151 ;  /* 0x0000009702977221 */ /* 0x000fc60000010000 */
[----:B---3--:R-:W-:Y:S01]  /*8ea0*/  HMMA.16816.F32.BF16 R76, R8, R12, R76 ;  /* 0x0000000c084c723c */ /* 0x008fe2000004184c */
[----:B------:R-:W-:Y:S01]  /*8eb0*/  MUFU.EX2 R174, R174 ;  /* 0x000000ae00ae7308 */ /* 0x000fe20000000800 */
[----:B------:R-:W-:Y:S01]  /*8ec0*/  FADD.FTZ R150, R150, R135 ;  /* 0x0000008796967221 */ /* 0x000fe20000010000 */
[----:B------:R-:W-:-:S03]  /*8ed0*/  FADD.FTZ R0, R0, R151 ;  /* 0x0000009700007221 */ /* 0x000fc60000010000 */
[C---:B------:R-:W-:Y:S01]  /*8ee0*/  HMMA.16816.F32.BF16 R80, R8.reuse, R14, R80 ;  /* 0x0000000e0850723c */ /* 0x040fe20000041850 */
[----:B------:R-:W3:Y:S01]  /*8ef0*/  LDSM.16.MT88.4 R12, [R194+0x16000] ;  /* 0x01600000c20c783b */ /* 0x000ee20000004200 */
[----:B------:R-:W-:Y:S01]  /*8f00*/  FADD.FTZ R150, R133, R150 ;  /* 0x0000009685967221 */ /* 0x000fe20000010000 */
[----:B------:R-:W-:Y:S01]  /*8f10*/  MUFU.EX2 R177, R177 ;  /* 0x000000b100b17308 */ /* 0x000fe20000000800 */
[----:B------:R-:W-:Y:S02]  /*8f20*/  FADD.FTZ R0, R157, R0 ;  /* 0x000000009d007221 */ /* 0x000fe40000010000 */
[C---:B------:R-:W-:Y:S05]  /*8f30*/  HMMA.16816.F32.BF16 R108, R8.reuse, R140, R108 ;  /* 0x0000008c086c723c */ /* 0x040fea000004186c */
[----:B------:R-:W-:Y:S01]  /*8f40*/  MUFU.EX2 R170, R170 ;  /* 0x000000aa00aa7308 */ /* 0x000fe20000000800 */
[C---:B------:R-:W-:Y:S01]  /*8f50*/  HMMA.16816.F32.BF16 R112, R8.reuse, R142, R112 ;  /* 0x0000008e0870723c */ /* 0x040fe20000041870 */
[----:B------:R-:W-:Y:S05]  /*8f60*/  LDSM.16.MT88.4 R140, [R192+0x16800] ;  /* 0x01680000c08c783b */ /* 0x000fea0000004200 */
[C---:B-----5:R-:W-:Y:S01]  /*8f70*/  HMMA.16816.F32.BF16 R104, R8.reuse, R4, R104 ;  /* 0x000000040868723c */ /* 0x060fe20000041868 */
[----:B------:R-:W-:Y:S05]  /*8f80*/  MUFU.EX2 R179, R179 ;  /* 0x000000b300b37308 */ /* 0x000fea0000000800 */
[----:B------:R-:W-:Y:S01]  /*8f90*/  HMMA.16816.F32.BF16 R116, R8, R6, R116 ;  /* 0x000000060874723c */ /* 0x000fe20000041874 */
[----:B--2---:R-:W-:-:S02]  /*8fa0*/  F2FP.BF16.F32.PACK_AB R4, R162, R163 ;  /* 0x000000a3a204723e */ /* 0x004fc400000010ff */
[C---:B-1----:R-:W-:Y:S01]  /*8fb0*/  F2FP.BF16.F32.PACK_AB R5, R166.reuse, R167 ;  /* 0x000000a7a605723e */ /* 0x042fe200000010ff */
[----:B------:R-:W1:Y:S01]  /*8fc0*/  MUFU.EX2 R172, R172 ;  /* 0x000000ac00ac7308 */ /* 0x000e620000000800 */
[----:B------:R-:W-:Y:S02]  /*8fd0*/  FADD.FTZ R167, R167, R0 ;  /* 0x00000000a7a77221 */ /* 0x000fe40000010000 */
[----:B------:R-:W-:Y:S02]  /*8fe0*/  F2FP.BF16.F32.PACK_AB R6, R165, R164 ;  /* 0x000000a4a506723e */ /* 0x000fe400000010ff */
[----:B----4-:R-:W-:Y:S01]  /*8ff0*/  F2FP.BF16.F32.PACK_AB R7, R169, R168 ;  /* 0x000000a8a907723e */ /* 0x010fe200000010ff */
[----:B------:R-:W-:Y:S02]  /*9000*/  FADD.FTZ R167, R166, R167 ;  /* 0x000000a7a6a77221 */ /* 0x000fe40000010000 */
[----:B------:R-:W2:Y:S02]  /*9010*/  MUFU.EX2 R171, R171 ;  /* 0x000000ab00ab7308 */ /* 0x000ea40000000800 */
[----:B------:R-:W-:-:S02]  /*9020*/  FADD.FTZ R168, R168, R167 ;  /* 0x000000a7a8a87221 */ /* 0x000fc40000010000 */
[C---:B------:R-:W-:Y:S02]  /*9030*/  HMMA.16816.F32.BF16 R128, R4.reuse, R20, R128 ;  /* 0x000000140480723c */ /* 0x040fe40000041880 */
[----:B------:R-:W-:Y:S02]  /*9040*/  FADD.FTZ R169, R169, R168 ;  /* 0x000000a8a9a97221 */ /* 0x000fe40000010000 */
[----:B------:R-:W-:Y:S02]  /*9050*/  MUFU.EX2 R173, R173 ;  /* 0x000000ad00ad7308 */ /* 0x000fe40000000800 */
[----:B------:R-:W-:Y:S01]  /*9060*/  HMMA.16816.F32.BF16 R124, R4, R22, R124 ;  /* 0x00000016047c723c */ /* 0x000fe2000004187c */
[----:B------:R-:W4:Y:S01]  /*9070*/  LDSM.16.MT88.4 R20, [R192+0x14800] ;  /* 0x01480000c014783b */ /* 0x000f220000004200 */
[----:B-1----:R-:W-:-:S04]  /*9080*/  FADD.FTZ R0, R172, R169 ;  /* 0x000000a9ac007221 */ /* 0x002fc80000010000 */
[----:B------:R-:W-:Y:S01]  /*9090*/  HMMA.16816.F32.BF16 R68, R4, R16, R68 ;  /* 0x000000100444723c */ /* 0x000fe20000041844 */
[----:B------:R-:W1:Y:S01]  /*90a0*/  MUFU.EX2 R176, R176 ;  /* 0x000000b000b07308 */ /* 0x000e620000000800 */
[----:B--2---:R-:W-:-:S04]  /*90b0*/  FADD.FTZ R0, R171, R0 ;  /* 0x00000000ab007221 */ /* 0x004fc80000010000 */
[----:B------:R-:W-:Y:S01]  /*90c0*/  HMMA.16816.F32.BF16 R72, R4, R18, R72 ;  /* 0x000000120448723c */ /* 0x000fe20000041848 */
[----:B------:R-:W2:Y:S02]  /*90d0*/  LDSM.16.MT88.4 R16, [R193+0x16800] ;  /* 0x01680000c110783b */ /* 0x000ea40000004200 */
[----:B------:R-:W-:Y:S03]  /*90e0*/  MUFU.EX2 R175, R175 ;  /* 0x000000af00af7308 */ /* 0x000fe60000000800 */
[C---:B---3--:R-:W-:Y:S05]  /*90f0*/  HMMA.16816.F32.BF16 R100, R8.reuse, R12, R100 ;  /* 0x0000000c0864723c */ /* 0x048fea0000041864 */
[----:B------:R-:W3:Y:S01]  /*9100*/  MUFU.EX2 R178, R178 ;  /* 0x000000b200b27308 */ /* 0x000ee20000000800 */
[----:B------:R-:W-:Y:S01]  /*9110*/  HMMA.16816.F32.BF16 R120, R8, R14, R120 ;  /* 0x0000000e0878723c */ /* 0x000fe20000041878 */
[----:B------:R-:W5:Y:S04]  /*9120*/  LDSM.16.MT88.4 R8, [R196+0x16800] ;  /* 0x01680000c408783b */ /* 0x000f680000004200 */
[----:B------:R-:W3:Y:S01]  /*9130*/  LDSM.16.MT88.4 R12, [R193+0x14800] ;  /* 0x01480000c10c783b */ /* 0x000ee20000004200 */
[C---:B------:R-:W-:Y:S01]  /*9140*/  HMMA.16816.F32.BF16 R52, R4.reuse, R28, R52 ;  /* 0x0000001c0434723c */ /* 0x040fe20000041834 */
[----:B------:R-:W-:Y:S05]  /*9150*/  MUFU.EX2 R210, R210 ;  /* 0x000000d200d27308 */ /* 0x000fea0000000800 */
[C---:B------:R-:W-:Y:S01]  /*9160*/  HMMA.16816.F32.BF16 R56, R4.reuse, R30, R56 ;  /* 0x0000001e0438723c */ /* 0x040fe20000041838 */
[----:B------:R-:W3:Y:S02]  /*9170*/  LDSM.16.MT88.4 R28, [R194+0x16800] ;  /* 0x01680000c21c783b */ /* 0x000ee40000004200 */
[----:B------:R-:W-:Y:S03]  /*9180*/  MUFU.EX2 R215, R215 ;  /* 0x000000d700d77308 */ /* 0x000fe60000000800 */
[C---:B------:R-:W-:Y:S05]  /*9190*/  HMMA.16816.F32.BF16 R60, R4.reuse, R24, R60 ;  /* 0x00000018043c723c */ /* 0x040fea000004183c */
[----:B------:R-:W-:Y:S01]  /*91a0*/  MUFU.EX2 R212, R212 ;  /* 0x000000d400d47308 */ /* 0x000fe20000000800 */
[C---:B------:R-:W-:Y:S01]  /*91b0*/  HMMA.16816.F32.BF16 R64, R4.reuse, R26, R64 ;  /* 0x0000001a0440723c */ /* 0x040fe20000041840 */
[----:B------:R-:W3:Y:S05]  /*91c0*/  LDSM.16.MT88.4 R24, [R196+0x13000] ;  /* 0x01300000c418783b */ /* 0x000eea0000004200 */
[C---:B----4-:R-:W-:Y:S01]  /*91d0*/  HMMA.16816.F32.BF16 R84, R4.reuse, R20, R84 ;  /* 0x000000140454723c */ /* 0x050fe20000041854 */
[----:B------:R-:W4:Y:S05]  /*91e0*/  MUFU.EX2 R217, R217 ;  /* 0x000000d900d97308 */ /* 0x000f2a0000000800 */
[C---:B------:R-:W-:Y:S01]  /*91f0*/  HMMA.16816.F32.BF16 R88, R4.reuse, R22, R88 ;  /* 0x000000160458723c */ /* 0x040fe20000041858 */
[----:B------:R-:W4:Y:S02]  /*9200*/  LDSM.16.MT88.4 R20, [R196+0x15000] ;  /* 0x01500000c414783b */ /* 0x000f240000004200 */
[----:B------:R-:W-:Y:S03]  /*9210*/  MUFU.EX2 R161, R161 ;  /* 0x000000a100a17308 */ /* 0x000fe60000000800 */
[C---:B--2---:R-:W-:Y:S05]  /*9220*/  HMMA.16816.F32.BF16 R104, R4.reuse, R16, R104 ;  /* 0x000000100468723c */ /* 0x044fea0000041868 */
[----:B------:R-:W2:Y:S01]  /*9230*/  MUFU.EX2 R160, R160 ;  /* 0x000000a000a07308 */ /* 0x000ea20000000800 */
[C---:B------:R-:W-:Y:S01]  /*9240*/  HMMA.16816.F32.BF16 R116, R4.reuse, R18, R116 ;  /* 0x000000120474723c */ /* 0x040fe20000041874 */
[----:B------:R-:W2:Y:S05]  /*9250*/  LDSM.16.MT88.4 R16, [R194+0x15000] ;  /* 0x01500000c210783b */ /* 0x000eaa0000004200 */
[C---:B-----5:R-:W-:Y:S06]  /*9260*/  HMMA.16816.F32.BF16 R92, R4.reuse, R8, R92 ;  /* 0x00000008045c723c */ /* 0x060fec000004185c */
[----:B------:R-:W-:Y:S01]  /*9270*/  HMMA.16816.F32.BF16 R96, R4, R10, R96 ;  /* 0x0000000a0460723c */ /* 0x000fe20000041860 */
[----:B------:R-:W-:-:S02]  /*9280*/  F2FP.BF16.F32.PACK_AB R8, R177, R174 ;  /* 0x000000aeb108723e */ /* 0x000fc400000010ff */
[----:B------:R-:W-:-:S03]  /*9290*/  F2FP.BF16.F32.PACK_AB R9, R171, R172 ;  /* 0x000000acab09723e */ /* 0x000fc600000010ff */
[C---:B------:R-:W-:Y:S01]  /*92a0*/  HMMA.16816.F32.BF16 R36, R4.reuse, R136, R36 ;  /* 0x000000880424723c */ /* 0x040fe20000041824 */
[----:B------:R-:W-:Y:S02]  /*92b0*/  F2FP.BF16.F32.PACK_AB R10, R179, R170 ;  /* 0x000000aab30a723e */ /* 0x000fe400000010ff */
[C---:B-1----:R-:W-:Y:S01]  /*92c0*/  F2FP.BF16.F32.PACK_AB R11, R176.reuse, R173 ;  /* 0x000000adb00b723e */ /* 0x042fe200000010ff */
[----:B------:R-:W-:Y:S02]  /*92d0*/  FADD.FTZ R173, R173, R0 ;  /* 0x00000000adad7221 */ /* 0x000fe40000010000 */
[----:B------:R-:W-:Y:S01]  /*92e0*/  HMMA.16816.F32.BF16 R40, R4, R138, R40 ;  /* 0x0000008a0428723c */ /* 0x000fe20000041828 */
[----:B------:R-:W1:Y:S01]  /*92f0*/  LDSM.16.MT88.4 R136, [R194+0x13000] ;  /* 0x01300000c288783b */ /* 0x000e620000004200 */
[----:B------:R-:W-:-:S04]  /*9300*/  FADD.FTZ R173, R176, R173 ;  /* 0x000000adb0ad7221 */ /* 0x000fc80000010000 */
[C---:B------:R-:W-:Y:S06]  /*9310*/  HMMA.16816.F32.BF16 R44, R4.reuse, R32, R44 ;  /* 0x00000020042c723c */ /* 0x040fec000004182c */
[C---:B------:R-:W-:Y:S01]  /*9320*/  HMMA.16816.F32.BF16 R48, R4.reuse, R34, R48 ;  /* 0x000000220430723c */ /* 0x040fe20000041830 */
[----:B------:R-:W5:Y:S05]  /*9330*/  LDSM.16.MT88.4 R32, [R193+0x13000] ;  /* 0x01300000c120783b */ /* 0x000f6a0000004200 */
[C---:B---3--:R-:W-:Y:S06]  /*9340*/  HMMA.16816.F32.BF16 R76, R4.reuse, R12, R76 ;  /* 0x0000000c044c723c */ /* 0x048fec000004184c */
[C---:B------:R-:W-:Y:S01]  /*9350*/  HMMA.16816.F32.BF16 R80, R4.reuse, R14, R80 ;  /* 0x0000000e0450723c */ /* 0x040fe20000041850 */
[----:B------:R-:W-:Y:S05]  /*9360*/  LDSM.16.MT88.4 R12, [R193+0x15000] ;  /* 0x01500000c10c783b */ /* 0x000fea0000004200 */
[C---:B------:R-:W-:Y:S06]  /*9370*/  HMMA.16816.F32.BF16 R100, R4.reuse, R28, R100 ;  /* 0x0000001c0464723c */ /* 0x040fec0000041864 */
[C---:B------:R-:W-:Y:S01]  /*9380*/  HMMA.16816.F32.BF16 R120, R4.reuse, R30, R120 ;  /* 0x0000001e0478723c */ /* 0x040fe20000041878 */
[----:B------:R-:W3:Y:S05]  /*9390*/  LDSM.16.MT88.4 R28, [R192+0x13000] ;  /* 0x01300000c01c783b */ /* 0x000eea0000004200 */
[C---:B------:R-:W-:Y:S06]  /*93a0*/  HMMA.16816.F32.BF16 R108, R4.reuse, R140, R108 ;  /* 0x0000008c046c723c */ /* 0x040fec000004186c */
[----:B------:R-:W-:Y:S01]  /*93b0*/  HMMA.16816.F32.BF16 R112, R4, R142, R112 ;  /* 0x0000008e0470723c */ /* 0x000fe20000041870 */
[----:B------:R-:W-:Y:S04]  /*93c0*/  LDSM.16.MT88.4 R4, [R196+0x17000] ;  /* 0x01700000c404783b */ /* 0x000fe80000004200 */
[----:B------:R-:W-:Y:S01]  /*93d0*/  LDSM.16.MT88.4 R140, [R194+0x13800] ;  /* 0x01380000c28c783b */ /* 0x000fe20000004200 */
[C---:B------:R-:W-:Y:S06]  /*93e0*/  HMMA.16816.F32.BF16 R128, R8.reuse, R24, R128 ;  /* 0x000000180880723c */ /* 0x040fec0000041880 */
[C---:B------:R-:W-:Y:S01]  /*93f0*/  HMMA.16816.F32.BF16 R124, R8.reuse, R26, R124 ;  /* 0x0000001a087c723c */ /* 0x040fe2000004187c */
[----:B------:R-:W3:Y:S05]  /*9400*/  LDSM.16.MT88.4 R24, [R192+0x15000] ;  /* 0x01500000c018783b */ /* 0x000eea0000004200 */
[C---:B----4-:R-:W-:Y:S06]  /*9410*/  HMMA.16816.F32.BF16 R60, R8.reuse, R20, R60 ;  /* 0x00000014083c723c */ /* 0x050fec000004183c */
[C---:B------:R-:W-:Y:S01]  /*9420*/  HMMA.16816.F32.BF16 R64, R8.reuse, R22, R64 ;  /* 0x000000160840723c */ /* 0x040fe20000041840 */
[----:B------:R-:W4:Y:S05]  /*9430*/  LDSM.16.MT88.4 R20, [R194+0x17000] ;  /* 0x01700000c214783b */ /* 0x000f2a0000004200 */
[C---:B--2---:R-:W-:Y:S06]  /*9440*/  HMMA.16816.F32.BF16 R68, R8.reuse, R16, R68 ;  /* 0x000000100844723c */ /* 0x044fec0000041844 */
[C---:B------:R-:W-:Y:S01]  /*9450*/  HMMA.16816.F32.BF16 R72, R8.reuse, R18, R72 ;  /* 0x000000120848723c */ /* 0x040fe20000041848 */
[----:B------:R-:W2:Y:S05]  /*9460*/  LDSM.16.MT88.4 R16, [R193+0x17000] ;  /* 0x01700000c110783b */ /* 0x000eaa0000004200 */
[C---:B-1----:R-:W-:Y:S06]  /*9470*/  HMMA.16816.F32.BF16 R36, R8.reuse, R136, R36 ;  /* 0x000000880824723c */ /* 0x042fec0000041824 */
[C---:B------:R-:W-:Y:S01]  /*9480*/  HMMA.16816.F32.BF16 R40, R8.reuse, R138, R40 ;  /* 0x0000008a0828723c */ /* 0x040fe20000041828 */
[----:B------:R-:W-:Y:S05]  /*9490*/  LDSM.16.MT88.4 R136, [R193+0x13800] ;  /* 0x01380000c188783b */ /* 0x000fea0000004200 */
[C---:B-----5:R-:W-:Y:S06]  /*94a0*/  HMMA.16816.F32.BF16 R44, R8.reuse, R32, R44 ;  /* 0x00000020082c723c */ /* 0x060fec000004182c */
[C---:B------:R-:W-:Y:S01]  /*94b0*/  HMMA.16816.F32.BF16 R48, R8.reuse, R34, R48 ;  /* 0x000000220830723c */ /* 0x040fe20000041830 */
[----:B------:R-:W-:Y:S05]  /*94c0*/  LDSM.16.MT88.4 R32, [R192+0x13800] ;  /* 0x01380000c020783b */ /* 0x000fea0000004200 */
[C---:B---3--:R-:W-:Y:S06]  /*94d0*/  HMMA.16816.F32.BF16 R52, R8.reuse, R28, R52 ;  /* 0x0000001c0834723c */ /* 0x048fec0000041834 */
[C---:B------:R-:W-:Y:S01]  /*94e0*/  HMMA.16816.F32.BF16 R56, R8.reuse, R30, R56 ;  /* 0x0000001e0838723c */ /* 0x040fe20000041838 */
[----:B------:R-:W1:Y:S05]  /*94f0*/  LDSM.16.MT88.4 R28, [R196+0x15800] ;  /* 0x01580000c41c783b */ /* 0x000e6a0000004200 */
[C---:B------:R-:W-:Y:S06]  /*9500*/  HMMA.16816.F32.BF16 R76, R8.reuse, R12, R76 ;  /* 0x0000000c084c723c */ /* 0x040fec000004184c */
[C---:B------:R-:W-:Y:S01]  /*9510*/  HMMA.16816.F32.BF16 R80, R8.reuse, R14, R80 ;  /* 0x0000000e0850723c */ /* 0x040fe20000041850 */
[----:B------:R-:W-:Y:S05]  /*9520*/  LDSM.16.MT88.4 R12, [R196+0x17800] ;  /* 0x01780000c40c783b */ /* 0x000fea0000004200 */
[C---:B------:R-:W-:Y:S06]  /*9530*/  HMMA.16816.F32.BF16 R84, R8.reuse, R24, R84 ;  /* 0x000000180854723c */ /* 0x040fec0000041854 */
[C---:B------:R-:W-:Y:S01]  /*9540*/  HMMA.16816.F32.BF16 R88, R8.reuse, R26, R88 ;  /* 0x0000001a0858723c */ /* 0x040fe20000041858 */
[----:B------:R-:W-:Y:S05]  /*9550*/  LDSM.16.MT88.4 R24, [R194+0x15800] ;  /* 0x01580000c218783b */ /* 0x000fea0000004200 */
[C---:B------:R-:W-:Y:S06]  /*9560*/  HMMA.16816.F32.BF16 R92, R8.reuse, R4, R92 ;  /* 0x00000004085c723c */ /* 0x040fec000004185c */
[----:B------:R-:W-:Y:S01]  /*9570*/  HMMA.16816.F32.BF16 R96, R8, R6, R96 ;  /* 0x000000060860723c */ /* 0x000fe20000041860 */
[----:B------:R-:W-:-:S02]  /*9580*/  F2FP.BF16.F32.PACK_AB R4, R178, R175 ;  /* 0x000000afb204723e */ /* 0x000fc400000010ff */
[----:B------:R-:W-:Y:S01]  /*9590*/  F2FP.BF16.F32.PACK_AB R5, R217, R212 ;  /* 0x000000d4d905723e */ /* 0x000fe200000010ff */
[----:B------:R-:W-:Y:S02]  /*95a0*/  FADD.FTZ R212, R212, R173 ;  /* 0x000000add4d47221 */ /* 0x000fe40000010000 */
[----:B----4-:R-:W-:Y:S01]  /*95b0*/  HMMA.16816.F32.BF16 R100, R8, R20, R100 ;  /* 0x000000140864723c */ /* 0x010fe20000041864 */
[----:B------:R-:W-:Y:S01]  /*95c0*/  F2FP.BF16.F32.PACK_AB R6, R215, R210 ;  /* 0x000000d2d706723e */ /* 0x000fe200000010ff */
[----:B------:R-:W-:Y:S01]  /*95d0*/  FADD.FTZ R212, R217, R212 ;  /* 0x000000d4d9d47221 */ /* 0x000fe20000010000 */
[----:B------:R-:W-:-:S03]  /*95e0*/  F2FP.BF16.F32.PACK_AB R7, R160, R161 ;  /* 0x000000a1a007723e */ /* 0x000fc600000010ff */
[----:B------:R-:W-:Y:S01]  /*95f0*/  HMMA.16816.F32.BF16 R120, R8, R22, R120 ;  /* 0x000000160878723c */ /* 0x000fe20000041878 */
[----:B------:R-:W-:Y:S01]  /*9600*/  LDSM.16.MT88.4 R20, [R193+0x15800] ;  /* 0x01580000c114783b */ /* 0x000fe20000004200 */
[----:B------:R-:W-:-:S04]  /*9610*/  FADD.FTZ R161, R161, R212 ;  /* 0x000000d4a1a17221 */ /* 0x000fc80000010000 */
[----:B--2---:R-:W-:Y:S01]  /*9620*/  HMMA.16816.F32.BF16 R104, R8, R16, R104 ;  /* 0x000000100868723c */ /* 0x004fe20000041868 */
[----:B------:R-:W-:-:S05]  /*9630*/  FADD.FTZ R211, R160, R161 ;  /* 0x000000a1a0d37221 */ /* 0x000fca0000010000 */
[C---:B------:R-:W-:Y:S01]  /*9640*/  HMMA.16816.F32.BF16 R116, R8.reuse, R18, R116 ;  /* 0x000000120874723c */ /* 0x040fe20000041874 */
[----:B------:R-:W2:Y:S05]  /*9650*/  LDSM.16.MT88.4 R16, [R192+0x15800] ;  /* 0x01580000c010783b */ /* 0x000eaa0000004200 */
[C---:B------:R-:W-:Y:S06]  /*9660*/  HMMA.16816.F32.BF16 R108, R8.reuse, R152, R108 ;  /* 0x00000098086c723c */ /* 0x040fec000004186c */
[----:B------:R-:W-:Y:S01]  /*9670*/  HMMA.16816.F32.BF16 R112, R8, R154, R112 ;  /* 0x0000009a0870723c */ /* 0x000fe20000041870 */
[----:B------:R-:W3:Y:S05]  /*9680*/  LDSM.16.MT88.4 R8, [R194+0x17800] ;  /* 0x01780000c208783b */ /* 0x000eea0000004200 */
[C---:B-1----:R-:W-:Y:S06]  /*9690*/  HMMA.16816.F32.BF16 R60, R4.reuse, R28, R60 ;  /* 0x0000001c043c723c */ /* 0x042fec000004183c */
[C---:B------:R-:W-:Y:S01]  /*96a0*/  HMMA.16816.F32.BF16 R64, R4.reuse, R30, R64 ;  /* 0x0000001e0440723c */ /* 0x040fe20000041840 */
[----:B------:R-:W1:Y:S05]  /*96b0*/  LDSM.16.MT88.4 R28, [R193+0x17800] ;  /* 0x01780000c11c783b */ /* 0x000e6a0000004200 */
[C---:B------:R-:W-:Y:S06]  /*96c0*/  HMMA.16816.F32.BF16 R128, R4.reuse, R144, R128 ;  /* 0x000000900480723c */ /* 0x040fec0000041880 */
[C---:B------:R-:W-:Y:S06]  /*96d0*/  HMMA.16816.F32.BF16 R124, R4.reuse, R146, R124 ;  /* 0x00000092047c723c */ /* 0x040fec000004187c */
[C---:B--2---:R-:W-:Y:S06]  /*96e0*/  HMMA.16816.F32.BF16 R84, R4.reuse, R16, R84 ;  /* 0x000000100454723c */ /* 0x044fec0000041854 */
[C---:B------:R-:W-:Y:S01]  /*96f0*/  HMMA.16816.F32.BF16 R88, R4.reuse, R18, R88 ;  /* 0x000000120458723c */ /* 0x040fe20000041858 */
[----:B------:R-:W2:Y:S05]  /*9700*/  LDSM.16.MT88.4 R16, [R192+0x17800] ;  /* 0x01780000c010783b */ /* 0x000eaa0000004200 */
        /* <DEDUP_REMOVED lines=26> */
[C---:B-1----:R-:W-:Y:S06]  /*98b0*/  HMMA.16816.F32.BF16 R104, R4.reuse, R28, R104 ;  /* 0x0000001c0468723c */ /* 0x042fec0000041868 */
[C---:B------:R-:W-:Y:S06]  /*98c0*/  HMMA.16816.F32.BF16 R116, R4.reuse, R30, R116 ;  /* 0x0000001e0474723c */ /* 0x040fec0000041874 */
[C---:B--2---:R-:W-:Y:S06]  /*98d0*/  HMMA.16816.F32.BF16 R108, R4.reuse, R16, R108 ;  /* 0x00000010046c723c */ /* 0x044fec000004186c */
[----:B------:R-:W-:Y:S01]  /*98e0*/  HMMA.16816.F32.BF16 R112, R4, R18, R112 ;  /* 0x000000120470723c */ /* 0x000fe20000041870 */
[----:B------:R-:W-:-:S08]  /*98f0*/  NOP ;  /* 0x0000000000007918 */ /* 0x000fd00000000000 */
[----:B------:R-:W-:-:S15]  /*9900*/  @P0 BRA `(.L_x_9) ;  /* 0x0000000000040947 */ /* 0x000fde0003800000 */
.L_x_6:
[----:B------:R-:W-:-:S12]  /*9910*/  UIADD3 UR18, UR9, -0x1, URZ ;  /* 0xffffffff09127890 */ /* 0x000fd8000fffe03f */
.L_x_9:
[----:B------:R-:W-:-:S13]  /*9920*/  ISETP.LE.AND P0, PT, RZ, UR18, PT ;  /* 0x00000012ff007c0c */ /* 0x000fda000bf03270 */
[----:B------:R-:W-:Y:S05]  /*9930*/  @!P0 BRA `(.L_x_10) ;  /* 0x0000002400e08947 */ /* 0x000fea0003800000 */
[----:B------:R-:W-:Y:S01]  /*9940*/  USHF.L.U64.HI UR23, UR10, 0x5, UR11 ;  /* 0x000000050a177899 */ /* 0x000fe2000801020b */
[----:B------:R-:W-:Y:S01]  /*9950*/  MOV R0, R3 ;  /* 0x0000000300007202 */ /* 0x000fe20000000f00 */
[----:B------:R-:W-:Y:S01]  /*9960*/  USHF.L.U32 UR24, UR10, 0x5, URZ ;  /* 0x000000050a187899 */ /* 0x000fe2000800063f */
[----:B------:R-:W-:Y:S01]  /*9970*/  MOV R133, R132 ;  /* 0x0000008400857202 */ /* 0x000fe20000000f00 */
[----:B------:R-:W-:Y:S01]  /*9980*/  USHF.L.U64.HI UR5, UR10, 0x6, UR11 ;  /* 0x000000060a057899 */ /* 0x000fe2000801020b */
[----:B------:R-:W-:Y:S01]  /*9990*/  MOV R206, R148 ;  /* 0x0000009400ce7202 */ /* 0x000fe20000000f00 */
[----:B------:R-:W-:Y:S02]  /*99a0*/  USHF.L.U32 UR13, UR10, 0x6, URZ ;  /* 0x000000060a0d7899 */ /* 0x000fe4000800063f */
[----:B------:R-:W-:Y:S02]  /*99b0*/  USHF.L.U64.HI UR23, UR24, 0x1, UR23 ;  /* 0x0000000118177899 */ /* 0x000fe40008010217 */
[----:B------:R-:W-:Y:S01]  /*99c0*/  USHF.L.U32 UR24, UR24, 0x1, URZ ;  /* 0x0000000118187899 */ /* 0x000fe2000800063f */
[----:B------:R-:W-:Y:S01]  /*99d0*/  ULDC UR4, c[0x0][0x2ec] ;  /* 0x0000bb0000047ab9 */ /* 0x000fe20000000800 */
[----:B------:R-:W-:Y:S01]  /*99e0*/  ULDC.64 UR6, c[0x0][0x218] ;  /* 0x0000860000067ab9 */ /* 0x000fe20000000a00 */
[----:B------:R-:W-:Y:S01]  /*99f0*/  ULDC.64 UR10, c[0x0][0x220] ;  /* 0x00008800000a7ab9 */ /* 0x000fe20000000a00 */
[----:B------:R-:W-:Y:S01]  /*9a00*/  ULDC.64 UR8, c[0x0][0x248] ;  /* 0x0000920000087ab9 */ /* 0x000fe20000000a00 */
[----:B------:R-:W-:Y:S07]  /*9a10*/  BRA `(.L_x_11) ;  /* 0x0000000000687947 */ /* 0x000fee0003800000 */
.L_x_13:
[----:B------:R-:W-:Y:S04]  /*9a20*/  UIADD3 UR25, UR18, -0x1, URZ ;  /* 0xffffffff12197890 */ /* 0x000fe8000fffe03f */
[----:B------:R-:W-:Y:S02]  /*9a30*/  USHF.R.S32.HI UR12, URZ, 0x1f, UR25 ;  /* 0x0000001f3f0c7899 */ /* 0x000fe40008011419 */
[----:B------:R-:W-:Y:S02]  /*9a40*/  UIMAD.WIDE.U32 UR26, UR25, UR8, URZ ;  /* 0x00000008191a72a5 */ /* 0x000fe4000f8e003f */
[----:B------:R-:W-:Y:S04]  /*9a50*/  UIMAD UR12, UR12, UR8, URZ ;  /* 0x000000080c0c72a4 */ /* 0x000fe8000f8e023f */
[----:B------:R-:W-:Y:S01]  /*9a60*/  UIMAD UR12, UR25, UR9, UR12 ;  /* 0x00000009190c72a4 */ /* 0x000fe2000f8e020c */
[----:B------:R-:W-:Y:S02]  /*9a70*/  IMAD.U32 R136, RZ, RZ, UR26 ;  /* 0x0000001aff887e24 */ /* 0x000fe4000f8e00ff */
[----:B------:R-:W-:Y:S01]  /*9a80*/  IMAD.U32 R137, RZ, RZ, UR27 ;  /* 0x0000001bff897e24 */ /* 0x000fe2000f8e00ff */
[----:B------:R-:W-:Y:S02]  /*9a90*/  UIADD3 UR12, UR27, UR12, URZ ;  /* 0x0000000c1b0c7290 */ /* 0x000fe4000fffe03f */
[----:B------:R-:W-:Y:S04]  /*9aa0*/  LEA R132, P1, R136, R204, 0x6 ;  /* 0x000000cc88847211 */ /* 0x000fe800078230ff */
[----:B------:R-:W-:Y:S01]  /*9ab0*/  IMAD.U32 R3, RZ, RZ, UR12 ;  /* 0x0000000cff037e24 */ /* 0x000fe2000f8e00ff */
[----:B------:R-:W-:Y:S04]  /*9ac0*/  LEA R134, P2, R132, UR6, 0x1 ;  /* 0x0000000684867c11 */ /* 0x000fe8000f8408ff */
[----:B------:R-:W-:Y:S02]  /*9ad0*/  LEA.HI.X R3, R136, R209, R3, 0x6, P1 ;  /* 0x000000d188037211 */ /* 0x000fe400008f3403 */
[----:B------:R-:W-:Y:S02]  /*9ae0*/  IADD3 R136, P1, R134, UR22, RZ ;  /* 0x0000001686887c10 */ /* 0x000fe4000ff3e0ff */
[----:B------:R-:W-:Y:S04]  /*9af0*/  LEA.HI.X R135, R132, UR7, R3, 0x1, P2 ;  /* 0x0000000784877c11 */ /* 0x000fe800090f0c03 */
        /* <DEDUP_REMOVED lines=10> */
[----:B------:R-:W0:Y:S01]  /*9ba0*/  LDGDEPBAR ;  /* 0x00000000000079af */ /* 0x000e220000000000 */
[----:B------:R-:W-:Y:S05]  /*9bb0*/  BRA `(.L_x_12) ;  /* 0x0000000c00547947 */ /* 0x000fea0003800000 */
.L_x_11:
[----:B------:R-:W-:Y:S04]  /*9bc0*/  DEPBAR.LE SB0, 0x0 ;  /* 0x000080000000791a */ /* 0x000fe80000000000 */
[----:B------:R-:W-:Y:S01]  /*9bd0*/  BAR.SYNC.DEFER_BLOCKING 0x0 ;  /* 0x0000000000007b1d */ /* 0x000fe20000010000 */
[----:B------:R-:W-:Y:S01]  /*9be0*/  USHF.R.S32.HI UR25, URZ, 0x1f, UR18 ;  /* 0x0000001f3f197899 */ /* 0x000fe20008011412 */
[----:B------:R-:W-:Y:S01]  /*9bf0*/  IMAD.U32 R3, RZ, RZ, UR18 ;  /* 0x00000012ff037e24 */ /* 0x000fe2000f8e00ff */
[----:B------:R-:W-:Y:S03]  /*9c00*/  UIMAD UR12, UR5, UR18, URZ ;  /* 0x00000012050c72a4 */ /* 0x000fe6000f8e023f */
[----:B------:R-:W-:Y:S01]  /*9c10*/  IMAD.WIDE.U32 R134, R3, UR13, R206 ;  /* 0x0000000d03867c25 */ /* 0x000fe2000f8e00ce */
[----:B------:R-:W-:Y:S02]  /*9c20*/  UIMAD UR12, UR25, UR13, UR12 ;  /* 0x0000000d190c72a4 */ /* 0x000fe4000f8e020c */
[C---:B------:R-:W-:Y:S04]  /*9c30*/  LEA R214, P0, R134.reuse, UR10, 0x1 ;  /* 0x0000000a86d67c11 */ /* 0x040fe8000f8008ff */
[----:B------:R-:W-:Y:S05]  /*9c40*/  VIADD R2, R135, UR12 ;  /* 0x0000000c87027c36 */ /* 0x000fea0008000000 */
[----:B------:R-:W-:Y:S02]  /*9c50*/  LEA.HI.X R215, R134, UR11, R2, 0x1, P0 ;  /* 0x0000000b86d77c11 */ /* 0x000fe400080f0c02 */
[----:B------:R-:W-:Y:S03]  /*9c60*/  IADD3 R134, P0, R214, UR24, RZ ;  /* 0x00000018d6867c10 */ /* 0x000fe6000ff1e0ff */
[----:B------:R-:W-:Y:S01]  /*9c70*/  @!PT LDS RZ, [RZ] ;  /* 0x00000000fffff984 */ /* 0x000fe20000000800 */
[----:B------:R-:W-:Y:S01]  /*9c80*/  @!PT LDS RZ, [RZ] ;  /* 0x00000000fffff984 */ /* 0x000fe20000000800 */
[----:B------:R-:W-:Y:S01]  /*9c90*/  @!PT LDS RZ, [RZ] ;  /* 0x00000000fffff984 */ /* 0x000fe20000000800 */
[----:B------:R-:W-:Y:S01]  /*9ca0*/  LDGSTS.E.BYPASS.LTC128B.128 [R203+0x12000], desc[UR20][R214.64] ;  /* 0x12000000d6cb7fae */ /* 0x000fe2000b901d54 */
[----:B------:R-:W-:Y:S02]  /*9cb0*/  IADD3.X R135, R215, UR23, RZ, P0, !PT ;  /* 0x00000017d7877c10 */ /* 0x000fe400087fe4ff */
[----:B------:R-:W-:Y:S01]  /*9cc0*/  ISETP.LT.AND P0, PT, RZ, UR18, PT ;  /* 0x00000012ff007c0c */ /* 0x000fe2000bf01270 */
[----:B------:R-:W-:Y:S04]  /*9cd0*/  LDGSTS.E.BYPASS.LTC128B.128 [R203+0x14000], desc[UR20][R214.64+0x80] ;  /* 0x14000080d6cb7fae */ /* 0x000fe8000b901d54 */
[----:B------:R-:W-:Y:S04]  /*9ce0*/  LDGSTS.E.BYPASS.LTC128B.128 [R203+0x16000], desc[UR20][R214.64+0x100] ;  /* 0x16000100d6cb7fae */ /* 0x000fe8000b901d54 */
[----:B------:R-:W-:Y:S04]  /*9cf0*/  LDGSTS.E.BYPASS.LTC128B.128 [R203+0x13000], desc[UR20][R134.64] ;  /* 0x1300000086cb7fae */ /* 0x000fe8000b901d54 */
[----:B------:R-:W-:Y:S04]  /*9d00*/  LDGSTS.E.BYPASS.LTC128B.128 [R203+0x15000], desc[UR20][R134.64+0x80] ;  /* 0x1500008086cb7fae */ /* 0x000fe8000b901d54 */
[----:B------:R1:W-:Y:S04]  /*9d10*/  LDGSTS.E.BYPASS.LTC128B.128 [R203+0x17000], desc[UR20][R134.64+0x100] ;  /* 0x1700010086cb7fae */ /* 0x0003e8000b901d54 */
[----:B------:R-:W-:Y:S04]  /*9d20*/  LDSM.16.M88.4 R136, [R202] ;  /* 0x00000000ca88783b */ /* 0x000fe80000000200 */
[----:B------:R-:W2:Y:S04]  /*9d30*/  LDSM.16.M88.4 R140, [R201+0xc000] ;  /* 0x00c00000c98c783b */ /* 0x000ea80000000200 */
[----:B------:R-:W3:Y:S04]  /*9d40*/  LDSM.16.M88.4 R144, [R201+0xc800] ;  /* 0x00c80000c990783b */ /* 0x000ee80000000200 */
[----:B------:R-:W4:Y:S04]  /*9d50*/  LDSM.16.M88.4 R148, [R201+0xd000] ;  /* 0x00d00000c994783b */ /* 0x000f280000000200 */
[----:B------:R-:W5:Y:S04]  /*9d60*/  LDSM.16.M88.4 R152, [R201+0xd800] ;  /* 0x00d80000c998783b */ /* 0x000f680000000200 */
[----:B------:R-:W0:Y:S04]  /*9d70*/  LDGDEPBAR ;  /* 0x00000000000079af */ /* 0x000e280000000000 */
[----:B------:R-:W-:Y:S04]  /*9d80*/  LDSM.16.M88.4 R156, [R200] ;  /* 0x00000000c89c783b */ /* 0x000fe80000000200 */
[----:B------:R-:W1:Y:S04]  /*9d90*/  LDSM.16.M88.4 R160, [R199] ;  /* 0x00000000c7a0783b */ /* 0x000e680000000200 */
[----:B------:R-:W1:Y:S04]  /*9da0*/  LDSM.16.M88.4 R164, [R191] ;  /* 0x00000000bfa4783b */ /* 0x000e680000000200 */
[----:B------:R-:W1:Y:S04]  /*9db0*/  LDSM.16.M88.4 R168, [R190] ;  /* 0x00000000bea8783b */ /* 0x000e680000000200 */
[----:B------:R-:W-:Y:S01]  /*9dc0*/  LDSM.16.M88.4 R172, [R195+0xc000] ;  /* 0x00c00000c3ac783b */ /* 0x000fe20000000200 */
[C---:B--2---:R-:W-:Y:S03]  /*9dd0*/  HMMA.16816.F32.BF16 R4, R136.reuse, R140, RZ ;  /* 0x0000008c8804723c */ /* 0x044fe600000418ff */
[----:B------:R-:W-:Y:S03]  /*9de0*/  LDSM.16.M88.4 R176, [R195+0xc800] ;  /* 0x00c80000c3b0783b */ /* 0x000fe60000000200 */
[C---:B------:R-:W-:Y:S01]  /*9df0*/  HMMA.16816.F32.BF16 R8, R136.reuse, R142, RZ ;  /* 0x0000008e8808723c */ /* 0x040fe200000418ff */
[----:B------:R-:W2:Y:S05]  /*9e00*/  LDSM.16.M88.4 R140, [R189] ;  /* 0x00000000bd8c783b */ /* 0x000eaa0000000200 */
[C---:B---3--:R-:W-:Y:S06]  /*9e10*/  HMMA.16816.F32.BF16 R12, R136.reuse, R144, RZ ;  /* 0x00000090880c723c */ /* 0x048fec00000418ff */
[C---:B------:R-:W-:Y:S01]  /*9e20*/  HMMA.16816.F32.BF16 R16, R136.reuse, R146, RZ ;  /* 0x000000928810723c */ /* 0x040fe200000418ff */
[----:B------:R-:W3:Y:S05]  /*9e30*/  LDSM.16.M88.4 R144, [R198] ;  /* 0x00000000c690783b */ /* 0x000eea0000000200 */
[C---:B----4-:R-:W-:Y:S06]  /*9e40*/  HMMA.16816.F32.BF16 R20, R136.reuse, R148, RZ ;  /* 0x000000948814723c */ /* 0x050fec00000418ff */
[C---:B------:R-:W-:Y:S01]  /*9e50*/  HMMA.16816.F32.BF16 R24, R136.reuse, R150, RZ ;  /* 0x000000968818723c */ /* 0x040fe200000418ff */
[----:B------:R-:W4:Y:S05]  /*9e60*/  LDSM.16.M88.4 R148, [R195+0xd000] ;  /* 0x00d00000c394783b */ /* 0x000f2a0000000200 */
[C---:B-----5:R-:W-:Y:S06]  /*9e70*/  HMMA.16816.F32.BF16 R28, R136.reuse, R152, RZ ;  /* 0x00000098881c723c */ /* 0x060fec00000418ff */
[----:B------:R-:W-:Y:S01]  /*9e80*/  HMMA.16816.F32.BF16 R32, R136, R154, RZ ;  /* 0x0000009a8820723c */ /* 0x000fe200000418ff */
[----:B------:R-:W5:Y:S04]  /*9e90*/  LDSM.16.M88.4 R136, [R195+0xd800] ;  /* 0x00d80000c388783b */ /* 0x000f680000000200 */
[----:B------:R-:W-:Y:S01]  /*9ea0*/  LDSM.16.M88.4 R152, [R197] ;  /* 0x00000000c598783b */ /* 0x000fe20000000200 */
[C---:B-1----:R-:W-:Y:S06]  /*9eb0*/  HMMA.16816.F32.BF16 R4, R156.reuse, R160, R4 ;  /* 0x000000a09c04723c */ /* 0x042fec0000041804 */
[C---:B------:R-:W-:Y:S01]  /*9ec0*/  HMMA.16816.F32.BF16 R8, R156.reuse, R162, R8 ;  /* 0x000000a29c08723c */ /* 0x040fe20000041808 */
[----:B------:R-:W1:Y:S05]  /*9ed0*/  LDSM.16.M88.4 R160, [R188] ;  /* 0x00000000bca0783b */ /* 0x000e6a0000000200 */
[C---:B------:R-:W-:Y:S06]  /*9ee0*/  HMMA.16816.F32.BF16 R12, R156.reuse, R164, R12 ;  /* 0x000000a49c0c723c */ /* 0x040fec000004180c */
[C---:B------:R-:W-:Y:S01]  /*9ef0*/  HMMA.16816.F32.BF16 R16, R156.reuse, R166, R16 ;  /* 0x000000a69c10723c */ /* 0x040fe20000041810 */
[----:B------:R-:W1:Y:S05]  /*9f00*/  LDSM.16.M88.4 R164, [R188+0x800] ;  /* 0x00080000bca4783b */ /* 0x000e6a0000000200 */
[C---:B------:R-:W-:Y:S06]  /*9f10*/  HMMA.16816.F32.BF16 R20, R156.reuse, R168, R20 ;  /* 0x000000a89c14723c */ /* 0x040fec0000041814 */
[C---:B------:R-:W-:Y:S01]  /*9f20*/  HMMA.16816.F32.BF16 R24, R156.reuse, R170, R24 ;  /* 0x000000aa9c18723c */ /* 0x040fe20000041818 */
[----:B------:R-:W1:Y:S05]  /*9f30*/  LDSM.16.M88.4 R168, [R188+0x1000] ;  /* 0x00100000bca8783b */ /* 0x000e6a0000000200 */
[C---:B--2---:R-:W-:Y:S06]  /*9f40*/  HMMA.16816.F32.BF16 R28, R156.reuse, R140, R28 ;  /* 0x0000008c9c1c723c */ /* 0x044fec000004181c */
[----:B------:R-:W-:Y:S01]  /*9f50*/  HMMA.16816.F32.BF16 R32, R156, R142, R32 ;  /* 0x0000008e9c20723c */ /* 0x000fe20000041820 */
[----:B------:R-:W2:Y:S04]  /*9f60*/  LDSM.16.M88.4 R140, [R188+0x1800] ;  /* 0x00180000bc8c783b */ /* 0x000ea80000000200 */
[----:B------:R-:W-:Y:S01]  /*9f70*/  LDSM.16.M88.4 R156, [R202+0x4000] ;  /* 0x00400000ca9c783b */ /* 0x000fe20000000200 */
[C---:B---3--:R-:W-:Y:S06]  /*9f80*/  HMMA.16816.F32.BF16 R4, R144.reuse, R172, R4 ;  /* 0x000000ac9004723c */ /* 0x048fec0000041804 */
[C---:B------:R-:W-:Y:S01]  /*9f90*/  HMMA.16816.F32.BF16 R8, R144.reuse, R174, R8 ;  /* 0x000000ae9008723c */ /* 0x040fe20000041808 */
[----:B------:R-:W3:Y:S05]  /*9fa0*/  LDSM.16.M88.4 R172, [R201+0xe000] ;  /* 0x00e00000c9ac783b */ /* 0x000eea0000000200 */
[C---:B------:R-:W-:Y:S06]  /*9fb0*/  HMMA.16816.F32.BF16 R12, R144.reuse, R176, R12 ;  /* 0x000000b0900c723c */ /* 0x040fec000004180c */
[C---:B------:R-:W-:Y:S01]  /*9fc0*/  HMMA.16816.F32.BF16 R16, R144.reuse, R178, R16 ;  /* 0x000000b29010723c */ /* 0x040fe20000041810 */
[----:B------:R-:W3:Y:S05]  /*9fd0*/  LDSM.16.M88.4 R176, [R201+0xe800] ;  /* 0x00e80000c9b0783b */ /* 0x000eea0000000200 */
[C---:B----4-:R-:W-:Y:S06]  /*9fe0*/  HMMA.16816.F32.BF16 R20, R144.reuse, R148, R20 ;  /* 0x000000949014723c */ /* 0x050fec0000041814 */
[C---:B------:R-:W-:Y:S01]  /*9ff0*/  HMMA.16816.F32.BF16 R24, R144.reuse, R150, R24 ;  /* 0x000000969018723c */ /* 0x040fe20000041818 */
[----:B------:R-:W4:Y:S05]  /*a000*/  LDSM.16.M88.4 R148, [R201+0xf000] ;  /* 0x00f00000c994783b */ /* 0x000f2a0000000200 */
[C---:B-----5:R-:W-:Y:S06]  /*a010*/  HMMA.16816.F32.BF16 R28, R144.reuse, R136, R28 ;  /* 0x00000088901c723c */ /* 0x060fec000004181c */
[----:B------:R-:W-:Y:S01]  /*a020*/  HMMA.16816.F32.BF16 R32, R144, R138, R32 ;  /* 0x0000008a9020723c */ /* 0x000fe20000041820 */
[----:B------:R-:W5:Y:S04]  /*a030*/  LDSM.16.M88.4 R136, [R201+0xf800] ;  /* 0x00f80000c988783b */ /* 0x000f680000000200 */
[----:B------:R-:W-:Y:S01]  /*a040*/  LDSM.16.M88.4 R144, [R200+0x4000] ;  /* 0x00400000c890783b */ /* 0x000fe20000000200 */
[C---:B-1----:R-:W-:Y:S06]  /*a050*/  HMMA.16816.F32.BF16 R4, R152.reuse, R160, R4 ;  /* 0x000000a09804723c */ /* 0x042fec0000041804 */
[C---:B------:R-:W-:Y:S01]  /*a060*/  HMMA.16816.F32.BF16 R8, R152.reuse, R162, R8 ;  /* 0x000000a29808723c */ /* 0x040fe20000041808 */
[----:B------:R-:W1:Y:S05]  /*a070*/  LDSM.16.M88.4 R160, [R187] ;  /* 0x00000000bba0783b */ /* 0x000e6a0000000200 */
[C---:B------:R-:W-:Y:S06]  /*a080*/  HMMA.16816.F32.BF16 R12, R152.reuse, R164, R12 ;  /* 0x000000a4980c723c */ /* 0x040fec000004180c */
[C---:B------:R-:W-:Y:S01]  /*a090*/  HMMA.16816.F32.BF16 R16, R152.reuse, R166, R16 ;  /* 0x000000a69810723c */ /* 0x040fe20000041810 */
[----:B------:R-:W1:Y:S05]  /*a0a0*/  LDSM.16.M88.4 R164, [R186] ;  /* 0x00000000baa4783b */ /* 0x000e6a0000000200 */
[C---:B------:R-:W-:Y:S06]  /*a0b0*/  HMMA.16816.F32.BF16 R20, R152.reuse, R168, R20 ;  /* 0x000000a89814723c */ /* 0x040fec0000041814 */
[C---:B------:R-:W-:Y:S01]  /*a0c0*/  HMMA.16816.F32.BF16 R24, R152.reuse, R170, R24 ;  /* 0x000000aa9818723c */ /* 0x040fe20000041818 */
[----:B------:R-:W1:Y:S05]  /*a0d0*/  LDSM.16.M88.4 R168, [R185] ;  /* 0x00000000b9a8783b */ /* 0x000e6a0000000200 */
[C---:B--2---:R-:W-:Y:S06]  /*a0e0*/  HMMA.16816.F32.BF16 R28, R152.reuse, R140, R28 ;  /* 0x0000008c981c723c */ /* 0x044fec000004181c */
[----:B------:R-:W-:Y:S01]  /*a0f0*/  HMMA.16816.F32.BF16 R32, R152, R142, R32 ;  /* 0x0000008e9820723c */ /* 0x000fe20000041820 */
[----:B------:R-:W2:Y:S04]  /*a100*/  LDSM.16.M88.4 R140, [R184] ;  /* 0x00000000b88c783b */ /* 0x000ea80000000200 */
        /* <DEDUP_REMOVED lines=16> */
[----:B------:R-:W1:Y:S05]  /*a210*/  LDSM.16.M88.4 R160, [R188+0x2000] ;  /* 0x00200000bca0783b */ /* 0x000e6a0000000200 */
        /* <DEDUP_REMOVED lines=15> */
[----:B------:R-:W-:Y:S05]  /*a310*/  LDSM.16.M88.4 R176, [R195+0x10000] ;  /* 0x01000000c3b0783b */ /* 0x000fea0000000200 */
[C---:B----4-:R-:W-:Y:S06]  /*a320*/  HMMA.16816.F32.BF16 R20, R152.reuse, R148, R20 ;  /* 0x000000949814723c */ /* 0x050fec0000041814 */
[C---:B------:R-:W-:Y:S01]  /*a330*/  HMMA.16816.F32.BF16 R24, R152.reuse, R150, R24 ;  /* 0x000000969818723c */ /* 0x040fe20000041818 */
[----:B------:R-:W3:Y:S05]  /*a340*/  LDSM.16.M88.4 R148, [R201+0x10000] ;  /* 0x01000000c994783b */ /* 0x000eea0000000200 */
[C---:B-----5:R-:W-:Y:S06]  /*a350*/  HMMA.16816.F32.BF16 R28, R152.reuse, R136, R28 ;  /* 0x00000088981c723c */ /* 0x060fec000004181c */
[----:B------:R-:W-:Y:S01]  /*a360*/  HMMA.16816.F32.BF16 R32, R152, R138, R32 ;  /* 0x0000008a9820723c */ /* 0x000fe20000041820 */
[----:B------:R-:W4:Y:S04]  /*a370*/  LDSM.16.M88.4 R136, [R201+0x11000] ;  /* 0x01100000c988783b */ /* 0x000f280000000200 */
[----:B------:R-:W5:Y:S01]  /*a380*/  LDSM.16.M88.4 R152, [R201+0x11800] ;  /* 0x01180000c998783b */ /* 0x000f620000000200 */
[C---:B-1----:R-:W-:Y:S06]  /*a390*/  HMMA.16816.F32.BF16 R4, R156.reuse, R160, R4 ;  /* 0x000000a09c04723c */ /* 0x042fec0000041804 */
[C---:B------:R-:W-:Y:S01]  /*a3a0*/  HMMA.16816.F32.BF16 R8, R156.reuse, R162, R8 ;  /* 0x000000a29c08723c */ /* 0x040fe20000041808 */
[----:B------:R-:W-:Y:S05]  /*a3b0*/  LDSM.16.M88.4 R160, [R200+0x8000] ;  /* 0x00800000c8a0783b */ /* 0x000fea0000000200 */
        /* <DEDUP_REMOVED lines=12> */
[----:B------:R-:W3:Y:S05]  /*a480*/  LDSM.16.M88.4 R148, [R180] ;  /* 0x00000000b494783b */ /* 0x000eea0000000200 */
[C---:B------:R-:W-:Y:S06]  /*a490*/  HMMA.16816.F32.BF16 R12, R144.reuse, R172, R12 ;  /* 0x000000ac900c723c */ /* 0x040fec000004180c */
[C---:B------:R-:W-:Y:S01]  /*a4a0*/  HMMA.16816.F32.BF16 R16, R144.reuse, R174, R16 ;  /* 0x000000ae9010723c */ /* 0x040fe20000041810 */
[----:B------:R-:W-:Y:S05]  /*a4b0*/  LDSM.16.M88.4 R172, [R188+0x4000] ;  /* 0x00400000bcac783b */ /* 0x000fea0000000200 */
[C---:B----4-:R-:W-:Y:S06]  /*a4c0*/  HMMA.16816.F32.BF16 R20, R144.reuse, R136, R20 ;  /* 0x000000889014723c */ /* 0x050fec0000041814 */
[C---:B------:R-:W-:Y:S01]  /*a4d0*/  HMMA.16816.F32.BF16 R24, R144.reuse, R138, R24 ;  /* 0x0000008a9018723c */ /* 0x040fe20000041818 */
[----:B------:R-:W4:Y:S05]  /*a4e0*/  LDSM.16.M88.4 R136, [R195+0x10800] ;  /* 0x01080000c388783b */ /* 0x000f2a0000000200 */
[C---:B-----5:R-:W-:Y:S06]  /*a4f0*/  HMMA.16816.F32.BF16 R28, R144.reuse, R152, R28 ;  /* 0x00000098901c723c */ /* 0x060fec000004181c */
[----:B------:R-:W-:Y:S01]  /*a500*/  HMMA.16816.F32.BF16 R32, R144, R154, R32 ;  /* 0x0000009a9020723c */ /* 0x000fe20000041820 */
[----:B------:R-:W5:Y:S04]  /*a510*/  LDSM.16.M88.4 R144, [R195+0x11000] ;  /* 0x01100000c390783b */ /* 0x000f680000000200 */
[----:B------:R-:W5:Y:S01]  /*a520*/  LDSM.16.M88.4 R152, [R195+0x11800] ;  /* 0x01180000c398783b */ /* 0x000f620000000200 */
[C---:B-1----:R-:W-:Y:S06]  /*a530*/  HMMA.16816.F32.BF16 R4, R160.reuse, R164, R4 ;  /* 0x000000a4a004723c */ /* 0x042fec0000041804 */
[C---:B------:R-:W-:Y:S01]  /*a540*/  HMMA.16816.F32.BF16 R8, R160.reuse, R166, R8 ;  /* 0x000000a6a008723c */ /* 0x040fe20000041808 */
[----:B------:R-:W1:Y:S05]  /*a550*/  LDSM.16.M88.4 R164, [R197+0x8000] ;  /* 0x00800000c5a4783b */ /* 0x000e6a0000000200 */
[C---:B------:R-:W-:Y:S06]  /*a560*/  HMMA.16816.F32.BF16 R12, R160.reuse, R168, R12 ;  /* 0x000000a8a00c723c */ /* 0x040fec000004180c */
[C---:B------:R-:W-:Y:S06]  /*a570*/  HMMA.16816.F32.BF16 R16, R160.reuse, R170, R16 ;  /* 0x000000aaa010723c */ /* 0x040fec0000041810 */
[C---:B--2---:R-:W-:Y:S06]  /*a580*/  HMMA.16816.F32.BF16 R20, R160.reuse, R140, R20 ;  /* 0x0000008ca014723c */ /* 0x044fec0000041814 */
[C---:B------:R-:W-:Y:S01]  /*a590*/  HMMA.16816.F32.BF16 R24, R160.reuse, R142, R24 ;  /* 0x0000008ea018723c */ /* 0x040fe20000041818 */
[----:B------:R-:W2:Y:S05]  /*a5a0*/  LDSM.16.M88.4 R140, [R188+0x4800] ;  /* 0x00480000bc8c783b */ /* 0x000eaa0000000200 */
[C---:B---3--:R-:W-:Y:S06]  /*a5b0*/  HMMA.16816.F32.BF16 R28, R160.reuse, R148, R28 ;  /* 0x00000094a01c723c */ /* 0x048fec000004181c */
[----:B------:R-:W-:Y:S06]  /*a5c0*/  HMMA.16816.F32.BF16 R32, R160, R150, R32 ;  /* 0x00000096a020723c */ /* 0x000fec0000041820 */
[C---:B------:R-:W-:Y:S06]  /*a5d0*/  HMMA.16816.F32.BF16 R4, R156.reuse, R176, R4 ;  /* 0x000000b09c04723c */ /* 0x040fec0000041804 */
[C---:B------:R-:W-:Y:S06]  /*a5e0*/  HMMA.16816.F32.BF16 R8, R156.reuse, R178, R8 ;  /* 0x000000b29c08723c */ /* 0x040fec0000041808 */
[C---:B----4-:R-:W-:Y:S06]  /*a5f0*/  HMMA.16816.F32.BF16 R12, R156.reuse, R136, R12 ;  /* 0x000000889c0c723c */ /* 0x050fec000004180c */
[C---:B------:R-:W-:Y:S01]  /*a600*/  HMMA.16816.F32.BF16 R16, R156.reuse, R138, R16 ;  /* 0x0000008a9c10723c */ /* 0x040fe20000041810 */
[----:B------:R-:W3:Y:S05]  /*a610*/  LDSM.16.M88.4 R136, [R188+0x5000] ;  /* 0x00500000bc88783b */ /* 0x000eea0000000200 */
[C---:B-----5:R-:W-:Y:S06]  /*a620*/  HMMA.16816.F32.BF16 R20, R156.reuse, R144, R20 ;  /* 0x000000909c14723c */ /* 0x060fec0000041814 */
[C---:B------:R-:W-:Y:S01]  /*a630*/  HMMA.16816.F32.BF16 R24, R156.reuse, R146, R24 ;  /* 0x000000929c18723c */ /* 0x040fe20000041818 */
[----:B------:R-:W4:Y:S01]  /*a640*/  LDSM.16.M88.4 R144, [R188+0x5800] ;  /* 0x00580000bc90783b */ /* 0x000f220000000200 */
[----:B------:R-:W-:Y:S04]  /*a650*/  DEPBAR.LE SB0, 0x0 ;  /* 0x000080000000791a */ /* 0x000fe80000000000 */
[C---:B------:R-:W-:Y:S01]  /*a660*/  HMMA.16816.F32.BF16 R28, R156.reuse, R152, R28 ;  /* 0x000000989c1c723c */ /* 0x040fe2000004181c */
[----:B------:R-:W-:Y:S05]  /*a670*/  BAR.SYNC.DEFER_BLOCKING 0x0 ;  /* 0x0000000000007b1d */ /* 0x000fea0000010000 */
[----:B------:R-:W-:Y:S06]  /*a680*/  HMMA.16816.F32.BF16 R32, R156, R154, R32 ;  /* 0x0000009a9c20723c */ /* 0x000fec0000041820 */
[C---:B-1----:R-:W-:Y:S06]  /*a690*/  HMMA.16816.F32.BF16 R4, R164.reuse, R172, R4 ;  /* 0x000000aca404723c */ /* 0x042fec0000041804 */
[C---:B------:R-:W-:Y:S06]  /*a6a0*/  HMMA.16816.F32.BF16 R8, R164.reuse, R174, R8 ;  /* 0x000000aea408723c */ /* 0x040fec0000041808 */
[C---:B--2---:R-:W-:Y:S06]  /*a6b0*/  HMMA.16816.F32.BF16 R12, R164.reuse, R140, R12 ;  /* 0x0000008ca40c723c */ /* 0x044fec000004180c */
[C---:B------:R-:W-:Y:S06]  /*a6c0*/  HMMA.16816.F32.BF16 R16, R164.reuse, R142, R16 ;  /* 0x0000008ea410723c */ /* 0x040fec0000041810 */
[----:B------:R-:W-:Y:S01]  /*a6d0*/  FMNMX.FTZ R132, R4, R133, !PT ;  /* 0x0000008504847209 */ /* 0x000fe20007810000 */
[C---:B---3--:R-:W-:Y:S04]  /*a6e0*/  HMMA.16816.F32.BF16 R20, R164.reuse, R136, R20 ;  /* 0x00000088a414723c */ /* 0x048fe80000041814 */
[----:B------:R-:W-:Y:S02]  /*a6f0*/  FMNMX.FTZ R2, R6, R0, !PT ;  /* 0x0000000006027209 */ /* 0x000fe40007810000 */
[----:B------:R-:W-:Y:S01]  /*a700*/  FMNMX.FTZ R3, R5, R132, !PT ;  /* 0x0000008405037209 */ /* 0x000fe20007810000 */
[C---:B------:R-:W-:Y:S04]  /*a710*/  HMMA.16816.F32.BF16 R24, R164.reuse, R138, R24 ;  /* 0x0000008aa418723c */ /* 0x040fe80000041818 */
[----:B------:R-:W-:Y:S02]  /*a720*/  FMNMX.FTZ R135, R7, R2, !PT ;  /* 0x0000000207877209 */ /* 0x000fe40007810000 */
[----:B------:R-:W-:Y:S01]  /*a730*/  FMNMX.FTZ R132, R8, R3, !PT ;  /* 0x0000000308847209 */ /* 0x000fe20007810000 */
[C---:B----4-:R-:W-:Y:S04]  /*a740*/  HMMA.16816.F32.BF16 R28, R164.reuse, R144, R28 ;  /* 0x00000090a41c723c */ /* 0x050fe8000004181c */
[----:B------:R-:W-:Y:S02]  /*a750*/  FMNMX.FTZ R2, R10, R135, !PT ;  /* 0x000000870a027209 */ /* 0x000fe40007810000 */
[----:B------:R-:W-:Y:S01]  /*a760*/  FMNMX.FTZ R3, R9, R132, !PT ;  /* 0x0000008409037209 */ /* 0x000fe20007810000 */
[----:B------:R-:W-:Y:S04]  /*a770*/  HMMA.16816.F32.BF16 R32, R164, R146, R32 ;  /* 0x00000092a420723c */ /* 0x000fe80000041820 */
[----:B------:R-:W-:Y:S02]  /*a780*/  FMNMX.FTZ R135, R11, R2, !PT ;  /* 0x000000020b877209 */ /* 0x000fe40007810000 */
[----:B------:R-:W-:Y:S02]  /*a790*/  FMNMX.FTZ R132, R12, R3, !PT ;  /* 0x000000030c847209 */ /* 0x000fe40007810000 */
[----:B------:R-:W-:Y:S03]  /*a7a0*/  FMNMX.FTZ R2, R14, R135, !PT ;  /* 0x000000870e027209 */ /* 0x000fe60007810000 */
[----:B------:R-:W-:Y:S02]  /*a7b0*/  FMNMX.FTZ R3, R13, R132, !PT ;  /* 0x000000840d037209 */ /* 0x000fe40007810000 */
        /* <DEDUP_REMOVED lines=19> */
[----:B------:R-:W-:Y:S01]  /*a8f0*/  FMNMX.FTZ R210, R33, R210, !PT ;  /* 0x000000d221d27209 */ /* 0x000fe20007810000 */
[----:B------:R-:W-:Y:S06]  /*a900*/  @P0 BRA `(.L_x_13) ;  /* 0xfffffff000440947 */ /* 0x000fec000383ffff */
.L_x_12:
[----:B-1----:R-:W-:Y:S01]  /*a910*/  FMNMX.FTZ R135, R35, R2, !PT ;  /* 0x0000000223877209 */ /* 0x002fe20007810000 */
[----:B------:R-:W-:Y:S01]  /*a920*/  SHFL.BFLY PT, R3, R210, 0x2, 0x1f ;  /* 0x0c401f00d2037f89 */ /* 0x000fe200000e0000 */
[----:B------:R-:W-:Y:S07]  /*a930*/  UIADD3 UR18, UR18, -0x1, URZ ;  /* 0xffffffff12127890 */ /* 0x000fee000fffe03f */
[----:B------:R-:W1:Y:S08]  /*a940*/  SHFL.BFLY PT, R2, R135, 0x2, 0x1f ;  /* 0x0c401f0087027f89 */ /* 0x000e7000000e0000 */
[----:B------:R-:W-:Y:S08]  /*a950*/  LDSM.16.MT88.4 R140, [R194+0x12000] ;  /* 0x01200000c28c783b */ /* 0x000ff00000004200 */
[----:B------:R-:W-:Y:S08]  /*a960*/  LDSM.16.MT88.4 R144, [R193+0x12000] ;  /* 0x01200000c190783b */ /* 0x000ff00000004200 */
[----:B------:R-:W-:Y:S08]  /*a970*/  LDSM.16.MT88.4 R148, [R192+0x12800] ;  /* 0x01280000c094783b */ /* 0x000ff00000004200 */
[----:B------:R-:W-:Y:S08]  /*a980*/  LDSM.16.MT88.4 R152, [R194+0x14800] ;  /* 0x01480000c298783b */ /* 0x000ff00000004200 */
[----:B------:R-:W-:Y:S01]  /*a990*/  LDSM.16.MT88.4 R156, [R193+0x14800] ;  /* 0x01480000c19c783b */ /* 0x000fe20000004200 */
[----:B-1----:R-:W-:Y:S02]  /*a9a0*/  FMNMX.FTZ R134, R135, R2, !PT ;  /* 0x0000000287867209 */ /* 0x002fe40007810000 */
[----:B------:R-:W-:Y:S05]  /*a9b0*/  FMNMX.FTZ R137, R210, R3, !PT ;  /* 0x00000003d2897209 */ /* 0x000fea0007810000 */
[----:B------:R-:W1:Y:S08]  /*a9c0*/  SHFL.BFLY PT, R3, R134, 0x1, 0x1f ;  /* 0x0c201f0086037f89 */ /* 0x000e7000000e0000 */
[----:B------:R-:W2:Y:S01]  /*a9d0*/  SHFL.BFLY PT, R132, R137, 0x1, 0x1f ;  /* 0x0c201f0089847f89 */ /* 0x000ea200000e0000 */
[----:B-1----:R-:W-:Y:S02]  /*a9e0*/  FMNMX.FTZ R3, R134, R3, !PT ;  /* 0x0000000386037209 */ /* 0x002fe40007810000 */
[----:B--2---:R-:W-:Y:S03]  /*a9f0*/  FMNMX.FTZ R132, R137, R132, !PT ;  /* 0x0000008489847209 */ /* 0x004fe60007810000 */
[C---:B------:R-:W-:Y:S02]  /*aa00*/  FADD.FTZ R0, -R3.reuse, R0 ;  /* 0x0000000003007221 */ /* 0x040fe40000010100 */
[----:B------:R-:W1:Y:S01]  /*aa10*/  LDSM.16.MT88.4 R136, [R196+0x12000] ;  /* 0x01200000c488783b */ /* 0x000e620000004200 */
[C---:B------:R-:W-:Y:S01]  /*aa20*/  FMUL.FTZ R164, R3.reuse, UR4 ;  /* 0x0000000403a47c20 */ /* 0x040fe20008410000 */
[----:B------:R-:W-:Y:S01]  /*aa30*/  FSETP.NEU.FTZ.AND P1, PT, R132, -INF , PT ;  /* 0xff8000008400780b */ /* 0x000fe20003f3d000 */
[----:B------:R-:W-:Y:S01]  /*aa40*/  FMUL.FTZ R135, R0, UR4 ;  /* 0x0000000400877c20 */ /* 0x000fe20008410000 */
[C---:B------:R-:W-:Y:S01]  /*aa50*/  FMUL.FTZ R166, R132.reuse, UR4 ;  /* 0x0000000484a67c20 */ /* 0x040fe20008410000 */
[----:B------:R-:W-:Y:S02]  /*aa60*/  FADD.FTZ R2, -R132, R133 ;  /* 0x0000008584027221 */ /* 0x000fe40000010100 */
[----:B------:R2:W3:Y:S02]  /*aa70*/  MUFU.EX2 R0, R135 ;  /* 0x0000008700007308 */ /* 0x0004e40000000800 */
[----:B------:R-:W-:Y:S01]  /*aa80*/  FSEL R166, R166, RZ, P1 ;  /* 0x000000ffa6a67208 */ /* 0x000fe20000800000 */
[----:B------:R-:W-:Y:S01]  /*aa90*/  FMUL.FTZ R133, R2, UR4 ;  /* 0x0000000402857c20 */ /* 0x000fe20008410000 */
[----:B------:R-:W-:Y:S03]  /*aaa0*/  FSETP.NEU.FTZ.AND P1, PT, R3, -INF , PT ;  /* 0xff8000000300780b */ /* 0x000fe60003f3d000 */
[--C-:B------:R-:W-:Y:S01]  /*aab0*/  FFMA.FTZ R161, R4, UR4, -R166.reuse ;  /* 0x0000000404a17c23 */ /* 0x100fe200080108a6 */
[----:B------:R-:W-:Y:S01]  /*aac0*/  FSEL R164, R164, RZ, P1 ;  /* 0x000000ffa4a47208 */ /* 0x000fe20000800000 */
[--C-:B------:R-:W-:Y:S01]  /*aad0*/  FFMA.FTZ R160, R9, UR4, -R166.reuse ;  /* 0x0000000409a07c23 */ /* 0x100fe200080108a6 */
[--C-:B------:R-:W-:Y:S01]  /*aae0*/  FFMA.FTZ R5, R5, UR4, -R166.reuse ;  /* 0x0000000405057c23 */ /* 0x100fe200080108a6 */
[----:B------:R-:W4:Y:S01]  /*aaf0*/  MUFU.EX2 R2, R133 ;  /* 0x0000008500027308 */ /* 0x000f220000000800 */
[----:B------:R-:W-:Y:S01]  /*ab00*/  FFMA.FTZ R175, R20, UR4, -R166 ;  /* 0x0000000414af7c23 */ /* 0x000fe200080108a6 */
[--C-:B------:R-:W-:Y:S01]  /*ab10*/  FFMA.FTZ R163, R6, UR4, -R164.reuse ;  /* 0x0000000406a37c23 */ /* 0x100fe200080108a4 */
[--C-:B------:R-:W-:Y:S01]  /*ab20*/  FFMA.FTZ R134, R7, UR4, -R164.reuse ;  /* 0x0000000407867c23 */ /* 0x100fe200080108a4 */
[--C-:B------:R-:W-:Y:S01]  /*ab30*/  FFMA.FTZ R162, R10, UR4, -R164.reuse ;  /* 0x000000040aa27c23 */ /* 0x100fe200080108a4 */
[----:B------:R-:W-:Y:S01]  /*ab40*/  FFMA.FTZ R165, R11, UR4, -R164 ;  /* 0x000000040ba57c23 */ /* 0x000fe200080108a4 */
[--C-:B--2---:R-:W-:Y:S01]  /*ab50*/  FFMA.FTZ R135, R8, UR4, -R166.reuse ;  /* 0x0000000408877c23 */ /* 0x104fe200080108a6 */
[C---:B---3--:R-:W-:Y:S03]  /*ab60*/  FMUL.FTZ R6, R0.reuse, R130 ;  /* 0x0000008200067220 */ /* 0x048fe60000410000 */
[----:B------:R2:W-:Y:S01]  /*ab70*/  MUFU.EX2 R133, R5 ;  /* 0x0000000500857308 */ /* 0x0005e20000000800 */
[C---:B------:R-:W-:Y:S01]  /*ab80*/  FMUL.FTZ R7, R0.reuse, R131 ;  /* 0x0000008300077220 */ /* 0x040fe20000410000 */
[C---:B------:R-:W-:Y:S01]  /*ab90*/  FMUL.FTZ R10, R0.reuse, R126 ;  /* 0x0000007e000a7220 */ /* 0x040fe20000410000 */
[C---:B------:R-:W-:Y:S01]  /*aba0*/  FMUL.FTZ R11, R0.reuse, R127 ;  /* 0x0000007f000b7220 */ /* 0x040fe20000410000 */
[C---:B------:R-:W-:Y:S01]  /*abb0*/  FMUL.FTZ R38, R0.reuse, R38 ;  /* 0x0000002600267220 */ /* 0x040fe20000410000 */
[C---:B------:R-:W-:Y:S01]  /*abc0*/  FMUL.FTZ R39, R0.reuse, R39 ;  /* 0x0000002700277220 */ /* 0x040fe20000410000 */
[C---:B------:R-:W-:Y:S01]  /*abd0*/  FMUL.FTZ R42, R0.reuse, R42 ;  /* 0x0000002a002a7220 */ /* 0x040fe20000410000 */
[----:B------:R-:W-:Y:S03]  /*abe0*/  FMUL.FTZ R43, R0, R43 ;  /* 0x0000002b002b7220 */ /* 0x000fe60000410000 */
[----:B------:R-:W3:Y:S01]  /*abf0*/  MUFU.EX2 R161, R161 ;  /* 0x000000a100a17308 */ /* 0x000ee20000000800 */
[C---:B----4-:R-:W-:Y:S01]  /*ac00*/  FMUL.FTZ R4, R2.reuse, R128 ;  /* 0x0000008002047220 */ /* 0x050fe20000410000 */
[C---:B------:R-:W-:Y:S01]  /*ac10*/  FMUL.FTZ R8, R2.reuse, R124 ;  /* 0x0000007c02087220 */ /* 0x040fe20000410000 */
[C---:B------:R-:W-:Y:S01]  /*ac20*/  FMUL.FTZ R9, R2.reuse, R125 ;  /* 0x0000007d02097220 */ /* 0x040fe20000410000 */
[C---:B------:R-:W-:Y:S01]  /*ac30*/  FMUL.FTZ R36, R2.reuse, R36 ;  /* 0x0000002402247220 */ /* 0x040fe20000410000 */
[----:B------:R-:W4:Y:S01]  /*ac40*/  LDSM.16.MT88.4 R124, [R192+0x12000] ;  /* 0x01200000c07c783b */ /* 0x000f220000004200 */
[C---:B------:R-:W-:Y:S01]  /*ac50*/  FMUL.FTZ R37, R2.reuse, R37 ;  /* 0x0000002502257220 */ /* 0x040fe20000410000 */
[C---:B------:R-:W-:Y:S03]  /*ac60*/  FMUL.FTZ R40, R2.reuse, R40 ;  /* 0x0000002802287220 */ /* 0x040fe60000410000 */
[----:B------:R-:W-:Y:S01]  /*ac70*/  MUFU.EX2 R163, R163 ;  /* 0x000000a300a37308 */ /* 0x000fe20000000800 */
[C---:B--2---:R-:W-:Y:S01]  /*ac80*/  FMUL.FTZ R5, R2.reuse, R129 ;  /* 0x0000008102057220 */ /* 0x044fe20000410000 */
[C---:B------:R-:W-:Y:S01]  /*ac90*/  FMUL.FTZ R41, R2.reuse, R41 ;  /* 0x0000002902297220 */ /* 0x040fe20000410000 */
[C---:B------:R-:W-:Y:S01]  /*aca0*/  FMUL.FTZ R44, R2.reuse, R44 ;  /* 0x0000002c022c7220 */ /* 0x040fe20000410000 */
[----:B------:R-:W-:Y:S01]  /*acb0*/  FMUL.FTZ R45, R2, R45 ;  /* 0x0000002d022d7220 */ /* 0x000fe20000410000 */
[C---:B------:R-:W-:Y:S01]  /*acc0*/  FMUL.FTZ R46, R0.reuse, R46 ;  /* 0x0000002e002e7220 */ /* 0x040fe20000410000 */
[----:B------:R-:W-:Y:S01]  /*acd0*/  FMUL.FTZ R47, R0, R47 ;  /* 0x0000002f002f7220 */ /* 0x000fe20000410000 */
[C---:B------:R-:W-:Y:S03]  /*ace0*/  FMUL.FTZ R48, R2.reuse, R48 ;  /* 0x0000003002307220 */ /* 0x040fe60000410000 */
[----:B------:R-:W2:Y:S01]  /*acf0*/  MUFU.EX2 R134, R134 ;  /* 0x0000008600867308 */ /* 0x000ea20000000800 */
[----:B---3--:R-:W-:Y:S01]  /*ad00*/  F2FP.BF16.F32.PACK_AB R128, R133, R161 ;  /* 0x000000a18580723e */ /* 0x008fe200000010ff */
[----:B------:R-:W-:Y:S01]  /*ad10*/  FMUL.FTZ R49, R2, R49 ;  /* 0x0000003102317220 */ /* 0x000fe20000410000 */
[C---:B------:R-:W-:Y:S01]  /*ad20*/  FMUL.FTZ R50, R0.reuse, R50 ;  /* 0x0000003200327220 */ /* 0x040fe20000410000 */
[----:B------:R-:W-:Y:S01]  /*ad30*/  FMUL.FTZ R51, R0, R51 ;  /* 0x0000003300337220 */ /* 0x000fe20000410000 */
[C---:B------:R-:W-:Y:S01]  /*ad40*/  FMUL.FTZ R52, R2.reuse, R52 ;  /* 0x0000003402347220 */ /* 0x040fe20000410000 */
[----:B------:R-:W-:Y:S01]  /*ad50*/  FMUL.FTZ R53, R2, R53 ;  /* 0x0000003502357220 */ /* 0x000fe20000410000 */
[C---:B------:R-:W-:Y:S03]  /*ad60*/  FMUL.FTZ R54, R0.reuse, R54 ;  /* 0x0000003600367220 */ /* 0x040fe60000410000 */
[----:B------:R-:W-:Y:S01]  /*ad70*/  MUFU.EX2 R135, R135 ;  /* 0x0000008700877308 */ /* 0x000fe20000000800 */
[----:B------:R-:W-:Y:S01]  /*ad80*/  FMUL.FTZ R55, R0, R55 ;  /* 0x0000003700377220 */ /* 0x000fe20000410000 */
[C---:B------:R-:W-:Y:S01]  /*ad90*/  FMUL.FTZ R56, R2.reuse, R56 ;  /* 0x0000003802387220 */ /* 0x040fe20000410000 */
[----:B------:R-:W-:Y:S01]  /*ada0*/  FMUL.FTZ R57, R2, R57 ;  /* 0x0000003902397220 */ /* 0x000fe20000410000 */
[C---:B------:R-:W-:Y:S01]  /*adb0*/  FMUL.FTZ R58, R0.reuse, R58 ;  /* 0x0000003a003a7220 */ /* 0x040fe20000410000 */
[----:B------:R-:W-:Y:S01]  /*adc0*/  FMUL.FTZ R59, R0, R59 ;  /* 0x0000003b003b7220 */ /* 0x000fe20000410000 */
[C---:B------:R-:W-:Y:S01]  /*add0*/  FMUL.FTZ R60, R2.reuse, R60 ;  /* 0x0000003c023c7220 */ /* 0x040fe20000410000 */
[----:B------:R-:W-:Y:S03]  /*ade0*/  FMUL.FTZ R61, R2, R61 ;  /* 0x0000003d023d7220 */ /* 0x000fe60000410000 */
[----:B------:R-:W3:Y:S01]  /*adf0*/  MUFU.EX2 R160, R160 ;  /* 0x000000a000a07308 */ /* 0x000ee20000000800 */
[----:B--2---:R-:W-:Y:S01]  /*ae00*/  F2FP.BF16.F32.PACK_AB R129, R134, R163 ;  /* 0x000000a38681723e */ /* 0x004fe200000010ff */
[C---:B------:R-:W-:Y:S01]  /*ae10*/  FMUL.FTZ R62, R0.reuse, R62 ;  /* 0x0000003e003e7220 */ /* 0x040fe20000410000 */
[----:B------:R-:W-:Y:S01]  /*ae20*/  FMUL.FTZ R63, R0, R63 ;  /* 0x0000003f003f7220 */ /* 0x000fe20000410000 */
[C---:B------:R-:W-:Y:S01]  /*ae30*/  FMUL.FTZ R64, R2.reuse, R64 ;  /* 0x0000004002407220 */ /* 0x040fe20000410000 */
[----:B------:R-:W-:Y:S01]  /*ae40*/  FMUL.FTZ R65, R2, R65 ;  /* 0x0000004102417220 */ /* 0x000fe20000410000 */
[C---:B------:R-:W-:Y:S01]  /*ae50*/  FMUL.FTZ R66, R0.reuse, R66 ;  /* 0x0000004200427220 */ /* 0x040fe20000410000 */
[----:B------:R-:W-:Y:S03]  /*ae60*/  FMUL.FTZ R67, R0, R67 ;  /* 0x0000004300437220 */ /* 0x000fe60000410000 */
[----:B------:R-:W-:Y:S01]  /*ae70*/  MUFU.EX2 R162, R162 ;  /* 0x000000a200a27308 */ /* 0x000fe20000000800 */
[C---:B------:R-:W-:Y:S01]  /*ae80*/  FMUL.FTZ R68, R2.reuse, R68 ;  /* 0x0000004402447220 */ /* 0x040fe20000410000 */
[----:B------:R-:W-:Y:S01]  /*ae90*/  FMUL.FTZ R69, R2, R69 ;  /* 0x0000004502457220 */ /* 0x000fe20000410000 */
[C---:B------:R-:W-:Y:S01]  /*aea0*/  FMUL.FTZ R70, R0.reuse, R70 ;  /* 0x0000004600467220 */ /* 0x040fe20000410000 */
[----:B------:R-:W-:Y:S01]  /*aeb0*/  FMUL.FTZ R71, R0, R71 ;  /* 0x0000004700477220 */ /* 0x000fe20000410000 */
[C---:B------:R-:W-:Y:S01]  /*aec0*/  FMUL.FTZ R72, R2.reuse, R72 ;  /* 0x0000004802487220 */ /* 0x040fe20000410000 */
[----:B------:R-:W-:Y:S01]  /*aed0*/  FMUL.FTZ R73, R2, R73 ;  /* 0x0000004902497220 */ /* 0x000fe20000410000 */
[----:B------:R-:W-:Y:S03]  /*aee0*/  FMUL.FTZ R74, R0, R74 ;  /* 0x0000004a004a7220 */ /* 0x000fe60000410000 */
[----:B------:R-:W2:Y:S01]  /*aef0*/  MUFU.EX2 R165, R165 ;  /* 0x000000a500a57308 */ /* 0x000ea20000000800 */
[----:B---3--:R-:W-:Y:S01]  /*af00*/  F2FP.BF16.F32.PACK_AB R130, R160, R135 ;  /* 0x00000087a082723e */ /* 0x008fe200000010ff */
[----:B------:R-:W-:Y:S01]  /*af10*/  FMUL.FTZ R75, R0, R75 ;  /* 0x0000004b004b7220 */ /* 0x000fe20000410000 */
[C---:B------:R-:W-:Y:S01]  /*af20*/  FMUL.FTZ R76, R2.reuse, R76 ;  /* 0x0000004c024c7220 */ /* 0x040fe20000410000 */
        /* <DEDUP_REMOVED lines=13> */
[----:B--2---:R-:W-:Y:S01]  /*b000*/  F2FP.BF16.F32.PACK_AB R131, R165, R162 ;  /* 0x000000a2a583723e */ /* 0x004fe200000010ff */
[C---:B------:R-:W-:Y:S01]  /*b010*/  FMUL.FTZ R90, R0.reuse, R90 ;  /* 0x0000005a005a7220 */ /* 0x040fe20000410000 */
[----:B------:R-:W-:Y:S01]  /*b020*/  FMUL.FTZ R91, R0, R91 ;  /* 0x0000005b005b7220 */ /* 0x000fe20000410000 */
[C---:B------:R-:W-:Y:S01]  /*b030*/  FMUL.FTZ R92, R2.reuse, R92 ;  /* 0x0000005c025c7220 */ /* 0x040fe20000410000 */
[----:B------:R-:W-:Y:S01]  /*b040*/  FMUL.FTZ R93, R2, R93 ;  /* 0x0000005d025d7220 */ /* 0x000fe20000410000 */
[C---:B------:R-:W-:Y:S01]  /*b050*/  FMUL.FTZ R94, R0.reuse, R94 ;  /* 0x0000005e005e7220 */ /* 0x040fe20000410000 */
[----:B------:R-:W-:Y:S01]  /*b060*/  FMUL.FTZ R95, R0, R95 ;  /* 0x0000005f005f7220 */ /* 0x000fe20000410000 */
[C---:B-1----:R-:W-:Y:S01]  /*b070*/  HMMA.16816.F32.BF16 R4, R128.reuse, R136, R4 ;  /* 0x000000888004723c */ /* 0x042fe20000041804 */
[----:B------:R-:W-:Y:S04]  /*b080*/  MUFU.EX2 R175, R175 ;  /* 0x000000af00af7308 */ /* 0x000fe80000000800 */
[C---:B------:R-:W-:Y:S01]  /*b090*/  FMUL.FTZ R96, R2.reuse, R96 ;  /* 0x0000006002607220 */ /* 0x040fe20000410000 */
[C---:B------:R-:W-:Y:S01]  /*b0a0*/  HMMA.16816.F32.BF16 R8, R128.reuse, R138, R8 ;  /* 0x0000008a8008723c */ /* 0x040fe20000041808 */
[----:B------:R-:W1:Y:S04]  /*b0b0*/  LDSM.16.MT88.4 R136, [R196+0x14000] ;  /* 0x01400000c488783b */ /* 0x000e680000004200 */
[----:B------:R-:W-:Y:S01]  /*b0c0*/  FMUL.FTZ R97, R2, R97 ;  /* 0x0000006102617220 */ /* 0x000fe20000410000 */
[C---:B------:R-:W-:Y:S05]  /*b0d0*/  HMMA.16816.F32.BF16 R36, R128.reuse, R140, R36 ;  /* 0x0000008c8024723c */ /* 0x040fea0000041824 */
[C---:B------:R-:W-:Y:S01]  /*b0e0*/  FMUL.FTZ R98, R0.reuse, R98 ;  /* 0x0000006200627220 */ /* 0x040fe20000410000 */
[C---:B------:R-:W-:Y:S01]  /*b0f0*/  HMMA.16816.F32.BF16 R40, R128.reuse, R142, R40 ;  /* 0x0000008e8028723c */ /* 0x040fe20000041828 */
[----:B------:R-:W2:Y:S04]  /*b100*/  LDSM.16.MT88.4 R140, [R194+0x14000] ;  /* 0x01400000c28c783b */ /* 0x000ea80000004200 */
[----:B------:R-:W-:Y:S01]  /*b110*/  FMUL.FTZ R99, R0, R99 ;  /* 0x0000006300637220 */ /* 0x000fe20000410000 */
[C---:B------:R-:W-:Y:S05]  /*b120*/  HMMA.16816.F32.BF16 R44, R128.reuse, R144, R44 ;  /* 0x00000090802c723c */ /* 0x040fea000004182c */
[--C-:B------:R-:W-:Y:S01]  /*b130*/  FFMA.FTZ R167, R12, UR4, -R166.reuse ;  /* 0x000000040ca77c23 */ /* 0x100fe200080108a6 */
[C---:B------:R-:W-:Y:S01]  /*b140*/  HMMA.16816.F32.BF16 R48, R128.reuse, R146, R48 ;  /* 0x000000928030723c */ /* 0x040fe20000041830 */
[----:B------:R-:W-:Y:S04]  /*b150*/  LDSM.16.MT88.4 R144, [R193+0x12800] ;  /* 0x01280000c190783b */ /* 0x000fe80000004200 */
[C---:B------:R-:W-:Y:S01]  /*b160*/  FMUL.FTZ R12, R2.reuse, R120 ;  /* 0x00000078020c7220 */ /* 0x040fe20000410000 */
[C---:B----4-:R-:W-:Y:S01]  /*b170*/  HMMA.16816.F32.BF16 R52, R128.reuse, R124, R52 ;  /* 0x0000007c8034723c */ /* 0x050fe20000041834 */
[----:B------:R-:W-:Y:S04]  /*b180*/  MUFU.EX2 R167, R167 ;  /* 0x000000a700a77308 */ /* 0x000fe80000000800 */
[----:B------:R-:W-:Y:S01]  /*b190*/  FFMA.FTZ R168, R13, UR4, -R166 ;  /* 0x000000040da87c23 */ /* 0x000fe200080108a6 */
[C---:B------:R-:W-:Y:S01]  /*b1a0*/  HMMA.16816.F32.BF16 R56, R128.reuse, R126, R56 ;  /* 0x0000007e8038723c */ /* 0x040fe20000041838 */
[----:B------:R-:W3:Y:S04]  /*b1b0*/  LDSM.16.MT88.4 R124, [R193+0x14000] ;  /* 0x01400000c17c783b */ /* 0x000ee80000004200 */
[----:B------:R-:W-:Y:S01]  /*b1c0*/  FMUL.FTZ R13, R2, R121 ;  /* 0x00000079020d7220 */ /* 0x000fe20000410000 */
[C---:B-1----:R-:W-:Y:S01]  /*b1d0*/  HMMA.16816.F32.BF16 R60, R128.reuse, R136, R60 ;  /* 0x00000088803c723c */ /* 0x042fe2000004183c */
[----:B------:R-:W1:Y:S04]  /*b1e0*/  MUFU.EX2 R168, R168 ;  /* 0x000000a800a87308 */ /* 0x000e680000000800 */
[--C-:B------:R-:W-:Y:S01]  /*b1f0*/  FFMA.FTZ R169, R14, UR4, -R164.reuse ;  /* 0x000000040ea97c23 */ /* 0x100fe200080108a4 */
[C---:B------:R-:W-:Y:S01]  /*b200*/  HMMA.16816.F32.BF16 R64, R128.reuse, R138, R64 ;  /* 0x0000008a8040723c */ /* 0x040fe20000041840 */
[----:B------:R-:W4:Y:S04]  /*b210*/  LDSM.16.MT88.4 R136, [R192+0x14000] ;  /* 0x01400000c088783b */ /* 0x000f280000004200 */
[----:B------:R-:W-:Y:S01]  /*b220*/  FMUL.FTZ R14, R0, R122 ;  /* 0x0000007a000e7220 */ /* 0x000fe20000410000 */
[C---:B--2---:R-:W-:Y:S01]  /*b230*/  HMMA.16816.F32.BF16 R68, R128.reuse, R140, R68 ;  /* 0x0000008c8044723c */ /* 0x044fe20000041844 */
[----:B------:R-:W-:Y:S04]  /*b240*/  MUFU.EX2 R169, R169 ;  /* 0x000000a900a97308 */ /* 0x000fe80000000800 */
[C---:B------:R-:W-:Y:S01]  /*b250*/  FMUL.FTZ R100, R2.reuse, R100 ;  /* 0x0000006402647220 */ /* 0x040fe20000410000 */
[C---:B------:R-:W-:Y:S01]  /*b260*/  HMMA.16816.F32.BF16 R72, R128.reuse, R142, R72 ;  /* 0x0000008e8048723c */ /* 0x040fe20000041848 */
[----:B------:R-:W2:Y:S04]  /*b270*/  LDSM.16.MT88.4 R140, [R196+0x16000] ;  /* 0x01600000c48c783b */ /* 0x000ea80000004200 */
[----:B------:R-:W-:Y:S01]  /*b280*/  FMUL.FTZ R101, R2, R101 ;  /* 0x0000006502657220 */ /* 0x000fe20000410000 */
[C---:B------:R-:W-:Y:S01]  /*b290*/  FMUL.FTZ R102, R0.reuse, R102 ;  /* 0x0000006600667220 */ /* 0x040fe20000410000 */
[C---:B------:R-:W-:Y:S01]  /*b2a0*/  FMUL.FTZ R103, R0.reuse, R103 ;  /* 0x0000006700677220 */ /* 0x040fe20000410000 */
[----:B------:R-:W-:Y:S03]  /*b2b0*/  FFMA.FTZ R170, R15, UR4, -R164 ;  /* 0x000000040faa7c23 */ /* 0x000fe600080108a4 */
[----:B------:R-:W-:Y:S01]  /*b2c0*/  FMUL.FTZ R15, R0, R123 ;  /* 0x0000007b000f7220 */ /* 0x000fe20000410000 */
[C---:B------:R-:W-:Y:S01]  /*b2d0*/  FMUL.FTZ R104, R2.reuse, R104 ;  /* 0x0000006802687220 */ /* 0x040fe20000410000 */
[----:B------:R-:W-:Y:S01]  /*b2e0*/  LDSM.16.MT88.4 R120, [R196+0x12800] ;  /* 0x01280000c478783b */ /* 0x000fe20000004200 */
[----:B------:R-:W-:Y:S01]  /*b2f0*/  FMUL.FTZ R105, R2, R105 ;  /* 0x0000006902697220 */ /* 0x000fe20000410000 */
[C---:B------:R-:W-:Y:S01]  /*b300*/  FMUL.FTZ R106, R0.reuse, R106 ;  /* 0x0000006a006a7220 */ /* 0x040fe20000410000 */
[----:B------:R-:W-:Y:S01]  /*b310*/  FMUL.FTZ R107, R0, R107 ;  /* 0x0000006b006b7220 */ /* 0x000fe20000410000 */
[C---:B---3--:R-:W-:Y:S01]  /*b320*/  HMMA.16816.F32.BF16 R76, R128.reuse, R124, R76 ;  /* 0x0000007c804c723c */ /* 0x048fe2000004184c */
[----:B------:R-:W3:Y:S02]  /*b330*/  MUFU.EX2 R170, R170 ;  /* 0x000000aa00aa7308 */ /* 0x000ee40000000800 */
[--C-:B------:R-:W-:Y:S01]  /*b340*/  FFMA.FTZ R171, R16, UR4, -R166.reuse ;  /* 0x0000000410ab7c23 */ /* 0x100fe200080108a6 */
[----:B------:R-:W-:Y:S01]  /*b350*/  FFMA.FTZ R172, R17, UR4, -R166 ;  /* 0x0000000411ac7c23 */ /* 0x000fe200080108a6 */
[--C-:B------:R-:W-:Y:S01]  /*b360*/  FFMA.FTZ R173, R18, UR4, -R164.reuse ;  /* 0x0000000412ad7c23 */ /* 0x100fe200080108a4 */
[C---:B------:R-:W-:Y:S01]  /*b370*/  HMMA.16816.F32.BF16 R80, R128.reuse, R126, R80 ;  /* 0x0000007e8050723c */ /* 0x040fe20000041850 */
[----:B------:R-:W5:Y:S04]  /*b380*/  LDSM.16.MT88.4 R124, [R194+0x16000] ;  /* 0x01600000c27c783b */ /* 0x000f680000004200 */
[----:B------:R-:W-:Y:S01]  /*b390*/  MUFU.EX2 R171, R171 ;  /* 0x000000ab00ab7308 */ /* 0x000fe20000000800 */
[----:B------:R-:W-:Y:S01]  /*b3a0*/  FFMA.FTZ R174, R19, UR4, -R164 ;  /* 0x0000000413ae7c23 */ /* 0x000fe200080108a4 */
[C---:B----4-:R-:W-:Y:S04]  /*b3b0*/  HMMA.16816.F32.BF16 R84, R128.reuse, R136, R84 ;  /* 0x000000888054723c */ /* 0x050fe80000041854 */
[----:B------:R-:W-:Y:S02]  /*b3c0*/  FMUL.FTZ R16, R2, R116 ;  /* 0x0000007402107220 */ /* 0x000fe40000410000 */
[C---:B------:R-:W-:Y:S01]  /*b3d0*/  HMMA.16816.F32.BF16 R88, R128.reuse, R138, R88 ;  /* 0x0000008a8058723c */ /* 0x040fe20000041858 */
[----:B------:R-:W4:Y:S01]  /*b3e0*/  LDSM.16.MT88.4 R136, [R193+0x16000] ;  /* 0x01600000c188783b */ /* 0x000f220000004200 */
[----:B------:R-:W3:Y:S03]  /*b3f0*/  MUFU.EX2 R172, R172 ;  /* 0x000000ac00ac7308 */ /* 0x000ee60000000800 */
[----:B-1----:R-:W-:Y:S01]  /*b400*/  F2FP.BF16.F32.PACK_AB R116, R168, R167 ;  /* 0x000000a7a874723e */ /* 0x002fe200000010ff */
[C---:B--2---:R-:W-:Y:S06]  /*b410*/  HMMA.16816.F32.BF16 R92, R128.reuse, R140, R92 ;  /* 0x0000008c805c723c */ /* 0x044fec000004185c */
[----:B------:R-:W-:Y:S01]  /*b420*/  MUFU.EX2 R173, R173 ;  /* 0x000000ad00ad7308 */ /* 0x000fe20000000800 */
[----:B------:R-:W-:Y:S01]  /*b430*/  FMUL.FTZ R17, R2, R117 ;  /* 0x0000007502117220 */ /* 0x000fe20000410000 */
[C---:B------:R-:W-:Y:S01]  /*b440*/  HMMA.16816.F32.BF16 R96, R128.reuse, R142, R96 ;  /* 0x0000008e8060723c */ /* 0x040fe20000041860 */
[----:B------:R-:W1:Y:S02]  /*b450*/  LDSM.16.MT88.4 R140, [R192+0x16000] ;  /* 0x01600000c08c783b */ /* 0x000e640000004200 */
[----:B---3--:R-:W-:Y:S01]  /*b460*/  F2FP.BF16.F32.PACK_AB R117, R170, R169 ;  /* 0x000000a9aa75723e */ /* 0x008fe200000010ff */
[----:B------:R-:W-:Y:S01]  /*b470*/  FMUL.FTZ R18, R0, R118 ;  /* 0x0000007600127220 */ /* 0x000fe20000410000 */
[----:B------:R-:W-:Y:S01]  /*b480*/  F2FP.BF16.F32.PACK_AB R118, R172, R171 ;  /* 0x000000abac76723e */ /* 0x000fe200000010ff */
[----:B------:R-:W-:Y:S02]  /*b490*/  FMUL.FTZ R19, R0, R119 ;  /* 0x0000007700137220 */ /* 0x000fe40000410000 */
[----:B------:R-:W2:Y:S03]  /*b4a0*/  MUFU.EX2 R174, R174 ;  /* 0x000000ae00ae7308 */ /* 0x000ea60000000800 */
[C---:B------:R-:W-:Y:S01]  /*b4b0*/  FMUL.FTZ R108, R2.reuse, R108 ;  /* 0x0000006c026c7220 */ /* 0x040fe20000410000 */
[----:B------:R-:W-:Y:S01]  /*b4c0*/  FMUL.FTZ R109, R2, R109 ;  /* 0x0000006d026d7220 */ /* 0x000fe20000410000 */
[C---:B------:R-:W-:Y:S01]  /*b4d0*/  FMUL.FTZ R110, R0.reuse, R110 ;  /* 0x0000006e006e7220 */ /* 0x040fe20000410000 */
[----:B------:R-:W-:Y:S01]  /*b4e0*/  FMUL.FTZ R111, R0, R111 ;  /* 0x0000006f006f7220 */ /* 0x000fe20000410000 */
[C---:B------:R-:W-:Y:S01]  /*b4f0*/  FMUL.FTZ R112, R2.reuse, R112 ;  /* 0x0000007002707220 */ /* 0x040fe20000410000 */
[----:B------:R-:W-:Y:S01]  /*b500*/  FMUL.FTZ R113, R2, R113 ;  /* 0x0000007102717220 */ /* 0x000fe20000410000 */
[C---:B-----5:R-:W-:Y:S03]  /*b510*/  HMMA.16816.F32.BF16 R100, R128.reuse, R124, R100 ;  /* 0x0000007c8064723c */ /* 0x060fe60000041864 */
[C---:B------:R-:W-:Y:S01]  /*b520*/  FMUL.FTZ R114, R0.reuse, R114 ;  /* 0x0000007200727220 */ /* 0x040fe20000410000 */
[----:B------:R-:W-:Y:S01]  /*b530*/  FMUL.FTZ R115, R0, R115 ;  /* 0x0000007300737220 */ /* 0x000fe20000410000 */
[----:B------:R-:W-:Y:S01]  /*b540*/  FFMA.FTZ R176, R25, UR4, -R166 ;  /* 0x0000000419b07c23 */ /* 0x000fe200080108a6 */
[C---:B------:R-:W-:Y:S01]  /*b550*/  HMMA.16816.F32.BF16 R12, R128.reuse, R126, R12 ;  /* 0x0000007e800c723c */ /* 0x040fe2000004180c */
[----:B------:R-:W3:Y:S04]  /*b560*/  LDSM.16.MT88.4 R124, [R194+0x12800] ;  /* 0x01280000c27c783b */ /* 0x000ee80000004200 */
[----:B--2---:R-:W-:Y:S01]  /*b570*/  F2FP.BF16.F32.PACK_AB R119, R174, R173 ;  /* 0x000000adae77723e */ /* 0x004fe200000010ff */
[C---:B----4-:R-:W-:Y:S01]  /*b580*/  HMMA.16816.F32.BF16 R104, R128.reuse, R136, R104 ;  /* 0x000000888068723c */ /* 0x050fe20000041868 */
[----:B------:R-:W-:Y:S04]  /*b590*/  MUFU.EX2 R176, R176 ;  /* 0x000000b000b07308 */ /* 0x000fe80000000800 */
[--C-:B------:R-:W-:Y:S01]  /*b5a0*/  FFMA.FTZ R177, R26, UR4, -R164.reuse ;  /* 0x000000041ab17c23 */ /* 0x100fe200080108a4 */
[C---:B------:R-:W-:Y:S01]  /*b5b0*/  HMMA.16816.F32.BF16 R16, R128.reuse, R138, R16 ;  /* 0x0000008a8010723c */ /* 0x040fe20000041810 */
[----:B------:R-:W2:Y:S04]  /*b5c0*/  LDSM.16.MT88.4 R136, [R196+0x14800] ;  /* 0x01480000c488783b */ /* 0x000ea80000004200 */
[----:B------:R-:W-:Y:S01]  /*b5d0*/  FFMA.FTZ R178, R27, UR4, -R164 ;  /* 0x000000041bb27c23 */ /* 0x000fe200080108a4 */
[C---:B-1----:R-:W-:Y:S01]  /*b5e0*/  HMMA.16816.F32.BF16 R108, R128.reuse, R140, R108 ;  /* 0x0000008c806c723c */ /* 0x042fe2000004186c */
[----:B------:R-:W-:Y:S04]  /*b5f0*/  MUFU.EX2 R177, R177 ;  /* 0x000000b100b17308 */ /* 0x000fe80000000800 */
[----:B------:R-:W-:Y:S01]  /*b600*/  FFMA.FTZ R161, R2, R213, R161 ;  /* 0x000000d502a17223 */ /* 0x000fe200000100a1 */
[----:B------:R-:W-:Y:S01]  /*b610*/  HMMA.16816.F32.BF16 R112, R128, R142, R112 ;  /* 0x0000008e8070723c */ /* 0x000fe20000041870 */
[----:B------:R-:W1:Y:S04]  /*b620*/  LDSM.16.MT88.4 R128, [R192+0x14800] ;  /* 0x01480000c080783b */ /* 0x000e680000004200 */
[----:B------:R-:W4:Y:S01]  /*b630*/  MUFU.EX2 R178, R178 ;  /* 0x000000b200b27308 */ /* 0x000f220000000800 */
[----:B------:R-:W-:Y:S01]  /*b640*/  FFMA.FTZ R163, R0, R211, R163 ;  /* 0x000000d300a37223 */ /* 0x000fe200000100a3 */
[C---:B------:R-:W-:Y:S02]  /*b650*/  HMMA.16816.F32.BF16 R4, R116.reuse, R120, R4 ;  /* 0x000000787404723c */ /* 0x040fe40000041804 */
[----:B------:R-:W-:Y:S03]  /*b660*/  LDSM.16.MT88.4 R140, [R194+0x13000] ;  /* 0x01300000c28c783b */ /* 0x000fe60000004200 */
[----:B------:R-:W-:Y:S01]  /*b670*/  FADD.FTZ R0, R133, R161 ;  /* 0x000000a185007221 */ /* 0x000fe20000010000 */
[C---:B------:R-:W-:Y:S04]  /*b680*/  HMMA.16816.F32.BF16 R8, R116.reuse, R122, R8 ;  /* 0x0000007a7408723c */ /* 0x040fe80000041808 */
[----:B------:R-:W5:Y:S02]  /*b690*/  LDSM.16.MT88.4 R120, [R196+0x16800] ;  /* 0x01680000c478783b */ /* 0x000f640000004200 */
[C---:B---3--:R-:W-:Y:S05]  /*b6a0*/  HMMA.16816.F32.BF16 R36, R116.reuse, R124, R36 ;  /* 0x0000007c7424723c */ /* 0x048fea0000041824 */
[----:B----4-:R-:W-:Y:S01]  /*b6b0*/  F2FP.BF16.F32.PACK_AB R27, R178, R177 ;  /* 0x000000b1b21b723e */ /* 0x010fe200000010ff */
[C---:B------:R-:W-:Y:S01]  /*b6c0*/  HMMA.16816.F32.BF16 R40, R116.reuse, R126, R40 ;  /* 0x0000007e7428723c */ /* 0x040fe20000041828 */
[----:B------:R-:W3:Y:S04]  /*b6d0*/  LDSM.16.MT88.4 R124, [R194+0x16800] ;  /* 0x01680000c27c783b */ /* 0x000ee80000004200 */
[----:B------:R-:W-:Y:S01]  /*b6e0*/  MOV R133, R132 ;  /* 0x0000008400857202 */ /* 0x000fe20000000f00 */
[C---:B------:R-:W-:Y:S05]  /*b6f0*/  HMMA.16816.F32.BF16 R44, R116.reuse, R144, R44 ;  /* 0x00000090742c723c */ /* 0x040fea000004182c */
[----:B------:R-:W-:Y:S01]  /*b700*/  FADD.FTZ R163, R134, R163 ;  /* 0x000000a386a37221 */ /* 0x000fe20000010000 */
[C---:B------:R-:W-:Y:S01]  /*b710*/  HMMA.16816.F32.BF16 R48, R116.reuse, R146, R48 ;  /* 0x000000927430723c */ /* 0x040fe20000041830 */
[----:B------:R-:W-:Y:S04]  /*b720*/  LDSM.16.MT88.4 R144, [R192+0x13000] ;  /* 0x01300000c090783b */ /* 0x000fe80000004200 */
[----:B------:R-:W-:Y:S01]  /*b730*/  FADD.FTZ R135, R135, R0 ;  /* 0x0000000087877221 */ /* 0x000fe20000010000 */
[C---:B------:R-:W-:Y:S05]  /*b740*/  HMMA.16816.F32.BF16 R52, R116.reuse, R148, R52 ;  /* 0x000000947434723c */ /* 0x040fea0000041834 */
[----:B------:R-:W-:Y:S01]  /*b750*/  FADD.FTZ R162, R162, R163 ;  /* 0x000000a3a2a27221 */ /* 0x000fe20000010000 */
[C---:B------:R-:W-:Y:S01]  /*b760*/  HMMA.16816.F32.BF16 R56, R116.reuse, R150, R56 ;  /* 0x000000967438723c */ /* 0x040fe20000041838 */
[----:B------:R-:W-:Y:S04]  /*b770*/  LDSM.16.MT88.4 R148, [R194+0x15000] ;  /* 0x01500000c294783b */ /* 0x000fe80000004200 */
[----:B------:R-:W-:Y:S01]  /*b780*/  FADD.FTZ R160, R160, R135 ;  /* 0x00000087a0a07221 */ /* 0x000fe20000010000 */
[C---:B--2---:R-:W-:Y:S05]  /*b790*/  HMMA.16816.F32.BF16 R60, R116.reuse, R136, R60 ;  /* 0x00000088743c723c */ /* 0x044fea000004183c */
[----:B------:R-:W-:Y:S01]  /*b7a0*/  FADD.FTZ R162, R165, R162 ;  /* 0x000000a2a5a27221 */ /* 0x000fe20000010000 */
[C---:B------:R-:W-:Y:S01]  /*b7b0*/  HMMA.16816.F32.BF16 R64, R116.reuse, R138, R64 ;  /* 0x0000008a7440723c */ /* 0x040fe20000041840 */
[----:B------:R-:W2:Y:S04]  /*b7c0*/  LDSM.16.MT88.4 R136, [R193+0x16800] ;  /* 0x01680000c188783b */ /* 0x000ea80000004200 */
[----:B------:R-:W-:Y:S01]  /*b7d0*/  FADD.FTZ R167, R167, R160 ;  /* 0x000000a0a7a77221 */ /* 0x000fe20000010000 */
[C---:B------:R-:W-:Y:S05]  /*b7e0*/  HMMA.16816.F32.BF16 R68, R116.reuse, R152, R68 ;  /* 0x000000987444723c */ /* 0x040fea0000041844 */
[----:B------:R-:W-:Y:S01]  /*b7f0*/  FADD.FTZ R169, R169, R162 ;  /* 0x000000a2a9a97221 */ /* 0x000fe20000010000 */
[C---:B------:R-:W-:Y:S01]  /*b800*/  HMMA.16816.F32.BF16 R72, R116.reuse, R154, R72 ;  /* 0x0000009a7448723c */ /* 0x040fe20000041848 */
[----:B------:R-:W-:Y:S04]  /*b810*/  LDSM.16.MT88.4 R152, [R192+0x15000] ;  /* 0x01500000c098783b */ /* 0x000fe80000004200 */
[----:B------:R-:W-:Y:S01]  /*b820*/  FADD.FTZ R168, R168, R167 ;  /* 0x000000a7a8a87221 */ /* 0x000fe20000010000 */
[C---:B------:R-:W-:Y:S05]  /*b830*/  HMMA.16816.F32.BF16 R76, R116.reuse, R156, R76 ;  /* 0x0000009c744c723c */ /* 0x040fea000004184c */
[----:B------:R-:W-:Y:S01]  /*b840*/  FADD.FTZ R170, R170, R169 ;  /* 0x000000a9aaaa7221 */ /* 0x000fe20000010000 */
[C---:B------:R-:W-:Y:S05]  /*b850*/  HMMA.16816.F32.BF16 R80, R116.reuse, R158, R80 ;  /* 0x0000009e7450723c */ /* 0x040fea0000041850 */
[----:B------:R-:W-:Y:S01]  /*b860*/  FFMA.FTZ R156, R21, UR4, -R166 ;  /* 0x00000004159c7c23 */ /* 0x000fe200080108a6 */
[C---:B-1----:R-:W-:Y:S05]  /*b870*/  HMMA.16816.F32.BF16 R84, R116.reuse, R128, R84 ;  /* 0x000000807454723c */ /* 0x042fea0000041854 */
[--C-:B------:R-:W-:Y:S01]  /*b880*/  FFMA.FTZ R157, R22, UR4, -R164.reuse ;  /* 0x00000004169d7c23 */ /* 0x100fe200080108a4 */
[C---:B------:R-:W-:Y:S01]  /*b890*/  HMMA.16816.F32.BF16 R88, R116.reuse, R130, R88 ;  /* 0x000000827458723c */ /* 0x040fe20000041858 */
[----:B------:R-:W-:Y:S01]  /*b8a0*/  LDSM.16.MT88.4 R128, [R196+0x13000] ;  /* 0x01300000c480783b */ /* 0x000fe20000004200 */
[----:B------:R-:W1:Y:S03]  /*b8b0*/  MUFU.EX2 R156, R156 ;  /* 0x0000009c009c7308 */ /* 0x000e660000000800 */
[----:B------:R-:W-:Y:S01]  /*b8c0*/  FFMA.FTZ R158, R23, UR4, -R164 ;  /* 0x00000004179e7c23 */ /* 0x000fe200080108a4 */
[C---:B-----5:R-:W-:Y:S03]  /*b8d0*/  HMMA.16816.F32.BF16 R92, R116.reuse, R120, R92 ;  /* 0x00000078745c723c */ /* 0x060fe6000004185c */
[----:B------:R-:W4:Y:S03]  /*b8e0*/  LDSM.16.MT88.4 R20, [R192+0x16800] ;  /* 0x01680000c014783b */ /* 0x000f260000004200 */
[----:B------:R-:W-:Y:S01]  /*b8f0*/  MUFU.EX2 R157, R157 ;  /* 0x0000009d009d7308 */ /* 0x000fe20000000800 */
[----:B------:R-:W-:Y:S01]  /*b900*/  FFMA.FTZ R159, R24, UR4, -R166 ;  /* 0x00000004189f7c23 */ /* 0x000fe200080108a6 */
[C---:B------:R-:W-:Y:S03]  /*b910*/  HMMA.16816.F32.BF16 R96, R116.reuse, R122, R96 ;  /* 0x0000007a7460723c */ /* 0x040fe60000041860 */
[----:B------:R-:W5:Y:S03]  /*b920*/  LDSM.16.MT88.4 R120, [R193+0x13000] ;  /* 0x01300000c178783b */ /* 0x000f660000004200 */
[C---:B---3--:R-:W-:Y:S02]  /*b930*/  HMMA.16816.F32.BF16 R100, R116.reuse, R124, R100 ;  /* 0x0000007c7464723c */ /* 0x048fe40000041864 */
[----:B------:R-:W3:Y:S03]  /*b940*/  MUFU.EX2 R158, R158 ;  /* 0x0000009e009e7308 */ /* 0x000ee60000000800 */
[----:B-1----:R-:W-:Y:S01]  /*b950*/  F2FP.BF16.F32.PACK_AB R24, R156, R175 ;  /* 0x000000af9c18723e */ /* 0x002fe200000010ff */
[C---:B------:R-:W-:Y:S01]  /*b960*/  HMMA.16816.F32.BF16 R12, R116.reuse, R126, R12 ;  /* 0x0000007e740c723c */ /* 0x040fe2000004180c */
[----:B------:R-:W1:Y:S05]  /*b970*/  LDSM.16.MT88.4 R124, [R196+0x15000] ;  /* 0x01500000c47c783b */ /* 0x000e6a0000004200 */
[----:B------:R-:W4:Y:S01]  /*b980*/  MUFU.EX2 R159, R159 ;  /* 0x0000009f009f7308 */ /* 0x000f220000000800 */
[----:B------:R-:W-:Y:S01]  /*b990*/  FADD.FTZ R171, R171, R168 ;  /* 0x000000a8abab7221 */ /* 0x000fe20000010000 */
[C---:B--2---:R-:W-:Y:S03]  /*b9a0*/  HMMA.16816.F32.BF16 R104, R116.reuse, R136, R104 ;  /* 0x000000887468723c */ /* 0x044fe60000041868 */
[----:B------:R-:W-:Y:S03]  /*b9b0*/  MOV R0, R3 ;  /* 0x0000000300007202 */ /* 0x000fe60000000f00 */
[C---:B------:R-:W-:Y:S01]  /*b9c0*/  HMMA.16816.F32.BF16 R16, R116.reuse, R138, R16 ;  /* 0x0000008a7410723c */ /* 0x040fe20000041810 */
[----:B------:R-:W2:Y:S04]  /*b9d0*/  LDSM.16.MT88.4 R136, [R193+0x15000] ;  /* 0x01500000c188783b */ /* 0x000ea80000004200 */
[----:B---3--:R-:W-:Y:S01]  /*b9e0*/  F2FP.BF16.F32.PACK_AB R25, R158, R157 ;  /* 0x0000009d9e19723e */ /* 0x008fe200000010ff */
[----:B------:R-:W-:Y:S01]  /*b9f0*/  FADD.FTZ R173, R173, R170 ;  /* 0x000000aaadad7221 */ /* 0x000fe20000010000 */
[----:B------:R-:W-:Y:S01]  /*ba00*/  FADD.FTZ R172, R172, R171 ;  /* 0x000000abacac7221 */ /* 0x000fe20000010000 */
[----:B----4-:R-:W-:Y:S03]  /*ba10*/  F2FP.BF16.F32.PACK_AB R26, R176, R159 ;  /* 0x0000009fb01a723e */ /* 0x010fe600000010ff */
[----:B------:R-:W-:Y:S01]  /*ba20*/  FADD.FTZ R174, R174, R173 ;  /* 0x000000adaeae7221 */ /* 0x000fe20000010000 */
[----:B------:R-:W-:Y:S01]  /*ba30*/  FADD.FTZ R175, R175, R172 ;  /* 0x000000acafaf7221 */ /* 0x000fe20000010000 */
[C---:B------:R-:W-:Y:S03]  /*ba40*/  HMMA.16816.F32.BF16 R108, R116.reuse, R20, R108 ;  /* 0x00000014746c723c */ /* 0x040fe6000004186c */
[----:B------:R-:W-:Y:S01]  /*ba50*/  FADD.FTZ R157, R157, R174 ;  /* 0x000000ae9d9d7221 */ /* 0x000fe20000010000 */
[----:B------:R-:W-:Y:S02]  /*ba60*/  FADD.FTZ R156, R156, R175 ;  /* 0x000000af9c9c7221 */ /* 0x000fe40000010000 */
[----:B------:R-:W-:Y:S01]  /*ba70*/  HMMA.16816.F32.BF16 R112, R116, R22, R112 ;  /* 0x000000167470723c */ /* 0x000fe20000041870 */
[----:B------:R-:W3:Y:S04]  /*ba80*/  LDSM.16.MT88.4 R20, [R196+0x17000] ;  /* 0x01700000c414783b */ /* 0x000ee80000004200 */
[----:B------:R-:W-:Y:S01]  /*ba90*/  FADD.FTZ R158, R158, R157 ;  /* 0x0000009d9e9e7221 */ /* 0x000fe20000010000 */
[C---:B------:R-:W-:Y:S03]  /*baa0*/  HMMA.16816.F32.BF16 R4, R24.reuse, R128, R4 ;  /* 0x000000801804723c */ /* 0x040fe60000041804 */
[----:B------:R-:W4:Y:S02]  /*bab0*/  LDSM.16.MT88.4 R116, [R194+0x17000] ;  /* 0x01700000c274783b */ /* 0x000f240000004200 */
[----:B------:R-:W-:Y:S01]  /*bac0*/  FADD.FTZ R159, R159, R156 ;  /* 0x0000009c9f9f7221 */ /* 0x000fe20000010000 */
[C---:B------:R-:W-:Y:S05]  /*bad0*/  HMMA.16816.F32.BF16 R8, R24.reuse, R130, R8 ;  /* 0x000000821808723c */ /* 0x040fea0000041808 */
[----:B------:R-:W-:Y:S01]  /*bae0*/  FADD.FTZ R177, R177, R158 ;  /* 0x0000009eb1b17221 */ /* 0x000fe20000010000 */
[C---:B------:R-:W-:Y:S05]  /*baf0*/  HMMA.16816.F32.BF16 R36, R24.reuse, R140, R36 ;  /* 0x0000008c1824723c */ /* 0x040fea0000041824 */
[----:B------:R-:W-:Y:S01]  /*bb00*/  FADD.FTZ R159, R176, R159 ;  /* 0x0000009fb09f7221 */ /* 0x000fe20000010000 */
[C---:B------:R-:W-:Y:S01]  /*bb10*/  HMMA.16816.F32.BF16 R40, R24.reuse, R142, R40 ;  /* 0x0000008e1828723c */ /* 0x040fe20000041828 */
[----:B------:R-:W-:Y:S04]  /*bb20*/  LDSM.16.MT88.4 R140, [R193+0x13800] ;  /* 0x01380000c18c783b */ /* 0x000fe80000004200 */
[----:B------:R-:W-:Y:S01]  /*bb30*/  FADD.FTZ R177, R178, R177 ;  /* 0x000000b1b2b17221 */ /* 0x000fe20000010000 */
[C---:B-----5:R-:W-:Y:S06]  /*bb40*/  HMMA.16816.F32.BF16 R44, R24.reuse, R120, R44 ;  /* 0x00000078182c723c */ /* 0x060fec000004182c */
[C---:B------:R-:W-:Y:S01]  /*bb50*/  HMMA.16816.F32.BF16 R48, R24.reuse, R122, R48 ;  /* 0x0000007a1830723c */ /* 0x040fe20000041830 */
[----:B------:R-:W5:Y:S05]  /*bb60*/  LDSM.16.MT88.4 R120, [R193+0x17000] ;  /* 0x01700000c178783b */ /* 0x000f6a0000004200 */
[C---:B------:R-:W-:Y:S06]  /*bb70*/  HMMA.16816.F32.BF16 R52, R24.reuse, R144, R52 ;  /* 0x000000901834723c */ /* 0x040fec0000041834 */
[C---:B------:R-:W-:Y:S05]  /*bb80*/  HMMA.16816.F32.BF16 R56, R24.reuse, R146, R56 ;  /* 0x000000921838723c */ /* 0x040fea0000041838 */
[--C-:B------:R-:W-:Y:S01]  /*bb90*/  FFMA.FTZ R144, R28, UR4, -R166.reuse ;  /* 0x000000041c907c23 */ /* 0x100fe200080108a6 */
[C---:B-1----:R-:W-:Y:S05]  /*bba0*/  HMMA.16816.F32.BF16 R60, R24.reuse, R124, R60 ;  /* 0x0000007c183c723c */ /* 0x042fea000004183c */
[----:B------:R-:W-:Y:S01]  /*bbb0*/  FFMA.FTZ R145, R29, UR4, -R166 ;  /* 0x000000041d917c23 */ /* 0x000fe200080108a6 */
[C---:B------:R-:W-:Y:S01]  /*bbc0*/  HMMA.16816.F32.BF16 R64, R24.reuse, R126, R64 ;  /* 0x0000007e1840723c */ /* 0x040fe20000041840 */
[----:B------:R-:W1:Y:S01]  /*bbd0*/  LDSM.16.MT88.4 R124, [R192+0x17000] ;  /* 0x01700000c07c783b */ /* 0x000e620000004200 */
[----:B------:R-:W-:Y:S03]  /*bbe0*/  MUFU.EX2 R144, R144 ;  /* 0x0000009000907308 */ /* 0x000fe60000000800 */
[--C-:B------:R-:W-:Y:S01]  /*bbf0*/  FFMA.FTZ R146, R30, UR4, -R164.reuse ;  /* 0x000000041e927c23 */ /* 0x100fe200080108a4 */
[C---:B------:R-:W-:Y:S06]  /*bc00*/  HMMA.16816.F32.BF16 R68, R24.reuse, R148, R68 ;  /* 0x000000941844723c */ /* 0x040fec0000041844 */
[----:B------:R-:W4:Y:S01]  /*bc10*/  MUFU.EX2 R145, R145 ;  /* 0x0000009100917308 */ /* 0x000f220000000800 */
[----:B------:R-:W-:Y:S01]  /*bc20*/  FFMA.FTZ R147, R31, UR4, -R164 ;  /* 0x000000041f937c23 */ /* 0x000fe200080108a4 */
[C---:B------:R-:W-:Y:S01]  /*bc30*/  HMMA.16816.F32.BF16 R72, R24.reuse, R150, R72 ;  /* 0x000000961848723c */ /* 0x040fe20000041848 */
[----:B------:R-:W1:Y:S02]  /*bc40*/  LDSM.16.MT88.4 R28, [R196+0x13800] ;  /* 0x01380000c41c783b */ /* 0x000e640000004200 */
[----:B------:R-:W-:Y:S03]  /*bc50*/  FFMA.FTZ R148, R32, UR4, -R166 ;  /* 0x0000000420947c23 */ /* 0x000fe600080108a6 */
[C---:B--2---:R-:W-:Y:S02]  /*bc60*/  HMMA.16816.F32.BF16 R76, R24.reuse, R136, R76 ;  /* 0x00000088184c723c */ /* 0x044fe4000004184c */
[----:B------:R-:W-:Y:S03]  /*bc70*/  MUFU.EX2 R146, R146 ;  /* 0x0000009200927308 */ /* 0x000fe60000000800 */
[----:B------:R-:W-:Y:S01]  /*bc80*/  FFMA.FTZ R150, R34, UR4, -R164 ;  /* 0x0000000422967c23 */ /* 0x000fe200080108a4 */
[C---:B------:R-:W-:Y:S01]  /*bc90*/  HMMA.16816.F32.BF16 R80, R24.reuse, R138, R80 ;  /* 0x0000008a1850723c */ /* 0x040fe20000041850 */
[----:B------:R-:W2:Y:S05]  /*bca0*/  LDSM.16.MT88.4 R136, [R194+0x13800] ;  /* 0x01380000c288783b */ /* 0x000eaa0000004200 */
[----:B------:R-:W5:Y:S01]  /*bcb0*/  MUFU.EX2 R147, R147 ;  /* 0x0000009300937308 */ /* 0x000f620000000800 */
[----:B------:R-:W-:Y:S01]  /*bcc0*/  FFMA.FTZ R166, R33, UR4, -R166 ;  /* 0x0000000421a67c23 */ /* 0x000fe200080108a6 */
[C---:B------:R-:W-:Y:S03]  /*bcd0*/  HMMA.16816.F32.BF16 R84, R24.reuse, R152, R84 ;  /* 0x000000981854723c */ /* 0x040fe60000041854 */
[----:B------:R-:W-:Y:S03]  /*bce0*/  FFMA.FTZ R164, R35, UR4, -R164 ;  /* 0x0000000423a47c23 */ /* 0x000fe600080108a4 */
[C---:B------:R-:W-:Y:S01]  /*bcf0*/  HMMA.16816.F32.BF16 R88, R24.reuse, R154, R88 ;  /* 0x0000009a1858723c */ /* 0x040fe20000041858 */
[----:B------:R-:W2:Y:S01]  /*bd00*/  LDSM.16.MT88.4 R32, [R192+0x13800] ;  /* 0x01380000c020783b */ /* 0x000ea20000004200 */
[----:B------:R-:W-:Y:S04]  /*bd10*/  MUFU.EX2 R148, R148 ;  /* 0x0000009400947308 */ /* 0x000fe80000000800 */
[C---:B---3--:R-:W-:Y:S06]  /*bd20*/  HMMA.16816.F32.BF16 R92, R24.reuse, R20, R92 ;  /* 0x00000014185c723c */ /* 0x048fec000004185c */
[----:B------:R-:W3:Y:S01]  /*bd30*/  MUFU.EX2 R149, R166 ;  /* 0x000000a600957308 */ /* 0x000ee20000000800 */
[C---:B------:R-:W-:Y:S04]  /*bd40*/  HMMA.16816.F32.BF16 R96, R24.reuse, R22, R96 ;  /* 0x000000161860723c */ /* 0x040fe80000041860 */
[----:B----4-:R-:W-:Y:S02]  /*bd50*/  F2FP.BF16.F32.PACK_AB R20, R145, R144 ;  /* 0x000000909114723e */ /* 0x010fe400000010ff */
[C---:B------:R-:W-:Y:S03]  /*bd60*/  HMMA.16816.F32.BF16 R100, R24.reuse, R116, R100 ;  /* 0x000000741864723c */ /* 0x040fe60000041864 */
[----:B------:R-:W-:Y:S02]  /*bd70*/  MUFU.EX2 R150, R150 ;  /* 0x0000009600967308 */ /* 0x000fe40000000800 */
[----:B-----5:R-:W-:Y:S01]  /*bd80*/  F2FP.BF16.F32.PACK_AB R21, R147, R146 ;  /* 0x000000929315723e */ /* 0x020fe200000010ff */
[C---:B------:R-:W-:Y:S01]  /*bd90*/  HMMA.16816.F32.BF16 R12, R24.reuse, R118, R12 ;  /* 0x00000076180c723c */ /* 0x040fe2000004180c */
[----:B------:R-:W4:Y:S06]  /*bda0*/  LDSM.16.MT88.4 R116, [R196+0x15800] ;  /* 0x01580000c474783b */ /* 0x000f2c0000004200 */
[----:B------:R-:W5:Y:S01]  /*bdb0*/  MUFU.EX2 R151, R164 ;  /* 0x000000a400977308 */ /* 0x000f620000000800 */
[----:B---3--:R-:W-:Y:S01]  /*bdc0*/  F2FP.BF16.F32.PACK_AB R22, R149, R148 ;  /* 0x000000949516723e */ /* 0x008fe200000010ff */
[C---:B------:R-:W-:Y:S03]  /*bdd0*/  HMMA.16816.F32.BF16 R104, R24.reuse, R120, R104 ;  /* 0x000000781868723c */ /* 0x040fe60000041868 */
[----:B------:R-:W-:Y:S03]  /*bde0*/  FADD.FTZ R144, R144, R159 ;  /* 0x0000009f90907221 */ /* 0x000fe60000010000 */
[C---:B------:R-:W-:Y:S01]  /*bdf0*/  HMMA.16816.F32.BF16 R16, R24.reuse, R122, R16 ;  /* 0x0000007a1810723c */ /* 0x040fe20000041810 */
[----:B------:R-:W-:Y:S04]  /*be00*/  LDSM.16.MT88.4 R120, [R194+0x17800] ;  /* 0x01780000c278783b */ /* 0x000fe80000004200 */
[----:B------:R-:W-:Y:S01]  /*be10*/  FADD.FTZ R146, R146, R177 ;  /* 0x000000b192927221 */ /* 0x000fe20000010000 */
[C---:B-1----:R-:W-:Y:S05]  /*be20*/  HMMA.16816.F32.BF16 R108, R24.reuse, R124, R108 ;  /* 0x0000007c186c723c */ /* 0x042fea000004186c */
[----:B-----5:R-:W-:Y:S01]  /*be30*/  F2FP.BF16.F32.PACK_AB R23, R151, R150 ;  /* 0x000000969717723e */ /* 0x020fe200000010ff */
[----:B------:R-:W-:Y:S01]  /*be40*/  HMMA.16816.F32.BF16 R112, R24, R126, R112 ;  /* 0x0000007e1870723c */ /* 0x000fe20000041870 */
[----:B------:R-:W1:Y:S04]  /*be50*/  LDSM.16.MT88.4 R24, [R194+0x15800] ;  /* 0x01580000c218783b */ /* 0x000e680000004200 */
[----:B------:R-:W-:Y:S01]  /*be60*/  FADD.FTZ R145, R145, R144 ;  /* 0x0000009091917221 */ /* 0x000fe20000010000 */
[C---:B------:R-:W-:Y:S03]  /*be70*/  HMMA.16816.F32.BF16 R128, R20.reuse, R28, R4 ;  /* 0x0000001c1480723c */ /* 0x040fe60000041804 */
[----:B------:R-:W3:Y:S02]  /*be80*/  LDSM.16.MT88.4 R4, [R193+0x15800] ;  /* 0x01580000c104783b */ /* 0x000ee40000004200 */
[----:B------:R-:W-:Y:S01]  /*be90*/  FADD.FTZ R147, R147, R146 ;  /* 0x0000009293937221 */ /* 0x000fe20000010000 */
[C---:B------:R-:W-:Y:S05]  /*bea0*/  HMMA.16816.F32.BF16 R124, R20.reuse, R30, R8 ;  /* 0x0000001e147c723c */ /* 0x040fea0000041808 */
[----:B------:R-:W5:Y:S01]  /*beb0*/  LDSM.16.MT88.4 R8, [R192+0x15800] ;  /* 0x01580000c008783b */ /* 0x000f620000004200 */
[C---:B--2---:R-:W-:Y:S05]  /*bec0*/  HMMA.16816.F32.BF16 R36, R20.reuse, R136, R36 ;  /* 0x000000881424723c */ /* 0x044fea0000041824 */
[----:B------:R-:W-:Y:S01]  /*bed0*/  FADD.FTZ R148, R148, R145 ;  /* 0x0000009194947221 */ /* 0x000fe20000010000 */
[C---:B------:R-:W-:Y:S01]  /*bee0*/  HMMA.16816.F32.BF16 R40, R20.reuse, R138, R40 ;  /* 0x0000008a1428723c */ /* 0x040fe20000041828 */
[----:B------:R-:W2:Y:S04]  /*bef0*/  LDSM.16.MT88.4 R28, [R196+0x17800] ;  /* 0x01780000c41c783b */ /* 0x000ea80000004200 */
[----:B------:R-:W-:Y:S01]  /*bf00*/  FADD.FTZ R150, R150, R147 ;  /* 0x0000009396967221 */ /* 0x000fe20000010000 */
[C---:B------:R-:W-:Y:S05]  /*bf10*/  HMMA.16816.F32.BF16 R44, R20.reuse, R140, R44 ;  /* 0x0000008c142c723c */ /* 0x040fea000004182c */
[----:B------:R-:W-:Y:S01]  /*bf20*/  FADD.FTZ R213, R149, R148 ;  /* 0x0000009495d57221 */ /* 0x000fe20000010000 */
[C---:B------:R-:W-:Y:S05]  /*bf30*/  HMMA.16816.F32.BF16 R48, R20.reuse, R142, R48 ;  /* 0x0000008e1430723c */ /* 0x040fea0000041830 */
[----:B------:R-:W-:Y:S01]  /*bf40*/  FADD.FTZ R211, R151, R150 ;  /* 0x0000009697d37221 */ /* 0x000fe20000010000 */
[C---:B------:R-:W-:Y:S06]  /*bf50*/  HMMA.16816.F32.BF16 R52, R20.reuse, R32, R52 ;  /* 0x000000201434723c */ /* 0x040fec0000041834 */
[C---:B------:R-:W-:Y:S06]  /*bf60*/  HMMA.16816.F32.BF16 R56, R20.reuse, R34, R56 ;  /* 0x000000221438723c */ /* 0x040fec0000041838 */
[C---:B----4-:R-:W-:Y:S06]  /*bf70*/  HMMA.16816.F32.BF16 R60, R20.reuse, R116, R60 ;  /* 0x00000074143c723c */ /* 0x050fec000004183c */
[C---:B------:R-:W-:Y:S01]  /*bf80*/  HMMA.16816.F32.BF16 R64, R20.reuse, R118, R64 ;  /* 0x000000761440723c */ /* 0x040fe20000041840 */
[----:B------:R-:W4:Y:S05]  /*bf90*/  LDSM.16.MT88.4 R116, [R193+0x17800] ;  /* 0x01780000c174783b */ /* 0x000f2a0000004200 */
[C---:B-1----:R-:W-:Y:S06]  /*bfa0*/  HMMA.16816.F32.BF16 R68, R20.reuse, R24, R68 ;  /* 0x000000181444723c */ /* 0x042fec0000041844 */
[C---:B------:R-:W-:Y:S01]  /*bfb0*/  HMMA.16816.F32.BF16 R72, R20.reuse, R26, R72 ;  /* 0x0000001a1448723c */ /* 0x040fe20000041848 */
[----:B------:R-:W1:Y:S05]  /*bfc0*/  LDSM.16.MT88.4 R24, [R192+0x17800] ;  /* 0x01780000c018783b */ /* 0x000e6a0000004200 */
[C---:B---3--:R-:W-:Y:S06]  /*bfd0*/  HMMA.16816.F32.BF16 R76, R20.reuse, R4, R76 ;  /* 0x00000004144c723c */ /* 0x048fec000004184c */
[C---:B------:R-:W-:Y:S06]  /*bfe0*/  HMMA.16816.F32.BF16 R80, R20.reuse, R6, R80 ;  /* 0x000000061450723c */ /* 0x040fec0000041850 */
[C---:B-----5:R-:W-:Y:S06]  /*bff0*/  HMMA.16816.F32.BF16 R84, R20.reuse, R8, R84 ;  /* 0x000000081454723c */ /* 0x060fec0000041854 */
[C---:B------:R-:W-:Y:S06]  /*c000*/  HMMA.16816.F32.BF16 R88, R20.reuse, R10, R88 ;  /* 0x0000000a1458723c */ /* 0x040fec0000041858 */
[C---:B--2---:R-:W-:Y:S06]  /*c010*/  HMMA.16816.F32.BF16 R92, R20.reuse, R28, R92 ;  /* 0x0000001c145c723c */ /* 0x044fec000004185c */
[C---:B------:R-:W-:Y:S06]  /*c020*/  HMMA.16816.F32.BF16 R96, R20.reuse, R30, R96 ;  /* 0x0000001e1460723c */ /* 0x040fec0000041860 */
[C---:B------:R-:W-:Y:S06]  /*c030*/  HMMA.16816.F32.BF16 R100, R20.reuse, R120, R100 ;  /* 0x000000781464723c */ /* 0x040fec0000041864 */
[C---:B------:R-:W-:Y:S06]  /*c040*/  HMMA.16816.F32.BF16 R120, R20.reuse, R122, R12 ;  /* 0x0000007a1478723c */ /* 0x040fec000004180c */
[C---:B----4-:R-:W-:Y:S06]  /*c050*/  HMMA.16816.F32.BF16 R104, R20.reuse, R116, R104 ;  /* 0x000000741468723c */ /* 0x050fec0000041868 */
[C---:B------:R-:W-:Y:S06]  /*c060*/  HMMA.16816.F32.BF16 R116, R20.reuse, R118, R16 ;  /* 0x000000761474723c */ /* 0x040fec0000041810 */
[C---:B-1----:R-:W-:Y:S06]  /*c070*/  HMMA.16816.F32.BF16 R108, R20.reuse, R24, R108 ;  /* 0x00000018146c723c */ /* 0x042fec000004186c */
[----:B------:R-:W-:Y:S01]  /*c080*/  HMMA.16816.F32.BF16 R112, R20, R26, R112 ;  /* 0x0000001a1470723c */ /* 0x000fe20000041870 */
[----:B------:R-:W-:Y:S11]  /*c090*/  @!UPT UIADD3 URZ, URZ, URZ, URZ ;  /* 0x0000003f3f3ff290 */ /* 0x000ff6000fffe03f */
[----:B------:R-:W-:Y:S01]  /*c0a0*/  @!UPT UIADD3 URZ, URZ, URZ, URZ ;  /* 0x0000003f3f3ff290 */ /* 0x000fe2000fffe03f */
[----:B------:R-:W-:Y:S11]  /*c0b0*/  @P0 BRA `(.L_x_11) ;  /* 0xffffffd800c00947 */ /* 0x000ff6000383ffff */
.L_x_10:
[----:B------:R-:W1:Y:S01]  /*c0c0*/  SHFL.BFLY PT, R0, R213, 0x2, 0x1f ;  /* 0x0c401f00d5007f89 */ /* 0x000e6200000e0000 */
[----:B------:R-:W2:Y:S01]  /*c0d0*/  S2UR UR4, SR_CgaCtaId ;  /* 0x00000000000479c3 */ /* 0x000ea20000008800 */
[----:B------:R-:W-:Y:S01]  /*c0e0*/  MOV R13, 0x3f800000 ;  /* 0x3f800000000d7802 */ /* 0x000fe20000000f00 */
[----:B------:R-:W-:Y:S01]  /*c0f0*/  UMOV UR5, 0x400 ;  /* 0x0000040000057882 */ /* 0x000fe20000000000 */
[----:B------:R-:W3:Y:S01]  /*c100*/  SHFL.BFLY PT, R2, R211, 0x2, 0x1f ;  /* 0x0c401f00d3027f89 */ /* 0x000ee200000e0000 */
[----:B------:R-:W-:Y:S01]  /*c110*/  MOV R14, 0x3f800000 ;  /* 0x3f800000000e7802 */ /* 0x000fe20000000f00 */
[----:B------:R-:W-:Y:S01]  /*c120*/  UISETP.NE.AND UP0, UPT, UR15, -0x1, UPT ;  /* 0xffffffff0f00788c */ /* 0x000fe2000bf05270 */
[----:B------:R-:W4:Y:S01]  /*c130*/  S2R R6, SR_TID.X ;  /* 0x0000000000067919 */ /* 0x000f220000002100 */
[----:B-1----:R-:W-:Y:S01]  /*c140*/  FADD.FTZ R7, R0, R213 ;  /* 0x000000d500077221 */ /* 0x002fe20000010000 */
[----:B--2---:R-:W-:Y:S01]  /*c150*/  ULEA UR4, UR4, UR5, 0x18 ;  /* 0x0000000504047291 */ /* 0x004fe2000f8ec03f */
[----:B------:R-:W1:Y:S01]  /*c160*/  S2R R0, SR_TID.X ;  /* 0x0000000000007919 */ /* 0x000e620000002100 */
[----:B---3--:R-:W-:-:S02]  /*c170*/  FADD.FTZ R2, R2, R211 ;  /* 0x000000d302027221 */ /* 0x008fc40000010000 */
[----:B------:R-:W2:Y:S04]  /*c180*/  SHFL.BFLY PT, R10, R7, 0x1, 0x1f ;  /* 0x0c201f00070a7f89 */ /* 0x000ea800000e0000 */
[----:B------:R-:W3:Y:S01]  /*c190*/  SHFL.BFLY PT, R9, R2, 0x1, 0x1f ;  /* 0x0c201f0002097f89 */ /* 0x000ee200000e0000 */
[----:B--2---:R-:W-:Y:S01]  /*c1a0*/  FADD.FTZ R10, R7, R10 ;  /* 0x0000000a070a7221 */ /* 0x004fe20000010000 */
[----:B----4-:R-:W-:Y:S02]  /*c1b0*/  SHF.R.S32.HI R7, RZ, 0x1f, R6 ;  /* 0x0000001fff077819 */ /* 0x010fe40000011406 */
[----:B-1----:R-:W-:Y:S01]  /*c1c0*/  SHF.R.S32.HI R5, RZ, 0x1f, R0 ;  /* 0x0000001fff057819 */ /* 0x002fe20000011400 */
[----:B---3--:R-:W-:Y:S01]  /*c1d0*/  FADD.FTZ R9, R2, R9 ;  /* 0x0000000902097221 */ /* 0x008fe20000010000 */
[----:B------:R-:W-:-:S02]  /*c1e0*/  LEA.HI R4, R7, R6, RZ, 0x3 ;  /* 0x0000000607047211 */ /* 0x000fc400078f18ff */
[CC--:B------:R-:W-:Y:S02]  /*c1f0*/  LEA.HI R12, R5.reuse, R0.reuse, RZ, 0x2 ;  /* 0x00000000050c7211 */ /* 0x0c0fe400078f10ff */
[----:B------:R-:W-:Y:S02]  /*c200*/  LEA.HI R8, R5, R0, RZ, 0x5 ;  /* 0x0000000005087211 */ /* 0x000fe400078f28ff */
[----:B------:R-:W-:Y:S02]  /*c210*/  LEA.HI R5, R7, R6, RZ, 0x5 ;  /* 0x0000000607057211 */ /* 0x000fe400078f28ff */
[----:B------:R-:W-:Y:S02]  /*c220*/  LOP3.LUT R11, R12, 0x3ffffffc, RZ, 0xc0, !PT ;  /* 0x3ffffffc0c0b7812 */ /* 0x000fe400078ec0ff */
[----:B------:R-:W-:Y:S02]  /*c230*/  LOP3.LUT R7, R8, 0xffffffe0, RZ, 0xc0, !PT ;  /* 0xffffffe008077812 */ /* 0x000fe400078ec0ff */
[----:B------:R-:W-:-:S02]  /*c240*/  LOP3.LUT R5, R5, 0xffffffe0, RZ, 0xc0, !PT ;  /* 0xffffffe005057812 */ /* 0x000fc400078ec0ff */
[----:B------:R-:W-:Y:S02]  /*c250*/  LOP3.LUT R2, R4, 0xfffffff8, RZ, 0xc0, !PT ;  /* 0xfffffff804027812 */ /* 0x000fe400078ec0ff */
[----:B------:R-:W-:Y:S02]  /*c260*/  IADD3 R11, -R11, R0, RZ ;  /* 0x000000000b0b7210 */ /* 0x000fe40007ffe1ff */
[----:B------:R-:W-:Y:S02]  /*c270*/  IADD3 R0, R0, -R7, RZ ;  /* 0x8000000700007210 */ /* 0x000fe40007ffe0ff */
[----:B------:R-:W-:Y:S02]  /*c280*/  IADD3 R5, R6, -R5, RZ ;  /* 0x8000000506057210 */ /* 0x000fe40007ffe0ff */
[----:B------:R-:W-:Y:S02]  /*c290*/  IADD3 R2, -R2, R6, RZ ;  /* 0x0000000602027210 */ /* 0x000fe40007ffe1ff */
[----:B------:R-:W-:-:S02]  /*c2a0*/  SHF.R.S32.HI R6, RZ, 0x2, R12 ;  /* 0x00000002ff067819 */ /* 0x000fc4000001140c */
[----:B------:R-:W-:Y:S02]  /*c2b0*/  SHF.R.S32.HI R7, RZ, 0x1f, R12 ;  /* 0x0000001fff077819 */ /* 0x000fe4000001140c */
[----:B------:R-:W-:Y:S02]  /*c2c0*/  FSETP.NE.FTZ.AND P3, PT, R10, RZ, PT ;  /* 0x000000ff0a00720b */ /* 0x000fe40003f75000 */
[----:B------:R-:W-:Y:S02]  /*c2d0*/  FSETP.NE.FTZ.AND P0, PT, R9, RZ, PT ;  /* 0x000000ff0900720b */ /* 0x000fe40003f15000 */
[----:B------:R-:W-:Y:S02]  /*c2e0*/  LEA.HI R7, R7, R6, RZ, 0x3 ;  /* 0x0000000607077211 */ /* 0x000fe400078f18ff */
[----:B------:R-:W-:Y:S02]  /*c2f0*/  SHF.R.S32.HI R8, RZ, 0x5, R8 ;  /* 0x00000005ff087819 */ /* 0x000fe40000011408 */
[----:B------:R-:W-:-:S02]  /*c300*/  LOP3.LUT R7, R7, 0xfffffff8, RZ, 0xc0, !PT ;  /* 0xfffffff807077812 */ /* 0x000fc400078ec0ff */
[----:B------:R-:W-:Y:S02]  /*c310*/  LEA R11, R8, R11, 0x9 ;  /* 0x0000000b080b7211 */ /* 0x000fe400078e48ff */
[----:B------:R-:W-:Y:S01]  /*c320*/  IADD3 R7, R6, -R7, RZ ;  /* 0x8000000706077210 */ /* 0x000fe20007ffe0ff */
[----:B------:R-:W1:Y:S03]  /*c330*/  @P3 MUFU.RCP R13, R10 ;  /* 0x0000000a000d3308 */ /* 0x000e660000001000 */
[C---:B------:R-:W-:Y:S02]  /*c340*/  SHF.L.U32 R6, R7.reuse, 0x6, RZ ;  /* 0x0000000607067819 */ /* 0x040fe400000006ff */
[----:B------:R-:W-:Y:S02]  /*c350*/  LOP3.LUT R12, R7, 0x1, RZ, 0xc0, !PT ;  /* 0x00000001070c7812 */ /* 0x000fe400078ec0ff */
[----:B------:R-:W-:Y:S01]  /*c360*/  LOP3.LUT R6, R6, 0x1c0, RZ, 0xc0, !PT ;  /* 0x000001c006067812 */ /* 0x000fe200078ec0ff */
[----:B------:R-:W2:Y:S01]  /*c370*/  @P0 MUFU.RCP R14, R9 ;  /* 0x00000009000e0308 */ /* 0x000ea20000001000 */
[----:B------:R-:W-:-:S02]  /*c380*/  ISETP.NE.U32.AND P4, PT, R12, 0x1, PT ;  /* 0x000000010c00780c */ /* 0x000fc40003f85070 */
[----:B------:R-:W-:Y:S02]  /*c390*/  LEA.HI R6, R6, R6, RZ, 0x1d ;  /* 0x0000000606067211 */ /* 0x000fe400078fe8ff */
[----:B------:R-:W-:Y:S02]  /*c3a0*/  R2P PR, R7, 0x6 ;  /* 0x0000000607007804 */ /* 0x000fe40000000000 */
[----:B------:R-:W-:Y:S01]  /*c3b0*/  LEA R6, R11, R6, 0x1 ;  /* 0x000000060b067211 */ /* 0x000fe200078e08ff */
[C---:B-1----:R-:W-:Y:S01]  /*c3c0*/  FMUL.FTZ R128, R13.reuse, R128 ;  /* 0x000000800d807220 */ /* 0x042fe20000410000 */
[C---:B------:R-:W-:Y:S02]  /*c3d0*/  FMUL.FTZ R129, R13.reuse, R129 ;  /* 0x000000810d817220 */ /* 0x040fe40000410000 */
[----:B------:R-:W-:Y:S01]  /*c3e0*/  LEA R11, R6, UR4, 0x1 ;  /* 0x00000004060b7c11 */ /* 0x000fe2000f8e08ff */
[C---:B------:R-:W-:Y:S01]  /*c3f0*/  FMUL.FTZ R124, R13.reuse, R124 ;  /* 0x0000007c0d7c7220 */ /* 0x040fe20000410000 */
[----:B------:R-:W-:Y:S01]  /*c400*/  MOV R6, 0x20 ;  /* 0x0000002000067802 */ /* 0x000fe20000000f00 */
[C---:B------:R-:W-:Y:S01]  /*c410*/  FMUL.FTZ R125, R13.reuse, R125 ;  /* 0x0000007d0d7d7220 */ /* 0x040fe20000410000 */
[----:B------:R-:W-:Y:S01]  /*c420*/  MOV R12, 0x40 ;  /* 0x00000040000c7802 */ /* 0x000fe20000000f00 */
[C---:B------:R-:W-:Y:S01]  /*c430*/  FMUL.FTZ R36, R13.reuse, R36 ;  /* 0x000000240d247220 */ /* 0x040fe20000410000 */
[C---:B--2---:R-:W-:Y:S01]  /*c440*/  FMUL.FTZ R131, R14.reuse, R131 ;  /* 0x000000830e837220 */ /* 0x044fe20000410000 */
[C---:B------:R-:W-:Y:S01]  /*c450*/  FMUL.FTZ R130, R14.reuse, R130 ;  /* 0x000000820e827220 */ /* 0x040fe20000410000 */
[C---:B------:R-:W-:Y:S01]  /*c460*/  FMUL.FTZ R127, R14.reuse, R127 ;  /* 0x0000007f0e7f7220 */ /* 0x040fe20000410000 */
[C---:B------:R-:W-:Y:S01]  /*c470*/  FMUL.FTZ R126, R14.reuse, R126 ;  /* 0x0000007e0e7e7220 */ /* 0x040fe20000410000 */
[C---:B------:R-:W-:Y:S01]  /*c480*/  FMUL.FTZ R37, R13.reuse, R37 ;  /* 0x000000250d257220 */ /* 0x040fe20000410000 */
[C---:B------:R-:W-:Y:S01]  /*c490*/  FMUL.FTZ R39, R14.reuse, R39 ;  /* 0x000000270e277220 */ /* 0x040fe20000410000 */
[C---:B------:R-:W-:Y:S01]  /*c4a0*/  FMUL.FTZ R38, R14.reuse, R38 ;  /* 0x000000260e267220 */ /* 0x040fe20000410000 */
[C---:B------:R-:W-:Y:S01]  /*c4b0*/  FMUL.FTZ R40, R13.reuse, R40 ;  /* 0x000000280d287220 */ /* 0x040fe20000410000 */
[----:B------:R-:W-:Y:S01]  /*c4c0*/  FMUL.FTZ R41, R13, R41 ;  /* 0x000000290d297220 */ /* 0x000fe20000410000 */
[C---:B------:R-:W-:Y:S01]  /*c4d0*/  FMUL.FTZ R43, R14.reuse, R43 ;  /* 0x0000002b0e2b7220 */ /* 0x040fe20000410000 */
[----:B------:R-:W-:Y:S01]  /*c4e0*/  FMUL.FTZ R42, R14, R42 ;  /* 0x0000002a0e2a7220 */ /* 0x000fe20000410000 */
[----:B------:R-:W-:Y:S01]  /*c4f0*/  IADD3 R7, R11, -0x10, RZ ;  /* 0xfffffff00b077810 */ /* 0x000fe20007ffe0ff */
[C---:B------:R-:W-:Y:S01]  /*c500*/  FMUL.FTZ R44, R13.reuse, R44 ;  /* 0x0000002c0d2c7220 */ /* 0x040fe20000410000 */
[----:B------:R-:W-:Y:S01]  /*c510*/  SEL R6, R6, 0xffffffe0, !P1 ;  /* 0xffffffe006067807 */ /* 0x000fe20004800000 */
[----:B------:R-:W-:Y:S01]  /*c520*/  FMUL.FTZ R45, R13, R45 ;  /* 0x0000002d0d2d7220 */ /* 0x000fe20000410000 */
[C---:B------:R-:W-:Y:S01]  /*c530*/  FMUL.FTZ R47, R14.reuse, R47 ;  /* 0x0000002f0e2f7220 */ /* 0x040fe20000410000 */
[----:B------:R-:W-:Y:S01]  /*c540*/  FMUL.FTZ R46, R14, R46 ;  /* 0x0000002e0e2e7220 */ /* 0x000fe20000410000 */
[----:B------:R-:W-:Y:S01]  /*c550*/  @P4 IADD3 R7, R11, 0x10, RZ ;  /* 0x000000100b074810 */ /* 0x000fe20007ffe0ff */
[C---:B------:R-:W-:Y:S01]  /*c560*/  FMUL.FTZ R48, R13.reuse, R48 ;  /* 0x000000300d307220 */ /* 0x040fe20000410000 */
[----:B------:R-:W-:Y:S01]  /*c570*/  FMUL.FTZ R49, R13, R49 ;  /* 0x000000310d317220 */ /* 0x000fe20000410000 */
[----:B------:R-:W-:Y:S01]  /*c580*/  F2FP.BF16.F32.PACK_AB R128, R129, R128 ;  /* 0x000000808180723e */ /* 0x000fe200000010ff */
[----:B------:R-:W-:Y:S01]  /*c590*/  @UP0 ULDC.64 UR4, c[0x0][0x298] ;  /* 0x0000a60000040ab9 */ /* 0x000fe20000000a00 */
[----:B------:R-:W-:Y:S01]  /*c5a0*/  F2FP.BF16.F32.PACK_AB R130, R131, R130 ;  /* 0x000000828382723e */ /* 0x000fe200000010ff */
[----:B------:R-:W-:Y:S01]  /*c5b0*/  @UP0 UIMAD.WIDE.U32 UR8, UR15, UR4, URZ ;  /* 0x000000040f0802a5 */ /* 0x000fe2000f8e003f */
[----:B------:R-:W-:Y:S01]  /*c5c0*/  SEL R12, R12, 0xffffffc0, !P2 ;  /* 0xffffffc00c0c7807 */ /* 0x000fe20005000000 */
[----:B------:R1:W-:Y:S01]  /*c5d0*/  STS [R11], R128 ;  /* 0x000000800b007388 */ /* 0x0003e20000000800 */
[----:B------:R-:W-:Y:S01]  /*c5e0*/  F2FP.BF16.F32.PACK_AB R124, R125, R124 ;  /* 0x0000007c7d7c723e */ /* 0x000fe200000010ff */
[----:B------:R-:W-:Y:S01]  /*c5f0*/  FMUL.FTZ R52, R13, R52 ;  /* 0x000000340d347220 */ /* 0x000fe20000410000 */
[----:B------:R-:W-:Y:S01]  /*c600*/  F2FP.BF16.F32.PACK_AB R126, R127, R126 ;  /* 0x0000007e7f7e723e */ /* 0x000fe200000010ff */
[----:B------:R1:W-:Y:S01]  /*c610*/  STS [R11+0x400], R130 ;  /* 0x000400820b007388 */ /* 0x0003e20000000800 */
[----:B------:R-:W-:Y:S01]  /*c620*/  F2FP.BF16.F32.PACK_AB R36, R37, R36 ;  /* 0x000000242524723e */ /* 0x000fe200000010ff */
[----:B------:R-:W-:Y:S01]  /*c630*/  FMUL.FTZ R53, R13, R53 ;  /* 0x000000350d357220 */ /* 0x000fe20000410000 */
[----:B------:R-:W-:Y:S01]  /*c640*/  F2FP.BF16.F32.PACK_AB R38, R39, R38 ;  /* 0x000000262726723e */ /* 0x000fe200000010ff */
[----:B------:R1:W-:Y:S01]  /*c650*/  STS [R7], R124 ;  /* 0x0000007c07007388 */ /* 0x0003e20000000800 */
[----:B------:R-:W-:Y:S01]  /*c660*/  IADD3 R15, R11, R6, RZ ;  /* 0x000000060b0f7210 */ /* 0x000fe20007ffe0ff */
[----:B------:R-:W-:Y:S01]  /*c670*/  FMUL.FTZ R56, R13, R56 ;  /* 0x000000380d387220 */ /* 0x000fe20000410000 */
[----:B------:R-:W-:Y:S01]  /*c680*/  F2FP.BF16.F32.PACK_AB R40, R41, R40 ;  /* 0x000000282928723e */ /* 0x000fe200000010ff */
[----:B------:R1:W-:Y:S01]  /*c690*/  STS [R7+0x400], R126 ;  /* 0x0004007e07007388 */ /* 0x0003e20000000800 */
[----:B------:R-:W-:Y:S01]  /*c6a0*/  F2FP.BF16.F32.PACK_AB R42, R43, R42 ;  /* 0x0000002a2b2a723e */ /* 0x000fe200000010ff */
[----:B------:R-:W-:Y:S01]  /*c6b0*/  FMUL.FTZ R57, R13, R57 ;  /* 0x000000390d397220 */ /* 0x000fe20000410000 */
[----:B------:R-:W-:Y:S01]  /*c6c0*/  IADD3 R17, R6, R7, RZ ;  /* 0x0000000706117210 */ /* 0x000fe20007ffe0ff */
[----:B------:R1:W-:Y:S01]  /*c6d0*/  STS [R15], R36 ;  /* 0x000000240f007388 */ /* 0x0003e20000000800 */
[----:B------:R-:W-:Y:S01]  /*c6e0*/  F2FP.BF16.F32.PACK_AB R44, R45, R44 ;  /* 0x0000002c2d2c723e */ /* 0x000fe200000010ff */
[----:B------:R-:W-:Y:S01]  /*c6f0*/  FMUL.FTZ R60, R13, R60 ;  /* 0x0000003c0d3c7220 */ /* 0x000fe20000410000 */
[----:B------:R-:W-:Y:S01]  /*c700*/  F2FP.BF16.F32.PACK_AB R46, R47, R46 ;  /* 0x0000002e2f2e723e */ /* 0x000fe200000010ff */
[----:B------:R1:W-:Y:S01]  /*c710*/  STS [R15+0x400], R38 ;  /* 0x000400260f007388 */ /* 0x0003e20000000800 */
[----:B------:R-:W-:Y:S01]  /*c720*/  IADD3 R19, R11, R12, RZ ;  /* 0x0000000c0b137210 */ /* 0x000fe20007ffe0ff */
[----:B------:R-:W-:Y:S01]  /*c730*/  FMUL.FTZ R61, R13, R61 ;  /* 0x0000003d0d3d7220 */ /* 0x000fe20000410000 */
[----:B------:R-:W-:Y:S01]  /*c740*/  F2FP.BF16.F32.PACK_AB R48, R49, R48 ;  /* 0x000000303130723e */ /* 0x000fe200000010ff */
[----:B------:R1:W-:Y:S01]  /*c750*/  STS [R17], R40 ;  /* 0x0000002811007388 */ /* 0x0003e20000000800 */
[----:B------:R-:W-:Y:S01]  /*c760*/  IADD3 R21, R12, R7, RZ ;  /* 0x000000070c157210 */ /* 0x000fe20007ffe0ff */
[C---:B------:R-:W-:Y:S01]  /*c770*/  FMUL.FTZ R64, R13.reuse, R64 ;  /* 0x000000400d407220 */ /* 0x040fe20000410000 */
[----:B------:R-:W-:Y:S01]  /*c780*/  PLOP3.LUT P1, PT, PT, PT, UP0, 0x80, 0x0 ;  /* 0x000000000000781c */ /* 0x000fe20003f2f008 */
[----:B------:R1:W-:Y:S01]  /*c790*/  STS [R17+0x400], R42 ;  /* 0x0004002a11007388 */ /* 0x0003e20000000800 */
[C---:B------:R-:W-:Y:S01]  /*c7a0*/  FMUL.FTZ R65, R13.reuse, R65 ;  /* 0x000000410d417220 */ /* 0x040fe20000410000 */
[C---:B------:R-:W-:Y:S01]  /*c7b0*/  FMUL.FTZ R68, R13.reuse, R68 ;  /* 0x000000440d447220 */ /* 0x040fe20000410000 */
[C---:B------:R-:W-:Y:S01]  /*c7c0*/  FMUL.FTZ R69, R13.reuse, R69 ;  /* 0x000000450d457220 */ /* 0x040fe20000410000 */
[----:B------:R1:W-:Y:S01]  /*c7d0*/  STS [R19], R44 ;  /* 0x0000002c13007388 */ /* 0x0003e20000000800 */
[C---:B------:R-:W-:Y:S01]  /*c7e0*/  FMUL.FTZ R72, R13.reuse, R72 ;  /* 0x000000480d487220 */ /* 0x040fe20000410000 */
[C---:B------:R-:W-:Y:S01]  /*c7f0*/  FMUL.FTZ R73, R13.reuse, R73 ;  /* 0x000000490d497220 */ /* 0x040fe20000410000 */
[C---:B------:R-:W-:Y:S01]  /*c800*/  FMUL.FTZ R76, R13.reuse, R76 ;  /* 0x0000004c0d4c7220 */ /* 0x040fe20000410000 */
        /* <DEDUP_REMOVED lines=49> */
[----:B------:R-:W-:Y:S01]  /*cb20*/  @UP0 UIMAD UR6, UR15, UR5, UR9 ;  /* 0x000000050f0602a4 */ /* 0x000fe2000f8e0209 */
        /* <DEDUP_REMOVED lines=13> */
[----:B------:R-:W-:Y:S01]  /*cc00*/  FMUL.FTZ R14, R14, R114 ;  /* 0x000000720e0e7220 */ /* 0x000fe20000410000 */
[----:B------:R-:W-:-:S02]  /*cc10*/  F2FP.BF16.F32.PACK_AB R50, R51, R50 ;  /* 0x000000323332723e */ /* 0x000fc400000010ff */
[----:B------:R-:W-:Y:S02]  /*cc20*/  F2FP.BF16.F32.PACK_AB R52, R53, R52 ;  /* 0x000000343534723e */ /* 0x000fe400000010ff */
[----:B------:R-:W-:Y:S02]  /*cc30*/  F2FP.BF16.F32.PACK_AB R54, R55, R54 ;  /* 0x000000363736723e */ /* 0x000fe400000010ff */
[----:B------:R-:W-:Y:S02]  /*cc40*/  F2FP.BF16.F32.PACK_AB R56, R57, R56 ;  /* 0x000000383938723e */ /* 0x000fe400000010ff */
[----:B------:R-:W-:Y:S02]  /*cc50*/  F2FP.BF16.F32.PACK_AB R58, R59, R58 ;  /* 0x0000003a3b3a723e */ /* 0x000fe400000010ff */
[----:B------:R-:W-:Y:S02]  /*cc60*/  F2FP.BF16.F32.PACK_AB R60, R61, R60 ;  /* 0x0000003c3d3c723e */ /* 0x000fe400000010ff */
        /* <DEDUP_REMOVED lines=23> */
[----:B------:R-:W-:Y:S01]  /*cde0*/  F2FP.BF16.F32.PACK_AB R104, R105, R104 ;  /* 0x000000686968723e */ /* 0x000fe200000010ff */
[----:B-1----:R-:W-:Y:S06]  /*cdf0*/  @P1 BRA `(.L_x_14) ;  /* 0x00000000001c1947 */ /* 0x002fec0003800000 */
[----:B------:R-:W1:Y:S01]  /*ce00*/  S2UR UR7, SR_CTAID.Y ;  /* 0x00000000000779c3 */ /* 0x000e620000002600 */
[----:B------:R-:W-:Y:S01]  /*ce10*/  ULDC.64 UR4, c[0x0][0x290] ;  /* 0x0000a40000047ab9 */ /* 0x000fe20000000a00 */
[----:B-1----:R-:W-:Y:S02]  /*ce20*/  USHF.R.S32.HI UR6, URZ, 0x1f, UR7 ;  /* 0x0000001f3f067899 */ /* 0x002fe40008011407 */
[----:B------:R-:W-:Y:S02]  /*ce30*/  UIMAD.WIDE.U32 UR8, UR7, UR4, URZ ;  /* 0x00000004070872a5 */ /* 0x000fe4000f8e003f */
[----:B------:R-:W-:-:S04]  /*ce40*/  UIMAD UR6, UR6, UR4, URZ ;  /* 0x00000004060672a4 */ /* 0x000fc8000f8e023f */
[----:B------:R-:W-:-:S04]  /*ce50*/  UIMAD UR6, UR7, UR5, UR6 ;  /* 0x00000005070672a4 */ /* 0x000fc8000f8e0206 */
[----:B------:R-:W-:-:S12]  /*ce60*/  UIADD3 UR6, UR9, UR6, URZ ;  /* 0x0000000609067290 */ /* 0x000fd8000fffe03f */
.L_x_14:
[----:B------:R-:W-:Y:S01]  /*ce70*/  ULDC.U8 UR4, c[0x0][0x3d8] ;  /* 0x0000f60000047ab9 */ /* 0x000fe20000000000 */
[----:B------:R-:W-:Y:S01]  /*ce80*/  ULDC.U8 UR7, c[0x0][0x3d9] ;  /* 0x0000f64000077ab9 */ /* 0x000fe20000000000 */
[----:B------:R-:W-:Y:S01]  /*ce90*/  ISETP.NE.AND P5, PT, RZ, UR4, PT ;  /* 0x00000004ff007c0c */ /* 0x000fe2000bfa5270 */
[--C-:B------:R-:W-:Y:S01]  /*cea0*/  IMAD.IADD R23, R15, 0x1, R12.reuse ;  /* 0x000000010f177824 */ /* 0x100fe200078e020c */
[----:B------:R-:W-:Y:S01]  /*ceb0*/  F2FP.BF16.F32.PACK_AB R106, R107, R106 ;  /* 0x0000006a6b6a723e */ /* 0x000fe200000010ff */
[----:B------:R-:W-:Y:S01]  /*cec0*/  IMAD.IADD R25, R17, 0x1, R12 ;  /* 0x0000000111197824 */ /* 0x000fe200078e020c */
[----:B------:R-:W-:Y:S02]  /*ced0*/  ISETP.NE.OR P1, PT, RZ, UR7, !P5 ;  /* 0x00000007ff007c0c */ /* 0x000fe4000ef25670 */
[----:B------:R-:W-:Y:S02]  /*cee0*/  CS2R R26, SRZ ;  /* 0x00000000001a7805 */ /* 0x000fe4000001ff00 */
[----:B------:R-:W-:-:S02]  /*cef0*/  F2FP.BF16.F32.PACK_AB R116, R117, R116 ;  /* 0x000000747574723e */ /* 0x000fc400000010ff */
[----:B------:R-:W-:Y:S02]  /*cf00*/  F2FP.BF16.F32.PACK_AB R118, R119, R118 ;  /* 0x000000767776723e */ /* 0x000fe400000010ff */
[----:B------:R-:W-:Y:S02]  /*cf10*/  F2FP.BF16.F32.PACK_AB R108, R109, R108 ;  /* 0x0000006c6d6c723e */ /* 0x000fe400000010ff */
[----:B------:R-:W-:Y:S02]  /*cf20*/  F2FP.BF16.F32.PACK_AB R110, R111, R110 ;  /* 0x0000006e6f6e723e */ /* 0x000fe400000010ff */
[----:B------:R-:W-:Y:S02]  /*cf30*/  F2FP.BF16.F32.PACK_AB R13, R13, R112 ;  /* 0x000000700d0d723e */ /* 0x000fe400000010ff */
[----:B------:R-:W-:Y:S02]  /*cf40*/  F2FP.BF16.F32.PACK_AB R14, R115, R14 ;  /* 0x0000000e730e723e */ /* 0x000fe400000010ff */
[----:B------:R-:W-:Y:S01]  /*cf50*/  PLOP3.LUT P2, PT, PT, PT, PT, 0x8, 0x0 ;  /* 0x000000000000781c */ /* 0x000fe20003f4e170 */
[----:B------:R-:W-:-:S12]  /*cf60*/  @P1 BRA `(.L_x_15) ;  /* 0x0000000000201947 */ /* 0x000fd80003800000 */
[----:B------:R-:W1:Y:S01]  /*cf70*/  S2UR UR4, SR_CTAID.Y ;  /* 0x00000000000479c3 */ /* 0x000e620000002600 */
[----:B------:R-:W-:Y:S01]  /*cf80*/  ULDC UR5, c[0x0][0x2c4] ;  /* 0x0000b10000057ab9 */ /* 0x000fe20000000800 */
[----:B------:R-:W-:Y:S01]  /*cf90*/  PLOP3.LUT P2, PT, PT, PT, PT, 0x80, 0x0 ;  /* 0x000000000000781c */ /* 0x000fe20003f4f070 */
[----:B-1----:R-:W-:-:S04]  /*cfa0*/  UIMAD UR4, UR4, UR5, URZ ;  /* 0x00000005040472a4 */ /* 0x002fc8000f8e023f */
[----:B------:R-:W-:-:S04]  /*cfb0*/  USEL UR15, UR4, UR15, !UP0 ;  /* 0x0000000f040f7287 */ /* 0x000fc8000c000000 */
[----:B------:R-:W-:Y:S02]  /*cfc0*/  USHF.R.S32.HI UR4, URZ, 0x1f, UR15 ;  /* 0x0000001f3f047899 */ /* 0x000fe4000801140f */
[----:B------:R-:W-:-:S04]  /*cfd0*/  IMAD.U32 R26, RZ, RZ, UR15 ;  /* 0x0000000fff1a7e24 */ /* 0x000fc8000f8e00ff */
[----:B------:R-:W-:-:S07]  /*cfe0*/  MOV R27, UR4 ;  /* 0x00000004001b7c02 */ /* 0x000fce0008000f00 */
.L_x_15:
[----:B------:R-:W-:Y:S01]  /*cff0*/  ISETP.NE.AND P1, PT, RZ, UR7, PT ;  /* 0x00000007ff007c0c */ /* 0x000fe2000bf25270 */
[----:B------:R-:W-:Y:S01]  /*d000*/  STS [R21+0x400], R50 ;  /* 0x0004003215007388 */ /* 0x000fe20000000800 */
[----:B------:R-:W-:Y:S01]  /*d010*/  PLOP3.LUT P4, PT, PT, PT, PT, 0x8, 0x0 ;  /* 0x000000000000781c */ /* 0x000fe20003f8e170 */
[----:B------:R-:W1:Y:S01]  /*d020*/  S2UR UR4, SR_CTAID.X ;  /* 0x00000000000479c3 */ /* 0x000e620000002500 */
[----:B------:R-:W-:Y:S01]  /*d030*/  SHF.R.S32.HI R24, RZ, 0x1f, R5 ;  /* 0x0000001fff187819 */ /* 0x000fe20000011405 */
[----:B------:R-:W-:Y:S01]  /*d040*/  STS [R23], R52 ;  /* 0x0000003417007388 */ /* 0x000fe20000000800 */
[----:B------:R-:W-:Y:S01]  /*d050*/  LOP3.LUT P6, RZ, R0, 0x3, RZ, 0xc0, !PT ;  /* 0x0000000300ff7812 */ /* 0x000fe200078cc0ff */
[----:B------:R-:W2:Y:S01]  /*d060*/  @P3 MUFU.LG2 R10, R10 ;  /* 0x0000000a000a3308 */ /* 0x000ea20000000c00 */
[----:B------:R-:W-:Y:S01]  /*d070*/  LEA.HI R24, R24, R5, RZ, 0x2 ;  /* 0x0000000518187211 */ /* 0x000fe200078f10ff */
[----:B------:R-:W-:Y:S01]  /*d080*/  STS [R23+0x400], R54 ;  /* 0x0004003617007388 */ /* 0x000fe20000000800 */
[----:B------:R-:W-:Y:S01]  /*d090*/  BSSY B0, `(.L_x_16) ;  /* 0x0000065000007945 */ /* 0x000fe20003800000 */
[----:B------:R-:W3:Y:S01]  /*d0a0*/  @P0 LDC R0, c[0x0][0x2e8] ;  /* 0x0000ba00ff000b82 */ /* 0x000ee20000000800 */
[----:B------:R-:W-:Y:S01]  /*d0b0*/  SHF.R.S32.HI R24, RZ, 0x2, R24 ;  /* 0x00000002ff187819 */ /* 0x000fe20000011418 */
[----:B------:R-:W-:Y:S01]  /*d0c0*/  STS [R25], R56 ;  /* 0x0000003819007388 */ /* 0x000fe20000000800 */
[----:B------:R-:W-:Y:S01]  /*d0d0*/  @!P1 PLOP3.LUT P4, PT, P5, PT, PT, 0x80, 0x0 ;  /* 0x000000000000981c */ /* 0x000fe20002f8f070 */
[----:B------:R-:W-:Y:S01]  /*d0e0*/  @P1 IMAD.MOV.U32 R37, RZ, RZ, 0x1 ;  /* 0x00000001ff251424 */ /* 0x000fe200078e00ff */
[----:B------:R-:W4:Y:S01]  /*d0f0*/  @P0 MUFU.LG2 R9, R9 ;  /* 0x0000000900090308 */ /* 0x000f220000000c00 */
[----:B------:R-:W-:Y:S02]  /*d100*/  STS [R25+0x400], R58 ;  /* 0x0004003a19007388 */ /* 0x000fe40000000800 */
[----:B------:R-:W5:Y:S02]  /*d110*/  @!P1 LDC R6, c[0x0][0x2c4] ;  /* 0x0000b100ff069b82 */ /* 0x000f640000000800 */
[----:B------:R-:W-:Y:S04]  /*d120*/  STS [R11+0x4000], R60 ;  /* 0x0040003c0b007388 */ /* 0x000fe80000000800 */
[----:B------:R-:W-:Y:S02]  /*d130*/  STS [R11+0x4400], R62 ;  /* 0x0044003e0b007388 */ /* 0x000fe40000000800 */
[----:B------:R-:W2:Y:S02]  /*d140*/  @!P1 LDC R31, c[0x0][0x270] ;  /* 0x00009c00ff1f9b82 */ /* 0x000ea40000000800 */
[----:B------:R-:W-:Y:S04]  /*d150*/  STS [R7+0x4000], R64 ;  /* 0x0040004007007388 */ /* 0x000fe80000000800 */
[----:B------:R-:W-:Y:S02]  /*d160*/  STS [R7+0x4400], R66 ;  /* 0x0044004207007388 */ /* 0x000fe40000000800 */
[----:B------:R-:W1:Y:S02]  /*d170*/  @P1 LDC.64 R28, c[0x0][0x2c0] ;  /* 0x0000b000ff1c1b82 */ /* 0x000e640000000a00 */
[----:B------:R-:W-:Y:S04]  /*d180*/  STS [R15+0x4000], R68 ;  /* 0x004000440f007388 */ /* 0x000fe80000000800 */
[----:B------:R-:W-:Y:S02]  /*d190*/  STS [R15+0x4400], R70 ;  /* 0x004400460f007388 */ /* 0x000fe40000000800 */
[----:B-----5:R-:W2:Y:S02]  /*d1a0*/  @P4 LDC R6, c[0x0][0x2e4] ;  /* 0x0000b900ff064b82 */ /* 0x020ea40000000800 */
[----:B------:R-:W-:Y:S04]  /*d1b0*/  STS [R17+0x4000], R72 ;  /* 0x0040004811007388 */ /* 0x000fe80000000800 */
[----:B------:R-:W-:Y:S02]  /*d1c0*/  STS [R17+0x4400], R74 ;  /* 0x0044004a11007388 */ /* 0x000fe40000000800 */
[----:B------:R-:W5:Y:S02]  /*d1d0*/  @P3 LDC R5, c[0x0][0x2e8] ;  /* 0x0000ba00ff053b82 */ /* 0x000f640000000800 */
[----:B------:R-:W-:Y:S04]  /*d1e0*/  STS [R19+0x4000], R76 ;  /* 0x0040004c13007388 */ /* 0x000fe80000000800 */
[----:B------:R-:W-:Y:S01]  /*d1f0*/  STS [R19+0x4400], R78 ;  /* 0x0044004e13007388 */ /* 0x000fe20000000800 */
[----:B-1----:R-:W-:-:S03]  /*d200*/  @P1 IMAD R28, R29, R28, RZ ;  /* 0x0000001c1d1c1224 */ /* 0x002fc600078e02ff */
[----:B------:R-:W-:Y:S04]  /*d210*/  STS [R21+0x4000], R80 ;  /* 0x0040005015007388 */ /* 0x000fe80000000800 */
[----:B------:R-:W-:Y:S01]  /*d220*/  STS [R21+0x4400], R82 ;  /* 0x0044005215007388 */ /* 0x000fe20000000800 */
[----:B--2---:R-:W-:-:S03]  /*d230*/  @!P1 IMAD R37, R6, R31, RZ ;  /* 0x0000001f06259224 */ /* 0x004fc600078e02ff */
[----:B------:R-:W-:Y:S01]  /*d240*/  STS [R23+0x4000], R84 ;  /* 0x0040005417007388 */ /* 0x000fe20000000800 */
[----:B------:R-:W-:-:S03]  /*d250*/  @!P1 IMAD.MOV.U32 R28, RZ, RZ, R6 ;  /* 0x000000ffff1c9224 */ /* 0x000fc600078e0006 */
[----:B------:R-:W-:Y:S04]  /*d260*/  STS [R23+0x4400], R86 ;  /* 0x0044005617007388 */ /* 0x000fe80000000800 */
[----:B------:R-:W-:Y:S04]  /*d270*/  STS [R25+0x4000], R88 ;  /* 0x0040005819007388 */ /* 0x000fe80000000800 */
[----:B------:R-:W-:Y:S04]  /*d280*/  STS [R25+0x4400], R90 ;  /* 0x0044005a19007388 */ /* 0x000fe80000000800 */
[----:B------:R-:W-:Y:S04]  /*d290*/  STS [R11+0x8000], R92 ;  /* 0x0080005c0b007388 */ /* 0x000fe80000000800 */
[----:B------:R1:W-:Y:S04]  /*d2a0*/  STS [R11+0x8400], R94 ;  /* 0x0084005e0b007388 */ /* 0x0003e80000000800 */
[----:B------:R-:W-:Y:S04]  /*d2b0*/  STS [R7+0x8000], R96 ;  /* 0x0080006007007388 */ /* 0x000fe80000000800 */
[----:B------:R-:W-:Y:S04]  /*d2c0*/  STS [R7+0x8400], R98 ;  /* 0x0084006207007388 */ /* 0x000fe80000000800 */
[----:B------:R-:W-:Y:S04]  /*d2d0*/  STS [R15+0x8000], R100 ;  /* 0x008000640f007388 */ /* 0x000fe80000000800 */
[----:B------:R2:W-:Y:S04]  /*d2e0*/  STS [R15+0x8400], R102 ;  /* 0x008400660f007388 */ /* 0x0005e80000000800 */
[----:B------:R-:W-:Y:S04]  /*d2f0*/  STS [R17+0x8000], R120 ;  /* 0x0080007811007388 */ /* 0x000fe80000000800 */
[----:B------:R-:W-:Y:S01]  /*d300*/  STS [R17+0x8400], R122 ;  /* 0x0084007a11007388 */ /* 0x000fe20000000800 */
[----:B-1----:R-:W1:Y:S03]  /*d310*/  @P1 LDC R11, c[0x0][0x2c0] ;  /* 0x0000b000ff0b1b82 */ /* 0x002e660000000800 */
[----:B------:R-:W-:Y:S04]  /*d320*/  STS [R19+0x8000], R104 ;  /* 0x0080006813007388 */ /* 0x000fe80000000800 */
[----:B------:R-:W-:Y:S04]  /*d330*/  STS [R19+0x8400], R106 ;  /* 0x0084006a13007388 */ /* 0x000fe80000000800 */
[----:B------:R-:W-:Y:S04]  /*d340*/  STS [R21+0x8000], R116 ;  /* 0x0080007415007388 */ /* 0x000fe80000000800 */
[----:B------:R-:W-:Y:S01]  /*d350*/  STS [R21+0x8400], R118 ;  /* 0x0084007615007388 */ /* 0x000fe20000000800 */
[----:B--2---:R-:W-:-:S03]  /*d360*/  SHF.R.S32.HI R15, RZ, 0x1f, R8 ;  /* 0x0000001fff0f7819 */ /* 0x004fc60000011408 */
[----:B------:R-:W-:Y:S01]  /*d370*/  STS [R23+0x8000], R108 ;  /* 0x0080006c17007388 */ /* 0x000fe20000000800 */
[----:B------:R-:W-:-:S03]  /*d380*/  LEA.HI R15, R15, R8, RZ, 0x3 ;  /* 0x000000080f0f7211 */ /* 0x000fc600078f18ff */
[----:B------:R-:W-:Y:S01]  /*d390*/  STS [R23+0x8400], R110 ;  /* 0x0084006e17007388 */ /* 0x000fe20000000800 */
[----:B------:R-:W-:Y:S01]  /*d3a0*/  @!P1 IMAD.MOV.U32 R11, RZ, RZ, 0x1 ;  /* 0x00000001ff0b9424 */ /* 0x000fe200078e00ff */
[----:B------:R-:W-:Y:S02]  /*d3b0*/  LOP3.LUT R15, R15, 0xffffff8, RZ, 0xc0, !PT ;  /* 0x0ffffff80f0f7812 */ /* 0x000fe400078ec0ff */
[----:B------:R-:W-:Y:S03]  /*d3c0*/  STS [R25+0x8000], R13 ;  /* 0x0080000d19007388 */ /* 0x000fe60000000800 */
[----:B------:R-:W-:Y:S01]  /*d3d0*/  IMAD.IADD R15, R8, 0x1, -R15 ;  /* 0x00000001080f7824 */ /* 0x000fe200078e0a0f */
[----:B------:R2:W-:Y:S01]  /*d3e0*/  STS [R25+0x8400], R14 ;  /* 0x0084000e19007388 */ /* 0x0005e20000000800 */
[----:B------:R-:W-:Y:S02]  /*d3f0*/  IMAD.MOV.U32 R8, RZ, RZ, 0x7f800000 ;  /* 0x7f800000ff087424 */ /* 0x000fe400078e00ff */
[----:B------:R-:W-:Y:S01]  /*d400*/  IMAD R24, R15, 0x10, R24 ;  /* 0x000000100f187824 */ /* 0x000fe200078e0218 */
[----:B------:R-:W-:Y:S06]  /*d410*/  BAR.SYNC.DEFER_BLOCKING 0x0 ;  /* 0x0000000000007b1d */ /* 0x000fec0000010000 */
[----:B------:R-:W3:Y:S01]  /*d420*/  S2R R12, SR_CTAID.Y ;  /* 0x00000000000c7919 */ /* 0x000ee20000002600 */
[----:B------:R-:W1:Y:S01]  /*d430*/  S2R R7, SR_CTAID.Z ;  /* 0x0000000000077919 */ /* 0x000e620000002700 */
[----:B--2---:R-:W-:Y:S01]  /*d440*/  SHF.R.S32.HI R14, RZ, 0x3, R4 ;  /* 0x00000003ff0e7819 */ /* 0x004fe20000011404 */
[----:B------:R-:W-:Y:S01]  /*d450*/  @P3 FMUL.FTZ R25, R10, 0.69314718246459960938 ;  /* 0x3f3172180a193820 */ /* 0x000fe20000410000 */
[----:B----4-:R-:W-:Y:S01]  /*d460*/  @P0 FMUL.FTZ R10, R9, 0.69314718246459960938 ;  /* 0x3f317218090a0820 */ /* 0x010fe20000410000 */
[----:B------:R2:W4:Y:S01]  /*d470*/  LDS.128 R32, [R203+0x3000] ;  /* 0x00300000cb207984 */ /* 0x0005220000000c00 */
[C---:B------:R-:W-:Y:S01]  /*d480*/  IADD3 R4, R14.reuse, 0x40, RZ ;  /* 0x000000400e047810 */ /* 0x040fe20007ffe0ff */
[----:B------:R-:W-:-:S02]  /*d490*/  VIADD R6, R14, 0x20 ;  /* 0x000000200e067836 */ /* 0x000fc40000000000 */
[----:B-----5:R-:W-:Y:S01]  /*d4a0*/  @P3 FFMA.FTZ R8, R132, R5, R25 ;  /* 0x0000000584083223 */ /* 0x020fe20000010019 */
[----:B------:R2:W2:Y:S01]  /*d4b0*/  LDS.128 R20, [R203+0x7000] ;  /* 0x00700000cb147984 */ /* 0x0004a20000000c00 */
[----:B------:R-:W-:-:S03]  /*d4c0*/  ISETP.GE.AND P1, PT, R4, UR14, PT ;  /* 0x0000000e04007c0c */ /* 0x000fc6000bf26270 */
[----:B------:R2:W2:Y:S01]  /*d4d0*/  LDS.128 R16, [R203+0xb000] ;  /* 0x00b00000cb107984 */ /* 0x0004a20000000c00 */
[----:B---3--:R-:W-:-:S05]  /*d4e0*/  IMAD R12, R12, R37, RZ ;  /* 0x000000250c0c7224 */ /* 0x008fca00078e02ff */
[----:B------:R-:W-:Y:S02]  /*d4f0*/  SEL R12, R12, RZ, !P2 ;  /* 0x000000ff0c0c7207 */ /* 0x000fe40005000000 */
[----:B------:R-:W-:Y:S01]  /*d500*/  ISETP.GE.AND P2, PT, R6, UR14, PT ;  /* 0x0000000e06007c0c */ /* 0x000fe2000bf46270 */
[----:B-1----:R-:W-:Y:S02]  /*d510*/  IMAD R6, R11, UR4, RZ ;  /* 0x000000040b067c24 */ /* 0x002fe4000f8e02ff */
[----:B------:R-:W-:Y:S02]  /*d520*/  IMAD R13, R7, R28, R12 ;  /* 0x0000001c070d7224 */ /* 0x000fe400078e020c */
[----:B------:R-:W-:Y:S01]  /*d530*/  IMAD.SHL.U32 R4, R6, 0x80, RZ ;  /* 0x0000008006047824 */ /* 0x000fe200078e00ff */
[----:B------:R-:W-:Y:S01]  /*d540*/  MOV R6, 0x7f800000 ;  /* 0x7f80000000067802 */ /* 0x000fe20000000f00 */
[----:B------:R-:W-:Y:S01]  /*d550*/  @P0 FFMA.FTZ R6, R3, R0, R10 ;  /* 0x0000000003060223 */ /* 0x000fe2000001000a */
[----:B------:R-:W-:-:S02]  /*d560*/  IMAD.SHL.U32 R0, R2, 0x8, RZ ;  /* 0x0000000802007824 */ /* 0x000fc400078e00ff */
[--C-:B------:R-:W-:Y:S02]  /*d570*/  IADD3 R9, P5, P4, R4, R26, R13.reuse ;  /* 0x0000001a04097210 */ /* 0x100fe40007cbe00d */
[----:B------:R-:W-:Y:S02]  /*d580*/  SHF.R.S32.HI R29, RZ, 0x1f, R4 ;  /* 0x0000001fff1d7819 */ /* 0x000fe40000011404 */
[----:B------:R-:W-:-:S04]  /*d590*/  SHF.R.S32.HI R26, RZ, 0x1f, R13 ;  /* 0x0000001fff1a7819 */ /* 0x000fc8000001140d */
[----:B------:R-:W-:Y:S01]  /*d5a0*/  IADD3.X R26, R29, R27, R26, P5, P4 ;  /* 0x0000001b1d1a7210 */ /* 0x000fe20002fe841a */
[----:B------:R-:W-:Y:S06]  /*d5b0*/  @P6 BRA `(.L_x_17) ;  /* 0x0000000000486947 */ /* 0x000fec0003800000 */
[----:B------:R-:W-:Y:S01]  /*d5c0*/  UIMAD UR5, UR4, -0x80, UR17 ;  /* 0xffffff80040578a4 */ /* 0x000fe2000f8e0211 */
[----:B------:R-:W-:-:S05]  /*d5d0*/  VIADD R10, R24, 0x8 ;  /* 0x00000008180a7836 */ /* 0x000fca0000000000 */
[----:B------:R-:W-:Y:S02]  /*d5e0*/  ISETP.GE.AND P5, PT, R24, UR5, PT ;  /* 0x0000000518007c0c */ /* 0x000fe4000bfa6270 */
[----:B------:R-:W-:-:S11]  /*d5f0*/  ISETP.GE.AND P4, PT, R10, UR5, PT ;  /* 0x000000050a007c0c */ /* 0x000fd6000bf86270 */
[----:B------:R-:W1:Y:S01]  /*d600*/  @!P5 LDC.64 R4, c[0x0][0x2b0] ;  /* 0x0000ac00ff04db82 */ /* 0x000e620000000a00 */
[-C--:B------:R-:W-:Y:S02]  /*d610*/  @!P5 IMAD R24, R24, R11.reuse, RZ ;  /* 0x0000000b1818d224 */ /* 0x080fe400078e02ff */
[----:B------:R-:W-:-:S03]  /*d620*/  @!P4 IMAD R11, R10, R11, RZ ;  /* 0x0000000b0a0bc224 */ /* 0x000fc600078e02ff */
[CC--:B------:R-:W-:Y:S02]  /*d630*/  @!P5 IADD3 R10, P3, R24.reuse, R9.reuse, RZ ;  /* 0x00000009180ad210 */ /* 0x0c0fe40007f7e0ff */
[----:B------:R-:W3:Y:S01]  /*d640*/  @!P4 LDC.64 R2, c[0x0][0x2b0] ;  /* 0x0000ac00ff02cb82 */ /* 0x000ee20000000a00 */
[C---:B------:R-:W-:Y:S02]  /*d650*/  @!P4 IADD3 R9, P0, R11.reuse, R9, RZ ;  /* 0x000000090b09c210 */ /* 0x040fe40007f1e0ff */
[-C--:B------:R-:W-:Y:S02]  /*d660*/  @!P5 LEA.HI.X.SX32 R24, R24, R26.reuse, 0x1, P3 ;  /* 0x0000001a1818d211 */ /* 0x080fe400018f0eff */
[----:B------:R-:W-:Y:S02]  /*d670*/  @!P4 LEA.HI.X.SX32 R26, R11, R26, 0x1, P0 ;  /* 0x0000001a0b1ac211 */ /* 0x000fe400000f0eff */
[----:B-1----:R-:W-:-:S04]  /*d680*/  @!P5 LEA R4, P3, R10, R4, 0x2 ;  /* 0x000000040a04d211 */ /* 0x002fc800078610ff */
[----:B------:R-:W-:Y:S02]  /*d690*/  @!P5 LEA.HI.X R5, R10, R5, R24, 0x2, P3 ;  /* 0x000000050a05d211 */ /* 0x000fe400018f1418 */
[----:B---3--:R-:W-:-:S03]  /*d6a0*/  @!P4 LEA R2, P0, R9, R2, 0x2 ;  /* 0x000000020902c211 */ /* 0x008fc600078010ff */
[----:B------:R1:W-:Y:S01]  /*d6b0*/  @!P5 STG.E desc[UR20][R4.64], R8 ;  /* 0x000000080400d986 */ /* 0x0003e2000c101914 */
[----:B------:R-:W-:-:S05]  /*d6c0*/  @!P4 LEA.HI.X R3, R9, R3, R26, 0x2, P0 ;  /* 0x000000030903c211 */ /* 0x000fca00000f141a */
[----:B------:R1:W-:Y:S04]  /*d6d0*/  @!P4 STG.E desc[UR20][R2.64], R6 ;  /* 0x000000060200c986 */ /* 0x0003e8000c101914 */
.L_x_17:
[----:B------:R-:W-:Y:S05]  /*d6e0*/  BSYNC B0 ;  /* 0x0000000000007941 */ /* 0x000fea0003800000 */
.L_x_16:
[----:B-1----:R-:W-:Y:S01]  /*d6f0*/  SHF.R.S32.HI R3, RZ, 0x1f, R0 ;  /* 0x0000001fff037819 */ /* 0x002fe20000011400 */
[----:B------:R-:W-:Y:S01]  /*d700*/  ULDC.64 UR4, c[0x0][0x2a0] ;  /* 0x0000a80000047ab9 */ /* 0x000fe20000000a00 */
[----:B------:R-:W-:Y:S01]  /*d710*/  IADD3 R24, P3, R0, UR8, RZ ;  /* 0x0000000800187c10 */ /* 0x000fe2000ff7e0ff */
[----:B------:R-:W-:Y:S01]  /*d720*/  IMAD.U32 R27, RZ, RZ, UR16 ;  /* 0x00000010ff1b7e24 */ /* 0x000fe2000f8e00ff */
[----:B------:R-:W-:Y:S01]  /*d730*/  SHF.R.S32.HI R0, RZ, 0x1f, R7 ;  /* 0x0000001fff007819 */ /* 0x000fe20000011407 */
[----:B------:R-:W-:Y:S01]  /*d740*/  VIADD R2, R14, 0x60 ;  /* 0x000000600e027836 */ /* 0x000fe20000000000 */
[----:B------:R-:W-:Y:S01]  /*d750*/  IADD3.X R25, R3, UR6, RZ, P3, !PT ;  /* 0x0000000603197c10 */ /* 0x000fe20009ffe4ff */
[----:B------:R1:W3:Y:S01]  /*d760*/  LDS.128 R8, [R203+0x4000] ;  /* 0x00400000cb087984 */ /* 0x0002e20000000c00 */
[----:B------:R-:W-:Y:S01]  /*d770*/  SHF.R.S32.HI R15, RZ, 0x1f, R14 ;  /* 0x0000001fff0f7819 */ /* 0x000fe2000001140e */
[----:B------:R-:W-:Y:S01]  /*d780*/  IMAD R0, R0, UR4, RZ ;  /* 0x0000000400007c24 */ /* 0x000fe2000f8e02ff */
[----:B------:R-:W-:Y:S01]  /*d790*/  ISETP.GE.AND P3, PT, R14, UR14, PT ;  /* 0x0000000e0e007c0c */ /* 0x000fe2000bf66270 */
[----:B------:R-:W-:Y:S01]  /*d7a0*/  IMAD.WIDE.U32 R24, R7, UR4, R24 ;  /* 0x0000000407187c25 */ /* 0x000fe2000f8e0018 */
[----:B------:R-:W-:Y:S01]  /*d7b0*/  BSSY B0, `(.L_x_18) ;  /* 0x0000014000007945 */ /* 0x000fe20003800000 */
[----:B------:R-:W-:-:S02]  /*d7c0*/  ISETP.GE.AND P0, PT, R2, UR14, PT ;  /* 0x0000000e02007c0c */ /* 0x000fc4000bf06270 */
[----:B------:R-:W-:Y:S02]  /*d7d0*/  IMAD R0, R7, UR5, R0 ;  /* 0x0000000507007c24 */ /* 0x000fe4000f8e0200 */
[----:B------:R-:W-:Y:S01]  /*d7e0*/  IMAD.WIDE R26, R27, 0x80, R14 ;  /* 0x000000801b1a7825 */ /* 0x000fe200078e020e */
[----:B------:R1:W1:Y:S03]  /*d7f0*/  LDS.128 R4, [R203+0x8000] ;  /* 0x00800000cb047984 */ /* 0x0002660000000c00 */
[----:B------:R-:W-:Y:S01]  /*d800*/  IMAD.IADD R29, R25, 0x1, R0 ;  /* 0x00000001191d7824 */ /* 0x000fe200078e0200 */
[----:B------:R1:W1:Y:S01]  /*d810*/  LDS.128 R12, [R203] ;  /* 0x00000000cb0c7984 */ /* 0x0002620000000c00 */
[----:B------:R-:W-:Y:S05]  /*d820*/  @P3 BRA `(.L_x_19) ;  /* 0x0000000000303947 */ /* 0x000fea0003800000 */
[----:B------:R-:W-:Y:S01]  /*d830*/  ULDC.64 UR4, c[0x0][0x298] ;  /* 0x0000a60000047ab9 */ /* 0x000fe20000000a00 */
[----:B------:R-:W-:Y:S01]  /*d840*/  MOV R28, R24 ;  /* 0x00000018001c7202 */ /* 0x000fe20000000f00 */
[----:B------:R-:W-:-:S04]  /*d850*/  IMAD R3, R27, UR4, RZ ;  /* 0x000000041b037c24 */ /* 0x000fc8000f8e02ff */
[----:B------:R-:W-:-:S04]  /*d860*/  IMAD.WIDE.U32 R30, R26, UR4, R28 ;  /* 0x000000041a1e7c25 */ /* 0x000fc8000f8e001c */
[----:B------:R-:W-:Y:S01]  /*d870*/  IMAD R0, R26, UR5, R3 ;  /* 0x000000051a007c24 */ /* 0x000fe2000f8e0203 */
[----:B------:R-:W-:Y:S02]  /*d880*/  ULDC.64 UR4, c[0x0][0x280] ;  /* 0x0000a00000047ab9 */ /* 0x000fe40000000a00 */
[----:B------:R-:W-:Y:S02]  /*d890*/  LEA R2, P3, R30, UR4, 0x1 ;  /* 0x000000041e027c11 */ /* 0x000fe4000f8608ff */
[----:B------:R-:W-:-:S04]  /*d8a0*/  IADD3 R0, R31, R0, RZ ;  /* 0x000000001f007210 */ /* 0x000fc80007ffe0ff */
[----:B------:R-:W-:-:S05]  /*d8b0*/  LEA.HI.X R3, R30, UR5, R0, 0x1, P3 ;  /* 0x000000051e037c11 */ /* 0x000fca00098f0c00 */
[----:B-1----:R1:W-:Y:S04]  /*d8c0*/  STG.E.128 desc[UR20][R2.64], R12 ;  /* 0x0000000c02007986 */ /* 0x0023e8000c101d14 */
[----:B---3--:R1:W-:Y:S04]  /*d8d0*/  STG.E.128 desc[UR20][R2.64+0x80], R8 ;  /* 0x0000800802007986 */ /* 0x0083e8000c101d14 */
[----:B------:R1:W-:Y:S02]  /*d8e0*/  STG.E.128 desc[UR20][R2.64+0x100], R4 ;  /* 0x0001000402007986 */ /* 0x0003e4000c101d14 */
.L_x_19:
[----:B------:R-:W-:Y:S05]  /*d8f0*/  BSYNC B0 ;  /* 0x0000000000007941 */ /* 0x000fea0003800000 */
.L_x_18:
[----:B-1----:R1:W1:Y:S01]  /*d900*/  LDS.128 R12, [R203+0x1000] ;  /* 0x00100000cb0c7984 */ /* 0x0022620000000c00 */
[----:B------:R-:W-:Y:S03]  /*d910*/  BSSY B0, `(.L_x_20) ;  /* 0x0000013000007945 */ /* 0x000fe60003800000 */
[----:B---3--:R3:W1:Y:S04]  /*d920*/  LDS.128 R8, [R203+0x5000] ;  /* 0x00500000cb087984 */ /* 0x0086680000000c00 */
[----:B------:R3:W1:Y:S01]  /*d930*/  LDS.128 R4, [R203+0x9000] ;  /* 0x00900000cb047984 */ /* 0x0006620000000c00 */
[----:B------:R-:W-:Y:S05]  /*d940*/  @P2 BRA `(.L_x_21) ;  /* 0x00000000003c2947 */ /* 0x000fea0003800000 */
[----:B------:R-:W-:Y:S01]  /*d950*/  IADD3 R2, P2, R26, 0x20, RZ ;  /* 0x000000201a027810 */ /* 0x000fe20007f5e0ff */
[----:B------:R-:W-:Y:S01]  /*d960*/  ULDC.64 UR4, c[0x0][0x298] ;  /* 0x0000a60000047ab9 */ /* 0x000fe20000000a00 */
[----:B------:R-:W-:Y:S01]  /*d970*/  MOV R31, R29 ;  /* 0x0000001d001f7202 */ /* 0x000fe20000000f00 */
[----:B------:R-:W-:Y:S02]  /*d980*/  IMAD.MOV.U32 R30, RZ, RZ, R24 ;  /* 0x000000ffff1e7224 */ /* 0x000fe400078e0018 */
[----:B------:R-:W-:Y:S02]  /*d990*/  IMAD.X R0, RZ, RZ, R27, P2 ;  /* 0x000000ffff007224 */ /* 0x000fe400010e061b */
[----:B------:R-:W-:-:S04]  /*d9a0*/  IMAD.WIDE.U32 R30, R2, UR4, R30 ;  /* 0x00000004021e7c25 */ /* 0x000fc8000f8e001e */
[----:B------:R-:W-:-:S04]  /*d9b0*/  IMAD R3, R0, UR4, RZ ;  /* 0x0000000400037c24 */ /* 0x000fc8000f8e02ff */
[----:B------:R-:W-:Y:S01]  /*d9c0*/  IMAD R3, R2, UR5, R3 ;  /* 0x0000000502037c24 */ /* 0x000fe2000f8e0203 */
[----:B------:R-:W-:Y:S02]  /*d9d0*/  ULDC.64 UR4, c[0x0][0x280] ;  /* 0x0000a00000047ab9 */ /* 0x000fe40000000a00 */
[----:B------:R-:W-:Y:S02]  /*d9e0*/  LEA R2, P2, R30, UR4, 0x1 ;  /* 0x000000041e027c11 */ /* 0x000fe4000f8408ff */
[----:B------:R-:W-:-:S04]  /*d9f0*/  IADD3 R3, R31, R3, RZ ;  /* 0x000000031f037210 */ /* 0x000fc80007ffe0ff */
[----:B------:R-:W-:-:S05]  /*da00*/  LEA.HI.X R3, R30, UR5, R3, 0x1, P2 ;  /* 0x000000051e037c11 */ /* 0x000fca00090f0c03 */
[----:B-1----:R1:W-:Y:S04]  /*da10*/  STG.E.128 desc[UR20][R2.64], R12 ;  /* 0x0000000c02007986 */ /* 0x0023e8000c101d14 */
[----:B------:R1:W-:Y:S04]  /*da20*/  STG.E.128 desc[UR20][R2.64+0x80], R8 ;  /* 0x0000800802007986 */ /* 0x0003e8000c101d14 */
[----:B------:R1:W-:Y:S02]  /*da30*/  STG.E.128 desc[UR20][R2.64+0x100], R4 ;  /* 0x0001000402007986 */ /* 0x0003e4000c101d14 */
.L_x_21:
[----:B------:R-:W-:Y:S05]  /*da40*/  BSYNC B0 ;  /* 0x0000000000007941 */ /* 0x000fea0003800000 */
.L_x_20:
[----:B-1----:R1:W1:Y:S01]  /*da50*/  LDS.128 R8, [R203+0x2000] ;  /* 0x00200000cb087984 */ /* 0x0022620000000c00 */
[----:B------:R-:W-:Y:S03]  /*da60*/  BSSY B0, `(.L_x_22) ;  /* 0x0000013000007945 */ /* 0x000fe60003800000 */
[----:B------:R1:W1:Y:S04]  /*da70*/  LDS.128 R4, [R203+0x6000] ;  /* 0x00600000cb047984 */ /* 0x0002680000000c00 */
        /* <DEDUP_REMOVED lines=17> */
.L_x_23:
[----:B------:R-:W-:Y:S05]  /*db90*/  BSYNC B0 ;  /* 0x0000000000007941 */ /* 0x000fea0003800000 */
.L_x_22:
[----:B------:R-:W-:Y:S05]  /*dba0*/  @P0 EXIT ;  /* 0x000000000000094d */ /* 0x000fea0003800000 */
[----:B------:R-:W-:Y:S01]  /*dbb0*/  IADD3 R0, P0, R26, 0x60, RZ ;  /* 0x000000601a007810 */ /* 0x000fe20007f1e0ff */
[----:B------:R-:W-:Y:S01]  /*dbc0*/  ULDC.64 UR4, c[0x0][0x298] ;  /* 0x0000a60000047ab9 */ /* 0x000fe20000000a00 */
[----:B-1----:R-:W-:Y:S01]  /*dbd0*/  MOV R5, R29 ;  /* 0x0000001d00057202 */ /* 0x002fe20000000f00 */
        /* <DEDUP_REMOVED lines=9> */
[----:B----4-:R-:W-:Y:S04]  /*dc70*/  STG.E.128 desc[UR20][R2.64], R32 ;  /* 0x0000002002007986 */ /* 0x010fe8000c101d14 */
[----:B--2---:R-:W-:Y:S04]  /*dc80*/  STG.E.128 desc[UR20][R2.64+0x80], R20 ;  /* 0x0000801402007986 */ /* 0x004fe8000c101d14 */
[----:B------:R-:W-:Y:S01]  /*dc90*/  STG.E.128 desc[UR20][R2.64+0x100], R16 ;  /* 0x0001001002007986 */ /* 0x000fe2000c101d14 */
[----:B------:R-:W-:Y:S05]  /*dca0*/  EXIT ;  /* 0x000000000000794d */ /* 0x000fea0003800000 */
.L_x_2:
[----:B------:R-:W-:Y:S01]  /*dcb0*/  UISETP.NE.AND UP0, UPT, UR15, -0x1, UPT ;  /* 0xffffffff0f00788c */ /* 0x000fe2000bf05270 */
[----:B------:R-:W-:Y:S01]  /*dcc0*/  SHF.R.S32.HI R3, RZ, 0x1f, R2 ;  /* 0x0000001fff037819 */ /* 0x000fe20000011402 */
[----:B------:R-:W-:Y:S01]  /*dcd0*/  ULDC.U8 UR9, c[0x0][0x3d9] ;  /* 0x0000f64000097ab9 */ /* 0x000fe20000000000 */
[----:B------:R-:W-:Y:S01]  /*dce0*/  UIADD3 UR17, -UR25, UR17, URZ ;  /* 0x0000001119117290 */ /* 0x000fe2000fffe13f */
[----:B------:R-:W-:Y:S01]  /*dcf0*/  LOP3.LUT P3, RZ, R2, 0x7, RZ, 0xc0, !PT ;  /* 0x0000000702ff7812 */ /* 0x000fe2000786c0ff */
[----:B------:R-:W-:Y:S01]  /*dd00*/  UISETP.NE.AND UP2, UPT, UR9, URZ, UPT ;  /* 0x0000003f0900728c */ /* 0x000fe2000bf45270 */
[----:B------:R-:W-:Y:S01]  /*dd10*/  LEA.HI R8, R3, R2, RZ, 0x3 ;  /* 0x0000000203087211 */ /* 0x000fe200078f18ff */
[----:B------:R-:W-:Y:S01]  /*dd20*/  UMOV UR22, URZ ;  /* 0x0000003f00167c82 */ /* 0x000fe20008000000 */
[----:B------:R-:W-:Y:S01]  /*dd30*/  UMOV UR23, URZ ;  /* 0x0000003f00177c82 */ /* 0x000fe20008000000 */
[----:B------:R-:W-:Y:S01]  /*dd40*/  IMAD.U32 R7, RZ, RZ, UR16 ;  /* 0x00000010ff077e24 */ /* 0x000fe2000f8e00ff */
[----:B------:R-:W-:Y:S01]  /*dd50*/  LOP3.LUT R3, R8, 0x1ffffff8, RZ, 0xc0, !PT ;  /* 0x1ffffff808037812 */ /* 0x000fe200078ec0ff */
[----:B------:R-:W-:Y:S01]  /*dd60*/  @!UP0 USHF.R.S32.HI UR10, URZ, 0x1f, UR8 ;  /* 0x0000001f3f0a8899 */ /* 0x000fe20008011408 */
[----:B------:R-:W-:Y:S01]  /*dd70*/  SHF.R.S32.HI R8, RZ, 0x3, R8 ;  /* 0x00000003ff087819 */ /* 0x000fe20000011408 */
[----:B------:R-:W-:Y:S01]  /*dd80*/  @UP0 ULDC.64 UR6, c[0x0][0x298] ;  /* 0x0000a60000060ab9 */ /* 0x000fe20000000a00 */
[----:B------:R-:W-:Y:S01]  /*dd90*/  @!UP0 ULDC.64 UR4, c[0x0][0x290] ;  /* 0x0000a40000048ab9 */ /* 0x000fe20000000a00 */
[----:B------:R-:W-:Y:S01]  /*dda0*/  @UP0 UIMAD.WIDE.U32 UR12, UR15, UR6, URZ ;  /* 0x000000060f0c02a5 */ /* 0x000fe2000f8e003f */
[----:B------:R-:W-:Y:S01]  /*ddb0*/  IMAD.IADD R0, R2, 0x1, -R3 ;  /* 0x0000000102007824 */ /* 0x000fe200078e0a03 */
[----:B------:R-:W-:Y:S01]  /*ddc0*/  @!UP0 UIMAD UR6, UR10, UR4, URZ ;  /* 0x000000040a0682a4 */ /* 0x000fe2000f8e023f */
[----:B------:R-:W-:Y:S01]  /*ddd0*/  ISETP.GE.AND P4, PT, R8, UR17, PT ;  /* 0x0000001108007c0c */ /* 0x000fe2000bf86270 */
[----:B------:R-:W-:Y:S01]  /*dde0*/  @!UP0 UIMAD.WIDE.U32 UR18, UR8, UR4, URZ ;  /* 0x00000004081282a5 */ /* 0x000fe2000f8e003f */
[----:B------:R-:W-:Y:S01]  /*ddf0*/  IMAD.SHL.U32 R0, R0, 0x8, RZ ;  /* 0x0000000800007824 */ /* 0x000fe200078e00ff */
[----:B------:R-:W-:Y:S01]  /*de00*/  @!UP0 UIMAD UR6, UR8, UR5, UR6 ;  /* 0x00000005080682a4 */ /* 0x000fe2000f8e0206 */
[--C-:B------:R-:W-:Y:S01]  /*de10*/  SHF.R.S32.HI R9, RZ, 0x1f, R8.reuse ;  /* 0x0000001fff097819 */ /* 0x100fe20000011408 */
[----:B------:R-:W-:Y:S01]  /*de20*/  @UP0 UIMAD UR7, UR15, UR7, UR13 ;  /* 0x000000070f0702a4 */ /* 0x000fe2000f8e020d */
[----:B------:R-:W-:Y:S01]  /*de30*/  BSSY B0, `(.L_x_24) ;  /* 0x000003d000007945 */ /* 0x000fe20003800000 */
[----:B------:R-:W-:Y:S01]  /*de40*/  @!UP0 UIADD3 UR7, UR19, UR6, URZ ;  /* 0x0000000613078290 */ /* 0x000fe2000fffe03f */
[----:B------:R-:W-:Y:S01]  /*de50*/  ISETP.GE.OR P6, PT, R8, UR17, P3 ;  /* 0x0000001108007c0c */ /* 0x000fe20009fc6670 */
[----:B------:R-:W-:Y:S01]  /*de60*/  ULDC.U8 UR13, c[0x0][0x3d8] ;  /* 0x0000f600000d7ab9 */ /* 0x000fe20000000000 */
[----:B------:R-:W-:Y:S01]  /*de70*/  @!UP0 UMOV UR12, UR18 ;  /* 0x00000012000c8c82 */ /* 0x000fe20008000000 */
[----:B------:R-:W-:Y:S01]  /*de80*/  @UP2 ULDC.64 UR4, c[0x0][0x2c0] ;  /* 0x0000b00000042ab9 */ /* 0x000fe20000000a00 */
[----:B------:R-:W-:Y:S01]  /*de90*/  UISETP.NE.AND UP0, UPT, UR13, URZ, !UP2 ;  /* 0x0000003f0d00728c */ /* 0x000fe2000d705270 */
[C---:B------:R-:W-:Y:S01]  /*dea0*/  IADD3 R4, P0, R0.reuse, UR12, RZ ;  /* 0x0000000c00047c10 */ /* 0x040fe2000ff1e0ff */
[----:B------:R-:W-:Y:S01]  /*deb0*/  USHF.R.S32.HI UR10, URZ, 0x1f, UR11 ;  /* 0x0000001f3f0a7899 */ /* 0x000fe2000801140b */
[----:B------:R-:W-:Y:S01]  /*dec0*/  IMAD.WIDE R6, R7, 0x80, R8 ;  /* 0x0000008007067825 */ /* 0x000fe200078e0208 */
[----:B------:R-:W-:Y:S01]  /*ded0*/  UISETP.NE.AND UP3, UPT, UR13, URZ, UPT ;  /* 0x0000003f0d00728c */ /* 0x000fe2000bf65270 */
[----:B------:R-:W-:Y:S01]  /*dee0*/  LEA.HI.X.SX32 R5, R0, UR7, 0x1, P0 ;  /* 0x0000000700057c11 */ /* 0x000fe200080f0eff */
[----:B------:R-:W-:Y:S01]  /*def0*/  @UP2 UIMAD UR14, UR5, UR4, URZ ;  /* 0x00000004050e22a4 */ /* 0x000fe2000f8e023f */
[----:B------:R-:W-:Y:S01]  /*df00*/  VIADD R0, R8, 0x60 ;  /* 0x0000006008007836 */ /* 0x000fe20000000000 */
[----:B------:R-:W-:Y:S01]  /*df10*/  UISETP.NE.OR UP3, UPT, UR9, URZ, !UP3 ;  /* 0x0000003f0900728c */ /* 0x000fe2000df65670 */
[----:B------:R-:W-:Y:S01]  /*df20*/  ULDC.64 UR4, c[0x0][0x2a0] ;  /* 0x0000a80000047ab9 */ /* 0x000fe20000000a00 */
[----:B------:R-:W-:Y:S01]  /*df30*/  @!UP2 ULDC UR7, c[0x0][0x270] ;  /* 0x00009c000007aab9 */ /* 0x000fe20000000800 */
[----:B------:R-:W-:Y:S01]  /*df40*/  UIMAD UR10, UR10, UR4, URZ ;  /* 0x000000040a0a72a4 */ /* 0x000fe2000f8e023f */
[----:B------:R-:W-:Y:S01]  /*df50*/  IMAD.U32 R10, RZ, RZ, UR4 ;  /* 0x00000004ff0a7e24 */ /* 0x000fe2000f8e00ff */
[----:B------:R-:W-:Y:S01]  /*df60*/  UISETP.NE.OR UP1, UPT, UR15, -0x1, UP3 ;  /* 0xffffffff0f00788c */ /* 0x000fe20009f25670 */
[----:B------:R-:W-:Y:S01]  /*df70*/  ISETP.GE.AND P1, PT, R0, UR17, PT ;  /* 0x0000001100007c0c */ /* 0x000fe2000bf26270 */
[----:B------:R-:W-:Y:S01]  /*df80*/  @!UP2 ULDC UR4, c[0x0][0x2c4] ;  /* 0x0000b1000004aab9 */ /* 0x000fe20000000800 */
[----:B------:R-:W-:Y:S01]  /*df90*/  UIMAD UR5, UR11, UR5, UR10 ;  /* 0x000000050b0572a4 */ /* 0x000fe2000f8e020a */
[----:B------:R-:W-:Y:S01]  /*dfa0*/  IMAD.WIDE.U32 R10, R10, UR11, R4 ;  /* 0x0000000b0a0a7c25 */ /* 0x000fe2000f8e0004 */
[----:B------:R-:W-:Y:S01]  /*dfb0*/  @UP0 ULDC UR4, c[0x0][0x2e4] ;  /* 0x0000b90000040ab9 */ /* 0x000fe20000000800 */
[----:B------:R-:W-:Y:S01]  /*dfc0*/  @UP2 UMOV UR10, 0x1 ;  /* 0x00000001000a2882 */ /* 0x000fe20000000000 */
[----:B------:R-:W-:Y:S01]  /*dfd0*/  @!UP2 UIMAD UR10, UR4, UR7, URZ ;  /* 0x00000007040aa2a4 */ /* 0x000fe2000f8e023f */
[C---:B------:R-:W-:Y:S01]  /*dfe0*/  VIADD R5, R8.reuse, 0x20 ;  /* 0x0000002008057836 */ /* 0x040fe20000000000 */
[----:B------:R-:W-:Y:S01]  /*dff0*/  @!UP3 ULDC UR9, c[0x0][0x2c4] ;  /* 0x0000b1000009bab9 */ /* 0x000fe20000000800 */
[----:B------:R-:W-:Y:S01]  /*e000*/  @UP2 ULDC UR6, c[0x0][0x2c0] ;  /* 0x0000b00000062ab9 */ /* 0x000fe20000000800 */
[----:B------:R-:W-:Y:S01]  /*e010*/  UIMAD UR10, UR8, UR10, URZ ;  /* 0x0000000a080a72a4 */ /* 0x000fe2000f8e023f */
[----:B------:R-:W-:Y:S01]  /*e020*/  VIADD R4, R8, 0x40 ;  /* 0x0000004008047836 */ /* 0x000fe20000000000 */
[----:B------:R-:W-:Y:S01]  /*e030*/  @!UP1 UIMAD UR15, UR8, UR9, URZ ;  /* 0x00000009080f92a4 */ /* 0x000fe2000f8e023f */
[----:B------:R-:W-:Y:S01]  /*e040*/  VIADD R13, R11, UR5 ;  /* 0x000000050b0d7c36 */ /* 0x000fe20008000000 */
[----:B------:R-:W-:Y:S01]  /*e050*/  USEL UR10, UR10, URZ, UP3 ;  /* 0x0000003f0a0a7287 */ /* 0x000fe20009800000 */
[C---:B------:R-:W-:Y:S01]  /*e060*/  ISETP.GE.AND P0, PT, R5.reuse, UR17, PT ;  /* 0x0000001105007c0c */ /* 0x040fe2000bf06270 */
[----:B------:R-:W-:Y:S01]  /*e070*/  @!UP2 UMOV UR6, 0x1 ;  /* 0x000000010006a882 */ /* 0x000fe20000000000 */
[----:B------:R-:W-:Y:S01]  /*e080*/  @!UP2 UMOV UR14, UR4 ;  /* 0x00000004000eac82 */ /* 0x000fe20008000000 */
[----:B------:R-:W-:Y:S01]  /*e090*/  UIMAD UR7, UR25, UR6, URZ ;  /* 0x00000006190772a4 */ /* 0x000fe2000f8e023f */
[----:B------:R-:W-:Y:S01]  /*e0a0*/  ISETP.GE.AND P2, PT, R4, UR17, PT ;  /* 0x0000001104007c0c */ /* 0x000fe2000bf46270 */
[----:B------:R-:W-:Y:S01]  /*e0b0*/  UIMAD UR14, UR11, UR14, UR10 ;  /* 0x0000000e0b0e72a4 */ /* 0x000fe2000f8e020a */
[----:B------:R-:W-:Y:S01]  /*e0c0*/  ISETP.GE.OR P5, PT, R5, UR17, P3 ;  /* 0x0000001105007c0c */ /* 0x000fe20009fa6670 */
[----:B------:R-:W-:Y:S01]  /*e0d0*/  @!UP3 UMOV UR22, UR15 ;  /* 0x0000000f0016bc82 */ /* 0x000fe20008000000 */
[----:B------:R-:W-:-:S02]  /*e0e0*/  USHF.R.S32.HI UR4, URZ, 0x1f, UR7 ;  /* 0x0000001f3f047899 */ /* 0x000fc40008011407 */
[----:B------:R-:W-:Y:S02]  /*e0f0*/  @!UP3 USHF.R.S32.HI UR23, URZ, 0x1f, UR15 ;  /* 0x0000001f3f17b899 */ /* 0x000fe4000801140f */
[----:B------:R-:W-:Y:S02]  /*e100*/  USHF.R.S32.HI UR8, URZ, 0x1f, UR14 ;  /* 0x0000001f3f087899 */ /* 0x000fe4000801140e */
[----:B------:R-:W-:-:S04]  /*e110*/  UIADD3 UR7, UP1, UP0, UR7, UR22, UR14 ;  /* 0x0000001607077290 */ /* 0x000fc8000f83e00e */
[----:B------:R-:W-:Y:S01]  /*e120*/  UIADD3.X UR22, UR4, UR23, UR8, UP1, UP0 ;  /* 0x0000001704167290 */ /* 0x000fe20008fe0408 */
[----:B------:R-:W-:Y:S11]  /*e130*/  @P4 BRA `(.L_x_25) ;  /* 0x0000000000304947 */ /* 0x000ff60003800000 */
        /* <DEDUP_REMOVED lines=9> */
[----:B------:R1:W-:Y:S04]  /*e1d0*/  STG.E.128 desc[UR20][R16.64], RZ ;  /* 0x000000ff10007986 */ /* 0x0003e8000c101d14 */
[----:B------:R1:W-:Y:S04]  /*e1e0*/  STG.E.128 desc[UR20][R16.64+0x80], RZ ;  /* 0x000080ff10007986 */ /* 0x0003e8000c101d14 */
[----:B------:R1:W-:Y:S02]  /*e1f0*/  STG.E.128 desc[UR20][R16.64+0x100], RZ ;  /* 0x000100ff10007986 */ /* 0x0003e4000c101d14 */
.L_x_25:
[----:B------:R-:W-:Y:S05]  /*e200*/  BSYNC B0 ;  /* 0x0000000000007941 */ /* 0x000fea0003800000 */
.L_x_24:
[----:B------:R-:W-:Y:S01]  /*e210*/  BSSY B0, `(.L_x_26) ;  /* 0x0000013000007945 */ /* 0x000fe20003800000 */
[----:B------:R-:W-:Y:S02]  /*e220*/  ISETP.GE.OR P4, PT, R4, UR17, P3 ;  /* 0x0000001104007c0c */ /* 0x000fe40009f86670 */
[----:B------:R-:W-:Y:S01]  /*e230*/  ISETP.GE.OR P3, PT, R0, UR17, P3 ;  /* 0x0000001100007c0c */ /* 0x000fe20009f66670 */
[----:B------:R-:W-:-:S12]  /*e240*/  @P0 BRA `(.L_x_27) ;  /* 0x00000000003c0947 */ /* 0x000fd80003800000 */
        /* <DEDUP_REMOVED lines=9> */
[----:B-1----:R-:W-:Y:S02]  /*e2e0*/  LEA R16, P0, R14, UR4, 0x1 ;  /* 0x000000040e107c11 */ /* 0x002fe4000f8008ff */
[----:B------:R-:W-:-:S04]  /*e2f0*/  IADD3 R2, R2, R15, RZ ;  /* 0x0000000f02027210 */ /* 0x000fc80007ffe0ff */
[----:B------:R-:W-:-:S05]  /*e300*/  LEA.HI.X R17, R14, UR5, R2, 0x1, P0 ;  /* 0x000000050e117c11 */ /* 0x000fca00080f0c02 */
[----:B------:R2:W-:Y:S04]  /*e310*/  STG.E.128 desc[UR20][R16.64], RZ ;  /* 0x000000ff10007986 */ /* 0x0005e8000c101d14 */
[----:B------:R2:W-:Y:S04]  /*e320*/  STG.E.128 desc[UR20][R16.64+0x80], RZ ;  /* 0x000080ff10007986 */ /* 0x0005e8000c101d14 */
[----:B------:R2:W-:Y:S02]  /*e330*/  STG.E.128 desc[UR20][R16.64+0x100], RZ ;  /* 0x000100ff10007986 */ /* 0x0005e4000c101d14 */
.L_x_27:
[----:B------:R-:W-:Y:S05]  /*e340*/  BSYNC B0 ;  /* 0x0000000000007941 */ /* 0x000fea0003800000 */
.L_x_26:
[----:B------:R-:W-:Y:S04]  /*e350*/  BSSY B0, `(.L_x_28) ;  /* 0x0000011000007945 */ /* 0x000fe80003800000 */
        /* <DEDUP_REMOVED lines=10> */
[----:B-12---:R-:W-:Y:S02]  /*e400*/  LEA R16, P0, R14, UR4, 0x1 ;  /* 0x000000040e107c11 */ /* 0x006fe4000f8008ff */
[----:B------:R-:W-:-:S04]  /*e410*/  IADD3 R2, R2, R15, RZ ;  /* 0x0000000f02027210 */ /* 0x000fc80007ffe0ff */
[----:B------:R-:W-:-:S05]  /*e420*/  LEA.HI.X R17, R14, UR5, R2, 0x1, P0 ;  /* 0x000000050e117c11 */ /* 0x000fca00080f0c02 */
[----:B------:R3:W-:Y:S04]  /*e430*/  STG.E.128 desc[UR20][R16.64], RZ ;  /* 0x000000ff10007986 */ /* 0x0007e8000c101d14 */
[----:B------:R3:W-:Y:S04]  /*e440*/  STG.E.128 desc[UR20][R16.64+0x80], RZ ;  /* 0x000080ff10007986 */ /* 0x0007e8000c101d14 */
[----:B------:R3:W-:Y:S02]  /*e450*/  STG.E.128 desc[UR20][R16.64+0x100], RZ ;  /* 0x000100ff10007986 */ /* 0x0007e4000c101d14 */
.L_x_29:
[----:B------:R-:W-:Y:S05]  /*e460*/  BSYNC B0 ;  /* 0x0000000000007941 */ /* 0x000fea0003800000 */
.L_x_28:
[----:B------:R-:W-:Y:S04]  /*e470*/  BSSY B0, `(.L_x_30) ;  /* 0x0000011000007945 */ /* 0x000fe80003800000 */
[----:B------:R-:W-:Y:S05]  /*e480*/  @P1 BRA `(.L_x_31) ;  /* 0x00000000003c1947 */ /* 0x000fea0003800000 */
[----:B------:R-:W-:Y:S01]  /*e490*/  IADD3 R2, P0, R6, 0x60, RZ ;  /* 0x0000006006027810 */ /* 0x000fe20007f1e0ff */
[----:B------:R-:W-:Y:S01]  /*e4a0*/  ULDC.64 UR4, c[0x0][0x298] ;  /* 0x0000a60000047ab9 */ /* 0x000fe20000000a00 */
[----:B------:R-:W-:-:S03]  /*e4b0*/  IMAD.MOV.U32 R6, RZ, RZ, R10 ;  /* 0x000000ffff067224 */ /* 0x000fc600078e000a */
[----:B------:R-:W-:Y:S01]  /*e4c0*/  IMAD.X R3, RZ, RZ, R7, P0 ;  /* 0x000000ffff037224 */ /* 0x000fe200000e0607 */
[----:B------:R-:W-:-:S03]  /*e4d0*/  MOV R7, R13 ;  /* 0x0000000d00077202 */ /* 0x000fc60000000f00 */
[----:B------:R-:W-:Y:S02]  /*e4e0*/  IMAD R3, R3, UR4, RZ ;  /* 0x0000000403037c24 */ /* 0x000fe4000f8e02ff */
        /* <DEDUP_REMOVED lines=9> */
.L_x_31:
[----:B------:R-:W-:Y:S05]  /*e580*/  BSYNC B0 ;  /* 0x0000000000007941 */ /* 0x000fea0003800000 */
.L_x_30:
[----:B------:R-:W-:Y:S04]  /*e590*/  BSSY B0, `(.L_x_32) ;  /* 0x000000a000007945 */ /* 0x000fe80003800000 */
[----:B------:R-:W-:Y:S05]  /*e5a0*/  @P6 BRA `(.L_x_33) ;  /* 0x0000000000206947 */ /* 0x000fea0003800000 */
[----:B----4-:R-:W-:Y:S01]  /*e5b0*/  IMAD R2, R8, UR6, RZ ;  /* 0x0000000608027c24 */ /* 0x010fe2000f8e02ff */
[----:B------:R-:W-:-:S04]  /*e5c0*/  ULDC.64 UR4, c[0x0][0x2b0] ;  /* 0x0000ac0000047ab9 */ /* 0x000fc80000000a00 */
[----:B------:R-:W-:-:S04]  /*e5d0*/  IADD3 R3, P0, R2, UR7, RZ ;  /* 0x0000000702037c10 */ /* 0x000fc8000ff1e0ff */
[----:B------:R-:W-:Y:S02]  /*e5e0*/  LEA.HI.X.SX32 R2, R2, UR22, 0x1, P0 ;  /* 0x0000001602027c11 */ /* 0x000fe400080f0eff */
[----:B------:R-:W-:-:S04]  /*e5f0*/  LEA R6, P0, R3, UR4, 0x2 ;  /* 0x0000000403067c11 */ /* 0x000fc8000f8010ff */
[----:B------:R-:W-:Y:S01]  /*e600*/  LEA.HI.X R7, R3, UR5, R2, 0x2, P0 ;  /* 0x0000000503077c11 */ /* 0x000fe200080f1402 */
[----:B------:R-:W-:-:S05]  /*e610*/  IMAD.MOV.U32 R3, RZ, RZ, 0x7f800000 ;  /* 0x7f800000ff037424 */ /* 0x000fca00078e00ff */
[----:B------:R4:W-:Y:S03]  /*e620*/  STG.E desc[UR20][R6.64], R3 ;  /* 0x0000000306007986 */ /* 0x0009e6000c101914 */
.L_x_33:
[----:B------:R-:W-:Y:S05]  /*e630*/  BSYNC B0 ;  /* 0x0000000000007941 */ /* 0x000fea0003800000 */
.L_x_32:
        /* <DEDUP_REMOVED lines=10> */
.L_x_35:
[----:B------:R-:W-:Y:S05]  /*e6e0*/  BSYNC B0 ;  /* 0x0000000000007941 */ /* 0x000fea0003800000 */
.L_x_34:
        /* <DEDUP_REMOVED lines=10> */
.L_x_37:
[----:B------:R-:W-:Y:S05]  /*e790*/  BSYNC B0 ;  /* 0x0000000000007941 */ /* 0x000fea0003800000 */
.L_x_36:
[----:B------:R-:W-:Y:S05]  /*e7a0*/  @P3 EXIT ;  /* 0x000000000000394d */ /* 0x000fea0003800000 */
[----:B------:R-:W-:Y:S01]  /*e7b0*/  IMAD R0, R0, UR6, RZ ;  /* 0x0000000600007c24 */ /* 0x000fe2000f8e02ff */
[----:B------:R-:W-:Y:S01]  /*e7c0*/  ULDC.64 UR4, c[0x0][0x2b0] ;  /* 0x0000ac0000047ab9 */ /* 0x000fe20000000a00 */
[----:B----4-:R-:W-:-:S03]  /*e7d0*/  IMAD.MOV.U32 R5, RZ, RZ, 0x7f800000 ;  /* 0x7f800000ff057424 */ /* 0x010fc600078e00ff */
[----:B------:R-:W-:-:S04]  /*e7e0*/  IADD3 R3, P0, R0, UR7, RZ ;  /* 0x0000000700037c10 */ /* 0x000fc8000ff1e0ff */
[----:B------:R-:W-:Y:S02]  /*e7f0*/  LEA.HI.X.SX32 R0, R0, UR22, 0x1, P0 ;  /* 0x0000001600007c11 */ /* 0x000fe400080f0eff */
[----:B------:R-:W-:-:S04]  /*e800*/  LEA R2, P0, R3, UR4, 0x2 ;  /* 0x0000000403027c11 */ /* 0x000fc8000f8010ff */
[----:B------:R-:W-:-:S05]  /*e810*/  LEA.HI.X R3, R3, UR5, R0, 0x2, P0 ;  /* 0x0000000503037c11 */ /* 0x000fca00080f1400 */
[----:B------:R-:W-:Y:S01]  /*e820*/  STG.E desc[UR20][R2.64], R5 ;  /* 0x0000000502007986 */ /* 0x000fe2000c101914 */
[----:B------:R-:W-:Y:S05]  /*e830*/  EXIT ;  /* 0x000000000000794d */ /* 0x000fea0003800000 */
.L_x_38:
[----:B------:R-:W-:-:S00]  /*e840*/  BRA `(.L_x_38) ;  /* 0xfffffffc00fc7947 */ /* 0x000fc0000383ffff */
[----:B------:R-:W-:-:S00]  /*e850*/  NOP ;  /* 0x0000000000007918 */ /* 0x000fc00000000000 */
        /* <DEDUP_REMOVED lines=10> */
.L_x_799:


//--------------------- .text._ZN5flash16flash_fwd_kernelI23Flash_fwd_kernel_traitsILi192ELi128ELi64ELi8ELb0ELb0EN7cutlass10bfloat16_tE19Flash_kernel_traitsILi192ELi128ELi64ELi8ES3_EELb0ELb1ELb0ELb0ELb0ELb1ELb1ELb0EEEvNS_16Flash_fwd_paramsE --------------------------
	.section	.text._ZN5flash16flash_fwd_kernelI23Flash_fwd_kernel_traitsILi192ELi128ELi64ELi8ELb0ELb0EN7cutlass10bfloat16_tE19Flash_kernel_traitsILi192ELi128ELi64ELi8ES3_EELb0ELb1ELb0ELb0ELb0ELb1ELb1ELb0EEEvNS_16Flash_fwd_paramsE,"ax",@progbits
	.align	128
        .global         _ZN5flash16flash_fwd_kernelI23Flash_fwd_kernel_traitsILi192ELi128ELi64ELi8ELb0ELb0EN7cutlass10bfloat16_tE19Flash_kernel_traitsILi192ELi128ELi64ELi8ES3_EELb0ELb1ELb0ELb0ELb0ELb1ELb1ELb0EEEvNS_16Flash_fwd_paramsE
        .type           _ZN5flash16flash_fwd_kernelI23Flash_fwd_kernel_traitsILi192ELi128ELi64ELi8ELb0ELb0EN7cutlass10bfloat16_tE19Flash_kernel_traitsILi192ELi128ELi64ELi8ES3_EELb0ELb1ELb0ELb0ELb0ELb1ELb1ELb0EEEvNS_16Flash_fwd_paramsE,@function
        .size           _ZN5flash16flash_fwd_kernelI23Flash_fwd_kernel_traitsILi192ELi128ELi64ELi8ELb0ELb0EN7cutlass10bfloat16_tE19Flash_kernel_traitsILi192ELi128ELi64ELi8ES3_EELb0ELb1ELb0ELb0ELb0ELb1ELb1ELb0EEEvNS_16Flash_fwd_paramsE,(.L_x_800 - _ZN5flash16flash_fwd_kernelI23Flash_fwd_kernel_traitsILi192ELi128ELi64ELi8ELb0ELb0EN7cutlass10bfloat16_tE19Flash_kernel_traitsILi192ELi128ELi64ELi8ES3_EELb0ELb1ELb0ELb0ELb0ELb1ELb1ELb0EEEvNS_16Flash_fwd_paramsE)
        .other          _ZN5flash16flash_fwd_kernelI23Flash_fwd_kernel_traitsILi192ELi128ELi64ELi8ELb0ELb0EN7cutlass10bfloat16_tE19Flash_kernel_traitsILi192ELi128ELi64ELi8ES3_EELb0ELb1ELb0ELb0ELb0ELb1ELb1ELb0EEEvNS_16Flash_fwd_paramsE,@"STO_CUDA_ENTRY STV_DEFAULT"
_ZN5flash16flash_fwd_kernelI23Flash_fwd_kernel_traitsILi192ELi128ELi64ELi8ELb0ELb0EN7cutlass10bfloat16_tE19Flash_kernel_traitsILi192ELi128ELi64ELi8ES3_EELb0ELb1ELb0ELb0ELb0ELb1ELb1ELb0EEEvNS_16Flash_fwd_paramsE:
.text._ZN5flash16flash_fwd_kernelI23Flash_fwd_kernel_traitsILi192ELi128ELi64ELi8ELb0ELb0EN7cutlass10bfloat16_tE19Flash_kernel_traitsILi192ELi128ELi64ELi8ES3_EELb0ELb1ELb0ELb0ELb0ELb1ELb1ELb0EEEvNS_16Flash_fwd_paramsE:
        /* <DEDUP_REMOVED lines=55> */
.L_x_39:
[----:B------:R-:W-:-:S05]  /*0370*/  ULDC UR6, c[0x0][0x2c8] ;  /* 0x0000b20000067ab9 */ /* 0x000fca0000000800 */
.L_x_40:
        /* <DEDUP_REMOVED lines=58> */
[----:B------:R-:W-:Y:S01]  /*0720*/  ISETP.GE.AND P4, PT, R12, UR14, PT ;  /* 0x0000000e0c007c0c */ /* 0x000fe2000bf86270 */
[----:B------:R-:W-:Y:S01]  /*0730*/  @!UP0 ULDC.64 UR4, c[0x0][0x228] ;  /* 0x00008a0000048ab9 */ /* 0x000fe20000000a00 */
[----:B------:R-:W1:Y:S01]  /*0740*/  I2F.RP R0, R4 ;  /* 0x0000000400007306 */ /* 0x000e620000209400 */
[----:B------:R-:W-:Y:S01]  /*0750*/  @!UP0 UIMAD UR7, UR7, UR4, URZ ;  /* 0x00000004070782a4 */ /* 0x000fe2000f8e023f */
[----:B------:R-:W-:Y:S01]  /*0760*/  IMAD.WIDE R10, R11, 0x80, R22 ;  /* 0x000000800b0a7825 */ /* 0x000fe200078e0216 */
[----:B------:R-:W-:Y:S01]  /*0770*/  @!UP0 UIMAD.WIDE.U32 UR22, UR8, UR4, URZ ;  /* 0x00000004081682a5 */ /* 0x000fe2000f8e003f */
[----:B--2---:R-:W-:Y:S01]  /*0780*/  IABS R6, R6 ;  /* 0x0000000600067213 */ /* 0x004fe20000000000 */
[----:B------:R-:W-:-:S02]  /*0790*/  @!UP0 UIMAD UR5, UR8, UR5, UR7 ;  /* 0x00000005080582a4 */ /* 0x000fc4000f8e0207 */
[----:B------:R-:W-:Y:S02]  /*07a0*/  USHF.R.S32.HI UR4, URZ, 0x1f, UR11 ;  /* 0x0000001f3f047899 */ /* 0x000fe4000801140b */
[----:B------:R-:W-:Y:S02]  /*07b0*/  @!UP0 UIADD3 UR12, UR23, UR5, URZ ;  /* 0x00000005170c8290 */ /* 0x000fe4000fffe03f */
[----:B------:R-:W2:Y:S01]  /*07c0*/  @!P4 LDC.64 R26, c[0x0][0x210] ;  /* 0x00008400ff1acb82 */ /* 0x000ea20000000a00 */
[----:B------:R-:W-:Y:S01]  /*07d0*/  @!UP0 UMOV UR6, UR22 ;  /* 0x0000001600068c82 */ /* 0x000fe20008000000 */
[----:B------:R-:W-:Y:S01]  /*07e0*/  UIADD3 UR5, UR18, -0x1, URZ ;  /* 0xffffffff12057890 */ /* 0x000fe2000fffe03f */
[----:B-1----:R-:W1:Y:S01]  /*07f0*/  MUFU.RCP R8, R0 ;  /* 0x0000000000087308 */ /* 0x002e620000001000 */
[----:B------:R-:W-:Y:S02]  /*0800*/  UISETP.NE.AND UP0, UPT, UR10, -0x1, UPT ;  /* 0xffffffff0a00788c */ /* 0x000fe4000bf05270 */
[----:B------:R-:W-:-:S06]  /*0810*/  UIMAD UR23, UR5, -0x40, UR26 ;  /* 0xffffffc0051778a4 */ /* 0x000fcc000f8e021a */
[----:B------:R-:W-:-:S03]  /*0820*/  ISETP.GE.AND P6, PT, R22, UR23, PT ;  /* 0x0000001716007c0c */ /* 0x000fc6000bfc6270 */
[----:B------:R-:W-:Y:S01]  /*0830*/  @UP0 UIADD3 UR19, UR9, UR10, URZ ;  /* 0x0000000a09130290 */ /* 0x000fe2000fffe03f */
[----:B-1----:R-:W-:Y:S02]  /*0840*/  VIADD R8, R8, 0xffffffe ;  /* 0x0ffffffe08087836 */ /* 0x002fe40000000000 */
[----:B------:R-:W-:Y:S02]  /*0850*/  VIADD R0, R22, 0x40 ;  /* 0x0000004016007836 */ /* 0x000fe40000000000 */
[----:B------:R-:W1:Y:S05]  /*0860*/  F2I.FTZ.U32.TRUNC.NTZ R9, R8 ;  /* 0x0000000800097305 */ /* 0x000e6a000021f000 */
[----:B------:R-:W4:Y:S01]  /*0870*/  @!P6 S2R R24, SR_CgaCtaId ;  /* 0x000000000018e919 */ /* 0x000f220000008800 */
        /* <DEDUP_REMOVED lines=22> */
[----:B------:R-:W-:Y:S02]  /*09e0*/  @UP0 UIADD3 UR6, UR9, UR10, URZ ;  /* 0x0000000a09060290 */ /* 0x000fe4000fffe03f */
[----:B------:R-:W-:Y:S01]  /*09f0*/  UIMAD UR4, UR11, UR7, UR4 ;  /* 0x000000070b0472a4 */ /* 0x000fe2000f8e0204 */
[----:B------:R-:W-:-:S02]  /*0a00*/  IMAD.WIDE.U32 R30, R30, UR11, R6 ;  /* 0x0000000b1e1e7c25 */ /* 0x000fc4000f8e0006 */
[----:B------:R-:W5:Y:S03]  /*0a10*/  @!P0 LDC.64 R6, c[0x0][0x210] ;  /* 0x00008400ff068b82 */ /* 0x000f660000000a00 */
        /* <DEDUP_REMOVED lines=8> */
[C---:B------:R-:W-:Y:S01]  /*0aa0*/  LOP3.LUT R5, R13.reuse, UR11, RZ, 0x3c, !PT ;  /* 0x0000000b0d057c12 */ /* 0x040fe2000f8e3cff */
[C---:B------:R-:W-:Y:S01]  /*0ab0*/  @!P0 IMAD.WIDE.U32 R18, R10.reuse, R8, R28 ;  /* 0x000000080a128225 */ /* 0x040fe200078e001c */
[----:B------:R-:W-:Y:S01]  /*0ac0*/  ISETP.NE.AND P1, PT, R13, RZ, PT ;  /* 0x000000ff0d00720c */ /* 0x000fe20003f25270 */
[----:B------:R-:W-:Y:S01]  /*0ad0*/  @UP0 ULDC.64 UR12, c[0x0][0x248] ;  /* 0x00009200000c0ab9 */ /* 0x000fe20000000a00 */
[----:B------:R-:W-:Y:S01]  /*0ae0*/  ISETP.GE.AND P5, PT, R5, RZ, PT ;  /* 0x000000ff0500720c */ /* 0x000fe20003fa6270 */
[C---:B------:R-:W-:Y:S01]  /*0af0*/  @!P0 IMAD R9, R10.reuse, R9, R4 ;  /* 0x000000090a098224 */ /* 0x040fe200078e0204 */
[----:B------:R-:W-:Y:S01]  /*0b00*/  LEA R207, R25, UR4, 0x1 ;  /* 0x0000000419cf7c11 */ /* 0x000fe2000f8e08ff */
[----:B------:R-:W1:Y:S01]  /*0b10*/  @!P4 LDC.64 R4, c[0x0][0x240] ;  /* 0x00009000ff04cb82 */ /* 0x000e620000000a00 */
[----:B------:R-:W-:Y:S01]  /*0b20*/  @!P4 IMAD.MOV.U32 R15, RZ, RZ, R29 ;  /* 0x000000ffff0fc224 */ /* 0x000fe200078e001d */
[----:B------:R-:W-:Y:S01]  /*0b30*/  @UP0 ULDC.64 UR10, c[0x0][0x250] ;  /* 0x00009400000a0ab9 */ /* 0x000fe20000000a00 */
[----:B------:R-:W-:Y:S01]  /*0b40*/  @!P0 IMAD.IADD R14, R19, 0x1, R9 ;  /* 0x00000001130e8824 */ /* 0x000fe200078e0209 */
[----:B------:R-:W-:Y:S01]  /*0b50*/  @UP0 UIMAD.WIDE.U32 UR30, UR19, UR12, URZ ;  /* 0x0000000c131e02a5 */ /* 0x000fe2000f8e003f */
[----:B------:R-:W-:Y:S01]  /*0b60*/  @P2 VIADD R211, R211, 0x1 ;  /* 0x00000001d3d32836 */ /* 0x000fe20000000000 */
[----:B------:R-:W-:Y:S01]  /*0b70*/  @!P4 IADD3 R8, P2, R10, 0x20, RZ ;  /* 0x000000200a08c810 */ /* 0x000fe20007f5e0ff */
[----:B------:R-:W-:-:S02]  /*0b80*/  @UP0 UIMAD.WIDE.U32 UR28, UR6, UR10, URZ ;  /* 0x0000000a061c02a5 */ /* 0x000fc4000f8e003f */
[----:B------:R-:W-:Y:S01]  /*0b90*/  @UP0 UIMAD UR19, UR19, UR13, URZ ;  /* 0x0000000d131302a4 */ /* 0x000fe2000f8e023f */
[----:B------:R-:W-:Y:S01]  /*0ba0*/  @!P5 IMAD.MOV R211, RZ, RZ, -R211 ;  /* 0x000000ffffd3d224 */ /* 0x000fe200078e0ad3 */
[----:B-----5:R-:W-:Y:S01]  /*0bb0*/  @!P0 LEA R20, P5, R18, R6, 0x1 ;  /* 0x0000000612148211 */ /* 0x020fe200078a08ff */
[----:B------:R-:W-:Y:S01]  /*0bc0*/  @!P4 IMAD.X R9, RZ, RZ, R11, P2 ;  /* 0x000000ffff09c224 */ /* 0x000fe200010e060b */
[----:B------:R-:W-:Y:S01]  /*0bd0*/  @!P1 LOP3.LUT R211, RZ, R13, RZ, 0x33, !PT ;  /* 0x0000000dffd39212 */ /* 0x000fe200078e33ff */
[----:B------:R-:W-:Y:S01]  /*0be0*/  VIADD R6, R22, 0x60 ;  /* 0x0000006016067836 */ /* 0x000fe20000000000 */
[----:B------:R-:W-:Y:S01]  /*0bf0*/  @!P0 LEA.HI.X R21, R18, R7, R14, 0x1, P5 ;  /* 0x0000000712158211 */ /* 0x000fe200028f0c0e */
[----:B------:R-:W-:Y:S01]  /*0c00*/  @!P4 IMAD.MOV.U32 R14, RZ, RZ, R30 ;  /* 0x000000ffff0ec224 */ /* 0x000fe200078e001e */
[----:B------:R-:W-:Y:S01]  /*0c10*/  ISETP.GE.AND P5, PT, R12, UR23, PT ;  /* 0x000000170c007c0c */ /* 0x000fe2000bfa6270 */
[----:B------:R-:W3:Y:S01]  /*0c20*/  @!P4 S2R R18, SR_CgaCtaId ;  /* 0x000000000012c919 */ /* 0x000ee20000008800 */
[----:B------:R-:W-:Y:S01]  /*0c30*/  ISETP.GE.AND P2, PT, R6, UR14, PT ;  /* 0x0000000e06007c0c */ /* 0x000fe2000bf46270 */
[----:B------:R-:W-:Y:S01]  /*0c40*/  @UP0 UIMAD UR6, UR6, UR11, URZ ;  /* 0x0000000b060602a4 */ /* 0x000fe2000f8e023f */
[----:B------:R-:W-:Y:S01]  /*0c50*/  @!P6 MOV R7, 0x400 ;  /* 0x000004000007e802 */ /* 0x000fe20000000f00 */
[----:B------:R-:W-:Y:S01]  /*0c60*/  @!PT LDS RZ, [RZ] ;  /* 0x00000000fffff984 */ /* 0x000fe20000000800 */
[----:B------:R-:W-:Y:S01]  /*0c70*/  @!PT LDS RZ, [RZ] ;  /* 0x00000000fffff984 */ /* 0x000fe20000000800 */
[----:B------:R-:W-:Y:S01]  /*0c80*/  @!PT LDS RZ, [RZ] ;  /* 0x00000000fffff984 */ /* 0x000fe20000000800 */
[----:B------:R-:W-:Y:S01]  /*0c90*/  @!P0 LDGSTS.E.BYPASS.LTC128B.128 [R207], desc[UR20][R20.64] ;  /* 0x0000000014cf8fae */ /* 0x000fe2000b901d54 */
[----:B------:R-:W-:Y:S01]  /*0ca0*/  @!P4 MOV R13, 0x400 ;  /* 0x00000400000dc802 */ /* 0x000fe20000000f00 */
[-C--:B-1----:R-:W-:Y:S01]  /*0cb0*/  @!P4 IMAD R9, R9, R4.reuse, RZ ;  /* 0x000000040909c224 */ /* 0x082fe200078e02ff */
[----:B----4-:R-:W-:Y:S01]  /*0cc0*/  @!P6 LEA R24, R24, R7, 0x18 ;  /* 0x000000071818e211 */ /* 0x010fe200078ec0ff */
[C---:B------:R-:W-:Y:S01]  /*0cd0*/  @!P4 IMAD.WIDE.U32 R14, R8.reuse, R4, R14 ;  /* 0x00000004080ec225 */ /* 0x040fe200078e000e */
[----:B------:R-:W-:Y:S01]  /*0ce0*/  @!P0 LDGSTS.E.BYPASS.LTC128B.128 [R207+0x4000], desc[UR20][R20.64+0x80] ;  /* 0x0400008014cf8fae */ /* 0x000fe2000b901d54 */
[----:B------:R-:W1:Y:S01]  /*0cf0*/  @!P3 LDC.64 R6, c[0x0][0x240] ;  /* 0x00009000ff06bb82 */ /* 0x000e620000000a00 */
[----:B------:R-:W-:Y:S01]  /*0d00*/  @UP0 UIADD3 UR27, UR29, UR6, URZ ;  /* 0x000000061d1b0290 */ /* 0x000fe2000fffe03f */
[----:B------:R-:W-:Y:S01]  /*0d10*/  @!P4 IMAD R5, R8, R5, R9 ;  /* 0x000000050805c224 */ /* 0x000fe200078e0209 */
[----:B--2---:R-:W-:Y:S01]  /*0d20*/  @!P4 LEA R26, P1, R14, R26, 0x1 ;  /* 0x0000001a0e1ac211 */ /* 0x004fe200078208ff */
[----:B------:R-:W2:Y:S01]  /*0d30*/  @!P3 S2R R8, SR_CgaCtaId ;  /* 0x000000000008b919 */ /* 0x000ea20000008800 */
[----:B------:R-:W-:Y:S01]  /*0d40*/  @UP0 UIADD3 UR19, UR31, UR19, URZ ;  /* 0x000000131f130290 */ /* 0x000fe2000fffe03f */
[----:B------:R-:W-:Y:S01]  /*0d50*/  @!P4 IMAD.IADD R4, R15, 0x1, R5 ;  /* 0x000000010f04c824 */ /* 0x000fe200078e0205 */
[----:B------:R-:W-:Y:S01]  /*0d60*/  LEA.HI R5, R3, R2, RZ, 0x4 ;  /* 0x0000000203057211 */ /* 0x000fe200078f20ff */
[----:B------:R4:W-:Y:S01]  /*0d70*/  @!P0 LDGSTS.E.BYPASS.LTC128B.128 [R207+0x8000], desc[UR20][R20.64+0x100] ;  /* 0x0800010014cf8fae */ /* 0x0009e2000b901d54 */
[----:B------:R-:W-:Y:S01]  /*0d80*/  ISETP.GE.AND P0, PT, R12, UR23, PT ;  /* 0x000000170c007c0c */ /* 0x000fe2000bf06270 */
[----:B------:R-:W-:Y:S01]  /*0d90*/  @UP0 UMOV UR22, UR30 ;  /* 0x0000001e00160c82 */ /* 0x000fe20008000000 */
[----:B------:R-:W-:Y:S01]  /*0da0*/  @!P4 LEA.HI.X R27, R14, R27, R4, 0x1, P1 ;  /* 0x0000001b0e1bc211 */ /* 0x000fe200008f0c04 */
[----:B------:R-:W1:Y:S01]  /*0db0*/  @!P2 S2R R16, SR_CgaCtaId ;  /* 0x000000000010a919 */ /* 0x000e620000008800 */
[----:B------:R-:W-:-:S02]  /*0dc0*/  @!P3 IADD3 R9, P1, R10, 0x40, RZ ;  /* 0x000000400a09b810 */ /* 0x000fc40007f3e0ff */
[----:B------:R-:W-:Y:S01]  /*0dd0*/  SHF.R.S32.HI R4, RZ, 0x4, R5 ;  /* 0x00000004ff047819 */ /* 0x000fe20000011405 */
[----:B------:R-:W1:Y:S03]  /*0de0*/  @!P5 S2R R14, SR_CgaCtaId ;  /* 0x00000000000ed919 */ /* 0x000e660000008800 */
[C---:B------:R-:W-:Y:S02]  /*0df0*/  LEA.HI R205, R5.reuse, R4, RZ, 0x1 ;  /* 0x0000000405cd7211 */ /* 0x040fe400078f08ff */
[----:B------:R-:W-:Y:S02]  /*0e00*/  LOP3.LUT R5, R5, 0xfffffff0, RZ, 0xc0, !PT ;  /* 0xfffffff005057812 */ /* 0x000fe400078ec0ff */
[----:B------:R-:W-:Y:S02]  /*0e10*/  LOP3.LUT R205, R205, 0xfffffffe, RZ, 0xc0, !PT ;  /* 0xfffffffecdcd7812 */ /* 0x000fe400078ec0ff */
[----:B---3--:R-:W-:Y:S01]  /*0e20*/  @!P4 LEA R18, R18, R13, 0x18 ;  /* 0x0000000d1212c211 */ /* 0x008fe200078ec0ff */
[----:B------:R-:W-:-:S02]  /*0e30*/  IMAD.IADD R5, R2, 0x1, -R5 ;  /* 0x0000000102057824 */ /* 0x000fc400078e0a05 */
[----:B------:R-:W-:-:S03]  /*0e40*/  IMAD.IADD R205, R4, 0x1, -R205 ;  /* 0x0000000104cd7824 */ /* 0x000fc600078e0acd */
[----:B------:R-:W-:Y:S01]  /*0e50*/  SHF.R.S32.HI R4, RZ, 0x1f, R5 ;  /* 0x0000001fff047819 */ /* 0x000fe20000011405 */
[----:B----4-:R-:W-:Y:S01]  /*0e60*/  @!P3 IMAD.X R21, RZ, RZ, R11, P1 ;  /* 0x000000ffff15b224 */ /* 0x010fe200008e060b */
[----:B------:R-:W-:-:S05]  /*0e70*/  @!P2 IADD3 R20, P1, R10, 0x60, RZ ;  /* 0x000000600a14a810 */ /* 0x000fca0007f3e0ff */
[----:B------:R-:W-:Y:S01]  /*0e80*/  @!P2 IMAD.X R19, RZ, RZ, R11, P1 ;  /* 0x000000ffff13a224 */ /* 0x000fe200008e060b */
[----:B------:R-:W-:Y:S02]  /*0e90*/  PLOP3.LUT P1, PT, PT, PT, UP0, 0x80, 0x0 ;  /* 0x000000000000781c */ /* 0x000fe40003f2f008 */
[----:B------:R-:W-:-:S04]  /*0ea0*/  @!P3 MOV R11, 0x400 ;  /* 0x00000400000bb802 */ /* 0x000fc80000000f00 */
[----:B--2---:R-:W-:-:S07]  /*0eb0*/  @!P3 LEA R8, R8, R11, 0x18 ;  /* 0x0000000b0808b211 */ /* 0x004fce00078ec0ff */
[----:B-1----:R-:W-:Y:S05]  /*0ec0*/  @P1 BRA `(.L_x_42) ;  /* 0x0000000000341947 */ /* 0x002fea0003800000 */
        /* <DEDUP_REMOVED lines=13> */
.L_x_42:
        /* <DEDUP_REMOVED lines=14> */
.L_x_43:
[----:B------:R-:W-:Y:S01]  /*1080*/  IMAD R17, R23, UR12, RZ ;  /* 0x0000000c17117c24 */ /* 0x000fe2000f8e02ff */
[----:B------:R-:W-:Y:S01]  /*1090*/  @!P2 MOV R15, 0x400 ;  /* 0x00000400000fa802 */ /* 0x000fe20000000f00 */
[----:B------:R-:W-:Y:S01]  /*10a0*/  IMAD.WIDE.U32 R34, R22, UR12, R32 ;  /* 0x0000000c16227c25 */ /* 0x000fe2000f8e0020 */
[----:B------:R-:W-:Y:S01]  /*10b0*/  LOP3.LUT R12, R13, 0xfffffff8, RZ, 0xc0, !PT ;  /* 0xfffffff80d0c7812 */ /* 0x000fe200078ec0ff */
[----:B------:R-:W-:Y:S01]  /*10c0*/  ULDC.64 UR8, c[0x0][0x260] ;  /* 0x0000980000087ab9 */ /* 0x000fe20000000a00 */
[----:B------:R-:W-:Y:S01]  /*10d0*/  @!P2 LEA R16, R16, R15, 0x18 ;  /* 0x0000000f1010a211 */ /* 0x000fe200078ec0ff */
[----:B------:R-:W-:Y:S01]  /*10e0*/  IMAD R4, R22, UR13, R17 ;  /* 0x0000000d16047c24 */ /* 0x000fe2000f8e0211 */
[----:B------:R-:W-:Y:S01]  /*10f0*/  IADD3 R208, P1, R34, UR22, RZ ;  /* 0x0000001622d07c10 */ /* 0x000fe2000ff3e0ff */
[----:B------:R-:W-:Y:S01]  /*1100*/  IMAD.WIDE.U32 R32, R22, UR10, R32 ;  /* 0x0000000a16207c25 */ /* 0x000fe2000f8e0020 */
[----:B------:R-:W-:Y:S01]  /*1110*/  @!P5 MOV R11, 0x400 ;  /* 0x00000400000bd802 */ /* 0x000fe20000000f00 */
[----:B------:R-:W-:Y:S01]  /*1120*/  ULDC.64 UR6, c[0x0][0x268] ;  /* 0x00009a0000067ab9 */ /* 0x000fe20000000a00 */
[----:B------:R-:W-:Y:S01]  /*1130*/  IADD3.X R209, R35, UR19, R4, P1, !PT ;  /* 0x0000001323d17c10 */ /* 0x000fe20008ffe404 */
[----:B------:R-:W-:Y:S01]  /*1140*/  IMAD R15, R23, UR10, RZ ;  /* 0x0000000a170f7c24 */ /* 0x000fe2000f8e02ff */
[----:B------:R-:W-:Y:S01]  /*1150*/  IADD3 R136, P1, R32, UR28, RZ ;  /* 0x0000001c20887c10 */ /* 0x000fe2000ff3e0ff */
[----:B------:R-:W-:Y:S01]  /*1160*/  IMAD.IADD R12, R5, 0x1, -R12 ;  /* 0x00000001050c7824 */ /* 0x000fe200078e0a0c */
[----:B------:R-:W-:Y:S01]  /*1170*/  @!P5 LEA R14, R14, R11, 0x18 ;  /* 0x0000000b0e0ed211 */ /* 0x000fe200078ec0ff */
[----:B------:R-:W1:Y:S01]  /*1180*/  @!P2 LDC.64 R4, c[0x0][0x240] ;  /* 0x00009000ff04ab82 */ /* 0x000e620000000a00 */
[----:B------:R-:W-:Y:S01]  /*1190*/  @!P3 IMAD R17, R25, 0x2, R8 ;  /* 0x000000021911b824 */ /* 0x000fe200078e0208 */
[----:B------:R-:W-:Y:S01]  /*11a0*/  USHF.L.U64.HI UR19, UR12, 0x6, UR13 ;  /* 0x000000060c137899 */ /* 0x000fe2000801020d */
[----:B------:R-:W-:Y:S01]  /*11b0*/  IMAD R8, R22, UR11, R15 ;  /* 0x0000000b16087c24 */ /* 0x000fe2000f8e020f */
[----:B------:R-:W-:Y:S01]  /*11c0*/  USHF.L.U32 UR22, UR12, 0x6, URZ ;  /* 0x000000060c167899 */ /* 0x000fe2000800063f */
[----:B------:R-:W-:Y:S01]  /*11d0*/  @!P3 IMAD R28, R21, R6, RZ ;  /* 0x00000006151cb224 */ /* 0x000fe200078e02ff */
[----:B------:R-:W-:Y:S01]  /*11e0*/  UIMAD.WIDE.U32 UR28, UR5, UR10, URZ ;  /* 0x0000000a051c72a5 */ /* 0x000fe2000f8e003f */
[----:B------:R-:W-:Y:S01]  /*11f0*/  @!P3 IMAD.MOV.U32 R31, RZ, RZ, R29 ;  /* 0x000000ffff1fb224 */ /* 0x000fe200078e001d */
[----:B------:R-:W-:Y:S01]  /*1200*/  IADD3.X R137, R33, UR27, R8, P1, !PT ;  /* 0x0000001b21897c10 */ /* 0x000fe20008ffe408 */
[----:B------:R-:W2:Y:S01]  /*1210*/  @!P3 LDC.64 R10, c[0x0][0x210] ;  /* 0x00008400ff0abb82 */ /* 0x000ea20000000a00 */
[----:B------:R-:W-:Y:S01]  /*1220*/  SHF.R.S32.HI R8, RZ, 0x1f, R211 ;  /* 0x0000001fff087819 */ /* 0x000fe200000114d3 */
[C---:B------:R-:W-:Y:S01]  /*1230*/  @!P4 IMAD R18, R25.reuse, 0x2, R18 ;  /* 0x000000021912c824 */ /* 0x040fe200078e0212 */
[----:B------:R-:W-:Y:S01]  /*1240*/  USHF.L.U32 UR27, UR12, 0x5, URZ ;  /* 0x000000050c1b7899 */ /* 0x000fe2000800063f */
[----:B------:R-:W-:Y:S01]  /*1250*/  @!P2 IMAD R16, R25, 0x2, R16 ;  /* 0x000000021910a824 */ /* 0x000fe200078e0210 */
[----:B------:R-:W-:Y:S01]  /*1260*/  LEA.HI R3, R3, R2, RZ, 0x5 ;  /* 0x0000000203037211 */ /* 0x000fe200078f28ff */
[C---:B------:R-:W-:Y:S01]  /*1270*/  @!P6 IMAD R15, R25.reuse, 0x2, R24 ;  /* 0x00000002190fe824 */ /* 0x040fe200078e0218 */
[----:B------:R-:W-:Y:S01]  /*1280*/  @!PT LDS RZ, [RZ] ;  /* 0x00000000fffff984 */ /* 0x000fe20000000800 */
[----:B------:R-:W-:Y:S01]  /*1290*/  @!PT LDS RZ, [RZ] ;  /* 0x00000000fffff984 */ /* 0x000fe20000000800 */
[----:B------:R-:W-:Y:S01]  /*12a0*/  @!PT LDS RZ, [RZ] ;  /* 0x00000000fffff984 */ /* 0x000fe20000000800 */
[----:B------:R-:W-:Y:S01]  /*12b0*/  @!P4 LDGSTS.E.BYPASS.LTC128B.128 [R18+0x1000], desc[UR20][R26.64] ;  /* 0x010000001a12cfae */ /* 0x000fe2000b901d54 */
[----:B------:R-:W-:Y:S01]  /*12c0*/  @!P5 IMAD R14, R25, 0x2, R14 ;  /* 0x00000002190ed824 */ /* 0x000fe200078e020e */
[----:B------:R-:W-:Y:S01]  /*12d0*/  UISETP.GE.AND UP0, UPT, UR18, 0x2, UPT ;  /* 0x000000021200788c */ /* 0x000fe2000bf06270 */
[----:B------:R-:W-:Y:S01]  /*12e0*/  @!P2 IMAD.MOV.U32 R25, RZ, RZ, R29 ;  /* 0x000000ffff19a224 */ /* 0x000fe200078e001d */
[----:B------:R-:W-:Y:S01]  /*12f0*/  @!P4 LDGSTS.E.BYPASS.LTC128B.128 [R18+0x5000], desc[UR20][R26.64+0x80] ;  /* 0x050000801a12cfae */ /* 0x000fe2000b901d54 */
[----:B------:R-:W-:-:S02]  /*1300*/  @!P3 IMAD R21, R9, R7, R28 ;  /* 0x000000070915b224 */ /* 0x000fc400078e021c */
[----:B------:R-:W-:Y:S01]  /*1310*/  @!P3 IMAD.WIDE.U32 R28, R9, R6, R30 ;  /* 0x00000006091cb225 */ /* 0x000fe200078e001e */
[----:B------:R3:W-:Y:S03]  /*1320*/  @!P4 LDGSTS.E.BYPASS.LTC128B.128 [R18+0x9000], desc[UR20][R26.64+0x100] ;  /* 0x090001001a12cfae */ /* 0x0007e6000b901d54 */
[C---:B------:R-:W-:Y:S02]  /*1330*/  IMAD R6, R8.reuse, UR8, RZ ;  /* 0x0000000808067c24 */ /* 0x040fe4000f8e02ff */
[----:B------:R-:W-:Y:S02]  /*1340*/  IMAD R8, R8, UR6, RZ ;  /* 0x0000000608087c24 */ /* 0x000fe4000f8e02ff */
[C---:B------:R-:W-:Y:S01]  /*1350*/  IMAD R213, R211.reuse, UR9, R6 ;  /* 0x00000009d3d57c24 */ /* 0x040fe2000f8e0206 */
[----:B------:R-:W-:Y:S01]  /*1360*/  USHF.L.U64.HI UR9, UR12, 0x5, UR13 ;  /* 0x000000050c097899 */ /* 0x000fe2000801020d */
[----:B------:R-:W4:Y:S01]  /*1370*/  @!P2 LDC.64 R6, c[0x0][0x210] ;  /* 0x00008400ff06ab82 */ /* 0x000f220000000a00 */
[----:B------:R-:W-:Y:S01]  /*1380*/  IMAD.WIDE.U32 R208, R211, UR8, R208 ;  /* 0x00000008d3d07c25 */ /* 0x000fe2000f8e00d0 */
[----:B--2---:R-:W-:Y:S01]  /*1390*/  @!P3 LEA R10, P1, R28, R10, 0x1 ;  /* 0x0000000a1c0ab211 */ /* 0x004fe200078208ff */
[----:B------:R-:W-:-:S02]  /*13a0*/  ULDC UR8, c[0x0][0x39c] ;  /* 0x0000e70000087ab9 */ /* 0x000fc40000000800 */
        /* <DEDUP_REMOVED lines=25> */
[C---:B--2---:R-:W-:Y:S01]  /*1540*/  @!P6 LEA R18, P4, R26.reuse, R8, 0x1 ;  /* 0x000000081a12e211 */ /* 0x044fe200078808ff */
[----:B------:R-:W-:Y:S01]  /*1550*/  @!P3 LDGSTS.E.BYPASS.LTC128B.128 [R17+0x6000], desc[UR20][R10.64+0x80] ;  /* 0x060000800a11bfae */ /* 0x000fe2000b901d54 */
[C---:B------:R-:W-:Y:S01]  /*1560*/  @!P5 IADD3 R7, P1, R26.reuse, UR27, RZ ;  /* 0x0000001b1a07dc10 */ /* 0x040fe2000ff3e0ff */
[----:B------:R-:W-:Y:S01]  /*1570*/  IMAD.IADD R211, R137, 0x1, R211 ;  /* 0x0000000189d37824 */ /* 0x000fe200078e02d3 */
[----:B------:R-:W-:Y:S01]  /*1580*/  @!P6 LEA.HI.X R19, R26, R9, R6, 0x1, P4 ;  /* 0x000000091a13e211 */ /* 0x000fe200020f0c06 */
[----:B------:R2:W-:Y:S01]  /*1590*/  @!P3 LDGSTS.E.BYPASS.LTC128B.128 [R17+0xa000], desc[UR20][R10.64+0x100] ;  /* 0x0a0001000a11bfae */ /* 0x0005e2000b901d54 */
[----:B------:R-:W-:Y:S01]  /*15a0*/  @!P5 IADD3.X R6, R6, UR9, RZ, P1, !PT ;  /* 0x000000090606dc10 */ /* 0x000fe20008ffe4ff */
[----:B------:R-:W3:Y:S01]  /*15b0*/  @!P0 LDC.64 R8, c[0x0][0x220] ;  /* 0x00008800ff088b82 */ /* 0x000ee20000000a00 */
[C---:B-1----:R-:W-:Y:S01]  /*15c0*/  @!P5 LEA R24, P1, R7.reuse, R4, 0x1 ;  /* 0x000000040718d211 */ /* 0x042fe200078208ff */
[----:B------:R-:W-:Y:S01]  /*15d0*/  @!P2 LDGSTS.E.BYPASS.LTC128B.128 [R16+0x3000], desc[UR20][R20.64] ;  /* 0x030000001410afae */ /* 0x000fe2000b901d54 */
[C---:B------:R-:W-:Y:S01]  /*15e0*/  ISETP.GE.AND P3, PT, R22.reuse, UR23, PT ;  /* 0x0000001716007c0c */ /* 0x040fe2000bf66270 */
[----:B------:R-:W-:Y:S01]  /*15f0*/  IMAD.SHL.U32 R22, R22, 0x8, RZ ;  /* 0x0000000816167824 */ /* 0x000fe200078e00ff */
[----:B------:R-:W-:Y:S01]  /*1600*/  @!P5 LEA.HI.X R25, R7, R5, R6, 0x1, P1 ;  /* 0x000000050719d211 */ /* 0x000fe200008f0c06 */
[----:B------:R-:W-:Y:S01]  /*1610*/  @!P2 LDGSTS.E.BYPASS.LTC128B.128 [R16+0x7000], desc[UR20][R20.64+0x80] ;  /* 0x070000801410afae */ /* 0x000fe2000b901d54 */
[----:B------:R-:W-:Y:S01]  /*1620*/  IMAD.SHL.U32 R5, R0, 0x40, RZ ;  /* 0x0000004000057824 */ /* 0x000fe200078e00ff */
[----:B------:R-:W-:Y:S01]  /*1630*/  USHF.L.U32 UR6, UR11, 0x5, URZ ;  /* 0x000000050b067899 */ /* 0x000fe2000800063f */
[----:B------:R-:W-:Y:S01]  /*1640*/  IMAD.SHL.U32 R4, R12, 0x40, RZ ;  /* 0x000000400c047824 */ /* 0x000fe200078e00ff */
[----:B------:R-:W-:Y:S01]  /*1650*/  @!P2 LDGSTS.E.BYPASS.LTC128B.128 [R16+0xb000], desc[UR20][R20.64+0x100] ;  /* 0x0b0001001410afae */ /* 0x000fe2000b901d54 */
[----:B------:R-:W-:Y:S01]  /*1660*/  IMAD.SHL.U32 R93, R13, 0x40, RZ ;  /* 0x000000400d5d7824 */ /* 0x000fe200078e00ff */
[----:B------:R-:W-:Y:S01]  /*1670*/  LOP3.LUT R5, R5, 0x1c0, RZ, 0xc0, !PT ;  /* 0x000001c005057812 */ /* 0x000fe200078ec0ff */
[----:B------:R-:W-:Y:S01]  /*1680*/  IMAD.SHL.U32 R133, R2, 0x2, RZ ;  /* 0x0000000202857824 */ /* 0x000fe200078e00ff */
[----:B------:R-:W-:Y:S01]  /*1690*/  @!P6 LDGSTS.E.BYPASS.LTC128B.128 [R15+0xc000], desc[UR20][R18.64] ;  /* 0x0c000000120fefae */ /* 0x000fe2000b901d54 */
[----:B------:R-:W-:Y:S01]  /*16a0*/  LOP3.LUT R4, R4, 0x1c0, RZ, 0xc0, !PT ;  /* 0x000001c004047812 */ /* 0x000fe200078ec0ff */
[----:B------:R-:W1:Y:S01]  /*16b0*/  @!P3 LDC.64 R6, c[0x0][0x220] ;  /* 0x00008800ff06bb82 */ /* 0x000e620000000a00 */
[----:B------:R-:W-:Y:S01]  /*16c0*/  LOP3.LUT R93, R93, 0xfffffe00, RZ, 0xc0, !PT ;  /* 0xfffffe005d5d7812 */ /* 0x000fe200078ec0ff */
[----:B------:R-:W-:Y:S01]  /*16d0*/  @!P6 LDGSTS.E.BYPASS.LTC128B.128 [R15+0xe000], desc[UR20][R18.64+0x80] ;  /* 0x0e000080120fefae */ /* 0x000fe2000b901d54 */
[----:B------:R-:W-:Y:S01]  /*16e0*/  IMAD.U32 R13, RZ, RZ, UR6 ;  /* 0x00000006ff0d7e24 */ /* 0x000fe2000f8e00ff */
[----:B------:R-:W-:-:S02]  /*16f0*/  LOP3.LUT R133, R133, 0x6, RZ, 0xc0, !PT ;  /* 0x0000000685857812 */ /* 0x000fc400078ec0ff */
[----:B------:R4:W-:Y:S01]  /*1700*/  @!P6 LDGSTS.E.BYPASS.LTC128B.128 [R15+0x10000], desc[UR20][R18.64+0x100] ;  /* 0x10000100120fefae */ /* 0x0009e2000b901d54 */
[----:B--2---:R-:W-:-:S03]  /*1710*/  IMAD.U32 R10, RZ, RZ, UR28 ;  /* 0x0000001cff0a7e24 */ /* 0x004fc6000f8e00ff */
[----:B------:R-:W-:Y:S01]  /*1720*/  @!P5 LDGSTS.E.BYPASS.LTC128B.128 [R14+0xd000], desc[UR20][R24.64] ;  /* 0x0d000000180edfae */ /* 0x000fe2000b901d54 */
[----:B------:R-:W-:Y:S01]  /*1730*/  LOP3.LUT R17, R5, 0x8, R22, 0xf8, !PT ;  /* 0x0000000805117812 */ /* 0x000fe200078ef816 */
[----:B------:R-:W-:Y:S01]  /*1740*/  IMAD.U32 R11, RZ, RZ, UR29 ;  /* 0x0000001dff0b7e24 */ /* 0x000fe2000f8e00ff */
[----:B------:R-:W-:Y:S01]  /*1750*/  UIMAD.WIDE.U32 UR28, UR10, 0x20, URZ ;  /* 0x000000200a1c78a5 */ /* 0x000fe2000f8e003f */
[----:B------:R-:W-:Y:S01]  /*1760*/  @!P5 LDGSTS.E.BYPASS.LTC128B.128 [R14+0xf000], desc[UR20][R24.64+0x80] ;  /* 0x0f000080180edfae */ /* 0x000fe2000b901d54 */
[----:B------:R-:W-:-:S03]  /*1770*/  IMAD.U32 R11, RZ, RZ, UR7 ;  /* 0x00000007ff0b7e24 */ /* 0x000fc6000f8e00ff */
[----:B------:R2:W-:Y:S04]  /*1780*/  @!P5 LDGSTS.E.BYPASS.LTC128B.128 [R14+0x11000], desc[UR20][R24.64+0x100] ;  /* 0x11000100180edfae */ /* 0x0005e8000b901d54 */
[----:B------:R-:W0:Y:S01]  /*1790*/  LDGDEPBAR ;  /* 0x00000000000079af */ /* 0x000e220000000000 */
[----:B----4-:R-:W-:-:S05]  /*17a0*/  IMAD.SHL.U32 R15, R205, 0x8, RZ ;  /* 0x00000008cd0f7824 */ /* 0x010fca00078e00ff */
[----:B------:R-:W-:Y:S02]  /*17b0*/  LOP3.LUT R15, R4, 0x8, R15, 0xf8, !PT ;  /* 0x00000008040f7812 */ /* 0x000fe400078ef80f */
[----:B------:R-:W-:-:S04]  /*17c0*/  SHF.R.U32.HI R4, RZ, 0x3, R4 ;  /* 0x00000003ff047819 */ /* 0x000fc80000011604 */
[----:B------:R-:W-:Y:S01]  /*17d0*/  LOP3.LUT R4, R15, R4, RZ, 0x3c, !PT ;  /* 0x000000040f047212 */ /* 0x000fe200078e3cff */
[----:B------:R-:W-:-:S04]  /*17e0*/  DEPBAR.LE SB0, 0x0 ;  /* 0x000080000000791a */ /* 0x000fc80000000000 */
[----:B------:R-:W-:Y:S01]  /*17f0*/  BAR.SYNC.DEFER_BLOCKING 0x0 ;  /* 0x0000000000007b1d */ /* 0x000fe20000010000 */
[----:B--2---:R-:W-:Y:S02]  /*1800*/  SHF.R.U32.HI R14, RZ, 0x3, R5 ;  /* 0x00000003ff0e7819 */ /* 0x004fe40000011605 */
[C---:B------:R-:W-:Y:S02]  /*1810*/  LEA R5, P1, R10.reuse, R136, 0x6 ;  /* 0x000000880a057211 */ /* 0x040fe400078230ff */
[----:B------:R-:W-:Y:S02]  /*1820*/  LOP3.LUT R14, R17, R14, RZ, 0x3c, !PT ;  /* 0x0000000e110e7212 */ /* 0x000fe400078e3cff */
[----:B-1----:R-:W-:Y:S02]  /*1830*/  @!P3 LEA R18, P2, R5, R6, 0x1 ;  /* 0x000000060512b211 */ /* 0x002fe400078408ff */
[----:B------:R-:W-:Y:S01]  /*1840*/  LEA.HI.X R10, R10, R211, R11, 0x6, P1 ;  /* 0x000000d30a0a7211 */ /* 0x000fe200008f340b */
[----:B------:R-:W-:Y:S01]  /*1850*/  IMAD R205, R205, 0x200, R14 ;  /* 0x00000200cdcd7824 */ /* 0x000fe200078e020e */
[----:B------:R-:W-:-:S02]  /*1860*/  SHF.R.S32.HI R6, RZ, 0x5, R3 ;  /* 0x00000005ff067819 */ /* 0x000fc40000011403 */
[C---:B------:R-:W-:Y:S02]  /*1870*/  @!P0 IADD3 R11, P1, R5.reuse, UR28, RZ ;  /* 0x0000001c050b8c10 */ /* 0x040fe4000ff3e0ff */
[----:B------:R-:W-:Y:S01]  /*1880*/  @!P3 LEA.HI.X R19, R5, R7, R10, 0x1, P2 ;  /* 0x000000070513b211 */ /* 0x000fe200010f0c0a */
[----:B------:R-:W-:Y:S01]  /*1890*/  IMAD R5, R6, 0x400, R93 ;  /* 0x0000040006057824 */ /* 0x000fe200078e025d */
[----:B------:R-:W-:Y:S01]  /*18a0*/  @!P0 IADD3.X R16, R10, UR29, R13, P1, !PT ;  /* 0x0000001d0a108c10 */ /* 0x000fe20008ffe40d */
[----:B------:R-:W-:Y:S01]  /*18b0*/  IMAD.MOV.U32 R7, RZ, RZ, 0x10 ;  /* 0x00000010ff077424 */ /* 0x000fe200078e00ff */
[----:B---3--:R-:W-:Y:S01]  /*18c0*/  @!P0 LEA R8, P4, R11, R8, 0x1 ;  /* 0x000000080b088211 */ /* 0x008fe200078808ff */
[----:B------:R-:W-:Y:S01]  /*18d0*/  IMAD.IADD R206, R4, 0x1, R5 ;  /* 0x0000000104ce7824 */ /* 0x000fe200078e0205 */
[----:B------:R-:W-:Y:S01]  /*18e0*/  LEA R205, R205, UR4, 0x1 ;  /* 0x00000004cdcd7c11 */ /* 0x000fe2000f8e08ff */
[----:B------:R-:W-:Y:S01]  /*18f0*/  IMAD.MOV.U32 R5, RZ, RZ, 0x20 ;  /* 0x00000020ff057424 */ /* 0x000fe200078e00ff */
[----:B------:R-:W-:Y:S01]  /*1900*/  @!P0 LEA.HI.X R9, R11, R9, R16, 0x1, P4 ;  /* 0x000000090b098211 */ /* 0x000fe200020f0c10 */
[----:B------:R-:W-:Y:S01]  /*1910*/  @P3 STS.128 [R207+0x12000], RZ ;  /* 0x012000ffcf003388 */ /* 0x000fe20000000c00 */
[----:B------:R-:W-:Y:S01]  /*1920*/  LEA R206, R206, UR4, 0x1 ;  /* 0x00000004cece7c11 */ /* 0x000fe2000f8e08ff */
[----:B------:R-:W-:Y:S01]  /*1930*/  VIADD R203, R205, 0xc020 ;  /* 0x0000c020cdcb7836 */ /* 0x000fe20000000000 */
[----:B------:R-:W-:Y:S01]  /*1940*/  R2P PR, R12, 0x6 ;  /* 0x000000060c007804 */ /* 0x000fe20000000000 */
[----:B------:R-:W-:Y:S01]  /*1950*/  @P3 STS.128 [R207+0x14000], RZ ;  /* 0x014000ffcf003388 */ /* 0x000fe20000000c00 */
[----:B------:R-:W-:-:S03]  /*1960*/  LEA R6, R6, UR25, 0x4 ;  /* 0x0000001906067c11 */ /* 0x000fc6000f8e20ff */
[----:B------:R-:W-:Y:S01]  /*1970*/  @P3 STS.128 [R207+0x16000], RZ ;  /* 0x016000ffcf003388 */ /* 0x000fe20000000c00 */
[----:B------:R-:W-:Y:S02]  /*1980*/  SEL R7, R7, 0xfffffff0, !P1 ;  /* 0xfffffff007077807 */ /* 0x000fe40004800000 */
[----:B------:R-:W-:Y:S01]  /*1990*/  SEL R5, R5, 0xffffffe0, !P2 ;  /* 0xffffffe005057807 */ /* 0x000fe20005000000 */
[----:B------:R-:W-:Y:S01]  /*19a0*/  @!PT LDS RZ, [RZ] ;  /* 0x00000000fffff984 */ /* 0x000fe20000000800 */
[----:B------:R-:W-:Y:S01]  /*19b0*/  @!PT LDS RZ, [RZ] ;  /* 0x00000000fffff984 */ /* 0x000fe20000000800 */
[----:B------:R-:W-:Y:S01]  /*19c0*/  @!PT LDS RZ, [RZ] ;  /* 0x00000000fffff984 */ /* 0x000fe20000000800 */
[----:B------:R-:W-:Y:S01]  /*19d0*/  @!P3 LDGSTS.E.BYPASS.LTC128B.128 [R207+0x12000], desc[UR20][R18.64] ;  /* 0x1200000012cfbfae */ /* 0x000fe2000b901d54 */
[----:B------:R-:W-:Y:S01]  /*19e0*/  R2P PR, R0, 0x6 ;  /* 0x0000000600007804 */ /* 0x000fe20000000000 */
[----:B------:R-:W-:Y:S02]  /*19f0*/  VIADD R0, R205, 0xc000 ;  /* 0x0000c000cd007836 */ /* 0x000fe40000000000 */
[----:B------:R-:W-:Y:S01]  /*1a00*/  @!P3 LDGSTS.E.BYPASS.LTC128B.128 [R207+0x14000], desc[UR20][R18.64+0x80] ;  /* 0x1400008012cfbfae */ /* 0x000fe2000b901d54 */
[--C-:B------:R-:W-:Y:S02]  /*1a10*/  IMAD R204, R7, 0x2, R206.reuse ;  /* 0x0000000207cc7824 */ /* 0x100fe400078e02ce */
[C---:B------:R-:W-:Y:S01]  /*1a20*/  IMAD R202, R5.reuse, 0x2, R206 ;  /* 0x0000000205ca7824 */ /* 0x040fe200078e02ce */
[----:B------:R1:W-:Y:S01]  /*1a30*/  @!P3 LDGSTS.E.BYPASS.LTC128B.128 [R207+0x16000], desc[UR20][R18.64+0x100] ;  /* 0x1600010012cfbfae */ /* 0x0003e2000b901d54 */
[----:B------:R-:W-:-:S03]  /*1a40*/  IMAD R201, R5, 0x2, R204 ;  /* 0x0000000205c97824 */ /* 0x000fc600078e02cc */
[----:B------:R-:W-:Y:S02]  /*1a50*/  @P0 STS.128 [R207+0x13000], RZ ;  /* 0x013000ffcf000388 */ /* 0x000fe40000000c00 */
[----:B------:R-:W-:Y:S02]  /*1a60*/  @P1 VIADD R203, R0, 0xffffffe0 ;  /* 0xffffffe000cb1836 */ /* 0x000fe40000000000 */
[----:B------:R-:W-:Y:S01]  /*1a70*/  @P0 STS.128 [R207+0x15000], RZ ;  /* 0x015000ffcf000388 */ /* 0x000fe20000000c00 */
[----:B------:R-:W-:-:S03]  /*1a80*/  IMAD.MOV.U32 R0, RZ, RZ, 0x40 ;  /* 0x00000040ff007424 */ /* 0x000fc600078e00ff */
[----:B------:R-:W-:Y:S02]  /*1a90*/  @P0 STS.128 [R207+0x17000], RZ ;  /* 0x017000ffcf000388 */ /* 0x000fe40000000c00 */
[----:B------:R-:W-:Y:S02]  /*1aa0*/  SEL R0, R0, 0xffffffc0, !P2 ;  /* 0xffffffc000007807 */ /* 0x000fe40005000000 */
[----:B------:R-:W-:Y:S01]  /*1ab0*/  @!PT LDS RZ, [RZ] ;  /* 0x00000000fffff984 */ /* 0x000fe20000000800 */
[----:B------:R-:W-:Y:S01]  /*1ac0*/  @!PT LDS RZ, [RZ] ;  /* 0x00000000fffff984 */ /* 0x000fe20000000800 */
[----:B------:R-:W-:Y:S01]  /*1ad0*/  @!PT LDS RZ, [RZ] ;  /* 0x00000000fffff984 */ /* 0x000fe20000000800 */
[----:B------:R-:W-:Y:S03]  /*1ae0*/  @!P0 LDGSTS.E.BYPASS.LTC128B.128 [R207+0x13000], desc[UR20][R8.64] ;  /* 0x1300000008cf8fae */ /* 0x000fe6000b901d54 */
[----:B------:R-:W-:Y:S01]  /*1af0*/  IMAD.IADD R199, R205, 0x1, R0 ;  /* 0x00000001cdc77824 */ /* 0x000fe200078e0200 */
[----:B------:R-:W-:Y:S01]  /*1b00*/  @!P0 LDGSTS.E.BYPASS.LTC128B.128 [R207+0x15000], desc[UR20][R8.64+0x80] ;  /* 0x1500008008cf8fae */ /* 0x000fe2000b901d54 */
[----:B------:R-:W-:-:S03]  /*1b10*/  IMAD.IADD R192, R0, 0x1, R203 ;  /* 0x0000000100c07824 */ /* 0x000fc600078e02cb */
[----:B------:R2:W-:Y:S04]  /*1b20*/  @!P0 LDGSTS.E.BYPASS.LTC128B.128 [R207+0x17000], desc[UR20][R8.64+0x100] ;  /* 0x1700010008cf8fae */ /* 0x0005e8000b901d54 */
[----:B------:R-:W-:Y:S04]  /*1b30*/  LDSM.16.M88.4 R20, [R206] ;  /* 0x00000000ce14783b */ /* 0x000fe80000000200 */
[----:B------:R-:W3:Y:S04]  /*1b40*/  LDSM.16.M88.4 R32, [R205+0xc000] ;  /* 0x00c00000cd20783b */ /* 0x000ee80000000200 */
[----:B------:R-:W4:Y:S04]  /*1b50*/  LDSM.16.M88.4 R40, [R205+0xc800] ;  /* 0x00c80000cd28783b */ /* 0x000f280000000200 */
[----:B------:R-:W-:Y:S04]  /*1b60*/  LDSM.16.M88.4 R52, [R204] ;  /* 0x00000000cc34783b */ /* 0x000fe80000000200 */
[----:B-1----:R-:W1:Y:S04]  /*1b70*/  LDSM.16.M88.4 R16, [R203] ;  /* 0x00000000cb10783b */ /* 0x002e680000000200 */
[----:B------:R-:W5:Y:S04]  /*1b80*/  LDSM.16.M88.4 R60, [R205+0xd000] ;  /* 0x00d00000cd3c783b */ /* 0x000f680000000200 */
[----:B------:R-:W5:Y:S04]  /*1b90*/  LDSM.16.M88.4 R12, [R203+0x800] ;  /* 0x00080000cb0c783b */ /* 0x000f680000000200 */
[----:B------:R-:W5:Y:S04]  /*1ba0*/  LDSM.16.M88.4 R36, [R205+0xd800] ;  /* 0x00d80000cd24783b */ /* 0x000f680000000200 */
[----:B------:R-:W-:Y:S04]  /*1bb0*/  LDSM.16.M88.4 R76, [R202] ;  /* 0x00000000ca4c783b */ /* 0x000fe80000000200 */
[----:B--2---:R-:W2:Y:S04]  /*1bc0*/  LDSM.16.M88.4 R8, [R199+0xc000] ;  /* 0x00c00000c708783b */ /* 0x004ea80000000200 */
[----:B------:R-:W2:Y:S01]  /*1bd0*/  LDSM.16.M88.4 R80, [R203+0x1000] ;  /* 0x00100000cb50783b */ /* 0x000ea20000000200 */
[C---:B---3--:R-:W-:Y:S03]  /*1be0*/  HMMA.16816.F32.BF16 R24, R20.reuse, R32, RZ ;  /* 0x000000201418723c */ /* 0x048fe600000418ff */
[----:B------:R-:W3:Y:S04]  /*1bf0*/  LDSM.16.M88.4 R28, [R199+0xc800] ;  /* 0x00c80000c71c783b */ /* 0x000ee80000000200 */
[----:B------:R-:W3:Y:S01]  /*1c00*/  LDSM.16.M88.4 R68, [R203+0x1800] ;  /* 0x00180000cb44783b */ /* 0x000ee20000000200 */
[C---:B----4-:R-:W-:Y:S03]  /*1c10*/  HMMA.16816.F32.BF16 R44, R20.reuse, R40, RZ ;  /* 0x00000028142c723c */ /* 0x050fe600000418ff */
[----:B------:R-:W-:Y:S03]  /*1c20*/  LDSM.16.M88.4 R72, [R201] ;  /* 0x00000000c948783b */ /* 0x000fe60000000200 */
[C---:B------:R-:W-:Y:S01]  /*1c30*/  HMMA.16816.F32.BF16 R32, R20.reuse, R34, RZ ;  /* 0x000000221420723c */ /* 0x040fe200000418ff */
[----:B------:R-:W-:Y:S04]  /*1c40*/  LDSM.16.M88.4 R48, [R199+0xd000] ;  /* 0x00d00000c730783b */ /* 0x000fe80000000200 */
[----:B------:R-:W-:Y:S01]  /*1c50*/  LDSM.16.M88.4 R88, [R205+0xe000] ;  /* 0x00e00000cd58783b */ /* 0x000fe20000000200 */
[----:B------:R-:W-:Y:S03]  /*1c60*/  HMMA.16816.F32.BF16 R40, R20, R42, RZ ;  /* 0x0000002a1428723c */ /* 0x000fe600000418ff */
[----:B------:R-:W-:Y:S03]  /*1c70*/  LDSM.16.M88.4 R84, [R192+0x1800] ;  /* 0x00180000c054783b */ /* 0x000fe60000000200 */
[----:B-1----:R-:W-:Y:S01]  /*1c80*/  HMMA.16816.F32.BF16 R24, R52, R16, R24 ;  /* 0x000000103418723c */ /* 0x002fe20000041818 */
[----:B------:R-:W0:Y:S05]  /*1c90*/  LDGDEPBAR ;  /* 0x00000000000079af */ /* 0x000e2a0000000000 */
[C---:B-----5:R-:W-:Y:S06]  /*1ca0*/  HMMA.16816.F32.BF16 R64, R20.reuse, R60, RZ ;  /* 0x0000003c1440723c */ /* 0x060fec00000418ff */
[----:B------:R-:W-:Y:S06]  /*1cb0*/  HMMA.16816.F32.BF16 R60, R20, R62, RZ ;  /* 0x0000003e143c723c */ /* 0x000fec00000418ff */
[C---:B------:R-:W-:Y:S01]  /*1cc0*/  HMMA.16816.F32.BF16 R32, R52.reuse, R18, R32 ;  /* 0x000000123420723c */ /* 0x040fe20000041820 */
[----:B------:R-:W1:Y:S05]  /*1cd0*/  LDSM.16.M88.4 R16, [R192] ;  /* 0x00000000c010783b */ /* 0x000e6a0000000200 */
[C---:B------:R-:W-:Y:S06]  /*1ce0*/  HMMA.16816.F32.BF16 R44, R52.reuse, R12, R44 ;  /* 0x0000000c342c723c */ /* 0x040fec000004182c */
[----:B------:R-:W-:Y:S01]  /*1cf0*/  HMMA.16816.F32.BF16 R40, R52, R14, R40 ;  /* 0x0000000e3428723c */ /* 0x000fe20000041828 */
[----:B------:R-:W-:Y:S05]  /*1d00*/  LDSM.16.M88.4 R12, [R192+0x800] ;  /* 0x00080000c00c783b */ /* 0x000fea0000000200 */
[C---:B------:R-:W-:Y:S06]  /*1d10*/  HMMA.16816.F32.BF16 R56, R20.reuse, R36, RZ ;  /* 0x000000241438723c */ /* 0x040fec00000418ff */
[----:B------:R-:W-:Y:S01]  /*1d20*/  HMMA.16816.F32.BF16 R20, R20, R38, RZ ;  /* 0x000000261414723c */ /* 0x000fe200000418ff */
[----:B------:R-:W4:Y:S05]  /*1d30*/  LDSM.16.M88.4 R36, [R199+0xd800] ;  /* 0x00d80000c724783b */ /* 0x000f2a0000000200 */
[----:B--2---:R-:W-:Y:S06]  /*1d40*/  HMMA.16816.F32.BF16 R24, R76, R8, R24 ;  /* 0x000000084c18723c */ /* 0x004fec0000041818 */
[C---:B------:R-:W-:Y:S06]  /*1d50*/  HMMA.16816.F32.BF16 R64, R52.reuse, R80, R64 ;  /* 0x000000503440723c */ /* 0x040fec0000041840 */
[----:B------:R-:W-:Y:S01]  /*1d60*/  HMMA.16816.F32.BF16 R60, R52, R82, R60 ;  /* 0x00000052343c723c */ /* 0x000fe2000004183c */
[----:B------:R-:W-:Y:S05]  /*1d70*/  LDSM.16.M88.4 R80, [R202+0x4000] ;  /* 0x00400000ca50783b */ /* 0x000fea0000000200 */
[C---:B------:R-:W-:Y:S01]  /*1d80*/  HMMA.16816.F32.BF16 R32, R76.reuse, R10, R32 ;  /* 0x0000000a4c20723c */ /* 0x040fe20000041820 */
[----:B------:R-:W-:Y:S05]  /*1d90*/  LDSM.16.M88.4 R8, [R192+0x1000] ;  /* 0x00100000c008783b */ /* 0x000fea0000000200 */
[C---:B---3--:R-:W-:Y:S06]  /*1da0*/  HMMA.16816.F32.BF16 R44, R76.reuse, R28, R44 ;  /* 0x0000001c4c2c723c */ /* 0x048fec000004182c */
[----:B------:R-:W-:Y:S01]  /*1db0*/  HMMA.16816.F32.BF16 R40, R76, R30, R40 ;  /* 0x0000001e4c28723c */ /* 0x000fe20000041828 */
[----:B------:R-:W2:Y:S05]  /*1dc0*/  LDSM.16.M88.4 R28, [R206+0x4000] ;  /* 0x00400000ce1c783b */ /* 0x000eaa0000000200 */
[C---:B------:R-:W-:Y:S06]  /*1dd0*/  HMMA.16816.F32.BF16 R56, R52.reuse, R68, R56 ;  /* 0x000000443438723c */ /* 0x040fec0000041838 */
[----:B------:R-:W-:Y:S01]  /*1de0*/  HMMA.16816.F32.BF16 R20, R52, R70, R20 ;  /* 0x000000463414723c */ /* 0x000fe20000041814 */
[----:B------:R-:W-:Y:S04]  /*1df0*/  LDSM.16.M88.4 R68, [R203+0x2000] ;  /* 0x00200000cb44783b */ /* 0x000fe80000000200 */
[----:B------:R-:W-:Y:S01]  /*1e00*/  LDSM.16.M88.4 R52, [R205+0xf800] ;  /* 0x00f80000cd34783b */ /* 0x000fe20000000200 */
[----:B-1----:R-:W-:Y:S06]  /*1e10*/  HMMA.16816.F32.BF16 R24, R72, R16, R24 ;  /* 0x000000104818723c */ /* 0x002fec0000041818 */
[C---:B------:R-:W-:Y:S06]  /*1e20*/  HMMA.16816.F32.BF16 R64, R76.reuse, R48, R64 ;  /* 0x000000304c40723c */ /* 0x040fec0000041840 */
[----:B------:R-:W-:Y:S01]  /*1e30*/  HMMA.16816.F32.BF16 R60, R76, R50, R60 ;  /* 0x000000324c3c723c */ /* 0x000fe2000004183c */
[----:B------:R-:W-:Y:S05]  /*1e40*/  LDSM.16.M88.4 R48, [R205+0xe800] ;  /* 0x00e80000cd30783b */ /* 0x000fea0000000200 */
[----:B------:R-:W-:Y:S01]  /*1e50*/  HMMA.16816.F32.BF16 R32, R72, R18, R32 ;  /* 0x000000124820723c */ /* 0x000fe20000041820 */
[----:B------:R-:W1:Y:S05]  /*1e60*/  LDSM.16.M88.4 R16, [R204+0x4000] ;  /* 0x00400000cc10783b */ /* 0x000e6a0000000200 */
[C---:B----4-:R-:W-:Y:S06]  /*1e70*/  HMMA.16816.F32.BF16 R56, R76.reuse, R36, R56 ;  /* 0x000000244c38723c */ /* 0x050fec0000041838 */
[----:B------:R-:W-:Y:S01]  /*1e80*/  HMMA.16816.F32.BF16 R76, R76, R38, R20 ;  /* 0x000000264c4c723c */ /* 0x000fe20000041814 */
[----:B------:R-:W3:Y:S04]  /*1e90*/  LDSM.16.M88.4 R36, [R205+0xf000] ;  /* 0x00f00000cd24783b */ /* 0x000ee80000000200 */
[----:B------:R-:W-:Y:S01]  /*1ea0*/  LDSM.16.M88.4 R20, [R203+0x3000] ;  /* 0x00300000cb14783b */ /* 0x000fe20000000200 */
[----:B--2---:R-:W-:Y:S06]  /*1eb0*/  HMMA.16816.F32.BF16 R24, R28, R88, R24 ;  /* 0x000000581c18723c */ /* 0x004fec0000041818 */
[C---:B------:R-:W-:Y:S06]  /*1ec0*/  HMMA.16816.F32.BF16 R64, R72.reuse, R8, R64 ;  /* 0x000000084840723c */ /* 0x040fec0000041840 */
[C---:B------:R-:W-:Y:S01]  /*1ed0*/  HMMA.16816.F32.BF16 R60, R72.reuse, R10, R60 ;  /* 0x0000000a483c723c */ /* 0x040fe2000004183c */
[----:B------:R-:W2:Y:S05]  /*1ee0*/  LDSM.16.M88.4 R8, [R199+0xe000] ;  /* 0x00e00000c708783b */ /* 0x000eaa0000000200 */
[C---:B------:R-:W-:Y:S06]  /*1ef0*/  HMMA.16816.F32.BF16 R44, R72.reuse, R12, R44 ;  /* 0x0000000c482c723c */ /* 0x040fec000004182c */
[----:B------:R-:W-:Y:S01]  /*1f00*/  HMMA.16816.F32.BF16 R40, R72, R14, R40 ;  /* 0x0000000e4828723c */ /* 0x000fe20000041828 */
[----:B------:R-:W4:Y:S05]  /*1f10*/  LDSM.16.M88.4 R12, [R203+0x2800] ;  /* 0x00280000cb0c783b */ /* 0x000f2a0000000200 */
[----:B------:R-:W-:Y:S01]  /*1f20*/  HMMA.16816.F32.BF16 R32, R28, R90, R32 ;  /* 0x0000005a1c20723c */ /* 0x000fe20000041820 */
[----:B------:R-:W-:Y:S05]  /*1f30*/  LDSM.16.M88.4 R88, [R199+0xf800] ;  /* 0x00f80000c758783b */ /* 0x000fea0000000200 */
[----:B-1----:R-:W-:Y:S06]  /*1f40*/  HMMA.16816.F32.BF16 R24, R16, R68, R24 ;  /* 0x000000441018723c */ /* 0x002fec0000041818 */
[C---:B------:R-:W-:Y:S06]  /*1f50*/  HMMA.16816.F32.BF16 R56, R72.reuse, R84, R56 ;  /* 0x000000544838723c */ /* 0x040fec0000041838 */
[----:B------:R-:W-:Y:S01]  /*1f60*/  HMMA.16816.F32.BF16 R76, R72, R86, R76 ;  /* 0x00000056484c723c */ /* 0x000fe2000004184c */
[----:B------:R-:W-:Y:S04]  /*1f70*/  LDSM.16.M88.4 R72, [R201+0x4000] ;  /* 0x00400000c948783b */ /* 0x000fe80000000200 */
[----:B------:R-:W-:Y:S01]  /*1f80*/  LDSM.16.M88.4 R84, [R203+0x4000] ;  /* 0x00400000cb54783b */ /* 0x000fe20000000200 */
[C---:B---3--:R-:W-:Y:S06]  /*1f90*/  HMMA.16816.F32.BF16 R64, R28.reuse, R36, R64 ;  /* 0x000000241c40723c */ /* 0x048fec0000041840 */
[C---:B------:R-:W-:Y:S01]  /*1fa0*/  HMMA.16816.F32.BF16 R60, R28.reuse, R38, R60 ;  /* 0x000000261c3c723c */ /* 0x040fe2000004183c */
[----:B------:R-:W1:Y:S05]  /*1fb0*/  LDSM.16.M88.4 R36, [R192+0x2000] ;  /* 0x00200000c024783b */ /* 0x000e6a0000000200 */
[C---:B------:R-:W-:Y:S06]  /*1fc0*/  HMMA.16816.F32.BF16 R44, R28.reuse, R48, R44 ;  /* 0x000000301c2c723c */ /* 0x040fec000004182c */
[----:B------:R-:W-:Y:S01]  /*1fd0*/  HMMA.16816.F32.BF16 R40, R28, R50, R40 ;  /* 0x000000321c28723c */ /* 0x000fe20000041828 */
[----:B------:R-:W3:Y:S05]  /*1fe0*/  LDSM.16.M88.4 R48, [R203+0x3800] ;  /* 0x00380000cb30783b */ /* 0x000eea0000000200 */
[----:B------:R-:W-:Y:S01]  /*1ff0*/  HMMA.16816.F32.BF16 R32, R16, R70, R32 ;  /* 0x000000461020723c */ /* 0x000fe20000041820 */
[----:B------:R-:W-:Y:S05]  /*2000*/  LDSM.16.M88.4 R68, [R192+0x3000] ;  /* 0x00300000c044783b */ /* 0x000fea0000000200 */
[----:B--2---:R-:W-:Y:S06]  /*2010*/  HMMA.16816.F32.BF16 R24, R80, R8, R24 ;  /* 0x000000085018723c */ /* 0x004fec0000041818 */
[C---:B------:R-:W-:Y:S06]  /*2020*/  HMMA.16816.F32.BF16 R56, R28.reuse, R52, R56 ;  /* 0x000000341c38723c */ /* 0x040fec0000041838 */
[----:B------:R-:W-:Y:S01]  /*2030*/  HMMA.16816.F32.BF16 R76, R28, R54, R76 ;  /* 0x000000361c4c723c */ /* 0x000fe2000004184c */
[----:B------:R-:W2:Y:S04]  /*2040*/  LDSM.16.M88.4 R28, [R199+0xe800] ;  /* 0x00e80000c71c783b */ /* 0x000ea80000000200 */
[----:B------:R-:W-:Y:S01]  /*2050*/  LDSM.16.M88.4 R52, [R206+0x8000] ;  /* 0x00800000ce34783b */ /* 0x000fe20000000200 */
[C---:B------:R-:W-:Y:S06]  /*2060*/  HMMA.16816.F32.BF16 R64, R16.reuse, R20, R64 ;  /* 0x000000141040723c */ /* 0x040fec0000041840 */
[C---:B------:R-:W-:Y:S01]  /*2070*/  HMMA.16816.F32.BF16 R60, R16.reuse, R22, R60 ;  /* 0x00000016103c723c */ /* 0x040fe2000004183c */
[----:B------:R-:W5:Y:S05]  /*2080*/  LDSM.16.M88.4 R20, [R205+0x10000] ;  /* 0x01000000cd14783b */ /* 0x000f6a0000000200 */
[C---:B----4-:R-:W-:Y:S06]  /*2090*/  HMMA.16816.F32.BF16 R44, R16.reuse, R12, R44 ;  /* 0x0000000c102c723c */ /* 0x050fec000004182c */
[----:B------:R-:W-:Y:S01]  /*20a0*/  HMMA.16816.F32.BF16 R40, R16, R14, R40 ;  /* 0x0000000e1028723c */ /* 0x000fe20000041828 */
[----:B------:R-:W4:Y:S05]  /*20b0*/  LDSM.16.M88.4 R12, [R199+0xf000] ;  /* 0x00f00000c70c783b */ /* 0x000f2a0000000200 */
[----:B------:R-:W-:Y:S01]  /*20c0*/  HMMA.16816.F32.BF16 R32, R80, R10, R32 ;  /* 0x0000000a5020723c */ /* 0x000fe20000041820 */
[----:B------:R-:W4:Y:S05]  /*20d0*/  LDSM.16.M88.4 R8, [R192+0x2800] ;  /* 0x00280000c008783b */ /* 0x000f2a0000000200 */
[----:B-1----:R-:W-:Y:S06]  /*20e0*/  HMMA.16816.F32.BF16 R24, R72, R36, R24 ;  /* 0x000000244818723c */ /* 0x002fec0000041818 */
[C---:B---3--:R-:W-:Y:S06]  /*20f0*/  HMMA.16816.F32.BF16 R56, R16.reuse, R48, R56 ;  /* 0x000000301038723c */ /* 0x048fec0000041838 */
[----:B------:R-:W-:Y:S01]  /*2100*/  HMMA.16816.F32.BF16 R76, R16, R50, R76 ;  /* 0x00000032104c723c */ /* 0x000fe2000004184c */
[----:B------:R-:W1:Y:S04]  /*2110*/  LDSM.16.M88.4 R16, [R204+0x8000] ;  /* 0x00800000cc10783b */ /* 0x000e680000000200 */
[----:B------:R-:W3:Y:S01]  /*2120*/  LDSM.16.M88.4 R48, [R205+0x10800] ;  /* 0x01080000cd30783b */ /* 0x000ee20000000200 */
[----:B--2---:R-:W-:Y:S06]  /*2130*/  HMMA.16816.F32.BF16 R44, R80, R28, R44 ;  /* 0x0000001c502c723c */ /* 0x004fec000004182c */
[----:B------:R-:W-:Y:S01]  /*2140*/  HMMA.16816.F32.BF16 R32, R72, R38, R32 ;  /* 0x000000264820723c */ /* 0x000fe20000041820 */
[----:B------:R-:W-:Y:S05]  /*2150*/  LDSM.16.M88.4 R36, [R203+0x4800] ;  /* 0x00480000cb24783b */ /* 0x000fea0000000200 */
[----:B-----5:R-:W-:Y:S06]  /*2160*/  HMMA.16816.F32.BF16 R24, R52, R20, R24 ;  /* 0x000000143418723c */ /* 0x020fec0000041818 */
[C---:B------:R-:W-:Y:S01]  /*2170*/  HMMA.16816.F32.BF16 R40, R80.reuse, R30, R40 ;  /* 0x0000001e5028723c */ /* 0x040fe20000041828 */
[----:B------:R-:W-:Y:S05]  /*2180*/  LDSM.16.M88.4 R28, [R199+0x10000] ;  /* 0x01000000c71c783b */ /* 0x000fea0000000200 */
[C---:B----4-:R-:W-:Y:S06]  /*2190*/  HMMA.16816.F32.BF16 R64, R80.reuse, R12, R64 ;  /* 0x0000000c5040723c */ /* 0x050fec0000041840 */
[----:B------:R-:W-:Y:S01]  /*21a0*/  HMMA.16816.F32.BF16 R60, R80, R14, R60 ;  /* 0x0000000e503c723c */ /* 0x000fe2000004183c */
[----:B------:R-:W2:Y:S05]  /*21b0*/  LDSM.16.M88.4 R12, [R202+0x8000] ;  /* 0x00800000ca0c783b */ /* 0x000eaa0000000200 */
[----:B------:R-:W-:Y:S06]  /*21c0*/  HMMA.16816.F32.BF16 R44, R72, R8, R44 ;  /* 0x00000008482c723c */ /* 0x000fec000004182c */
[----:B------:R-:W-:Y:S01]  /*21d0*/  HMMA.16816.F32.BF16 R32, R52, R22, R32 ;  /* 0x000000163420723c */ /* 0x000fe20000041820 */
[----:B------:R-:W-:Y:S05]  /*21e0*/  LDSM.16.M88.4 R20, [R192+0x4000] ;  /* 0x00400000c014783b */ /* 0x000fea0000000200 */
[----:B-1----:R-:W-:Y:S06]  /*21f0*/  HMMA.16816.F32.BF16 R24, R16, R84, R24 ;  /* 0x000000541018723c */ /* 0x002fec0000041818 */
[----:B------:R-:W-:Y:S01]  /*2200*/  HMMA.16816.F32.BF16 R40, R72, R10, R40 ;  /* 0x0000000a4828723c */ /* 0x000fe20000041828 */
[----:B------:R-:W1:Y:S05]  /*2210*/  LDSM.16.M88.4 R8, [R201+0x8000] ;  /* 0x00800000c908783b */ /* 0x000e6a0000000200 */
[----:B---3--:R-:W-:Y:S06]  /*2220*/  HMMA.16816.F32.BF16 R44, R52, R48, R44 ;  /* 0x00000030342c723c */ /* 0x008fec000004182c */
[----:B------:R-:W-:Y:S06]  /*2230*/  HMMA.16816.F32.BF16 R32, R16, R86, R32 ;  /* 0x000000561020723c */ /* 0x000fec0000041820 */
[----:B--2---:R-:W-:Y:S06]  /*2240*/  HMMA.16816.F32.BF16 R24, R12, R28, R24 ;  /* 0x0000001c0c18723c */ /* 0x004fec0000041818 */
[----:B------:R-:W-:Y:S01]  /*2250*/  HMMA.16816.F32.BF16 R84, R72, R68, R64 ;  /* 0x000000444854723c */ /* 0x000fe20000041840 */
[----:B------:R-:W2:Y:S05]  /*2260*/  LDSM.16.M88.4 R64, [R199+0x10800] ;  /* 0x01080000c740783b */ /* 0x000eaa0000000200 */
[----:B------:R-:W-:Y:S01]  /*2270*/  HMMA.16816.F32.BF16 R40, R52, R50, R40 ;  /* 0x000000323428723c */ /* 0x000fe20000041828 */
[----:B------:R-:W3:Y:S05]  /*2280*/  LDSM.16.M88.4 R48, [R205+0x11000] ;  /* 0x01100000cd30783b */ /* 0x000eea0000000200 */
[----:B------:R-:W-:Y:S06]  /*2290*/  HMMA.16816.F32.BF16 R44, R16, R36, R44 ;  /* 0x00000024102c723c */ /* 0x000fec000004182c */
[----:B------:R-:W-:Y:S01]  /*22a0*/  HMMA.16816.F32.BF16 R32, R12, R30, R32 ;  /* 0x0000001e0c20723c */ /* 0x000fe20000041820 */
[----:B------:R-:W4:Y:S05]  /*22b0*/  LDSM.16.M88.4 R28, [R192+0x3800] ;  /* 0x00380000c01c783b */ /* 0x000f2a0000000200 */
[----:B-1----:R-:W-:Y:S06]  /*22c0*/  HMMA.16816.F32.BF16 R24, R8, R20, R24 ;  /* 0x000000140818723c */ /* 0x002fec0000041818 */
[----:B------:R-:W-:Y:S01]  /*22d0*/  HMMA.16816.F32.BF16 R68, R72, R70, R60 ;  /* 0x000000464844723c */ /* 0x000fe2000004183c */
[----:B------:R-:W1:Y:S05]  /*22e0*/  LDSM.16.M88.4 R60, [R203+0x5000] ;  /* 0x00500000cb3c783b */ /* 0x000e6a0000000200 */
[C---:B------:R-:W-:Y:S06]  /*22f0*/  HMMA.16816.F32.BF16 R56, R80.reuse, R88, R56 ;  /* 0x000000585038723c */ /* 0x040fec0000041838 */
[----:B------:R-:W-:Y:S01]  /*2300*/  HMMA.16816.F32.BF16 R80, R80, R90, R76 ;  /* 0x0000005a5050723c */ /* 0x000fe2000004184c */
[----:B------:R-:W5:Y:S05]  /*2310*/  LDSM.16.M88.4 R76, [R192+0x4800] ;  /* 0x00480000c04c783b */ /* 0x000f6a0000000200 */
[----:B------:R-:W-:Y:S01]  /*2320*/  HMMA.16816.F32.BF16 R40, R16, R38, R40 ;  /* 0x000000261028723c */ /* 0x000fe20000041828 */
[----:B------:R-:W-:Y:S05]  /*2330*/  LDSM.16.M88.4 R36, [R199+0x11800] ;  /* 0x01180000c724783b */ /* 0x000fea0000000200 */
[----:B--2---:R-:W-:Y:S06]  /*2340*/  HMMA.16816.F32.BF16 R44, R12, R64, R44 ;  /* 0x000000400c2c723c */ /* 0x004fec000004182c */
[----:B---3--:R-:W-:Y:S01]  /*2350*/  HMMA.16816.F32.BF16 R84, R52, R48, R84 ;  /* 0x000000303454723c */ /* 0x008fe20000041854 */
[----:B------:R-:W-:Y:S01]  /*2360*/  FMUL.FTZ R64, R24, UR8 ;  /* 0x0000000818407c20 */ /* 0x000fe20008410000 */
[----:B------:R-:W-:-:S04]  /*2370*/  FMUL.FTZ R65, R27, UR8 ;  /* 0x000000081b417c20 */ /* 0x000fc80008410000 */
[----:B------:R-:W-:Y:S01]  /*2380*/  HMMA.16816.F32.BF16 R32, R8, R22, R32 ;  /* 0x000000160820723c */ /* 0x000fe20000041820 */
[----:B------:R-:W-:Y:S01]  /*2390*/  FMUL.FTZ R49, R25, UR8 ;  /* 0x0000000819317c20 */ /* 0x000fe20008410000 */
[----:B------:R-:W-:Y:S01]  /*23a0*/  FMUL.FTZ R48, R26, UR8 ;  /* 0x000000081a307c20 */ /* 0x000fe20008410000 */
[----:B------:R-:W-:Y:S01]  /*23b0*/  LDSM.16.M88.4 R20, [R199+0x11000] ;  /* 0x01100000c714783b */ /* 0x000fe20000000200 */
[----:B------:R-:W2:Y:S02]  /*23c0*/  MUFU.TANH R65, R65 ;  /* 0x0000004100417308 */ /* 0x000ea40000002400 */
[C---:B----4-:R-:W-:Y:S01]  /*23d0*/  HMMA.16816.F32.BF16 R56, R72.reuse, R28, R56 ;  /* 0x0000001c4838723c */ /* 0x050fe20000041838 */
[----:B------:R-:W3:Y:S05]  /*23e0*/  LDSM.16.M88.4 R24, [R205+0x11800] ;  /* 0x01180000cd18783b */ /* 0x000eea0000000200 */
[----:B------:R-:W-:Y:S01]  /*23f0*/  HMMA.16816.F32.BF16 R80, R72, R30, R80 ;  /* 0x0000001e4850723c */ /* 0x000fe20000041850 */
[----:B------:R-:W-:Y:S01]  /*2400*/  LDSM.16.M88.4 R28, [R192+0x5000] ;  /* 0x00500000c01c783b */ /* 0x000fe20000000200 */
[----:B------:R-:W-:Y:S04]  /*2410*/  MUFU.TANH R49, R49 ;  /* 0x0000003100317308 */ /* 0x000fe80000002400 */
[----:B------:R-:W-:Y:S04]  /*2420*/  HMMA.16816.F32.BF16 R40, R12, R66, R40 ;  /* 0x000000420c28723c */ /* 0x000fe80000041828 */
[----:B------:R-:W-:Y:S02]  /*2430*/  MUFU.TANH R64, R64 ;  /* 0x0000004000407308 */ /* 0x000fe40000002400 */
[----:B-1----:R-:W-:Y:S01]  /*2440*/  HMMA.16816.F32.BF16 R84, R16, R60, R84 ;  /* 0x0000003c1054723c */ /* 0x002fe20000041854 */
[----:B------:R-:W-:-:S05]  /*2450*/  FMUL.FTZ R66, R32, UR8 ;  /* 0x0000000820427c20 */ /* 0x000fca0008410000 */
[----:B------:R-:W-:Y:S01]  /*2460*/  HMMA.16816.F32.BF16 R68, R52, R50, R68 ;  /* 0x000000323444723c */ /* 0x000fe20000041844 */
[----:B------:R-:W-:Y:S01]  /*2470*/  FMUL.FTZ R60, R33, UR8 ;  /* 0x00000008213c7c20 */ /* 0x000fe20008410000 */
[----:B------:R-:W-:Y:S01]  /*2480*/  FMUL.FTZ R61, R34, UR8 ;  /* 0x00000008223d7c20 */ /* 0x000fe20008410000 */
[----:B------:R-:W1:Y:S03]  /*2490*/  MUFU.TANH R66, R66 ;  /* 0x0000004200427308 */ /* 0x000e660000002400 */
[C---:B-----5:R-:W-:Y:S01]  /*24a0*/  HMMA.16816.F32.BF16 R44, R8.reuse, R76, R44 ;  /* 0x0000004c082c723c */ /* 0x060fe2000004182c */
[----:B------:R-:W-:Y:S02]  /*24b0*/  FMUL.FTZ R50, R35, UR8 ;  /* 0x0000000823327c20 */ /* 0x000fe40008410000 */
[----:B------:R-:W4:Y:S02]  /*24c0*/  LDSM.16.M88.4 R32, [R203+0x5800] ;  /* 0x00580000cb20783b */ /* 0x000f240000000200 */
[----:B------:R-:W-:Y:S01]  /*24d0*/  MUFU.TANH R61, R61 ;  /* 0x0000003d003d7308 */ /* 0x000fe20000002400 */
[----:B------:R-:W-:Y:S06]  /*24e0*/  HMMA.16816.F32.BF16 R40, R8, R78, R40 ;  /* 0x0000004e0828723c */ /* 0x000fec0000041828 */
[C---:B---3--:R-:W-:Y:S01]  /*24f0*/  HMMA.16816.F32.BF16 R56, R52.reuse, R24, R56 ;  /* 0x000000183438723c */ /* 0x048fe20000041838 */
[----:B------:R-:W-:Y:S05]  /*2500*/  MUFU.TANH R50, R50 ;  /* 0x0000003200327308 */ /* 0x000fea0000002400 */
[----:B------:R-:W-:Y:S01]  /*2510*/  HMMA.16816.F32.BF16 R80, R52, R26, R80 ;  /* 0x0000001a3450723c */ /* 0x000fe20000041850 */
[----:B------:R-:W-:-:S02]  /*2520*/  LOP3.LUT R25, R3, 0xffffffe0, RZ, 0xc0, !PT ;  /* 0xffffffe003197812 */ /* 0x000fc400078ec0ff */
[----:B------:R-:W-:Y:S03]  /*2530*/  MUFU.TANH R60, R60 ;  /* 0x0000003c003c7308 */ /* 0x000fe60000002400 */
[----:B------:R-:W-:Y:S01]  /*2540*/  HMMA.16816.F32.BF16 R68, R16, R62, R68 ;  /* 0x0000003e1044723c */ /* 0x000fe20000041844 */
[----:B------:R-:W-:Y:S02]  /*2550*/  IMAD.IADD R0, R2, 0x1, -R25 ;  /* 0x0000000102007824 */ /* 0x000fe400078e0a19 */
[----:B------:R-:W-:Y:S01]  /*2560*/  FMUL.FTZ R44, R44, UR8 ;  /* 0x000000082c2c7c20 */ /* 0x000fe20008410000 */
[----:B------:R-:W-:Y:S02]  /*2570*/  IMAD.U32 R2, RZ, RZ, UR5 ;  /* 0x00000005ff027e24 */ /* 0x000fe4000f8e00ff */
[----:B------:R-:W-:Y:S01]  /*2580*/  FMUL.FTZ R24, R47, UR8 ;  /* 0x000000082f187c20 */ /* 0x000fe20008410000 */
[----:B------:R-:W-:Y:S01]  /*2590*/  MUFU.TANH R48, R48 ;  /* 0x0000003000307308 */ /* 0x000fe20000002400 */
[----:B------:R-:W-:Y:S01]  /*25a0*/  HMMA.16816.F32.BF16 R84, R12, R20, R84 ;  /* 0x000000140c54723c */ /* 0x000fe20000041854 */
[----:B------:R-:W-:Y:S01]  /*25b0*/  SHF.R.S32.HI R25, RZ, 0x1f, R0 ;  /* 0x0000001fff197819 */ /* 0x000fe20000011400 */
[----:B------:R-:W-:Y:S01]  /*25c0*/  FMUL.FTZ R26, R43, UR8 ;  /* 0x000000082b1a7c20 */ /* 0x000fe20008410000 */
[----:B------:R-:W-:Y:S01]  /*25d0*/  FMUL.FTZ R3, R40, UR8 ;  /* 0x0000000828037c20 */ /* 0x000fe20008410000 */
[----:B------:R-:W-:Y:S01]  /*25e0*/  FMUL.FTZ R42, R42, UR8 ;  /* 0x000000082a2a7c20 */ /* 0x000fe20008410000 */
[----:B------:R-:W-:Y:S01]  /*25f0*/  LEA.HI R27, R25, R0, RZ, 0x2 ;  /* 0x00000000191b7211 */ /* 0x000fe200078f10ff */
[----:B------:R-:W-:Y:S01]  /*2600*/  IMAD.U32 R0, RZ, RZ, UR26 ;  /* 0x0000001aff007e24 */ /* 0x000fe2000f8e00ff */
[----:B------:R-:W3:Y:S01]  /*2610*/  MUFU.TANH R44, R44 ;  /* 0x0000002c002c7308 */ /* 0x000ee20000002400 */
[----:B------:R-:W-:Y:S01]  /*2620*/  FMUL.FTZ R21, R46, UR8 ;  /* 0x000000082e157c20 */ /* 0x000fe20008410000 */
[----:B------:R-:W-:Y:S01]  /*2630*/  SHF.R.S32.HI R27, RZ, 0x2, R27 ;  /* 0x00000002ff1b7819 */ /* 0x000fe2000001141b */
[----:B------:R-:W-:Y:S01]  /*2640*/  FMUL.FTZ R20, R45, UR8 ;  /* 0x000000082d147c20 */ /* 0x000fe20008410000 */
[----:B------:R-:W-:Y:S01]  /*2650*/  FMUL.FTZ R41, R41, UR8 ;  /* 0x0000000829297c20 */ /* 0x000fe20008410000 */
[----:B----4-:R-:W-:Y:S01]  /*2660*/  HMMA.16816.F32.BF16 R56, R16, R32, R56 ;  /* 0x000000201038723c */ /* 0x010fe20000041838 */
[----:B------:R-:W-:-:S02]  /*2670*/  IADD3 R27, R6, 0x1, R27 ;  /* 0x00000001061b7810 */ /* 0x000fc40007ffe01b */
[----:B------:R-:W4:Y:S02]  /*2680*/  MUFU.TANH R26, R26 ;  /* 0x0000001a001a7308 */ /* 0x000f240000002400 */
[----:B------:R-:W-:Y:S01]  /*2690*/  IADD3 R27, R0, -UR17, R27 ;  /* 0x80000011001b7c10 */ /* 0x000fe2000fffe01b */
[----:B------:R-:W-:Y:S01]  /*26a0*/  HMMA.16816.F32.BF16 R80, R16, R34, R80 ;  /* 0x000000221050723c */ /* 0x000fe20000041850 */
[----:B------:R-:W5:Y:S01]  /*26b0*/  LDSM.16.M88.4 R16, [R192+0x5800] ;  /* 0x00580000c010783b */ /* 0x000f620000000200 */
[----:B------:R-:W-:-:S04]  /*26c0*/  DEPBAR.LE SB0, 0x0 ;  /* 0x000080000000791a */ /* 0x000fc80000000000 */
[----:B------:R-:W-:Y:S01]  /*26d0*/  HMMA.16816.F32.BF16 R68, R12, R22, R68 ;  /* 0x000000160c44723c */ /* 0x000fe20000041844 */
[----:B------:R-:W4:Y:S05]  /*26e0*/  MUFU.TANH R21, R21 ;  /* 0x0000001500157308 */ /* 0x000f2a0000002400 */
[----:B------:R-:W-:Y:S01]  /*26f0*/  HMMA.16816.F32.BF16 R84, R8, R28, R84 ;  /* 0x0000001c0854723c */ /* 0x000fe20000041854 */
[----:B------:R-:W-:Y:S02]  /*2700*/  IMAD R23, R2, 0x40, R133 ;  /* 0x0000004002177824 */ /* 0x000fe400078e0285 */
[----:B------:R-:W4:Y:S03]  /*2710*/  MUFU.TANH R20, R20 ;  /* 0x0000001400147308 */ /* 0x000f260000002400 */
[----:B------:R-:W-:Y:S01]  /*2720*/  HMMA.16816.F32.BF16 R56, R12, R36, R56 ;  /* 0x000000240c38723c */ /* 0x000fe20000041838 */
[----:B------:R-:W-:-:S02]  /*2730*/  VIADD R29, R27, UR24 ;  /* 0x000000181b1d7c36 */ /* 0x000fc40008000000 */
[----:B------:R-:W-:Y:S02]  /*2740*/  VIADD R27, R23, 0x1 ;  /* 0x00000001171b7836 */ /* 0x000fe40000000000 */
[----:B------:R-:W4:Y:S01]  /*2750*/  MUFU.TANH R24, R24 ;  /* 0x0000001800187308 */ /* 0x000f220000002400 */
[----:B------:R-:W-:Y:S01]  /*2760*/  HMMA.16816.F32.BF16 R80, R12, R38, R80 ;  /* 0x000000260c50723c */ /* 0x000fe20000041850 */
[C---:B------:R-:W-:Y:S02]  /*2770*/  VIMNMX R2, R29.reuse, UR26, PT ;  /* 0x0000001a1d027c48 */ /* 0x040fe4000bfe0100 */
[----:B------:R-:W-:Y:S01]  /*2780*/  VIADDMNMX R0, R29, 0x8, R0, PT ;  /* 0x000000081d007846 */ /* 0x000fe20003800100 */
[----:B------:R-:W-:Y:S01]  /*2790*/  VIADD R29, R23, 0x10 ;  /* 0x00000010171d7836 */ /* 0x000fe20000000000 */
[C---:B------:R-:W-:Y:S01]  /*27a0*/  ISETP.GE.AND P6, PT, R27.reuse, R2, PT ;  /* 0x000000021b00720c */ /* 0x040fe20003fc6270 */
[----:B------:R-:W-:Y:S01]  /*27b0*/  HMMA.16816.F32.BF16 R68, R8, R30, R68 ;  /* 0x0000001e0844723c */ /* 0x000fe20000041844 */
[----:B------:R-:W-:Y:S01]  /*27c0*/  ISETP.GE.AND P2, PT, R27, R0, PT ;  /* 0x000000001b00720c */ /* 0x000fe20003f46270 */
[----:B------:R-:W-:Y:S01]  /*27d0*/  VIADD R27, R23, 0x8 ;  /* 0x00000008171b7836 */ /* 0x000fe20000000000 */
[----:B------:R-:W4:Y:S01]  /*27e0*/  MUFU.TANH R3, R3 ;  /* 0x0000000300037308 */ /* 0x000f220000002400 */
[----:B------:R-:W-:Y:S01]  /*27f0*/  ISETP.GE.AND P5, PT, R29, R2, PT ;  /* 0x000000021d00720c */ /* 0x000fe20003fa6270 */
[----:B------:R-:W-:-:S02]  /*2800*/  VIADD R15, R23, 0x19 ;  /* 0x00000019170f7836 */ /* 0x000fc40000000000 */
[----:B------:R-:W-:Y:S01]  /*2810*/  FMUL.FTZ R84, R84, UR8 ;  /* 0x0000000854547c20 */ /* 0x000fe20008410000 */
[----:B------:R-:W-:Y:S01]  /*2820*/  FMUL.FTZ R86, R86, UR8 ;  /* 0x0000000856567c20 */ /* 0x000fe20008410000 */
[----:B------:R-:W-:Y:S01]  /*2830*/  FMUL.FTZ R85, R85, UR8 ;  /* 0x0000000855557c20 */ /* 0x000fe20008410000 */
[----:B------:R-:W-:Y:S01]  /*2840*/  VIADD R31, R23, 0x9 ;  /* 0x00000009171f7836 */ /* 0x000fe20000000000 */
[C---:B------:R-:W-:Y:S01]  /*2850*/  ISETP.GE.AND P1, PT, R27.reuse, R2, PT ;  /* 0x000000021b00720c */ /* 0x040fe20003f26270 */
[----:B------:R-:W4:Y:S01]  /*2860*/  MUFU.TANH R160, R84 ;  /* 0x0000005400a07308 */ /* 0x000f220000002400 */
[-C--:B------:R-:W-:Y:S01]  /*2870*/  ISETP.GE.AND P4, PT, R27, R0.reuse, PT ;  /* 0x000000001b00720c */ /* 0x080fe20003f86270 */
[----:B------:R-:W-:Y:S01]  /*2880*/  VIADD R27, R23, 0x11 ;  /* 0x00000011171b7836 */ /* 0x000fe20000000000 */
[C---:B-----5:R-:W-:Y:S01]  /*2890*/  HMMA.16816.F32.BF16 R56, R8.reuse, R16, R56 ;  /* 0x000000100838723c */ /* 0x060fe20000041838 */
[----:B------:R-:W-:Y:S01]  /*28a0*/  ISETP.GE.AND P3, PT, R31, R0, PT ;  /* 0x000000001f00720c */ /* 0x000fe20003f66270 */
[----:B------:R-:W-:Y:S01]  /*28b0*/  VIADD R13, R23, 0x20 ;  /* 0x00000020170d7836 */ /* 0x000fe20000000000 */
[----:B--2---:R-:W-:Y:S01]  /*28c0*/  FSEL R65, R65, -INF , !P2 ;  /* 0xff80000041417808 */ /* 0x004fe20005000000 */
[----:B------:R-:W-:Y:S01]  /*28d0*/  FMUL.FTZ R87, R87, UR8 ;  /* 0x0000000857577c20 */ /* 0x000fe20008410000 */
[----:B------:R-:W2:Y:S01]  /*28e0*/  MUFU.TANH R181, R86 ;  /* 0x0000005600b57308 */ /* 0x000ea20000002400 */
[----:B-1----:R-:W-:Y:S01]  /*28f0*/  FSEL R66, R66, -INF , !P1 ;  /* 0xff80000042427808 */ /* 0x002fe20004800000 */
[----:B------:R-:W-:Y:S01]  /*2900*/  HMMA.16816.F32.BF16 R80, R8, R18, R80 ;  /* 0x000000120850723c */ /* 0x000fe20000041850 */
[----:B---3--:R-:W-:-:S02]  /*2910*/  FSEL R16, R44, -INF , !P5 ;  /* 0xff8000002c107808 */ /* 0x008fc40006800000 */
[----:B------:R-:W-:Y:S01]  /*2920*/  FSEL R22, R49, -INF , !P6 ;  /* 0xff80000031167808 */ /* 0x000fe20007000000 */
[----:B------:R-:W-:Y:S01]  /*2930*/  FMUL.FTZ R68, R68, UR8 ;  /* 0x0000000844447c20 */ /* 0x000fe20008410000 */
[C---:B------:R-:W-:Y:S01]  /*2940*/  ISETP.GE.AND P2, PT, R27.reuse, R2, PT ;  /* 0x000000021b00720c */ /* 0x040fe20003f46270 */
[----:B------:R-:W1:Y:S01]  /*2950*/  MUFU.TANH R162, R85 ;  /* 0x0000005500a27308 */ /* 0x000e620000002400 */
[-C--:B------:R-:W-:Y:S01]  /*2960*/  ISETP.GE.AND P1, PT, R27, R0.reuse, PT ;  /* 0x000000001b00720c */ /* 0x080fe20003f26270 */
[----:B------:R-:W-:Y:S01]  /*2970*/  VIADD R27, R23, 0x18 ;  /* 0x00000018171b7836 */ /* 0x000fe20000000000 */
[-C--:B------:R-:W-:Y:S01]  /*2980*/  ISETP.GE.AND P5, PT, R15, R0.reuse, PT ;  /* 0x000000000f00720c */ /* 0x080fe20003fa6270 */
[----:B------:R-:W-:Y:S01]  /*2990*/  VIADD R11, R23, 0x29 ;  /* 0x00000029170b7836 */ /* 0x000fe20000000000 */
[----:B------:R-:W-:Y:S01]  /*29a0*/  ISETP.GE.AND P6, PT, R29, R0, PT ;  /* 0x000000001d00720c */ /* 0x000fe20003fc6270 */
[----:B------:R-:W-:Y:S01]  /*29b0*/  FMUL.FTZ R69, R69, UR8 ;  /* 0x0000000845457c20 */ /* 0x000fe20008410000 */
[----:B------:R-:W-:Y:S01]  /*29c0*/  FSEL R17, R50, -INF , !P3 ;  /* 0xff80000032117808 */ /* 0x000fe20005800000 */
[----:B------:R-:W3:Y:S01]  /*29d0*/  MUFU.TANH R6, R42 ;  /* 0x0000002a00067308 */ /* 0x000ee20000002400 */
[-C--:B------:R-:W-:Y:S01]  /*29e0*/  ISETP.GE.AND P3, PT, R15, R2.reuse, PT ;  /* 0x000000020f00720c */ /* 0x080fe20003f66270 */
[----:B------:R-:W-:Y:S01]  /*29f0*/  FMUL.FTZ R70, R70, UR8 ;  /* 0x0000000846467c20 */ /* 0x000fe20008410000 */
[----:B----4-:R-:W-:Y:S01]  /*2a00*/  FSEL R9, R26, -INF , !P5 ;  /* 0xff8000001a097808 */ /* 0x010fe20006800000 */
[----:B------:R-:W-:Y:S01]  /*2a10*/  FMUL.FTZ R56, R56, UR8 ;  /* 0x0000000838387c20 */ /* 0x000fe20008410000 */
[----:B------:R-:W-:Y:S01]  /*2a20*/  FSEL R61, R61, -INF , !P4 ;  /* 0xff8000003d3d7808 */ /* 0x000fe20006000000 */
[----:B------:R-:W-:Y:S01]  /*2a30*/  FMUL.FTZ R57, R57, UR8 ;  /* 0x0000000839397c20 */ /* 0x000fe20008410000 */
[----:B------:R-:W-:Y:S01]  /*2a40*/  FSEL R15, R21, -INF , !P6 ;  /* 0xff800000150f7808 */ /* 0x000fe20007000000 */
[C---:B------:R-:W-:Y:S01]  /*2a50*/  VIADD R21, R23.reuse, 0x21 ;  /* 0x0000002117157836 */ /* 0x040fe20000000000 */
[-C--:B------:R-:W-:Y:S01]  /*2a60*/  ISETP.GE.AND P5, PT, R23, R2.reuse, PT ;  /* 0x000000021700720c */ /* 0x080fe20003fa6270 */
[----:B------:R-:W4:Y:S01]  /*2a70*/  MUFU.TANH R146, R68 ;  /* 0x0000004400927308 */ /* 0x000f220000002400 */
[-C--:B------:R-:W-:Y:S01]  /*2a80*/  ISETP.GE.AND P4, PT, R27, R2.reuse, PT ;  /* 0x000000021b00720c */ /* 0x080fe20003f86270 */
[----:B------:R-:W-:Y:S01]  /*2a90*/  FMUL.FTZ R80, R80, UR8 ;  /* 0x0000000850507c20 */ /* 0x000fe20008410000 */
[----:B------:R-:W-:Y:S01]  /*2aa0*/  FSEL R14, R20, -INF , !P2 ;  /* 0xff800000140e7808 */ /* 0x000fe20005000000 */
[----:B------:R-:W-:Y:S01]  /*2ab0*/  FMUL.FTZ R81, R81, UR8 ;  /* 0x0000000851517c20 */ /* 0x000fe20008410000 */
[----:B------:R-:W-:Y:S01]  /*2ac0*/  ISETP.GE.AND P6, PT, R13, R2, PT ;  /* 0x000000020d00720c */ /* 0x000fe20003fc6270 */
[----:B------:R-:W-:Y:S01]  /*2ad0*/  VIADD R19, R23, 0x31 ;  /* 0x0000003117137836 */ /* 0x000fe20000000000 */
[----:B------:R-:W-:Y:S01]  /*2ae0*/  ISETP.GE.AND P2, PT, R13, R0, PT ;  /* 0x000000000d00720c */ /* 0x000fe20003f46270 */
[----:B------:R-:W5:Y:S01]  /*2af0*/  MUFU.TANH R25, R41 ;  /* 0x0000002900197308 */ /* 0x000f620000002400 */
[----:B------:R-:W-:Y:S01]  /*2b00*/  FSEL R64, R64, -INF , !P5 ;  /* 0xff80000040407808 */ /* 0x000fe20006800000 */
[----:B------:R-:W-:Y:S01]  /*2b10*/  FMUL.FTZ R71, R71, UR8 ;  /* 0x0000000847477c20 */ /* 0x000fe20008410000 */
[----:B------:R-:W-:Y:S01]  /*2b20*/  FSEL R13, R24, -INF , !P1 ;  /* 0xff800000180d7808 */ /* 0x000fe20004800000 */
[----:B------:R-:W-:Y:S01]  /*2b30*/  FMUL.FTZ R58, R58, UR8 ;  /* 0x000000083a3a7c20 */ /* 0x000fe20008410000 */
[----:B------:R-:W-:Y:S01]  /*2b40*/  FSEL R12, R3, -INF , !P4 ;  /* 0xff800000030c7808 */ /* 0x000fe20006000000 */
[----:B------:R-:W-:Y:S01]  /*2b50*/  VIADD R3, R23, 0x30 ;  /* 0x0000003017037836 */ /* 0x000fe20000000000 */
[-C--:B------:R-:W-:Y:S01]  /*2b60*/  ISETP.GE.AND P1, PT, R21, R2.reuse, PT ;  /* 0x000000021500720c */ /* 0x080fe20003f26270 */
[----:B------:R-:W5:Y:S01]  /*2b70*/  MUFU.TANH R144, R69 ;  /* 0x0000004500907308 */ /* 0x000f620000002400 */
[----:B------:R-:W-:Y:S01]  /*2b80*/  FSEL R160, R160, -INF , !P6 ;  /* 0xff800000a0a07808 */ /* 0x000fe20007000000 */
[----:B------:R-:W-:Y:S01]  /*2b90*/  FMUL.FTZ R59, R59, UR8 ;  /* 0x000000083b3b7c20 */ /* 0x000fe20008410000 */
[----:B--2---:R-:W-:Y:S01]  /*2ba0*/  FSEL R181, R181, -INF , !P2 ;  /* 0xff800000b5b57808 */ /* 0x004fe20005000000 */
[----:B------:R-:W-:Y:S01]  /*2bb0*/  FMUL.FTZ R82, R82, UR8 ;  /* 0x0000000852527c20 */ /* 0x000fe20008410000 */
[-C--:B------:R-:W-:Y:S01]  /*2bc0*/  ISETP.GE.AND P0, PT, R31, R2.reuse, PT ;  /* 0x000000021f00720c */ /* 0x080fe20003f06270 */
[----:B------:R-:W-:Y:S01]  /*2bd0*/  FMUL.FTZ R83, R83, UR8 ;  /* 0x0000000853537c20 */ /* 0x000fe20008410000 */
[C---:B------:R-:W-:Y:S01]  /*2be0*/  ISETP.GE.AND P6, PT, R11.reuse, R2, PT ;  /* 0x000000020b00720c */ /* 0x040fe20003fc6270 */
[----:B------:R-:W2:Y:S01]  /*2bf0*/  MUFU.TANH R176, R56 ;  /* 0x0000003800b07308 */ /* 0x000ea20000002400 */
[----:B------:R-:W-:-:S02]  /*2c00*/  ISETP.GE.AND P2, PT, R11, R0, PT ;  /* 0x000000000b00720c */ /* 0x000fc40003f46270 */
[----:B------:R-:W-:Y:S02]  /*2c10*/  FMNMX.FTZ R11, R64, R22, !PT ;  /* 0x00000016400b7209 */ /* 0x000fe40007810000 */
[----:B-1----:R-:W-:Y:S02]  /*2c20*/  FSEL R162, R162, -INF , !P1 ;  /* 0xff800000a2a27808 */ /* 0x002fe40004800000 */
[----:B------:R-:W-:Y:S01]  /*2c30*/  FSEL R60, R60, -INF , !P0 ;  /* 0xff8000003c3c7808 */ /* 0x000fe20004000000 */
[----:B------:R-:W1:Y:S01]  /*2c40*/  MUFU.TANH R174, R57 ;  /* 0x0000003900ae7308 */ /* 0x000e620000002400 */
[C---:B------:R-:W-:Y:S02]  /*2c50*/  ISETP.GE.AND P5, PT, R3.reuse, R2, PT ;  /* 0x000000020300720c */ /* 0x040fe40003fa6270 */
[-C--:B------:R-:W-:Y:S02]  /*2c60*/  ISETP.GE.AND P1, PT, R3, R0.reuse, PT ;  /* 0x000000000300720c */ /* 0x080fe40003f26270 */
[-C--:B------:R-:W-:Y:S01]  /*2c70*/  ISETP.GE.AND P0, PT, R27, R0.reuse, PT ;  /* 0x000000001b00720c */ /* 0x080fe20003f06270 */
[----:B------:R-:W-:Y:S01]  /*2c80*/  VIADD R27, R23, 0x28 ;  /* 0x00000028171b7836 */ /* 0x000fe20000000000 */
[----:B------:R-:W-:Y:S01]  /*2c90*/  FMNMX.FTZ R3, R66, R11, !PT ;  /* 0x0000000b42037209 */ /* 0x000fe20007810000 */
[----:B------:R-:W1:Y:S01]  /*2ca0*/  MUFU.TANH R172, R80 ;  /* 0x0000005000ac7308 */ /* 0x000e620000002400 */
[----:B------:R-:W-:-:S02]  /*2cb0*/  ISETP.GE.AND P4, PT, R21, R0, PT ;  /* 0x000000001500720c */ /* 0x000fc40003f86270 */
[----:B------:R-:W-:Y:S02]  /*2cc0*/  FMNMX.FTZ R3, R60, R3, !PT ;  /* 0x000000033c037209 */ /* 0x000fe40007810000 */
[----:B---3--:R-:W-:Y:S02]  /*2cd0*/  FSEL R21, R6, -INF , !P0 ;  /* 0xff80000006157808 */ /* 0x008fe40004000000 */
[----:B------:R-:W-:Y:S01]  /*2ce0*/  ISETP.GE.AND P0, PT, R27, R2, PT ;  /* 0x000000021b00720c */ /* 0x000fe20003f06270 */
[----:B------:R-:W3:Y:S01]  /*2cf0*/  MUFU.TANH R165, R87 ;  /* 0x0000005700a57308 */ /* 0x000ee20000002400 */
[----:B------:R-:W-:Y:S02]  /*2d00*/  FMNMX.FTZ R3, R16, R3, !PT ;  /* 0x0000000310037209 */ /* 0x000fe40007810000 */
[----:B----4-:R-:W-:Y:S02]  /*2d10*/  FSEL R146, R146, -INF , !P0 ;  /* 0xff80000092927808 */ /* 0x010fe40004000000 */
[----:B------:R-:W-:-:S02]  /*2d20*/  ISETP.GE.AND P0, PT, R23, R0, PT ;  /* 0x000000001700720c */ /* 0x000fc40003f06270 */
[----:B------:R-:W-:Y:S01]  /*2d30*/  FMNMX.FTZ R3, R14, R3, !PT ;  /* 0x000000030e037209 */ /* 0x000fe20007810000 */
[----:B------:R-:W4:Y:S01]  /*2d40*/  MUFU.TANH R170, R81 ;  /* 0x0000005100aa7308 */ /* 0x000f220000002400 */
[----:B-----5:R-:W-:Y:S02]  /*2d50*/  FSEL R6, R25, -INF , !P3 ;  /* 0xff80000019067808 */ /* 0x020fe40005800000 */
[----:B------:R-:W-:Y:S02]  /*2d60*/  FSEL R11, R48, -INF , !P0 ;  /* 0xff800000300b7808 */ /* 0x000fe40004000000 */
[----:B------:R-:W-:Y:S01]  /*2d70*/  FMNMX.FTZ R25, R12, R3, !PT ;  /* 0x000000030c197209 */ /* 0x000fe20007810000 */
[----:B------:R-:W-:Y:S01]  /*2d80*/  VIADD R3, R23, 0x38 ;  /* 0x0000003817037836 */ /* 0x000fe20000000000 */
[----:B------:R-:W-:Y:S01]  /*2d90*/  FMNMX.FTZ R8, R11, R65, !PT ;  /* 0x000000410b087209 */ /* 0x000fe20007810000 */
[----:B------:R-:W5:Y:S01]  /*2da0*/  MUFU.TANH R179, R70 ;  /* 0x0000004600b37308 */ /* 0x000f620000002400 */
[----:B------:R-:W-:Y:S01]  /*2db0*/  FMNMX.FTZ R25, R6, R25, !PT ;  /* 0x0000001906197209 */ /* 0x000fe20007810000 */
[----:B------:R-:W-:Y:S01]  /*2dc0*/  VIADD R23, R23, 0x39 ;  /* 0x0000003917177836 */ /* 0x000fe20000000000 */
[----:B------:R-:W-:-:S02]  /*2dd0*/  FMNMX.FTZ R8, R61, R8, !PT ;  /* 0x000000083d087209 */ /* 0x000fc40007810000 */
[----:B------:R-:W-:Y:S02]  /*2de0*/  FMNMX.FTZ R25, R160, R25, !PT ;  /* 0x00000019a0197209 */ /* 0x000fe40007810000 */
[----:B------:R-:W-:Y:S01]  /*2df0*/  FMNMX.FTZ R8, R17, R8, !PT ;  /* 0x0000000811087209 */ /* 0x000fe20007810000 */
[----:B------:R1:W1:Y:S01]  /*2e00*/  MUFU.TANH R169, R71 ;  /* 0x0000004700a97308 */ /* 0x0002620000002400 */
[----:B------:R-:W-:Y:S02]  /*2e10*/  FMNMX.FTZ R25, R162, R25, !PT ;  /* 0x00000019a2197209 */ /* 0x000fe40007810000 */
[----:B------:R-:W-:Y:S02]  /*2e20*/  FMNMX.FTZ R8, R15, R8, !PT ;  /* 0x000000080f087209 */ /* 0x000fe40007810000 */
[----:B------:R-:W-:Y:S02]  /*2e30*/  FSEL R144, R144, -INF , !P6 ;  /* 0xff80000090907808 */ /* 0x000fe40007000000 */
[----:B------:R-:W-:Y:S01]  /*2e40*/  FMNMX.FTZ R25, R146, R25, !PT ;  /* 0x0000001992197209 */ /* 0x000fe20007810000 */
[----:B------:R3:W3:Y:S01]  /*2e50*/  MUFU.TANH R175, R58 ;  /* 0x0000003a00af7308 */ /* 0x0006e20000002400 */
[----:B------:R-:W-:-:S02]  /*2e60*/  FMNMX.FTZ R8, R13, R8, !PT ;  /* 0x000000080d087209 */ /* 0x000fc40007810000 */
[----:B------:R-:W-:Y:S02]  /*2e70*/  ISETP.GE.AND P6, PT, R19, R2, PT ;  /* 0x000000021300720c */ /* 0x000fe40003fc6270 */
[----:B--2---:R-:W-:Y:S02]  /*2e80*/  FSEL R176, R176, -INF , !P5 ;  /* 0xff800000b0b07808 */ /* 0x004fe40006800000 */
[----:B------:R-:W-:Y:S01]  /*2e90*/  FMNMX.FTZ R25, R144, R25, !PT ;  /* 0x0000001990197209 */ /* 0x000fe20007810000 */
[----:B------:R2:W2:Y:S01]  /*2ea0*/  MUFU.TANH R173, R59 ;  /* 0x0000003b00ad7308 */ /* 0x0004a20000002400 */
[----:B------:R-:W-:Y:S02]  /*2eb0*/  PLOP3.LUT P0, PT, PT, PT, UP0, 0x80, 0x0 ;  /* 0x000000000000781c */ /* 0x000fe40003f0f008 */
[----:B------:R-:W-:Y:S01]  /*2ec0*/  FMNMX.FTZ R8, R21, R8, !PT ;  /* 0x0000000815087209 */ /* 0x000fe20007810000 */
[----:B------:R-:W-:Y:S01]  /*2ed0*/  BAR.SYNC.DEFER_BLOCKING 0x0 ;  /* 0x0000000000007b1d */ /* 0x000fe20000010000 */
[----:B------:R-:W-:-:S02]  /*2ee0*/  ISETP.GE.AND P5, PT, R3, R2, PT ;  /* 0x000000020300720c */ /* 0x000fc40003fa6270 */
[----:B-1----:R-:W-:Y:S02]  /*2ef0*/  FSEL R174, R174, -INF , !P6 ;  /* 0xff800000aeae7808 */ /* 0x002fe40007000000 */
[----:B------:R-:W-:Y:S01]  /*2f00*/  FMNMX.FTZ R25, R176, R25, !PT ;  /* 0x00000019b0197209 */ /* 0x000fe20007810000 */
[----:B------:R1:W1:Y:S01]  /*2f10*/  MUFU.TANH R171, R82 ;  /* 0x0000005200ab7308 */ /* 0x0002620000002400 */
[----:B------:R-:W-:Y:S02]  /*2f20*/  FMNMX.FTZ R8, R9, R8, !PT ;  /* 0x0000000809087209 */ /* 0x000fe40007810000 */
[----:B------:R-:W-:Y:S02]  /*2f30*/  ISETP.GE.AND P6, PT, R23, R2, PT ;  /* 0x000000021700720c */ /* 0x000fe40003fc6270 */
[----:B------:R-:W-:Y:S02]  /*2f40*/  FSEL R172, R172, -INF , !P5 ;  /* 0xff800000acac7808 */ /* 0x000fe40006800000 */
[----:B------:R-:W-:-:S02]  /*2f50*/  FMNMX.FTZ R25, R174, R25, !PT ;  /* 0x00000019ae197209 */ /* 0x000fc40007810000 */
[----:B---3--:R-:W-:Y:S02]  /*2f60*/  FSEL R165, R165, -INF , !P4 ;  /* 0xff800000a5a57808 */ /* 0x008fe40006000000 */
[----:B------:R-:W-:Y:S02]  /*2f70*/  FMNMX.FTZ R8, R181, R8, !PT ;  /* 0x00000008b5087209 */ /* 0x000fe40007810000 */
[----:B------:R-:W-:Y:S02]  /*2f80*/  ISETP.GE.AND P3, PT, R27, R0, PT ;  /* 0x000000001b00720c */ /* 0x000fe40003f66270 */
[----:B----4-:R-:W-:Y:S02]  /*2f90*/  FSEL R170, R170, -INF , !P6 ;  /* 0xff800000aaaa7808 */ /* 0x010fe40007000000 */
[----:B------:R-:W-:Y:S02]  /*2fa0*/  FMNMX.FTZ R25, R172, R25, !PT ;  /* 0x00000019ac197209 */ /* 0x000fe40007810000 */
[----:B------:R-:W-:-:S02]  /*2fb0*/  FMNMX.FTZ R10, R165, R8, !PT ;  /* 0x00000008a50a7209 */ /* 0x000fc40007810000 */
[----:B-----5:R-:W-:Y:S02]  /*2fc0*/  FSEL R179, R179, -INF , !P3 ;  /* 0xff800000b3b37808 */ /* 0x020fe40005800000 */
[----:B------:R-:W-:Y:S01]  /*2fd0*/  FMNMX.FTZ R8, R170, R25, !PT ;  /* 0x00000019aa087209 */ /* 0x000fe20007810000 */
[----:B-12---:R-:W-:Y:S06]  /*2fe0*/  @!P0 BRA `(.L_x_44) ;  /* 0x0000000000608947 */ /* 0x006fec0003800000 */
        /* <DEDUP_REMOVED lines=24> */
.L_x_44:
[----:B------:R-:W2:Y:S01]  /*3170*/  MUFU.TANH R83, R83 ;  /* 0x0000005300537308 */ /* 0x000ea20000002400 */
[----:B------:R-:W-:Y:S01]  /*3180*/  FSEL R169, R169, -INF , !P2 ;  /* 0xff800000a9a97808 */ /* 0x000fe20005000000 */
[----:B-1----:R-:W1:Y:S01]  /*3190*/  SHFL.BFLY PT, R25, R8, 0x2, 0x1f ;  /* 0x0c401f0008197f89 */ /* 0x002e6200000e0000 */
[----:B------:R-:W-:Y:S01]  /*31a0*/  FMNMX.FTZ R10, R179, R10, !PT ;  /* 0x0000000ab30a7209 */ /* 0x000fe20007810000 */
[----:B------:R-:W-:Y:S01]  /*31b0*/  ULDC UR9, c[0x0][0x2ec] ;  /* 0x0000bb0000097ab9 */ /* 0x000fe20000000800 */
[----:B------:R-:W-:Y:S01]  /*31c0*/  ISETP.GE.AND P2, PT, R19, R0, PT ;  /* 0x000000001300720c */ /* 0x000fe20003f46270 */
[----:B------:R-:W-:Y:S01]  /*31d0*/  UMOV UR23, UR5 ;  /* 0x0000000500177c82 */ /* 0x000fe20008000000 */
[----:B------:R-:W-:Y:S02]  /*31e0*/  FSEL R175, R175, -INF , !P1 ;  /* 0xff800000afaf7808 */ /* 0x000fe40004800000 */
[----:B------:R-:W-:Y:S02]  /*31f0*/  FMNMX.FTZ R10, R169, R10, !PT ;  /* 0x0000000aa90a7209 */ /* 0x000fe40007810000 */
[----:B------:R-:W-:-:S02]  /*3200*/  ISETP.GE.AND P1, PT, R3, R0, PT ;  /* 0x000000000300720c */ /* 0x000fc40003f26270 */
[----:B------:R-:W-:Y:S02]  /*3210*/  FSEL R173, R173, -INF , !P2 ;  /* 0xff800000adad7808 */ /* 0x000fe40005000000 */
[----:B------:R-:W-:Y:S02]  /*3220*/  FMNMX.FTZ R10, R175, R10, !PT ;  /* 0x0000000aaf0a7209 */ /* 0x000fe40007810000 */
[----:B------:R-:W-:Y:S02]  /*3230*/  ISETP.GE.AND P2, PT, R23, R0, PT ;  /* 0x000000001700720c */ /* 0x000fe40003f46270 */
[----:B------:R-:W-:Y:S02]  /*3240*/  FSEL R171, R171, -INF , !P1 ;  /* 0xff800000abab7808 */ /* 0x000fe40004800000 */
[----:B------:R-:W-:Y:S02]  /*3250*/  FMNMX.FTZ R10, R173, R10, !PT ;  /* 0x0000000aad0a7209 */ /* 0x000fe40007810000 */
[----:B--2---:R-:W-:-:S02]  /*3260*/  FSEL R167, R83, -INF , !P2 ;  /* 0xff80000053a77808 */ /* 0x004fc40005000000 */
[----:B------:R-:W-:Y:S02]  /*3270*/  FMNMX.FTZ R10, R171, R10, !PT ;  /* 0x0000000aab0a7209 */ /* 0x000fe40007810000 */
[----:B-1----:R-:W-:Y:S02]  /*3280*/  FMNMX.FTZ R25, R8, R25, !PT ;  /* 0x0000001908197209 */ /* 0x002fe40007810000 */
[----:B------:R-:W-:Y:S02]  /*3290*/  FMNMX.FTZ R10, R167, R10, !PT ;  /* 0x0000000aa70a7209 */ /* 0x000fe40007810000 */
[----:B------:R-:W-:Y:S01]  /*32a0*/  IADD3 R200, R93, R4, RZ ;  /* 0x000000045dc87210 */ /* 0x000fe20007ffe0ff */
[----:B------:R-:W1:Y:S01]  /*32b0*/  SHFL.BFLY PT, R132, R25, 0x1, 0x1f ;  /* 0x0c201f0019847f89 */ /* 0x000e6200000e0000 */
[C---:B------:R-:W-:Y:S02]  /*32c0*/  IADD3 R195, R203.reuse, 0x800, RZ ;  /* 0x00000800cbc37810 */ /* 0x040fe40007ffe0ff */
[----:B------:R-:W-:Y:S01]  /*32d0*/  LEA R200, R200, UR4, 0x1 ;  /* 0x00000004c8c87c11 */ /* 0x000fe2000f8e08ff */
[----:B------:R-:W2:Y:S01]  /*32e0*/  SHFL.BFLY PT, R3, R10, 0x2, 0x1f ;  /* 0x0c401f000a037f89 */ /* 0x000ea200000e0000 */
[----:B------:R-:W-:-:S02]  /*32f0*/  IADD3 R194, R203, 0x1000, RZ ;  /* 0x00001000cbc27810 */ /* 0x000fc40007ffe0ff */
[-C--:B------:R-:W-:Y:S01]  /*3300*/  LEA R198, R7, R200.reuse, 0x1 ;  /* 0x000000c807c67211 */ /* 0x080fe200078e08ff */
[----:B------:R-:W-:Y:S01]  /*3310*/  LDSM.16.MT88.4 R124, [R200+0x12000] ;  /* 0x01200000c87c783b */ /* 0x000fe20000004200 */
[C---:B------:R-:W-:Y:S02]  /*3320*/  LEA R197, R5.reuse, R200, 0x1 ;  /* 0x000000c805c57211 */ /* 0x040fe400078e08ff */
[----:B------:R-:W-:Y:S01]  /*3330*/  LEA R196, R5, R198, 0x1 ;  /* 0x000000c605c47211 */ /* 0x000fe200078e08ff */
        /* <DEDUP_REMOVED lines=8> */
[----:B------:R-:W-:Y:S01]  /*33c0*/  IADD3 R187, R203, 0x4000, RZ ;  /* 0x00004000cbbb7810 */ /* 0x000fe20007ffe0ff */
[----:B------:R-:W-:Y:S01]  /*33d0*/  LDSM.16.MT88.4 R40, [R200+0x14000] ;  /* 0x01400000c828783b */ /* 0x000fe20000004200 */
[----:B-1----:R-:W-:Y:S02]  /*33e0*/  FMNMX.FTZ R132, R25, R132, !PT ;  /* 0x0000008419847209 */ /* 0x002fe40007810000 */
[C---:B------:R-:W-:Y:S01]  /*33f0*/  IADD3 R186, R203.reuse, 0x4800, RZ ;  /* 0x00004800cbba7810 */ /* 0x040fe20007ffe0ff */
[----:B------:R-:W-:Y:S01]  /*3400*/  LDSM.16.MT88.4 R48, [R198+0x14000] ;  /* 0x01400000c630783b */ /* 0x000fe20000004200 */
[----:B--2---:R-:W-:Y:S01]  /*3410*/  FMNMX.FTZ R8, R10, R3, !PT ;  /* 0x000000030a087209 */ /* 0x004fe20007810000 */
[C---:B------:R-:W-:Y:S01]  /*3420*/  FMUL.FTZ R177, R132.reuse, UR9 ;  /* 0x0000000984b17c20 */ /* 0x040fe20008410000 */
[----:B------:R-:W-:Y:S01]  /*3430*/  FSETP.NEU.FTZ.AND P1, PT, R132, -INF , PT ;  /* 0xff8000008400780b */ /* 0x000fe20003f3d000 */
[----:B------:R-:W-:Y:S01]  /*3440*/  LDSM.16.MT88.4 R56, [R197+0x14000] ;  /* 0x01400000c538783b */ /* 0x000fe20000004200 */
[----:B------:R-:W-:-:S02]  /*3450*/  IADD3 R185, R203, 0x5000, RZ ;  /* 0x00005000cbb97810 */ /* 0x000fc40007ffe0ff */
[----:B------:R-:W-:Y:S01]  /*3460*/  FSEL R177, R177, RZ, P1 ;  /* 0x000000ffb1b17208 */ /* 0x000fe20000800000 */
[----:B------:R-:W1:Y:S01]  /*3470*/  SHFL.BFLY PT, R3, R8, 0x1, 0x1f ;  /* 0x0c201f0008037f89 */ /* 0x000e6200000e0000 */
[----:B------:R-:W-:-:S03]  /*3480*/  IADD3 R184, R203, 0x5800, RZ ;  /* 0x00005800cbb87810 */ /* 0x000fc60007ffe0ff */
        /* <DEDUP_REMOVED lines=15> */
[----:B------:R-:W2:Y:S01]  /*3580*/  MUFU.EX2 R156, R156 ;  /* 0x0000009c009c7308 */ /* 0x000ea20000000800 */
[--C-:B------:R-:W-:Y:S01]  /*3590*/  FFMA.FTZ R162, R146, UR9, -R177.reuse ;  /* 0x0000000992a27c23 */ /* 0x100fe200080108b1 */
[--C-:B------:R-:W-:Y:S01]  /*35a0*/  FFMA.FTZ R163, R144, UR9, -R177.reuse ;  /* 0x0000000990a37c23 */ /* 0x100fe200080108b1 */
[----:B------:R-:W-:Y:S01]  /*35b0*/  LDSM.16.MT88.4 R24, [R196+0x12800] ;  /* 0x01280000c418783b */ /* 0x000fe20000004200 */
[--C-:B------:R-:W-:Y:S01]  /*35c0*/  FFMA.FTZ R217, R170, UR9, -R177.reuse ;  /* 0x00000009aad97c23 */ /* 0x100fe200080108b1 */
[----:B-1----:R-:W-:Y:S01]  /*35d0*/  FMNMX.FTZ R3, R8, R3, !PT ;  /* 0x0000000308037209 */ /* 0x002fe20007810000 */
[--C-:B------:R-:W-:Y:S01]  /*35e0*/  FFMA.FTZ R176, R176, UR9, -R177.reuse ;  /* 0x00000009b0b07c23 */ /* 0x100fe200080108b1 */
[----:B------:R-:W-:Y:S01]  /*35f0*/  LDSM.16.MT88.4 R32, [R200+0x12800] ;  /* 0x01280000c820783b */ /* 0x000fe20000004200 */
[----:B------:R-:W-:Y:S01]  /*3600*/  MUFU.EX2 R155, R155 ;  /* 0x0000009b009b7308 */ /* 0x000fe20000000800 */
[C---:B------:R-:W-:Y:S01]  /*3610*/  FSETP.NEU.FTZ.AND P1, PT, R3.reuse, -INF , PT ;  /* 0xff8000000300780b */ /* 0x040fe20003f3d000 */
[----:B------:R-:W-:Y:S01]  /*3620*/  FMUL.FTZ R168, R3, UR9 ;  /* 0x0000000903a87c20 */ /* 0x000fe20008410000 */
[----:B------:R-:W-:Y:S01]  /*3630*/  LDSM.16.MT88.4 R28, [R198+0x12800] ;  /* 0x01280000c61c783b */ /* 0x000fe20000004200 */
[----:B------:R-:W-:-:S03]  /*3640*/  FFMA.FTZ R172, R172, UR9, -R177 ;  /* 0x00000009acac7c23 */ /* 0x000fc600080108b1 */
[----:B------:R-:W-:Y:S01]  /*3650*/  FSEL R168, R168, RZ, P1 ;  /* 0x000000ffa8a87208 */ /* 0x000fe20000800000 */
[----:B------:R-:W1:Y:S01]  /*3660*/  MUFU.EX2 R152, R152 ;  /* 0x0000009800987308 */ /* 0x000e620000000800 */
[----:B--2---:R-:W-:Y:S01]  /*3670*/  F2FP.BF16.F32.PACK_AB R96, R156, R157 ;  /* 0x0000009d9c60723e */ /* 0x004fe200000010ff */
[----:B------:R-:W-:Y:S01]  /*3680*/  LDSM.16.MT88.4 R144, [R196+0x16800] ;  /* 0x01680000c490783b */ /* 0x000fe20000004200 */
[----:B------:R-:W-:Y:S01]  /*3690*/  FADD.FTZ R156, R157, R156 ;  /* 0x0000009c9d9c7221 */ /* 0x000fe20000010000 */
[--C-:B------:R-:W-:Y:S01]  /*36a0*/  FFMA.FTZ R159, R65, UR9, -R168.reuse ;  /* 0x00000009419f7c23 */ /* 0x100fe200080108a8 */
[--C-:B------:R-:W-:Y:S01]  /*36b0*/  FFMA.FTZ R153, R17, UR9, -R168.reuse ;  /* 0x0000000911997c23 */ /* 0x100fe200080108a8 */
[----:B------:R-:W2:Y:S01]  /*36c0*/  LDSM.16.MT88.4 R64, [R196+0x14000] ;  /* 0x01400000c440783b */ /* 0x000ea20000004200 */
[--C-:B------:R-:W-:Y:S01]  /*36d0*/  FFMA.FTZ R158, R11, UR9, -R168.reuse ;  /* 0x000000090b9e7c23 */ /* 0x100fe200080108a8 */
[--C-:B------:R-:W-:Y:S01]  /*36e0*/  FFMA.FTZ R154, R61, UR9, -R168.reuse ;  /* 0x000000093d9a7c23 */ /* 0x100fe200080108a8 */
[--C-:B------:R-:W-:Y:S01]  /*36f0*/  FFMA.FTZ R134, R9, UR9, -R168.reuse ;  /* 0x0000000909867c23 */ /* 0x100fe200080108a8 */
[----:B------:R-:W3:Y:S01]  /*3700*/  LDSM.16.MT88.4 R16, [R196+0x16000] ;  /* 0x01600000c410783b */ /* 0x000ee20000004200 */
[----:B------:R-:W-:Y:S01]  /*3710*/  MUFU.EX2 R159, R159 ;  /* 0x0000009f009f7308 */ /* 0x000fe20000000800 */
[--C-:B------:R-:W-:Y:S01]  /*3720*/  FFMA.FTZ R151, R15, UR9, -R168.reuse ;  /* 0x000000090f977c23 */ /* 0x100fe200080108a8 */
[--C-:B------:R-:W-:Y:S01]  /*3730*/  FFMA.FTZ R148, R13, UR9, -R168.reuse ;  /* 0x000000090d947c23 */ /* 0x100fe200080108a8 */
[----:B------:R-:W4:Y:S01]  /*3740*/  LDSM.16.MT88.4 R8, [R198+0x14800] ;  /* 0x01480000c608783b */ /* 0x000f220000004200 */
[--C-:B------:R-:W-:Y:S01]  /*3750*/  FFMA.FTZ R135, R21, UR9, -R168.reuse ;  /* 0x0000000915877c23 */ /* 0x100fe200080108a8 */
[--C-:B------:R-:W-:Y:S01]  /*3760*/  FFMA.FTZ R164, R181, UR9, -R168.reuse ;  /* 0x00000009b5a47c23 */ /* 0x100fe200080108a8 */
[----:B-1----:R-:W-:Y:S01]  /*3770*/  F2FP.BF16.F32.PACK_AB R98, R152, R155 ;  /* 0x0000009b9862723e */ /* 0x002fe200000010ff */
[----:B------:R-:W1:Y:S01]  /*3780*/  LDSM.16.MT88.4 R12, [R197+0x12800] ;  /* 0x01280000c50c783b */ /* 0x000e620000004200 */
[----:B------:R-:W5:Y:S01]  /*3790*/  MUFU.EX2 R158, R158 ;  /* 0x0000009e009e7308 */ /* 0x000f620000000800 */
[--C-:B------:R-:W-:Y:S01]  /*37a0*/  FFMA.FTZ R165, R165, UR9, -R168.reuse ;  /* 0x00000009a5a57c23 */ /* 0x100fe200080108a8 */
[--C-:B------:R-:W-:Y:S01]  /*37b0*/  FFMA.FTZ R166, R179, UR9, -R168.reuse ;  /* 0x00000009b3a67c23 */ /* 0x100fe200080108a8 */
[----:B------:R-:W-:Y:S01]  /*37c0*/  LDSM.16.MT88.4 R20, [R200+0x14800] ;  /* 0x01480000c814783b */ /* 0x000fe20000004200 */
[--C-:B------:R-:W-:Y:S01]  /*37d0*/  FFMA.FTZ R169, R169, UR9, -R168.reuse ;  /* 0x00000009a9a97c23 */ /* 0x100fe200080108a8 */
[--C-:B------:R-:W-:Y:S01]  /*37e0*/  FFMA.FTZ R170, R175, UR9, -R168.reuse ;  /* 0x00000009afaa7c23 */ /* 0x100fe200080108a8 */
[--C-:B------:R-:W-:Y:S01]  /*37f0*/  FFMA.FTZ R173, R173, UR9, -R168.reuse ;  /* 0x00000009adad7c23 */ /* 0x100fe200080108a8 */
[--C-:B------:R-:W-:Y:S01]  /*3800*/  FFMA.FTZ R171, R171, UR9, -R168.reuse ;  /* 0x00000009abab7c23 */ /* 0x100fe200080108a8 */
[----:B------:R-:W-:Y:S01]  /*3810*/  MUFU.EX2 R154, R154 ;  /* 0x0000009a009a7308 */ /* 0x000fe20000000800 */
[----:B------:R-:W-:Y:S01]  /*3820*/  FFMA.FTZ R179, R174, UR9, -R177 ;  /* 0x00000009aeb37c23 */ /* 0x000fe200080108b1 */
[----:B------:R-:W-:Y:S01]  /*3830*/  FFMA.FTZ R168, R167, UR9, -R168 ;  /* 0x00000009a7a87c23 */ /* 0x000fe200080108a8 */
[----:B------:R-:W-:-:S04]  /*3840*/  FADD.FTZ R155, R155, R156 ;  /* 0x0000009c9b9b7221 */ /* 0x000fc80000010000 */
[----:B------:R-:W-:Y:S01]  /*3850*/  FADD.FTZ R155, R152, R155 ;  /* 0x0000009b989b7221 */ /* 0x000fe20000010000 */
[----:B------:R-:W2:Y:S01]  /*3860*/  MUFU.EX2 R153, R153 ;  /* 0x0000009900997308 */ /* 0x000ea20000000800 */
[----:B-----5:R-:W-:Y:S01]  /*3870*/  F2FP.BF16.F32.PACK_AB R97, R159, R158 ;  /* 0x0000009e9f61723e */ /* 0x020fe200000010ff */
[----:B------:R-:W-:-:S06]  /*3880*/  FADD.FTZ R159, R158, R159 ;  /* 0x0000009f9e9f7221 */ /* 0x000fcc0000010000 */
[----:B------:R-:W-:Y:S08]  /*3890*/  MUFU.EX2 R150, R150 ;  /* 0x0000009600967308 */ /* 0x000ff00000000800 */
[----:B------:R-:W5:Y:S01]  /*38a0*/  MUFU.EX2 R149, R149 ;  /* 0x0000009500957308 */ /* 0x000f620000000800 */
[----:B--2---:R-:W-:Y:S01]  /*38b0*/  F2FP.BF16.F32.PACK_AB R99, R153, R154 ;  /* 0x0000009a9963723e */ /* 0x004fe200000010ff */
[----:B------:R-:W-:-:S04]  /*38c0*/  FADD.FTZ R154, R154, R159 ;  /* 0x0000009f9a9a7221 */ /* 0x000fc80000010000 */
[----:B------:R-:W-:Y:S02]  /*38d0*/  FADD.FTZ R154, R153, R154 ;  /* 0x0000009a999a7221 */ /* 0x000fe40000010000 */
[C---:B------:R-:W-:Y:S01]  /*38e0*/  HMMA.16816.F32.BF16 R128, R96.reuse, R124, RZ ;  /* 0x0000007c6080723c */ /* 0x040fe200000418ff */
[----:B------:R-:W-:Y:S05]  /*38f0*/  MUFU.EX2 R139, R139 ;  /* 0x0000008b008b7308 */ /* 0x000fea0000000800 */
[C---:B------:R-:W-:Y:S03]  /*3900*/  HMMA.16816.F32.BF16 R120, R96.reuse, R116, RZ ;  /* 0x000000746078723c */ /* 0x040fe600000418ff */
[----:B------:R-:W2:Y:S01]  /*3910*/  MUFU.EX2 R138, R138 ;  /* 0x0000008a008a7308 */ /* 0x000ea20000000800 */
[C---:B-----5:R-:W-:Y:S01]  /*3920*/  F2FP.BF16.F32.PACK_AB R140, R149.reuse, R150 ;  /* 0x00000096958c723e */ /* 0x060fe200000010ff */
[----:B------:R-:W-:Y:S01]  /*3930*/  FADD.FTZ R150, R150, R155 ;  /* 0x0000009b96967221 */ /* 0x000fe20000010000 */
[----:B------:R-:W-:Y:S03]  /*3940*/  HMMA.16816.F32.BF16 R112, R96, R108, RZ ;  /* 0x0000006c6070723c */ /* 0x000fe600000418ff */
[----:B------:R-:W-:-:S02]  /*3950*/  FADD.FTZ R150, R149, R150 ;  /* 0x0000009695967221 */ /* 0x000fc40000010000 */
[----:B------:R-:W-:Y:S01]  /*3960*/  MUFU.EX2 R151, R151 ;  /* 0x0000009700977308 */ /* 0x000fe20000000800 */
[C---:B------:R-:W-:Y:S06]  /*3970*/  HMMA.16816.F32.BF16 R104, R96.reuse, R100, RZ ;  /* 0x000000646068723c */ /* 0x040fec00000418ff */
[----:B------:R-:W-:Y:S01]  /*3980*/  HMMA.16816.F32.BF16 R36, R96, R40, RZ ;  /* 0x000000286024723c */ /* 0x000fe200000418ff */
[----:B------:R-:W5:Y:S01]  /*3990*/  MUFU.EX2 R148, R148 ;  /* 0x0000009400947308 */ /* 0x000f620000000800 */
[----:B--2---:R-:W-:-:S04]  /*39a0*/  F2FP.BF16.F32.PACK_AB R142, R138, R139 ;  /* 0x0000008b8a8e723e */ /* 0x004fc800000010ff */
[C---:B------:R-:W-:Y:S03]  /*39b0*/  HMMA.16816.F32.BF16 R44, R96.reuse, R48, RZ ;  /* 0x00000030602c723c */ /* 0x040fe600000418ff */
[----:B------:R-:W-:Y:S03]  /*39c0*/  MUFU.EX2 R135, R135 ;  /* 0x0000008700877308 */ /* 0x000fe60000000800 */
[C---:B------:R-:W-:Y:S05]  /*39d0*/  HMMA.16816.F32.BF16 R52, R96.reuse, R56, RZ ;  /* 0x000000386034723c */ /* 0x040fea00000418ff */
[----:B------:R-:W2:Y:S01]  /*39e0*/  MUFU.EX2 R134, R134 ;  /* 0x0000008600867308 */ /* 0x000ea20000000800 */
[----:B------:R-:W-:Y:S01]  /*39f0*/  HMMA.16816.F32.BF16 R60, R96, R64, RZ ;  /* 0x00000040603c723c */ /* 0x000fe200000418ff */
[----:B-----5:R-:W-:Y:S01]  /*3a00*/  F2FP.BF16.F32.PACK_AB R141, R148, R151 ;  /* 0x00000097948d723e */ /* 0x020fe200000010ff */
[----:B------:R-:W-:-:S04]  /*3a10*/  FADD.FTZ R151, R151, R154 ;  /* 0x0000009a97977221 */ /* 0x000fc80000010000 */
[----:B------:R-:W-:Y:S01]  /*3a20*/  HMMA.16816.F32.BF16 R68, R96, R72, RZ ;  /* 0x000000486044723c */ /* 0x000fe200000418ff */
[----:B------:R-:W-:Y:S01]  /*3a30*/  MUFU.EX2 R160, R160 ;  /* 0x000000a000a07308 */ /* 0x000fe20000000800 */
[----:B------:R-:W-:-:S04]  /*3a40*/  FADD.FTZ R148, R148, R151 ;  /* 0x0000009794947221 */ /* 0x000fc80000010000 */
[C---:B------:R-:W-:Y:S03]  /*3a50*/  HMMA.16816.F32.BF16 R76, R96.reuse, R80, RZ ;  /* 0x00000050604c723c */ /* 0x040fe600000418ff */
[----:B------:R-:W5:Y:S01]  /*3a60*/  MUFU.EX2 R161, R161 ;  /* 0x000000a100a17308 */ /* 0x000f620000000800 */
[----:B--2---:R-:W-:Y:S02]  /*3a70*/  F2FP.BF16.F32.PACK_AB R143, R134, R135 ;  /* 0x00000087868f723e */ /* 0x004fe400000010ff */
        /* <DEDUP_REMOVED lines=8> */
[----:B------:R-:W2:Y:S01]  /*3b00*/  MUFU.EX2 R165, R165 ;  /* 0x000000a500a57308 */ /* 0x000ea20000000800 */
[C---:B------:R-:W-:Y:S06]  /*3b10*/  HMMA.16816.F32.BF16 R40, R96.reuse, R42, RZ ;  /* 0x0000002a6028723c */ /* 0x040fec00000418ff */
[C---:B------:R-:W-:Y:S01]  /*3b20*/  HMMA.16816.F32.BF16 R48, R96.reuse, R50, RZ ;  /* 0x000000326030723c */ /* 0x040fe200000418ff */
[----:B------:R-:W-:Y:S05]  /*3b30*/  MUFU.EX2 R166, R166 ;  /* 0x000000a600a67308 */ /* 0x000fea0000000800 */
[C---:B------:R-:W-:Y:S03]  /*3b40*/  HMMA.16816.F32.BF16 R56, R96.reuse, R58, RZ ;  /* 0x0000003a6038723c */ /* 0x040fe600000418ff */
[----:B------:R-:W2:Y:S03]  /*3b50*/  MUFU.EX2 R169, R169 ;  /* 0x000000a900a97308 */ /* 0x000ea60000000800 */
[C---:B------:R-:W-:Y:S05]  /*3b60*/  HMMA.16816.F32.BF16 R64, R96.reuse, R66, RZ ;  /* 0x000000426040723c */ /* 0x040fea00000418ff */
[----:B------:R-:W-:Y:S01]  /*3b70*/  MUFU.EX2 R176, R176 ;  /* 0x000000b000b07308 */ /* 0x000fe20000000800 */
[C---:B------:R-:W-:Y:S06]  /*3b80*/  HMMA.16816.F32.BF16 R72, R96.reuse, R74, RZ ;  /* 0x0000004a6048723c */ /* 0x040fec00000418ff */
[C---:B------:R-:W-:Y:S01]  /*3b90*/  HMMA.16816.F32.BF16 R80, R96.reuse, R82, RZ ;  /* 0x000000526050723c */ /* 0x040fe200000418ff */
[----:B------:R-:W2:Y:S05]  /*3ba0*/  MUFU.EX2 R179, R179 ;  /* 0x000000b300b37308 */ /* 0x000eaa0000000800 */
[C---:B------:R-:W-:Y:S03]  /*3bb0*/  HMMA.16816.F32.BF16 R88, R96.reuse, R90, RZ ;  /* 0x0000005a6058723c */ /* 0x040fe600000418ff */
[----:B------:R-:W-:Y:S03]  /*3bc0*/  MUFU.EX2 R172, R172 ;  /* 0x000000ac00ac7308 */ /* 0x000fe60000000800 */
[C---:B---3--:R-:W-:Y:S05]  /*3bd0*/  HMMA.16816.F32.BF16 R92, R96.reuse, R16, RZ ;  /* 0x00000010605c723c */ /* 0x048fea00000418ff */
[----:B------:R-:W-:Y:S01]  /*3be0*/  MUFU.EX2 R217, R217 ;  /* 0x000000d900d97308 */ /* 0x000fe20000000800 */
[----:B------:R-:W-:Y:S01]  /*3bf0*/  HMMA.16816.F32.BF16 R96, R96, R18, RZ ;  /* 0x000000126060723c */ /* 0x000fe200000418ff */
[----:B------:R-:W3:Y:S05]  /*3c00*/  LDSM.16.MT88.4 R16, [R196+0x14800] ;  /* 0x01480000c410783b */ /* 0x000eea0000004200 */
[C---:B----4-:R-:W-:Y:S01]  /*3c10*/  HMMA.16816.F32.BF16 R44, R140.reuse, R8, R44 ;  /* 0x000000088c2c723c */ /* 0x050fe2000004182c */
[----:B------:R-:W-:Y:S05]  /*3c20*/  MUFU.EX2 R170, R170 ;  /* 0x000000aa00aa7308 */ /* 0x000fea0000000800 */
[C---:B------:R-:W-:Y:S01]  /*3c30*/  HMMA.16816.F32.BF16 R48, R140.reuse, R10, R48 ;  /* 0x0000000a8c30723c */ /* 0x040fe20000041830 */
[----:B------:R-:W4:Y:S02]  /*3c40*/  LDSM.16.MT88.4 R8, [R198+0x16800] ;  /* 0x01680000c608783b */ /* 0x000f240000004200 */
[----:B------:R-:W2:Y:S03]  /*3c50*/  MUFU.EX2 R173, R173 ;  /* 0x000000ad00ad7308 */ /* 0x000ea60000000800 */
[C---:B-1----:R-:W-:Y:S05]  /*3c60*/  HMMA.16816.F32.BF16 R112, R140.reuse, R12, R112 ;  /* 0x0000000c8c70723c */ /* 0x042fea0000041870 */
[----:B------:R-:W-:Y:S01]  /*3c70*/  MUFU.EX2 R171, R171 ;  /* 0x000000ab00ab7308 */ /* 0x000fe20000000800 */
[C---:B------:R-:W-:Y:S01]  /*3c80*/  HMMA.16816.F32.BF16 R108, R140.reuse, R14, R108 ;  /* 0x0000000e8c6c723c */ /* 0x040fe2000004186c */
[----:B------:R-:W1:Y:S05]  /*3c90*/  LDSM.16.MT88.4 R12, [R200+0x16800] ;  /* 0x01680000c80c783b */ /* 0x000e6a0000004200 */
[C---:B------:R-:W-:Y:S01]  /*3ca0*/  HMMA.16816.F32.BF16 R52, R140.reuse, R4, R52 ;  /* 0x000000048c34723c */ /* 0x040fe20000041834 */
[----:B------:R-:W2:Y:S05]  /*3cb0*/  MUFU.EX2 R168, R168 ;  /* 0x000000a800a87308 */ /* 0x000eaa0000000800 */
[C---:B------:R-:W-:Y:S01]  /*3cc0*/  HMMA.16816.F32.BF16 R56, R140.reuse, R6, R56 ;  /* 0x000000068c38723c */ /* 0x040fe20000041838 */
[----:B------:R-:W5:Y:S05]  /*3cd0*/  LDSM.16.MT88.4 R4, [R197+0x16800] ;  /* 0x01680000c504783b */ /* 0x000f6a0000004200 */
[C---:B---3--:R-:W-:Y:S06]  /*3ce0*/  HMMA.16816.F32.BF16 R60, R140.reuse, R16, R60 ;  /* 0x000000108c3c723c */ /* 0x048fec000004183c */
[C---:B------:R-:W-:Y:S01]  /*3cf0*/  HMMA.16816.F32.BF16 R64, R140.reuse, R18, R64 ;  /* 0x000000128c40723c */ /* 0x040fe20000041840 */
[----:B------:R-:W3:Y:S05]  /*3d00*/  LDSM.16.MT88.4 R16, [R197+0x13000] ;  /* 0x01300000c510783b */ /* 0x000eea0000004200 */
[C---:B----4-:R-:W-:Y:S06]  /*3d10*/  HMMA.16816.F32.BF16 R76, R140.reuse, R8, R76 ;  /* 0x000000088c4c723c */ /* 0x050fec000004184c */
[C---:B------:R-:W-:Y:S01]  /*3d20*/  HMMA.16816.F32.BF16 R80, R140.reuse, R10, R80 ;  /* 0x0000000a8c50723c */ /* 0x040fe20000041850 */
[----:B------:R-:W4:Y:S05]  /*3d30*/  LDSM.16.MT88.4 R8, [R197+0x15000] ;  /* 0x01500000c508783b */ /* 0x000f2a0000004200 */
[C---:B------:R-:W-:Y:S06]  /*3d40*/  HMMA.16816.F32.BF16 R104, R140.reuse, R24, R104 ;  /* 0x000000188c68723c */ /* 0x040fec0000041868 */
[C---:B------:R-:W-:Y:S01]  /*3d50*/  HMMA.16816.F32.BF16 R100, R140.reuse, R26, R100 ;  /* 0x0000001a8c64723c */ /* 0x040fe20000041864 */
[----:B------:R-:W4:Y:S05]  /*3d60*/  LDSM.16.MT88.4 R24, [R200+0x13000] ;  /* 0x01300000c818783b */ /* 0x000f2a0000004200 */
[C---:B------:R-:W-:Y:S06]  /*3d70*/  HMMA.16816.F32.BF16 R36, R140.reuse, R20, R36 ;  /* 0x000000148c24723c */ /* 0x040fec0000041824 */
[C---:B------:R-:W-:Y:S01]  /*3d80*/  HMMA.16816.F32.BF16 R40, R140.reuse, R22, R40 ;  /* 0x000000168c28723c */ /* 0x040fe20000041828 */
[----:B------:R-:W4:Y:S05]  /*3d90*/  LDSM.16.MT88.4 R20, [R200+0x15000] ;  /* 0x01500000c814783b */ /* 0x000f2a0000004200 */
[C---:B-1----:R-:W-:Y:S06]  /*3da0*/  HMMA.16816.F32.BF16 R68, R140.reuse, R12, R68 ;  /* 0x0000000c8c44723c */ /* 0x042fec0000041844 */
[C---:B------:R-:W-:Y:S01]  /*3db0*/  HMMA.16816.F32.BF16 R72, R140.reuse, R14, R72 ;  /* 0x0000000e8c48723c */ /* 0x040fe20000041848 */
[----:B------:R-:W1:Y:S05]  /*3dc0*/  LDSM.16.MT88.4 R12, [R198+0x15000] ;  /* 0x01500000c60c783b */ /* 0x000e6a0000004200 */
[C---:B-----5:R-:W-:Y:S06]  /*3dd0*/  HMMA.16816.F32.BF16 R84, R140.reuse, R4, R84 ;  /* 0x000000048c54723c */ /* 0x060fec0000041854 */
[----:B------:R-:W-:Y:S01]  /*3de0*/  HMMA.16816.F32.BF16 R88, R140, R6, R88 ;  /* 0x000000068c58723c */ /* 0x000fe20000041858 */
[----:B------:R-:W-:-:S02]  /*3df0*/  F2FP.BF16.F32.PACK_AB R4, R161, R160 ;  /* 0x000000a0a104723e */ /* 0x000fc400000010ff */
[----:B--2---:R-:W-:-:S03]  /*3e00*/  F2FP.BF16.F32.PACK_AB R5, R165, R164 ;  /* 0x000000a4a505723e */ /* 0x004fc600000010ff */
[----:B------:R-:W-:Y:S01]  /*3e10*/  HMMA.16816.F32.BF16 R128, R140, R32, R128 ;  /* 0x000000208c80723c */ /* 0x000fe20000041880 */
[----:B------:R-:W-:Y:S02]  /*3e20*/  F2FP.BF16.F32.PACK_AB R6, R163, R162 ;  /* 0x000000a2a306723e */ /* 0x000fe400000010ff */
[----:B------:R-:W-:-:S03]  /*3e30*/  F2FP.BF16.F32.PACK_AB R7, R169, R166 ;  /* 0x000000a6a907723e */ /* 0x000fc600000010ff */
[----:B------:R-:W-:Y:S01]  /*3e40*/  HMMA.16816.F32.BF16 R124, R140, R34, R124 ;  /* 0x000000228c7c723c */ /* 0x000fe2000004187c */
[----:B------:R-:W-:Y:S05]  /*3e50*/  LDSM.16.MT88.4 R32, [R198+0x13000] ;  /* 0x01300000c620783b */ /* 0x000fea0000004200 */
[C---:B---3--:R-:W-:Y:S06]  /*3e60*/  HMMA.16816.F32.BF16 R112, R4.reuse, R16, R112 ;  /* 0x000000100470723c */ /* 0x048fec0000041870 */
[C---:B------:R-:W-:Y:S01]  /*3e70*/  HMMA.16816.F32.BF16 R108, R4.reuse, R18, R108 ;  /* 0x00000012046c723c */ /* 0x040fe2000004186c */
[----:B------:R-:W2:Y:S05]  /*3e80*/  LDSM.16.MT88.4 R16, [R200+0x17000] ;  /* 0x01700000c810783b */ /* 0x000eaa0000004200 */
[C---:B----4-:R-:W-:Y:S06]  /*3e90*/  HMMA.16816.F32.BF16 R52, R4.reuse, R8, R52 ;  /* 0x000000080434723c */ /* 0x050fec0000041834 */
[----:B------:R-:W-:Y:S01]  /*3ea0*/  HMMA.16816.F32.BF16 R56, R4, R10, R56 ;  /* 0x0000000a0438723c */ /* 0x000fe20000041838 */
[----:B------:R-:W3:Y:S05]  /*3eb0*/  LDSM.16.MT88.4 R8, [R197+0x17000] ;  /* 0x01700000c508783b */ /* 0x000eea0000004200 */
        /* <DEDUP_REMOVED lines=8> */
[----:B------:R-:W-:Y:S05]  /*3f40*/  LDSM.16.MT88.4 R20, [R196+0x17000] ;  /* 0x01700000c414783b */ /* 0x000fea0000004200 */
[C---:B-1----:R-:W-:Y:S06]  /*3f50*/  HMMA.16816.F32.BF16 R44, R4.reuse, R12, R44 ;  /* 0x0000000c042c723c */ /* 0x042fec000004182c */
[C---:B------:R-:W-:Y:S01]  /*3f60*/  HMMA.16816.F32.BF16 R48, R4.reuse, R14, R48 ;  /* 0x0000000e0430723c */ /* 0x040fe20000041830 */
[----:B------:R-:W1:Y:S05]  /*3f70*/  LDSM.16.MT88.4 R12, [R198+0x17000] ;  /* 0x01700000c60c783b */ /* 0x000e6a0000004200 */
[C---:B--2---:R-:W-:Y:S06]  /*3f80*/  HMMA.16816.F32.BF16 R68, R4.reuse, R16, R68 ;  /* 0x000000100444723c */ /* 0x044fec0000041844 */
[----:B------:R-:W-:Y:S01]  /*3f90*/  HMMA.16816.F32.BF16 R72, R4, R18, R72 ;  /* 0x000000120448723c */ /* 0x000fe20000041848 */
[----:B------:R-:W2:Y:S05]  /*3fa0*/  LDSM.16.MT88.4 R16, [R200+0x13800] ;  /* 0x01380000c810783b */ /* 0x000eaa0000004200 */
[C---:B------:R-:W-:Y:S06]  /*3fb0*/  HMMA.16816.F32.BF16 R92, R140.reuse, R144, R92 ;  /* 0x000000908c5c723c */ /* 0x040fec000004185c */
[----:B------:R-:W-:Y:S01]  /*3fc0*/  HMMA.16816.F32.BF16 R96, R140, R146, R96 ;  /* 0x000000928c60723c */ /* 0x000fe20000041860 */
[----:B------:R-:W-:Y:S04]  /*3fd0*/  LDSM.16.MT88.4 R144, [R198+0x13800] ;  /* 0x01380000c690783b */ /* 0x000fe80000004200 */
[----:B------:R-:W-:Y:S01]  /*3fe0*/  LDSM.16.MT88.4 R140, [R197+0x13800] ;  /* 0x01380000c58c783b */ /* 0x000fe20000004200 */
[C---:B---3--:R-:W-:Y:S06]  /*3ff0*/  HMMA.16816.F32.BF16 R84, R4.reuse, R8, R84 ;  /* 0x000000080454723c */ /* 0x048fec0000041854 */
[C---:B------:R-:W-:Y:S01]  /*4000*/  HMMA.16816.F32.BF16 R88, R4.reuse, R10, R88 ;  /* 0x0000000a0458723c */ /* 0x040fe20000041858 */
[----:B------:R-:W3:Y:S05]  /*4010*/  LDSM.16.MT88.4 R8, [R196+0x15800] ;  /* 0x01580000c408783b */ /* 0x000eea0000004200 */
        /* <DEDUP_REMOVED lines=9> */
[C---:B-1----:R-:W-:Y:S06]  /*40b0*/  HMMA.16816.F32.BF16 R76, R4.reuse, R12, R76 ;  /* 0x0000000c044c723c */ /* 0x042fec000004184c */
[C---:B------:R-:W-:Y:S01]  /*40c0*/  HMMA.16816.F32.BF16 R80, R4.reuse, R14, R80 ;  /* 0x0000000e0450723c */ /* 0x040fe20000041850 */
[----:B------:R-:W1:Y:S05]  /*40d0*/  LDSM.16.MT88.4 R12, [R196+0x13800] ;  /* 0x01380000c40c783b */ /* 0x000e6a0000004200 */
[C---:B------:R-:W-:Y:S06]  /*40e0*/  HMMA.16816.F32.BF16 R92, R4.reuse, R20, R92 ;  /* 0x00000014045c723c */ /* 0x040fec000004185c */
[----:B------:R-:W-:Y:S01]  /*40f0*/  HMMA.16816.F32.BF16 R96, R4, R22, R96 ;  /* 0x000000160460723c */ /* 0x000fe20000041860 */
[----:B------:R-:W-:Y:S06]  /*4100*/  LDSM.16.MT88.4 R20, [R200+0x17800] ;  /* 0x01780000c814783b */ /* 0x000fec0000004200 */
[----:B------:R-:W-:-:S02]  /*4110*/  F2FP.BF16.F32.PACK_AB R4, R179, R176 ;  /* 0x000000b0b304723e */ /* 0x000fc400000010ff */
[----:B------:R-:W-:Y:S02]  /*4120*/  F2FP.BF16.F32.PACK_AB R5, R173, R170 ;  /* 0x000000aaad05723e */ /* 0x000fe400000010ff */
[----:B------:R-:W-:Y:S02]  /*4130*/  F2FP.BF16.F32.PACK_AB R6, R217, R172 ;  /* 0x000000acd906723e */ /* 0x000fe400000010ff */
[----:B------:R-:W-:-:S07]  /*4140*/  F2FP.BF16.F32.PACK_AB R7, R168, R171 ;  /* 0x000000aba807723e */ /* 0x000fce00000010ff */
[C---:B--2---:R-:W-:Y:S06]  /*4150*/  HMMA.16816.F32.BF16 R128, R4.reuse, R16, R128 ;  /* 0x000000100480723c */ /* 0x044fec0000041880 */
[C---:B------:R-:W-:Y:S01]  /*4160*/  HMMA.16816.F32.BF16 R124, R4.reuse, R18, R124 ;  /* 0x00000012047c723c */ /* 0x040fe2000004187c */
[----:B------:R-:W2:Y:S05]  /*4170*/  LDSM.16.MT88.4 R16, [R198+0x17800] ;  /* 0x01780000c610783b */ /* 0x000eaa0000004200 */
[C---:B---3--:R-:W-:Y:S06]  /*4180*/  HMMA.16816.F32.BF16 R60, R4.reuse, R8, R60 ;  /* 0x00000008043c723c */ /* 0x048fec000004183c */
[C---:B------:R-:W-:Y:S01]  /*4190*/  HMMA.16816.F32.BF16 R64, R4.reuse, R10, R64 ;  /* 0x0000000a0440723c */ /* 0x040fe20000041840 */
[----:B------:R-:W3:Y:S05]  /*41a0*/  LDSM.16.MT88.4 R8, [R196+0x17800] ;  /* 0x01780000c408783b */ /* 0x000eea0000004200 */
[C---:B-1----:R-:W-:Y:S06]  /*41b0*/  HMMA.16816.F32.BF16 R104, R4.reuse, R12, R104 ;  /* 0x0000000c0468723c */ /* 0x042fec0000041868 */
[C---:B------:R-:W-:Y:S01]  /*41c0*/  HMMA.16816.F32.BF16 R100, R4.reuse, R14, R100 ;  /* 0x0000000e0464723c */ /* 0x040fe20000041864 */
[----:B------:R-:W1:Y:S05]  /*41d0*/  LDSM.16.MT88.4 R12, [R197+0x17800] ;  /* 0x01780000c50c783b */ /* 0x000e6a0000004200 */
[C---:B------:R-:W-:Y:S06]  /*41e0*/  HMMA.16816.F32.BF16 R120, R4.reuse, R144, R120 ;  /* 0x000000900478723c */ /* 0x040fec0000041878 */
[C---:B------:R-:W-:Y:S06]  /*41f0*/  HMMA.16816.F32.BF16 R116, R4.reuse, R146, R116 ;  /* 0x000000920474723c */ /* 0x040fec0000041874 */
[C---:B--2---:R-:W-:Y:S06]  /*4200*/  HMMA.16816.F32.BF16 R76, R4.reuse, R16, R76 ;  /* 0x00000010044c723c */ /* 0x044fec000004184c */
        /* <DEDUP_REMOVED lines=32> */
[C---:B-1----:R-:W-:Y:S06]  /*4410*/  HMMA.16816.F32.BF16 R84, R4.reuse, R12, R84 ;  /* 0x0000000c0454723c */ /* 0x042fec0000041854 */
        /* <DEDUP_REMOVED lines=39> */
[----:B------:R-:W-:Y:S04]  /*4690*/  LDSM.16.M88.4 R176, [R204] ;  /* 0x00000000ccb0783b */ /* 0x000fe80000000200 */
[----:B------:R-:W5:Y:S04]  /*46a0*/  LDSM.16.M88.4 R28, [R203] ;  /* 0x00000000cb1c783b */ /* 0x000f680000000200 */
[----:B------:R-:W5:Y:S04]  /*46b0*/  LDSM.16.M88.4 R32, [R205+0xd800] ;  /* 0x00d80000cd20783b */ /* 0x000f680000000200 */
[----:B------:R-:W5:Y:S04]  /*46c0*/  LDSM.16.M88.4 R20, [R195] ;  /* 0x00000000c314783b */ /* 0x000f680000000200 */
[----:B------:R-:W5:Y:S04]  /*46d0*/  LDSM.16.M88.4 R16, [R194] ;  /* 0x00000000c210783b */ /* 0x000f680000000200 */
[----:B------:R-:W-:Y:S04]  /*46e0*/  LDSM.16.M88.4 R156, [R202] ;  /* 0x00000000ca9c783b */ /* 0x000fe80000000200 */
[----:B------:R-:W5:Y:S01]  /*46f0*/  LDSM.16.M88.4 R152, [R199+0xc000] ;  /* 0x00c00000c798783b */ /* 0x000f620000000200 */
[C---:B--2---:R-:W-:Y:S03]  /*4700*/  HMMA.16816.F32.BF16 R12, R172.reuse, R24, RZ ;  /* 0x00000018ac0c723c */ /* 0x044fe600000418ff */
[----:B-1----:R-:W1:Y:S04]  /*4710*/  LDSM.16.M88.4 R8, [R199+0xc800] ;  /* 0x00c80000c708783b */ /* 0x002e680000000200 */
[----:B------:R-:W2:Y:S01]  /*4720*/  LDSM.16.M88.4 R4, [R199+0xd000] ;  /* 0x00d00000c704783b */ /* 0x000ea20000000200 */
[C---:B---3--:R-:W-:Y:S03]  /*4730*/  HMMA.16816.F32.BF16 R148, R172.reuse, R144, RZ ;  /* 0x00000090ac94723c */ /* 0x048fe600000418ff */
[----:B------:R-:W3:Y:S03]  /*4740*/  LDSM.16.M88.4 R180, [R193] ;  /* 0x00000000c1b4783b */ /* 0x000ee60000000200 */
[C---:B----4-:R-:W-:Y:S01]  /*4750*/  HMMA.16816.F32.BF16 R140, R172.reuse, R164, RZ ;  /* 0x000000a4ac8c723c */ /* 0x050fe200000418ff */
[----:B------:R-:W-:Y:S04]  /*4760*/  LDSM.16.M88.4 R168, [R199+0xd800] ;  /* 0x00d80000c7a8783b */ /* 0x000fe80000000200 */
[----:B------:R-:W-:Y:S01]  /*4770*/  LDSM.16.M88.4 R220, [R187] ;  /* 0x00000000bbdc783b */ /* 0x000fe20000000200 */
[C---:B------:R-:W-:Y:S03]  /*4780*/  HMMA.16816.F32.BF16 R24, R172.reuse, R26, RZ ;  /* 0x0000001aac18723c */ /* 0x040fe600000418ff */
[----:B------:R-:W-:Y:S03]  /*4790*/  LDSM.16.M88.4 R224, [R199+0xf800] ;  /* 0x00f80000c7e0783b */ /* 0x000fe60000000200 */
[C---:B------:R-:W-:Y:S01]  /*47a0*/  HMMA.16816.F32.BF16 R144, R172.reuse, R146, RZ ;  /* 0x00000092ac90723c */ /* 0x040fe200000418ff */
[----:B------:R-:W0:Y:S05]  /*47b0*/  LDGDEPBAR ;  /* 0x00000000000079af */ /* 0x000e2a0000000000 */
[----:B------:R-:W-:Y:S06]  /*47c0*/  HMMA.16816.F32.BF16 R164, R172, R166, RZ ;  /* 0x000000a6aca4723c */ /* 0x000fec00000418ff */
[----:B-----5:R-:W-:Y:S06]  /*47d0*/  HMMA.16816.F32.BF16 R12, R176, R28, R12 ;  /* 0x0000001cb00c723c */ /* 0x020fec000004180c */
[C---:B------:R-:W-:Y:S06]  /*47e0*/  HMMA.16816.F32.BF16 R160, R172.reuse, R32, RZ ;  /* 0x00000020aca0723c */ /* 0x040fec00000418ff */
[----:B------:R-:W-:Y:S01]  /*47f0*/  HMMA.16816.F32.BF16 R172, R172, R34, RZ ;  /* 0x00000022acac723c */ /* 0x000fe200000418ff */
[----:B------:R-:W-:Y:S05]  /*4800*/  LDSM.16.M88.4 R32, [R201] ;  /* 0x00000000c920783b */ /* 0x000fea0000000200 */
[C---:B------:R-:W-:Y:S01]  /*4810*/  HMMA.16816.F32.BF16 R24, R176.reuse, R30, R24 ;  /* 0x0000001eb018723c */ /* 0x040fe20000041818 */
[----:B------:R-:W4:Y:S05]  /*4820*/  LDSM.16.M88.4 R28, [R192] ;  /* 0x00000000c01c783b */ /* 0x000f2a0000000200 */
[C---:B------:R-:W-:Y:S06]  /*4830*/  HMMA.16816.F32.BF16 R148, R176.reuse, R20, R148 ;  /* 0x00000014b094723c */ /* 0x040fec0000041894 */
[C---:B------:R-:W-:Y:S01]  /*4840*/  HMMA.16816.F32.BF16 R144, R176.reuse, R22, R144 ;  /* 0x00000016b090723c */ /* 0x040fe20000041890 */
[----:B------:R-:W-:Y:S05]  /*4850*/  LDSM.16.M88.4 R20, [R192+0x800] ;  /* 0x00080000c014783b */ /* 0x000fea0000000200 */
[C---:B------:R-:W-:Y:S06]  /*4860*/  HMMA.16816.F32.BF16 R140, R176.reuse, R16, R140 ;  /* 0x00000010b08c723c */ /* 0x040fec000004188c */
[----:B------:R-:W-:Y:S01]  /*4870*/  HMMA.16816.F32.BF16 R164, R176, R18, R164 ;  /* 0x00000012b0a4723c */ /* 0x000fe200000418a4 */
[----:B------:R-:W5:Y:S05]  /*4880*/  LDSM.16.M88.4 R16, [R192+0x1000] ;  /* 0x00100000c010783b */ /* 0x000f6a0000000200 */
[C---:B------:R-:W-:Y:S06]  /*4890*/  HMMA.16816.F32.BF16 R12, R156.reuse, R152, R12 ;  /* 0x000000989c0c723c */ /* 0x040fec000004180c */
[C---:B------:R-:W-:Y:S01]  /*48a0*/  HMMA.16816.F32.BF16 R24, R156.reuse, R154, R24 ;  /* 0x0000009a9c18723c */ /* 0x040fe20000041818 */
[----:B------:R-:W-:Y:S05]  /*48b0*/  LDSM.16.M88.4 R152, [R192+0x1800] ;  /* 0x00180000c098783b */ /* 0x000fea0000000200 */
[C---:B-1----:R-:W-:Y:S06]  /*48c0*/  HMMA.16816.F32.BF16 R148, R156.reuse, R8, R148 ;  /* 0x000000089c94723c */ /* 0x042fec0000041894 */
[C---:B------:R-:W-:Y:S01]  /*48d0*/  HMMA.16816.F32.BF16 R144, R156.reuse, R10, R144 ;  /* 0x0000000a9c90723c */ /* 0x040fe20000041890 */
[----:B------:R-:W-:Y:S05]  /*48e0*/  LDSM.16.M88.4 R8, [R205+0xe000] ;  /* 0x00e00000cd08783b */ /* 0x000fea0000000200 */
[C---:B--2---:R-:W-:Y:S06]  /*48f0*/  HMMA.16816.F32.BF16 R140, R156.reuse, R4, R140 ;  /* 0x000000049c8c723c */ /* 0x044fec000004188c */
[----:B------:R-:W-:Y:S01]  /*4900*/  HMMA.16816.F32.BF16 R164, R156, R6, R164 ;  /* 0x000000069ca4723c */ /* 0x000fe200000418a4 */
[----:B------:R-:W1:Y:S05]  /*4910*/  LDSM.16.M88.4 R4, [R206+0x4000] ;  /* 0x00400000ce04783b */ /* 0x000e6a0000000200 */
[C---:B---3--:R-:W-:Y:S06]  /*4920*/  HMMA.16816.F32.BF16 R160, R176.reuse, R180, R160 ;  /* 0x000000b4b0a0723c */ /* 0x048fec00000418a0 */
[----:B------:R-:W-:Y:S01]  /*4930*/  HMMA.16816.F32.BF16 R172, R176, R182, R172 ;  /* 0x000000b6b0ac723c */ /* 0x000fe200000418ac */
[----:B------:R-:W-:Y:S04]  /*4940*/  LDSM.16.M88.4 R180, [R205+0xe800] ;  /* 0x00e80000cdb4783b */ /* 0x000fe80000000200 */
[----:B------:R-:W-:Y:S01]  /*4950*/  LDSM.16.M88.4 R176, [R202+0x4000] ;  /* 0x00400000cab0783b */ /* 0x000fe20000000200 */
[C---:B----4-:R-:W-:Y:S06]  /*4960*/  HMMA.16816.F32.BF16 R12, R32.reuse, R28, R12 ;  /* 0x0000001c200c723c */ /* 0x050fec000004180c */
[C---:B------:R-:W-:Y:S01]  /*4970*/  HMMA.16816.F32.BF16 R24, R32.reuse, R30, R24 ;  /* 0x0000001e2018723c */ /* 0x040fe20000041818 */
[----:B------:R-:W-:Y:S05]  /*4980*/  LDSM.16.M88.4 R28, [R204+0x4000] ;  /* 0x00400000cc1c783b */ /* 0x000fea0000000200 */
[C---:B-----5:R-:W-:Y:S06]  /*4990*/  HMMA.16816.F32.BF16 R140, R32.reuse, R16, R140 ;  /* 0x00000010208c723c */ /* 0x060fec000004188c */
[----:B------:R-:W-:Y:S01]  /*49a0*/  HMMA.16816.F32.BF16 R164, R32, R18, R164 ;  /* 0x0000001220a4723c */ /* 0x000fe200000418a4 */
[----:B------:R-:W2:Y:S05]  /*49b0*/  LDSM.16.M88.4 R16, [R191] ;  /* 0x00000000bf10783b */ /* 0x000eaa0000000200 */
[C---:B------:R-:W-:Y:S06]  /*49c0*/  HMMA.16816.F32.BF16 R160, R156.reuse, R168, R160 ;  /* 0x000000a89ca0723c */ /* 0x040fec00000418a0 */
[----:B------:R-:W-:Y:S01]  /*49d0*/  HMMA.16816.F32.BF16 R172, R156, R170, R172 ;  /* 0x000000aa9cac723c */ /* 0x000fe200000418ac */
[----:B------:R-:W3:Y:S04]  /*49e0*/  LDSM.16.M88.4 R168, [R205+0xf000] ;  /* 0x00f00000cda8783b */ /* 0x000ee80000000200 */
[----:B------:R-:W4:Y:S01]  /*49f0*/  LDSM.16.M88.4 R156, [R205+0xf800] ;  /* 0x00f80000cd9c783b */ /* 0x000f220000000200 */
[C---:B-1----:R-:W-:Y:S06]  /*4a00*/  HMMA.16816.F32.BF16 R12, R4.reuse, R8, R12 ;  /* 0x00000008040c723c */ /* 0x042fec000004180c */
[----:B------:R-:W-:Y:S01]  /*4a10*/  HMMA.16816.F32.BF16 R24, R4, R10, R24 ;  /* 0x0000000a0418723c */ /* 0x000fe20000041818 */
[----:B------:R-:W1:Y:S05]  /*4a20*/  LDSM.16.M88.4 R8, [R199+0xe000] ;  /* 0x00e00000c708783b */ /* 0x000e6a0000000200 */
[C---:B------:R-:W-:Y:S06]  /*4a30*/  HMMA.16816.F32.BF16 R148, R32.reuse, R20, R148 ;  /* 0x000000142094723c */ /* 0x040fec0000041894 */
[C---:B------:R-:W-:Y:S01]  /*4a40*/  HMMA.16816.F32.BF16 R144, R32.reuse, R22, R144 ;  /* 0x000000162090723c */ /* 0x040fe20000041890 */
[----:B------:R-:W5:Y:S05]  /*4a50*/  LDSM.16.M88.4 R20, [R190] ;  /* 0x00000000be14783b */ /* 0x000f6a0000000200 */
[C---:B------:R-:W-:Y:S06]  /*4a60*/  HMMA.16816.F32.BF16 R160, R32.reuse, R152, R160 ;  /* 0x0000009820a0723c */ /* 0x040fec00000418a0 */
[----:B------:R-:W-:Y:S01]  /*4a70*/  HMMA.16816.F32.BF16 R172, R32, R154, R172 ;  /* 0x0000009a20ac723c */ /* 0x000fe200000418ac */
[----:B------:R-:W-:Y:S04]  /*4a80*/  LDSM.16.M88.4 R152, [R189] ;  /* 0x00000000bd98783b */ /* 0x000fe80000000200 */
[----:B------:R-:W-:Y:S01]  /*4a90*/  LDSM.16.M88.4 R32, [R188] ;  /* 0x00000000bc20783b */ /* 0x000fe20000000200 */
[----:B--2---:R-:W-:Y:S06]  /*4aa0*/  HMMA.16816.F32.BF16 R12, R28, R16, R12 ;  /* 0x000000101c0c723c */ /* 0x004fec000004180c */
[C---:B---3--:R-:W-:Y:S06]  /*4ab0*/  HMMA.16816.F32.BF16 R140, R4.reuse, R168, R140 ;  /* 0x000000a8048c723c */ /* 0x048fec000004188c */
[----:B------:R-:W-:Y:S01]  /*4ac0*/  HMMA.16816.F32.BF16 R164, R4, R170, R164 ;  /* 0x000000aa04a4723c */ /* 0x000fe200000418a4 */
[----:B------:R-:W-:Y:S05]  /*4ad0*/  LDSM.16.M88.4 R168, [R201+0x4000] ;  /* 0x00400000c9a8783b */ /* 0x000fea0000000200 */
[----:B------:R-:W-:Y:S01]  /*4ae0*/  HMMA.16816.F32.BF16 R24, R28, R18, R24 ;  /* 0x000000121c18723c */ /* 0x000fe20000041818 */
[----:B------:R-:W2:Y:S05]  /*4af0*/  LDSM.16.M88.4 R16, [R192+0x2000] ;  /* 0x00200000c010783b */ /* 0x000eaa0000000200 */
[C---:B------:R-:W-:Y:S06]  /*4b00*/  HMMA.16816.F32.BF16 R148, R4.reuse, R180, R148 ;  /* 0x000000b40494723c */ /* 0x040fec0000041894 */
[C---:B------:R-:W-:Y:S01]  /*4b10*/  HMMA.16816.F32.BF16 R144, R4.reuse, R182, R144 ;  /* 0x000000b60490723c */ /* 0x040fe20000041890 */
[----:B------:R-:W-:Y:S05]  /*4b20*/  LDSM.16.M88.4 R180, [R192+0x3000] ;  /* 0x00300000c0b4783b */ /* 0x000fea0000000200 */
[C---:B----4-:R-:W-:Y:S06]  /*4b30*/  HMMA.16816.F32.BF16 R160, R4.reuse, R156, R160 ;  /* 0x0000009c04a0723c */ /* 0x050fec00000418a0 */
[----:B------:R-:W-:Y:S01]  /*4b40*/  HMMA.16816.F32.BF16 R172, R4, R158, R172 ;  /* 0x0000009e04ac723c */ /* 0x000fe200000418ac */
[----:B------:R-:W3:Y:S04]  /*4b50*/  LDSM.16.M88.4 R4, [R199+0xe800] ;  /* 0x00e80000c704783b */ /* 0x000ee80000000200 */
[----:B------:R-:W-:Y:S01]  /*4b60*/  LDSM.16.M88.4 R156, [R206+0x8000] ;  /* 0x00800000ce9c783b */ /* 0x000fe20000000200 */
[C---:B-1----:R-:W-:Y:S06]  /*4b70*/  HMMA.16816.F32.BF16 R12, R176.reuse, R8, R12 ;  /* 0x00000008b00c723c */ /* 0x042fec000004180c */
[----:B------:R-:W-:Y:S01]  /*4b80*/  HMMA.16816.F32.BF16 R24, R176, R10, R24 ;  /* 0x0000000ab018723c */ /* 0x000fe20000041818 */
[----:B------:R-:W1:Y:S05]  /*4b90*/  LDSM.16.M88.4 R8, [R205+0x10000] ;  /* 0x01000000cd08783b */ /* 0x000e6a0000000200 */
[C---:B-----5:R-:W-:Y:S06]  /*4ba0*/  HMMA.16816.F32.BF16 R148, R28.reuse, R20, R148 ;  /* 0x000000141c94723c */ /* 0x060fec0000041894 */
[----:B------:R-:W-:Y:S01]  /*4bb0*/  HMMA.16816.F32.BF16 R144, R28, R22, R144 ;  /* 0x000000161c90723c */ /* 0x000fe20000041890 */
[----:B------:R-:W4:Y:S05]  /*4bc0*/  LDSM.16.M88.4 R20, [R199+0xf000] ;  /* 0x00f00000c714783b */ /* 0x000f2a0000000200 */
[----:B--2---:R-:W-:Y:S06]  /*4bd0*/  HMMA.16816.F32.BF16 R12, R168, R16, R12 ;  /* 0x00000010a80c723c */ /* 0x004fec000004180c */
[C---:B------:R-:W-:Y:S06]  /*4be0*/  HMMA.16816.F32.BF16 R140, R28.reuse, R152, R140 ;  /* 0x000000981c8c723c */ /* 0x040fec000004188c */
[C---:B------:R-:W-:Y:S01]  /*4bf0*/  HMMA.16816.F32.BF16 R164, R28.reuse, R154, R164 ;  /* 0x0000009a1ca4723c */ /* 0x040fe200000418a4 */
[----:B------:R-:W-:Y:S05]  /*4c00*/  LDSM.16.M88.4 R152, [R205+0x10800] ;  /* 0x01080000cd98783b */ /* 0x000fea0000000200 */
[C---:B------:R-:W-:Y:S06]  /*4c10*/  HMMA.16816.F32.BF16 R160, R28.reuse, R32, R160 ;  /* 0x000000201ca0723c */ /* 0x040fec00000418a0 */
[----:B------:R-:W-:Y:S01]  /*4c20*/  HMMA.16816.F32.BF16 R172, R28, R34, R172 ;  /* 0x000000221cac723c */ /* 0x000fe200000418ac */
[----:B------:R-:W2:Y:S04]  /*4c30*/  LDSM.16.M88.4 R32, [R204+0x8000] ;  /* 0x00800000cc20783b */ /* 0x000ea80000000200 */
[----:B------:R-:W-:Y:S01]  /*4c40*/  LDSM.16.M88.4 R28, [R186] ;  /* 0x00000000ba1c783b */ /* 0x000fe20000000200 */
[C---:B---3--:R-:W-:Y:S06]  /*4c50*/  HMMA.16816.F32.BF16 R148, R176.reuse, R4, R148 ;  /* 0x00000004b094723c */ /* 0x048fec0000041894 */
[----:B------:R-:W-:Y:S01]  /*4c60*/  HMMA.16816.F32.BF16 R144, R176, R6, R144 ;  /* 0x00000006b090723c */ /* 0x000fe20000041890 */
[----:B------:R-:W3:Y:S05]  /*4c70*/  LDSM.16.M88.4 R4, [R192+0x2800] ;  /* 0x00280000c004783b */ /* 0x000eea0000000200 */
[----:B-1----:R-:W-:Y:S06]  /*4c80*/  HMMA.16816.F32.BF16 R12, R156, R8, R12 ;  /* 0x000000089c0c723c */ /* 0x002fec000004180c */
[----:B------:R-:W-:Y:S01]  /*4c90*/  HMMA.16816.F32.BF16 R24, R168, R18, R24 ;  /* 0x00000012a818723c */ /* 0x000fe20000041818 */
[----:B------:R-:W-:Y:S05]  /*4ca0*/  LDSM.16.M88.4 R16, [R199+0x10000] ;  /* 0x01000000c710783b */ /* 0x000fea0000000200 */
[C---:B----4-:R-:W-:Y:S06]  /*4cb0*/  HMMA.16816.F32.BF16 R140, R176.reuse, R20, R140 ;  /* 0x00000014b08c723c */ /* 0x050fec000004188c */
[----:B------:R-:W-:Y:S01]  /*4cc0*/  HMMA.16816.F32.BF16 R164, R176, R22, R164 ;  /* 0x00000016b0a4723c */ /* 0x000fe200000418a4 */
[----:B------:R-:W1:Y:S05]  /*4cd0*/  LDSM.16.M88.4 R20, [R202+0x8000] ;  /* 0x00800000ca14783b */ /* 0x000e6a0000000200 */
[----:B--2---:R-:W-:Y:S06]  /*4ce0*/  HMMA.16816.F32.BF16 R12, R32, R220, R12 ;  /* 0x000000dc200c723c */ /* 0x004fec000004180c */
[----:B------:R-:W-:Y:S01]  /*4cf0*/  HMMA.16816.F32.BF16 R24, R156, R10, R24 ;  /* 0x0000000a9c18723c */ /* 0x000fe20000041818 */
[----:B------:R-:W-:Y:S05]  /*4d00*/  LDSM.16.M88.4 R8, [R201+0x8000] ;  /* 0x00800000c908783b */ /* 0x000fea0000000200 */
[C---:B---3--:R-:W-:Y:S06]  /*4d10*/  HMMA.16816.F32.BF16 R148, R168.reuse, R4, R148 ;  /* 0x00000004a894723c */ /* 0x048fec0000041894 */
[C---:B------:R-:W-:Y:S01]  /*4d20*/  HMMA.16816.F32.BF16 R144, R168.reuse, R6, R144 ;  /* 0x00000006a890723c */ /* 0x040fe20000041890 */
[----:B------:R-:W2:Y:S05]  /*4d30*/  LDSM.16.M88.4 R4, [R192+0x4000] ;  /* 0x00400000c004783b */ /* 0x000eaa0000000200 */
[----:B------:R-:W-:Y:S06]  /*4d40*/  HMMA.16816.F32.BF16 R140, R168, R180, R140 ;  /* 0x000000b4a88c723c */ /* 0x000fec000004188c */
[----:B------:R-:W-:Y:S01]  /*4d50*/  HMMA.16816.F32.BF16 R24, R32, R222, R24 ;  /* 0x000000de2018723c */ /* 0x000fe20000041818 */
[----:B------:R-:W3:Y:S05]  /*4d60*/  LDSM.16.M88.4 R220, [R205+0x11000] ;  /* 0x01100000cddc783b */ /* 0x000eea0000000200 */
[----:B-1----:R-:W-:Y:S06]  /*4d70*/  HMMA.16816.F32.BF16 R12, R20, R16, R12 ;  /* 0x00000010140c723c */ /* 0x002fec000004180c */
[----:B------:R-:W-:Y:S01]  /*4d80*/  HMMA.16816.F32.BF16 R180, R168, R182, R164 ;  /* 0x000000b6a8b4723c */ /* 0x000fe200000418a4 */
[----:B------:R-:W-:Y:S05]  /*4d90*/  LDSM.16.M88.4 R164, [R185] ;  /* 0x00000000b9a4783b */ /* 0x000fea0000000200 */
[----:B------:R-:W-:Y:S06]  /*4da0*/  HMMA.16816.F32.BF16 R160, R176, R224, R160 ;  /* 0x000000e0b0a0723c */ /* 0x000fec00000418a0 */
[----:B------:R-:W-:Y:S01]  /*4db0*/  HMMA.16816.F32.BF16 R24, R20, R18, R24 ;  /* 0x000000121418723c */ /* 0x000fe20000041818 */
[----:B------:R-:W1:Y:S05]  /*4dc0*/  LDSM.16.M88.4 R16, [R192+0x3800] ;  /* 0x00380000c010783b */ /* 0x000e6a0000000200 */
[----:B--2---:R-:W-:Y:S06]  /*4dd0*/  HMMA.16816.F32.BF16 R12, R8, R4, R12 ;  /* 0x00000004080c723c */ /* 0x004fec000004180c */
[C---:B------:R-:W-:Y:S06]  /*4de0*/  HMMA.16816.F32.BF16 R148, R156.reuse, R152, R148 ;  /* 0x000000989c94723c */ /* 0x040fec0000041894 */
[----:B------:R-:W-:Y:S01]  /*4df0*/  HMMA.16816.F32.BF16 R152, R156, R154, R144 ;  /* 0x0000009a9c98723c */ /* 0x000fe20000041890 */
[----:B------:R-:W2:Y:S05]  /*4e00*/  LDSM.16.M88.4 R144, [R199+0x10800] ;  /* 0x01080000c790783b */ /* 0x000eaa0000000200 */
[----:B------:R-:W-:Y:S01]  /*4e10*/  HMMA.16816.F32.BF16 R176, R176, R226, R172 ;  /* 0x000000e2b0b0723c */ /* 0x000fe200000418ac */
[----:B------:R-:W-:Y:S05]  /*4e20*/  LDSM.16.M88.4 R172, [R192+0x4800] ;  /* 0x00480000c0ac783b */ /* 0x000fea0000000200 */
[----:B------:R-:W-:Y:S01]  /*4e30*/  FMUL.FTZ R12, R12, UR8 ;  /* 0x000000080c0c7c20 */ /* 0x000fe20008410000 */
[----:B---3--:R-:W-:Y:S01]  /*4e40*/  HMMA.16816.F32.BF16 R140, R156, R220, R140 ;  /* 0x000000dc9c8c723c */ /* 0x008fe2000004188c */
[----:B------:R-:W-:Y:S01]  /*4e50*/  FMUL.FTZ R138, R13, UR8 ;  /* 0x000000080d8a7c20 */ /* 0x000fe20008410000 */
[----:B------:R-:W-:Y:S01]  /*4e60*/  FMUL.FTZ R135, R14, UR8 ;  /* 0x000000080e877c20 */ /* 0x000fe20008410000 */
[----:B------:R3:W-:Y:S01]  /*4e70*/  MUFU.TANH R134, R12 ;  /* 0x0000000c00867308 */ /* 0x0007e20000002400 */
[----:B------:R-:W-:-:S02]  /*4e80*/  FMUL.FTZ R139, R15, UR8 ;  /* 0x000000080f8b7c20 */ /* 0x000fc40008410000 */
[----:B------:R-:W-:Y:S01]  /*4e90*/  HMMA.16816.F32.BF16 R24, R8, R6, R24 ;  /* 0x000000060818723c */ /* 0x000fe20000041818 */
[----:B------:R-:W-:Y:S04]  /*4ea0*/  LDSM.16.M88.4 R4, [R199+0x11000] ;  /* 0x01100000c704783b */ /* 0x000fe80000000200 */
[----:B------:R-:W4:Y:S01]  /*4eb0*/  MUFU.TANH R138, R138 ;  /* 0x0000008a008a7308 */ /* 0x000f220000002400 */
[----:B------:R-:W-:Y:S06]  /*4ec0*/  HMMA.16816.F32.BF16 R148, R32, R28, R148 ;  /* 0x0000001c2094723c */ /* 0x000fec0000041894 */
[----:B-1----:R-:W-:Y:S01]  /*4ed0*/  HMMA.16816.F32.BF16 R160, R168, R16, R160 ;  /* 0x00000010a8a0723c */ /* 0x002fe200000418a0 */
[----:B------:R-:W1:Y:S01]  /*4ee0*/  MUFU.TANH R139, R139 ;  /* 0x0000008b008b7308 */ /* 0x000e620000002400 */
[----:B---3--:R-:W3:Y:S04]  /*4ef0*/  LDSM.16.M88.4 R12, [R205+0x11800] ;  /* 0x01180000cd0c783b */ /* 0x008ee80000000200 */
[----:B------:R-:W-:Y:S03]  /*4f00*/  HMMA.16816.F32.BF16 R180, R156, R222, R180 ;  /* 0x000000de9cb4723c */ /* 0x000fe600000418b4 */
[----:B------:R-:W-:Y:S03]  /*4f10*/  MUFU.TANH R135, R135 ;  /* 0x0000008700877308 */ /* 0x000fe60000002400 */
[C---:B------:R-:W-:Y:S01]  /*4f20*/  HMMA.16816.F32.BF16 R152, R32.reuse, R30, R152 ;  /* 0x0000001e2098723c */ /* 0x040fe20000041898 */
[----:B------:R-:W-:Y:S01]  /*4f30*/  LDSM.16.M88.4 R28, [R192+0x5000] ;  /* 0x00500000c01c783b */ /* 0x000fe20000000200 */
[----:B------:R-:W-:Y:S01]  /*4f40*/  FMUL.FTZ R24, R24, UR8 ;  /* 0x0000000818187c20 */ /* 0x000fe20008410000 */
[----:B------:R-:W-:Y:S01]  /*4f50*/  FMUL.FTZ R25, R25, UR8 ;  /* 0x0000000819197c20 */ /* 0x000fe20008410000 */
[----:B------:R-:W-:Y:S01]  /*4f60*/  FMUL.FTZ R26, R26, UR8 ;  /* 0x000000081a1a7c20 */ /* 0x000fe20008410000 */
[----:B------:R-:W-:Y:S01]  /*4f70*/  FMUL.FTZ R27, R27, UR8 ;  /* 0x000000081b1b7c20 */ /* 0x000fe20008410000 */
[----:B------:R-:W-:Y:S02]  /*4f80*/  HMMA.16816.F32.BF16 R140, R32, R164, R140 ;  /* 0x000000a4208c723c */ /* 0x000fe4000004188c */
[----:B------:R-:W5:Y:S04]  /*4f90*/  MUFU.TANH R24, R24 ;  /* 0x0000001800187308 */ /* 0x000f680000002400 */
[----:B------:R-:W-:Y:S01]  /*4fa0*/  HMMA.16816.F32.BF16 R176, R168, R18, R176 ;  /* 0x00000012a8b0723c */ /* 0x000fe200000418b0 */
[----:B------:R-:W4:Y:S03]  /*4fb0*/  LDSM.16.M88.4 R16, [R184] ;  /* 0x00000000b810783b */ /* 0x000f260000000200 */
[----:B------:R-:W5:Y:S02]  /*4fc0*/  MUFU.TANH R25, R25 ;  /* 0x0000001900197308 */ /* 0x000f640000002400 */
[----:B--2---:R-:W-:Y:S06]  /*4fd0*/  HMMA.16816.F32.BF16 R148, R20, R144, R148 ;  /* 0x000000901494723c */ /* 0x004fec0000041894 */
[----:B------:R-:W-:Y:S01]  /*4fe0*/  HMMA.16816.F32.BF16 R180, R32, R166, R180 ;  /* 0x000000a620b4723c */ /* 0x000fe200000418b4 */
[----:B------:R-:W-:Y:S05]  /*4ff0*/  MUFU.TANH R26, R26 ;  /* 0x0000001a001a7308 */ /* 0x000fea0000002400 */
[----:B---3--:R-:W-:Y:S03]  /*5000*/  HMMA.16816.F32.BF16 R160, R156, R12, R160 ;  /* 0x0000000c9ca0723c */ /* 0x008fe600000418a0 */
[----:B------:R-:W-:Y:S03]  /*5010*/  MUFU.TANH R27, R27 ;  /* 0x0000001b001b7308 */ /* 0x000fe60000002400 */
[C---:B------:R-:W-:Y:S06]  /*5020*/  HMMA.16816.F32.BF16 R152, R20.reuse, R146, R152 ;  /* 0x000000921498723c */ /* 0x040fec0000041898 */
[----:B------:R-:W-:Y:S06]  /*5030*/  HMMA.16816.F32.BF16 R140, R20, R4, R140 ;  /* 0x00000004148c723c */ /* 0x000fec000004188c */
[----:B------:R-:W-:Y:S01]  /*5040*/  HMMA.16816.F32.BF16 R176, R156, R14, R176 ;  /* 0x0000000e9cb0723c */ /* 0x000fe200000418b0 */
[----:B------:R-:W2:Y:S01]  /*5050*/  LDSM.16.M88.4 R12, [R199+0x11800] ;  /* 0x01180000c70c783b */ /* 0x000ea20000000200 */
[----:B------:R-:W-:-:S04]  /*5060*/  IMAD.U32 R4, RZ, RZ, UR23 ;  /* 0x00000017ff047e24 */ /* 0x000fc8000f8e00ff */
[----:B------:R-:W-:Y:S01]  /*5070*/  HMMA.16816.F32.BF16 R148, R8, R172, R148 ;  /* 0x000000ac0894723c */ /* 0x000fe20000041894 */
[----:B------:R-:W-:-:S05]  /*5080*/  IMAD R133, R4, 0x40, R133 ;  /* 0x0000004004857824 */ /* 0x000fca00078e0285 */
[----:B------:R-:W-:Y:S01]  /*5090*/  HMMA.16816.F32.BF16 R180, R20, R6, R180 ;  /* 0x0000000614b4723c */ /* 0x000fe200000418b4 */
[----:B------:R-:W3:Y:S01]  /*50a0*/  LDSM.16.M88.4 R4, [R192+0x5800] ;  /* 0x00580000c004783b */ /* 0x000ee20000000200 */
[----:B------:R-:W-:-:S04]  /*50b0*/  DEPBAR.LE SB0, 0x0 ;  /* 0x000080000000791a */ /* 0x000fc80000000000 */
[----:B----4-:R-:W-:Y:S06]  /*50c0*/  HMMA.16816.F32.BF16 R160, R32, R16, R160 ;  /* 0x0000001020a0723c */ /* 0x010fec00000418a0 */
[----:B------:R-:W-:Y:S01]  /*50d0*/  HMMA.16816.F32.BF16 R152, R8, R174, R152 ;  /* 0x000000ae0898723c */ /* 0x000fe20000041898 */
[----:B------:R-:W-:-:S05]  /*50e0*/  VIADD R17, R133, 0x8 ;  /* 0x0000000885117836 */ /* 0x000fca0000000000 */
[----:B------:R-:W-:Y:S01]  /*50f0*/  HMMA.16816.F32.BF16 R140, R8, R28, R140 ;  /* 0x0000001c088c723c */ /* 0x000fe2000004188c */
[----:B------:R-:W-:Y:S01]  /*5100*/  FMUL.FTZ R145, R149, UR8 ;  /* 0x0000000895917c20 */ /* 0x000fe20008410000 */
[----:B------:R-:W-:Y:S01]  /*5110*/  FMUL.FTZ R144, R148, UR8 ;  /* 0x0000000894907c20 */ /* 0x000fe20008410000 */
[----:B------:R-:W-:Y:S01]  /*5120*/  FMUL.FTZ R146, R150, UR8 ;  /* 0x0000000896927c20 */ /* 0x000fe20008410000 */
[----:B------:R-:W-:Y:S01]  /*5130*/  FMUL.FTZ R147, R151, UR8 ;  /* 0x0000000897937c20 */ /* 0x000fe20008410000 */
[C---:B------:R-:W-:Y:S01]  /*5140*/  ISETP.GE.AND P6, PT, R17.reuse, R2, PT ;  /* 0x000000021100720c */ /* 0x040fe20003fc6270 */
[----:B------:R-:W-:Y:S01]  /*5150*/  HMMA.16816.F32.BF16 R176, R32, R18, R176 ;  /* 0x0000001220b0723c */ /* 0x000fe200000418b0 */
[----:B------:R-:W4:Y:S01]  /*5160*/  MUFU.TANH R145, R145 ;  /* 0x0000009100917308 */ /* 0x000f220000002400 */
[----:B------:R-:W-:Y:S01]  /*5170*/  ISETP.GE.AND P1, PT, R17, R0, PT ;  /* 0x000000001100720c */ /* 0x000fe20003f26270 */
[----:B------:R-:W-:-:S03]  /*5180*/  VIADD R17, R133, 0x9 ;  /* 0x0000000985117836 */ /* 0x000fc60000000000 */
[----:B------:R-:W-:Y:S01]  /*5190*/  HMMA.16816.F32.BF16 R180, R8, R30, R180 ;  /* 0x0000001e08b4723c */ /* 0x000fe200000418b4 */
[----:B------:R-:W-:Y:S01]  /*51a0*/  VIADD R19, R133, 0x1 ;  /* 0x0000000185137836 */ /* 0x000fe20000000000 */
[C---:B------:R-:W-:Y:S01]  /*51b0*/  ISETP.GE.AND P5, PT, R17.reuse, R2, PT ;  /* 0x000000021100720c */ /* 0x040fe20003fa6270 */
[----:B------:R-:W4:Y:S01]  /*51c0*/  MUFU.TANH R144, R144 ;  /* 0x0000009000907308 */ /* 0x000f220000002400 */
[----:B------:R-:W-:Y:S01]  /*51d0*/  ISETP.GE.AND P4, PT, R17, R0, PT ;  /* 0x000000001100720c */ /* 0x000fe20003f86270 */
[----:B------:R-:W-:Y:S01]  /*51e0*/  VIADD R17, R133, 0x11 ;  /* 0x0000001185117836 */ /* 0x000fe20000000000 */
[C---:B--2---:R-:W-:Y:S01]  /*51f0*/  HMMA.16816.F32.BF16 R160, R20.reuse, R12, R160 ;  /* 0x0000000c14a0723c */ /* 0x044fe200000418a0 */
[-C--:B------:R-:W-:Y:S01]  /*5200*/  ISETP.GE.AND P3, PT, R19, R2.reuse, PT ;  /* 0x000000021300720c */ /* 0x080fe20003f66270 */
[----:B------:R-:W-:Y:S02]  /*5210*/  VIADD R31, R133, 0x10 ;  /* 0x00000010851f7836 */ /* 0x000fe40000000000 */
[----:B------:R-:W-:Y:S01]  /*5220*/  FMUL.FTZ R148, R152, UR8 ;  /* 0x0000000898947c20 */ /* 0x000fe20008410000 */
[----:B------:R-:W-:Y:S01]  /*5230*/  FMUL.FTZ R28, R153, UR8 ;  /* 0x00000008991c7c20 */ /* 0x000fe20008410000 */
[----:B------:R-:W2:Y:S01]  /*5240*/  MUFU.TANH R146, R146 ;  /* 0x0000009200927308 */ /* 0x000ea20000002400 */
[----:B------:R-:W-:Y:S01]  /*5250*/  FMUL.FTZ R142, R142, UR8 ;  /* 0x000000088e8e7c20 */ /* 0x000fe20008410000 */
[----:B------:R-:W-:Y:S01]  /*5260*/  FSEL R12, R138, -INF , !P3 ;  /* 0xff8000008a0c7808 */ /* 0x000fe20005800000 */
[----:B------:R-:W-:Y:S01]  /*5270*/  FMUL.FTZ R154, R154, UR8 ;  /* 0x000000089a9a7c20 */ /* 0x000fe20008410000 */
[----:B------:R-:W-:Y:S01]  /*5280*/  ISETP.GE.AND P0, PT, R31, R2, PT ;  /* 0x000000021f00720c */ /* 0x000fe20003f06270 */
[----:B------:R-:W-:Y:S01]  /*5290*/  FMUL.FTZ R29, R155, UR8 ;  /* 0x000000089b1d7c20 */ /* 0x000fe20008410000 */
[-C--:B------:R-:W-:Y:S01]  /*52a0*/  ISETP.GE.AND P3, PT, R31, R0.reuse, PT ;  /* 0x000000001f00720c */ /* 0x080fe20003f66270 */
[----:B------:R-:W-:Y:S01]  /*52b0*/  HMMA.16816.F32.BF16 R176, R20, R14, R176 ;  /* 0x0000000e14b0723c */ /* 0x000fe200000418b0 */
[----:B------:R-:W2:Y:S01]  /*52c0*/  MUFU.TANH R31, R142 ;  /* 0x0000008e001f7308 */ /* 0x000ea20000002400 */
[----:B------:R-:W-:Y:S01]  /*52d0*/  FMUL.FTZ R140, R140, UR8 ;  /* 0x000000088c8c7c20 */ /* 0x000fe20008410000 */
[----:B------:R-:W-:Y:S01]  /*52e0*/  ISETP.GE.AND P2, PT, R19, R0, PT ;  /* 0x000000001300720c */ /* 0x000fe20003f46270 */
[----:B------:R-:W-:Y:S01]  /*52f0*/  FMUL.FTZ R141, R141, UR8 ;  /* 0x000000088d8d7c20 */ /* 0x000fe20008410000 */
[----:B------:R-:W-:-:S02]  /*5300*/  VIADD R33, R133, 0x18 ;  /* 0x0000001885217836 */ /* 0x000fc40000000000 */
[----:B------:R-:W-:Y:S01]  /*5310*/  FMUL.FTZ R143, R143, UR8 ;  /* 0x000000088f8f7c20 */ /* 0x000fe20008410000 */
[----:B-1----:R-:W-:Y:S01]  /*5320*/  FSEL R13, R139, -INF , !P2 ;  /* 0xff8000008b0d7808 */ /* 0x002fe20005000000 */
[----:B------:R-:W-:Y:S01]  /*5330*/  VIADD R21, R133, 0x20 ;  /* 0x0000002085157836 */ /* 0x000fe20000000000 */
[----:B------:R-:W1:Y:S01]  /*5340*/  MUFU.TANH R147, R147 ;  /* 0x0000009300937308 */ /* 0x000e620000002400 */
[----:B------:R-:W-:Y:S01]  /*5350*/  ISETP.GE.AND P2, PT, R17, R2, PT ;  /* 0x000000021100720c */ /* 0x000fe20003f46270 */
[----:B------:R-:W-:Y:S01]  /*5360*/  FMUL.FTZ R172, R181, UR8 ;  /* 0x00000008b5ac7c20 */ /* 0x000fe20008410000 */
[----:B-----5:R-:W-:Y:S01]  /*5370*/  FSEL R30, R24, -INF , !P6 ;  /* 0xff800000181e7808 */ /* 0x020fe20007000000 */
[C---:B---3--:R-:W-:Y:S01]  /*5380*/  HMMA.16816.F32.BF16 R160, R8.reuse, R4, R160 ;  /* 0x0000000408a0723c */ /* 0x048fe200000418a0 */
[----:B------:R-:W-:Y:S01]  /*5390*/  FSEL R18, R25, -INF , !P5 ;  /* 0xff80000019127808 */ /* 0x000fe20006800000 */
[----:B------:R-:W-:Y:S01]  /*53a0*/  VIADD R25, R133, 0x19 ;  /* 0x0000001985197836 */ /* 0x000fe20000000000 */
[-C--:B------:R-:W-:Y:S01]  /*53b0*/  ISETP.GE.AND P6, PT, R17, R0.reuse, PT ;  /* 0x000000001100720c */ /* 0x080fe20003fc6270 */
[----:B------:R-:W3:Y:S01]  /*53c0*/  MUFU.TANH R148, R148 ;  /* 0x0000009400947308 */ /* 0x000ee20000002400 */
[----:B----4-:R-:W-:Y:S01]  /*53d0*/  FSEL R24, R145, -INF , !P2 ;  /* 0xff80000091187808 */ /* 0x010fe20005000000 */
[----:B------:R-:W-:Y:S01]  /*53e0*/  FMUL.FTZ R173, R182, UR8 ;  /* 0x00000008b6ad7c20 */ /* 0x000fe20008410000 */
[----:B------:R-:W-:Y:S01]  /*53f0*/  FSEL R17, R26, -INF , !P1 ;  /* 0xff8000001a117808 */ /* 0x000fe20004800000 */
[----:B------:R-:W-:Y:S01]  /*5400*/  VIADD R5, R133, 0x21 ;  /* 0x0000002185057836 */ /* 0x000fe20000000000 */
[----:B------:R-:W-:Y:S01]  /*5410*/  ISETP.GE.AND P2, PT, R21, R0, PT ;  /* 0x000000001500720c */ /* 0x000fe20003f46270 */
[----:B------:R-:W-:Y:S01]  /*5420*/  FMUL.FTZ R151, R183, UR8 ;  /* 0x00000008b7977c20 */ /* 0x000fe20008410000 */
[----:B------:R-:W-:Y:S01]  /*5430*/  ISETP.GE.AND P1, PT, R33, R2, PT ;  /* 0x000000022100720c */ /* 0x000fe20003f26270 */
[----:B------:R-:W-:Y:S01]  /*5440*/  MUFU.TANH R28, R28 ;  /* 0x0000001c001c7308 */ /* 0x000fe20000002400 */
[----:B------:R-:W-:Y:S01]  /*5450*/  FSEL R15, R27, -INF , !P4 ;  /* 0xff8000001b0f7808 */ /* 0x000fe20006000000 */
[----:B------:R-:W-:Y:S01]  /*5460*/  HMMA.16816.F32.BF16 R176, R8, R6, R176 ;  /* 0x0000000608b0723c */ /* 0x000fe200000418b0 */
[----:B------:R-:W-:-:S02]  /*5470*/  FSEL R26, R144, -INF , !P0 ;  /* 0xff800000901a7808 */ /* 0x000fc40004000000 */
[----:B--2---:R-:W-:Y:S02]  /*5480*/  FSEL R27, R146, -INF , !P3 ;  /* 0xff800000921b7808 */ /* 0x004fe40005800000 */
[C---:B------:R-:W-:Y:S01]  /*5490*/  ISETP.GE.AND P4, PT, R25.reuse, R2, PT ;  /* 0x000000021900720c */ /* 0x040fe20003f86270 */
[----:B------:R-:W2:Y:S01]  /*54a0*/  MUFU.TANH R16, R154 ;  /* 0x0000009a00107308 */ /* 0x000ea20000002400 */
[----:B------:R-:W-:Y:S02]  /*54b0*/  ISETP.GE.AND P0, PT, R25, R0, PT ;  /* 0x000000001900720c */ /* 0x000fe40003f06270 */
[----:B------:R-:W-:Y:S01]  /*54c0*/  ISETP.GE.AND P3, PT, R21, R2, PT ;  /* 0x000000021500720c */ /* 0x000fe20003f66270 */
[----:B------:R-:W-:Y:S01]  /*54d0*/  VIADD R21, R133, 0x28 ;  /* 0x0000002885157836 */ /* 0x000fe20000000000 */
[----:B------:R-:W-:Y:S01]  /*54e0*/  FSEL R181, R31, -INF , !P2 ;  /* 0xff8000001fb57808 */ /* 0x000fe20005000000 */
[----:B------:R-:W-:Y:S01]  /*54f0*/  FMUL.FTZ R160, R160, UR8 ;  /* 0x00000008a0a07c20 */ /* 0x000fe20008410000 */
[----:B------:R-:W-:Y:S01]  /*5500*/  ISETP.GE.AND P5, PT, R33, R0, PT ;  /* 0x000000002100720c */ /* 0x000fe20003fa6270 */
[----:B------:R-:W4:Y:S01]  /*5510*/  MUFU.TANH R29, R29 ;  /* 0x0000001d001d7308 */ /* 0x000f220000002400 */
[----:B-1----:R-:W-:Y:S01]  /*5520*/  FSEL R25, R147, -INF , !P6 ;  /* 0xff80000093197808 */ /* 0x002fe20007000000 */
[----:B------:R-:W-:Y:S01]  /*5530*/  FMUL.FTZ R147, R162, UR8 ;  /* 0x00000008a2937c20 */ /* 0x000fe20008410000 */
[----:B---3--:R-:W-:Y:S01]  /*5540*/  FSEL R22, R148, -INF , !P1 ;  /* 0xff80000094167808 */ /* 0x008fe20004800000 */
[----:B------:R-:W-:Y:S01]  /*5550*/  FMUL.FTZ R148, R161, UR8 ;  /* 0x00000008a1947c20 */ /* 0x000fe20008410000 */
[-C--:B------:R-:W-:Y:S01]  /*5560*/  ISETP.GE.AND P2, PT, R133, R2.reuse, PT ;  /* 0x000000028500720c */ /* 0x080fe20003f46270 */
[----:B------:R-:W-:Y:S01]  /*5570*/  FMUL.FTZ R145, R163, UR8 ;  /* 0x00000008a3917c20 */ /* 0x000fe20008410000 */
[C---:B------:R-:W-:Y:S01]  /*5580*/  ISETP.GE.AND P6, PT, R5.reuse, R2, PT ;  /* 0x000000020500720c */ /* 0x040fe20003fc6270 */
[----:B------:R1:W3:Y:S01]  /*5590*/  MUFU.TANH R19, R140 ;  /* 0x0000008c00137308 */ /* 0x0002e20000002400 */
[----:B------:R-:W-:Y:S01]  /*55a0*/  ISETP.GE.AND P1, PT, R5, R0, PT ;  /* 0x000000000500720c */ /* 0x000fe20003f26270 */
[----:B------:R-:W-:Y:S01]  /*55b0*/  VIADD R5, R133, 0x29 ;  /* 0x0000002985057836 */ /* 0x000fe20000000000 */
[----:B--2---:R-:W-:Y:S01]  /*55c0*/  FSEL R23, R16, -INF , !P5 ;  /* 0xff80000010177808 */ /* 0x004fe20006800000 */
[----:B------:R-:W-:Y:S01]  /*55d0*/  FMUL.FTZ R146, R176, UR8 ;  /* 0x00000008b0927c20 */ /* 0x000fe20008410000 */
[----:B------:R-:W-:Y:S01]  /*55e0*/  FSEL R20, R28, -INF , !P4 ;  /* 0xff8000001c147808 */ /* 0x000fe20006000000 */
[----:B------:R-:W-:Y:S01]  /*55f0*/  FMUL.FTZ R144, R177, UR8 ;  /* 0x00000008b1907c20 */ /* 0x000fe20008410000 */
[----:B------:R-:W-:Y:S01]  /*5600*/  FSEL R134, R134, -INF , !P2 ;  /* 0xff80000086867808 */ /* 0x000fe20005000000 */
[----:B------:R-:W2:Y:S01]  /*5610*/  MUFU.TANH R174, R141 ;  /* 0x0000008d00ae7308 */ /* 0x000ea20000002400 */
[C---:B------:R-:W-:Y:S01]  /*5620*/  ISETP.GE.AND P5, PT, R21.reuse, R2, PT ;  /* 0x000000021500720c */ /* 0x040fe20003fa6270 */
[----:B------:R-:W-:Y:S01]  /*5630*/  FMUL.FTZ R163, R178, UR8 ;  /* 0x00000008b2a37c20 */ /* 0x000fe20008410000 */
[----:B------:R-:W-:Y:S01]  /*5640*/  ISETP.GE.AND P4, PT, R21, R0, PT ;  /* 0x000000001500720c */ /* 0x000fe20003f86270 */
[----:B------:R-:W-:Y:S01]  /*5650*/  FMUL.FTZ R161, R179, UR8 ;  /* 0x00000008b3a17c20 */ /* 0x000fe20008410000 */
[----:B----4-:R-:W-:-:S02]  /*5660*/  FSEL R21, R29, -INF , !P0 ;  /* 0xff8000001d157808 */ /* 0x010fc40004000000 */
[----:B------:R-:W-:Y:S01]  /*5670*/  ISETP.GE.AND P0, PT, R5, R2, PT ;  /* 0x000000020500720c */ /* 0x000fe20003f06270 */
[----:B------:R-:W4:Y:S01]  /*5680*/  MUFU.TANH R175, R143 ;  /* 0x0000008f00af7308 */ /* 0x000f220000002400 */
[----:B-1----:R-:W-:Y:S01]  /*5690*/  FMUL.FTZ R140, R180, UR8 ;  /* 0x00000008b48c7c20 */ /* 0x002fe20008410000 */
[----:B---3--:R-:W-:Y:S02]  /*56a0*/  FSEL R142, R19, -INF , !P3 ;  /* 0xff800000138e7808 */ /* 0x008fe40005800000 */
[----:B------:R-:W-:Y:S01]  /*56b0*/  ISETP.GE.AND P3, PT, R5, R0, PT ;  /* 0x000000000500720c */ /* 0x000fe20003f66270 */
[----:B------:R-:W-:Y:S01]  /*56c0*/  VIADD R5, R133, 0x30 ;  /* 0x0000003085057836 */ /* 0x000fe20000000000 */
[----:B------:R-:W-:Y:S02]  /*56d0*/  FMNMX.FTZ R7, R132, R134, !PT ;  /* 0x0000008684077209 */ /* 0x000fe40007810000 */
[----:B------:R-:W1:Y:S01]  /*56e0*/  MUFU.TANH R140, R140 ;  /* 0x0000008c008c7308 */ /* 0x000e620000002400 */
[----:B--2---:R-:W-:-:S02]  /*56f0*/  FSEL R174, R174, -INF , !P6 ;  /* 0xff800000aeae7808 */ /* 0x004fc40007000000 */
[----:B------:R-:W-:Y:S02]  /*5700*/  FMNMX.FTZ R7, R12, R7, !PT ;  /* 0x000000070c077209 */ /* 0x000fe40007810000 */
[C---:B------:R-:W-:Y:S02]  /*5710*/  ISETP.GE.AND P6, PT, R5.reuse, R2, PT ;  /* 0x000000020500720c */ /* 0x040fe40003fc6270 */
[-C--:B------:R-:W-:Y:S01]  /*5720*/  ISETP.GE.AND P2, PT, R5, R0.reuse, PT ;  /* 0x000000000500720c */ /* 0x080fe20003f46270 */
[----:B------:R-:W-:Y:S01]  /*5730*/  VIADD R5, R133, 0x31 ;  /* 0x0000003185057836 */ /* 0x000fe20000000000 */
[----:B----4-:R-:W-:Y:S01]  /*5740*/  FSEL R175, R175, -INF , !P1 ;  /* 0xff800000afaf7808 */ /* 0x010fe20004800000 */
[----:B------:R-:W2:Y:S01]  /*5750*/  MUFU.TANH R172, R172 ;  /* 0x000000ac00ac7308 */ /* 0x000ea20000002400 */
[----:B------:R-:W-:Y:S02]  /*5760*/  ISETP.GE.AND P1, PT, R133, R0, PT ;  /* 0x000000008500720c */ /* 0x000fe40003f26270 */
[----:B------:R-:W-:-:S02]  /*5770*/  FMNMX.FTZ R7, R30, R7, !PT ;  /* 0x000000071e077209 */ /* 0x000fc40007810000 */
[----:B------:R-:W-:Y:S02]  /*5780*/  FSEL R135, R135, -INF , !P1 ;  /* 0xff80000087877808 */ /* 0x000fe40004800000 */
[----:B-1----:R-:W-:Y:S01]  /*5790*/  FSEL R140, R140, -INF , !P5 ;  /* 0xff8000008c8c7808 */ /* 0x002fe20006800000 */
[----:B------:R-:W1:Y:S01]  /*57a0*/  MUFU.TANH R150, R160 ;  /* 0x000000a000967308 */ /* 0x000e620000002400 */
[C---:B------:R-:W-:Y:S02]  /*57b0*/  ISETP.GE.AND P5, PT, R5.reuse, R2, PT ;  /* 0x000000020500720c */ /* 0x040fe40003fa6270 */
[----:B------:R-:W-:Y:S02]  /*57c0*/  ISETP.GE.AND P1, PT, R5, R0, PT ;  /* 0x000000000500720c */ /* 0x000fe40003f26270 */
[----:B------:R-:W-:Y:S02]  /*57d0*/  FMNMX.FTZ R5, R18, R7, !PT ;  /* 0x0000000712057209 */ /* 0x000fe40007810000 */
[----:B------:R-:W-:Y:S01]  /*57e0*/  FMNMX.FTZ R4, R3, R135, !PT ;  /* 0x0000008703047209 */ /* 0x000fe20007810000 */
[----:B------:R-:W3:Y:S01]  /*57f0*/  MUFU.TANH R148, R148 ;  /* 0x0000009400947308 */ /* 0x000ee20000002400 */
[----:B------:R-:W-:-:S02]  /*5800*/  FMNMX.FTZ R5, R26, R5, !PT ;  /* 0x000000051a057209 */ /* 0x000fc40007810000 */
[----:B------:R-:W-:Y:S02]  /*5810*/  FMNMX.FTZ R4, R13, R4, !PT ;  /* 0x000000040d047209 */ /* 0x000fe40007810000 */
[----:B------:R-:W-:Y:S01]  /*5820*/  FMNMX.FTZ R7, R24, R5, !PT ;  /* 0x0000000518077209 */ /* 0x000fe20007810000 */
[----:B------:R-:W-:Y:S01]  /*5830*/  VIADD R5, R133, 0x38 ;  /* 0x0000003885057836 */ /* 0x000fe20000000000 */
[----:B------:R-:W-:Y:S01]  /*5840*/  FMNMX.FTZ R4, R17, R4, !PT ;  /* 0x0000000411047209 */ /* 0x000fe20007810000 */
[----:B------:R-:W4:Y:S01]  /*5850*/  MUFU.TANH R146, R146 ;  /* 0x0000009200927308 */ /* 0x000f220000002400 */
[----:B------:R-:W-:Y:S01]  /*5860*/  FMNMX.FTZ R7, R22, R7, !PT ;  /* 0x0000000716077209 */ /* 0x000fe20007810000 */
[----:B------:R-:W-:Y:S01]  /*5870*/  VIADD R133, R133, 0x39 ;  /* 0x0000003985857836 */ /* 0x000fe20000000000 */
[----:B------:R-:W-:Y:S02]  /*5880*/  FMNMX.FTZ R4, R15, R4, !PT ;  /* 0x000000040f047209 */ /* 0x000fe40007810000 */
[----:B------:R-:W-:-:S02]  /*5890*/  FMNMX.FTZ R7, R20, R7, !PT ;  /* 0x0000000714077209 */ /* 0x000fc40007810000 */
[----:B------:R-:W-:Y:S01]  /*58a0*/  FMNMX.FTZ R4, R27, R4, !PT ;  /* 0x000000041b047209 */ /* 0x000fe20007810000 */
[----:B------:R-:W5:Y:S01]  /*58b0*/  MUFU.TANH R173, R173 ;  /* 0x000000ad00ad7308 */ /* 0x000f620000002400 */
[----:B------:R-:W-:Y:S02]  /*58c0*/  FMNMX.FTZ R7, R142, R7, !PT ;  /* 0x000000078e077209 */ /* 0x000fe40007810000 */
[----:B--2---:R-:W-:Y:S02]  /*58d0*/  FSEL R172, R172, -INF , !P0 ;  /* 0xff800000acac7808 */ /* 0x004fe40004000000 */
[----:B------:R-:W-:Y:S02]  /*58e0*/  FMNMX.FTZ R7, R174, R7, !PT ;  /* 0x00000007ae077209 */ /* 0x000fe40007810000 */
[----:B------:R-:W-:Y:S01]  /*58f0*/  FMNMX.FTZ R4, R25, R4, !PT ;  /* 0x0000000419047209 */ /* 0x000fe20007810000 */
[----:B------:R-:W2:Y:S01]  /*5900*/  MUFU.TANH R144, R144 ;  /* 0x0000009000907308 */ /* 0x000ea20000002400 */
[----:B------:R-:W-:-:S02]  /*5910*/  FMNMX.FTZ R7, R140, R7, !PT ;  /* 0x000000078c077209 */ /* 0x000fc40007810000 */
[----:B-1----:R-:W-:Y:S02]  /*5920*/  FSEL R150, R150, -INF , !P6 ;  /* 0xff80000096967808 */ /* 0x002fe40007000000 */
[----:B------:R-:W-:Y:S02]  /*5930*/  FMNMX.FTZ R4, R23, R4, !PT ;  /* 0x0000000417047209 */ /* 0x000fe40007810000 */
[----:B------:R-:W-:Y:S01]  /*5940*/  FMNMX.FTZ R7, R172, R7, !PT ;  /* 0x00000007ac077209 */ /* 0x000fe20007810000 */
[----:B------:R-:W1:Y:S01]  /*5950*/  MUFU.TANH R151, R151 ;  /* 0x0000009700977308 */ /* 0x000e620000002400 */
[----:B------:R-:W-:Y:S02]  /*5960*/  PLOP3.LUT P0, PT, PT, PT, UP0, 0x80, 0x0 ;  /* 0x000000000000781c */ /* 0x000fe40003f0f008 */
[----:B------:R-:W-:Y:S02]  /*5970*/  ISETP.GE.AND P6, PT, R5, R2, PT ;  /* 0x000000020500720c */ /* 0x000fe40003fc6270 */
[----:B---3--:R-:W-:-:S02]  /*5980*/  FSEL R148, R148, -INF , !P5 ;  /* 0xff80000094947808 */ /* 0x008fc40006800000 */
[----:B------:R-:W-:Y:S01]  /*5990*/  FMNMX.FTZ R8, R21, R4, !PT ;  /* 0x0000000415087209 */ /* 0x000fe20007810000 */
[----:B------:R-:W3:Y:S01]  /*59a0*/  MUFU.TANH R147, R147 ;  /* 0x0000009300937308 */ /* 0x000ee20000002400 */
[----:B------:R-:W-:Y:S02]  /*59b0*/  FMNMX.FTZ R7, R150, R7, !PT ;  /* 0x0000000796077209 */ /* 0x000fe40007810000 */
[----:B------:R-:W-:Y:S02]  /*59c0*/  ISETP.GE.AND P5, PT, R133, R2, PT ;  /* 0x000000028500720c */ /* 0x000fe40003fa6270 */
[----:B----4-:R-:W-:Y:S02]  /*59d0*/  FSEL R146, R146, -INF , !P6 ;  /* 0xff80000092927808 */ /* 0x010fe40007000000 */
[----:B------:R-:W-:Y:S01]  /*59e0*/  FMNMX.FTZ R8, R181, R8, !PT ;  /* 0x00000008b5087209 */ /* 0x000fe20007810000 */
[----:B------:R-:W4:Y:S01]  /*59f0*/  MUFU.TANH R145, R145 ;  /* 0x0000009100917308 */ /* 0x000f220000002400 */
[----:B------:R-:W-:-:S02]  /*5a00*/  FMNMX.FTZ R7, R148, R7, !PT ;  /* 0x0000000794077209 */ /* 0x000fc40007810000 */
[----:B-----5:R-:W-:Y:S02]  /*5a10*/  FSEL R173, R173, -INF , !P4 ;  /* 0xff800000adad7808 */ /* 0x020fe40006000000 */
[----:B--2---:R-:W-:Y:S02]  /*5a20*/  FSEL R144, R144, -INF , !P5 ;  /* 0xff80000090907808 */ /* 0x004fe40006800000 */
[----:B------:R-:W-:Y:S01]  /*5a30*/  FMNMX.FTZ R8, R175, R8, !PT ;  /* 0x00000008af087209 */ /* 0x000fe20007810000 */
[----:B------:R-:W2:Y:S01]  /*5a40*/  MUFU.TANH R163, R163 ;  /* 0x000000a300a37308 */ /* 0x000ea20000002400 */
[----:B------:R-:W-:Y:S02]  /*5a50*/  FMNMX.FTZ R7, R146, R7, !PT ;  /* 0x0000000792077209 */ /* 0x000fe40007810000 */
[----:B-1----:R-:W-:Y:S02]  /*5a60*/  FSEL R151, R151, -INF , !P3 ;  /* 0xff80000097977808 */ /* 0x002fe40005800000 */
[----:B---3--:R-:W-:-:S02]  /*5a70*/  FSEL R147, R147, -INF , !P2 ;  /* 0xff80000093937808 */ /* 0x008fc40005000000 */
[----:B------:R-:W-:Y:S01]  /*5a80*/  FMNMX.FTZ R8, R173, R8, !PT ;  /* 0x00000008ad087209 */ /* 0x000fe20007810000 */
[----:B------:R-:W1:Y:S01]  /*5a90*/  MUFU.TANH R161, R161 ;  /* 0x000000a100a17308 */ /* 0x000e620000002400 */
[----:B------:R-:W-:Y:S01]  /*5aa0*/  FMNMX.FTZ R7, R144, R7, !PT ;  /* 0x0000000790077209 */ /* 0x000fe20007810000 */
[----:B------:R-:W-:Y:S06]  /*5ab0*/  BAR.SYNC.DEFER_BLOCKING 0x0 ;  /* 0x0000000000007b1d */ /* 0x000fec0000010000 */
[----:B----4-:R-:W-:Y:S05]  /*5ac0*/  @!P0 BRA `(.L_x_46) ;  /* 0x0000000000688947 */ /* 0x010fea0003800000 */
        /* <DEDUP_REMOVED lines=26> */
.L_x_46:
[----:B------:R-:W-:Y:S01]  /*5c70*/  FMNMX.FTZ R8, R151, R8, !PT ;  /* 0x0000000897087209 */ /* 0x000fe20007810000 */
[----:B------:R-:W4:Y:S01]  /*5c80*/  SHFL.BFLY PT, R4, R7, 0x2, 0x1f ;  /* 0x0c401f0007047f89 */ /* 0x000f2200000e0000 */
[----:B------:R-:W-:Y:S01]  /*5c90*/  ISETP.GE.AND P0, PT, R5, R0, PT ;  /* 0x000000000500720c */ /* 0x000fe20003f06270 */
[----:B------:R-:W-:Y:S01]  /*5ca0*/  UISETP.GE.AND UP0, UPT, UR18, 0x3, UPT ;  /* 0x000000031200788c */ /* 0x000fe2000bf06270 */
[----:B------:R-:W-:Y:S01]  /*5cb0*/  FSEL R145, R145, -INF , !P1 ;  /* 0xff80000091917808 */ /* 0x000fe20004800000 */
[----:B------:R-:W-:Y:S01]  /*5cc0*/  LDSM.16.MT88.4 R32, [R198+0x12800] ;  /* 0x01280000c620783b */ /* 0x000fe20000004200 */
[----:B------:R-:W-:Y:S02]  /*5cd0*/  FMNMX.FTZ R8, R147, R8, !PT ;  /* 0x0000000893087209 */ /* 0x000fe40007810000 */
[----:B------:R-:W-:Y:S02]  /*5ce0*/  ISETP.GE.AND P1, PT, R133, R0, PT ;  /* 0x000000008500720c */ /* 0x000fe40003f26270 */
[----:B--2---:R-:W-:-:S02]  /*5cf0*/  FSEL R163, R163, -INF , !P0 ;  /* 0xff800000a3a37808 */ /* 0x004fc40004000000 */
[----:B------:R-:W-:Y:S02]  /*5d00*/  FMNMX.FTZ R8, R145, R8, !PT ;  /* 0x0000000891087209 */ /* 0x000fe40007810000 */
[----:B-1----:R-:W-:Y:S02]  /*5d10*/  FSEL R161, R161, -INF , !P1 ;  /* 0xff800000a1a17808 */ /* 0x002fe40004800000 */
[----:B------:R-:W-:Y:S02]  /*5d20*/  FMNMX.FTZ R6, R163, R8, !PT ;  /* 0x00000008a3067209 */ /* 0x000fe40007810000 */
[----:B---3--:R-:W-:Y:S02]  /*5d30*/  LDSM.16.MT88.4 R8, [R198+0x12000] ;  /* 0x01200000c608783b */ /* 0x008fe40000004200 */
[----:B------:R-:W-:-:S05]  /*5d40*/  FMNMX.FTZ R6, R161, R6, !PT ;  /* 0x00000006a1067209 */ /* 0x000fca0007810000 */
[----:B------:R-:W1:Y:S01]  /*5d50*/  SHFL.BFLY PT, R5, R6, 0x2, 0x1f ;  /* 0x0c401f0006057f89 */ /* 0x000e6200000e0000 */
[----:B----4-:R-:W-:-:S05]  /*5d60*/  FMNMX.FTZ R4, R7, R4, !PT ;  /* 0x0000000407047209 */ /* 0x010fca0007810000 */
[----:B------:R-:W2:Y:S01]  /*5d70*/  SHFL.BFLY PT, R139, R4, 0x1, 0x1f ;  /* 0x0c201f00048b7f89 */ /* 0x000ea200000e0000 */
[----:B-1----:R-:W-:-:S05]  /*5d80*/  FMNMX.FTZ R5, R6, R5, !PT ;  /* 0x0000000506057209 */ /* 0x002fca0007810000 */
[----:B------:R-:W1:Y:S01]  /*5d90*/  SHFL.BFLY PT, R138, R5, 0x1, 0x1f ;  /* 0x0c201f00058a7f89 */ /* 0x000e6200000e0000 */
[----:B--2---:R-:W-:-:S04]  /*5da0*/  FMNMX.FTZ R139, R4, R139, !PT ;  /* 0x0000008b048b7209 */ /* 0x004fc80007810000 */
[C---:B------:R-:W-:Y:S01]  /*5db0*/  FSETP.NEU.FTZ.AND P1, PT, R139.reuse, -INF , PT ;  /* 0xff8000008b00780b */ /* 0x040fe20003f3d000 */
[----:B------:R-:W-:-:S05]  /*5dc0*/  FMUL.FTZ R149, R139, UR9 ;  /* 0x000000098b957c20 */ /* 0x000fca0008410000 */
        /* <DEDUP_REMOVED lines=8> */
[--C-:B------:R-:W-:Y:S01]  /*5e50*/  FFMA.FTZ R165, R22, UR9, -R149.reuse ;  /* 0x0000000916a57c23 */ /* 0x100fe20008010895 */
[----:B-1----:R-:W-:Y:S01]  /*5e60*/  FMNMX.FTZ R138, R5, R138, !PT ;  /* 0x0000008a058a7209 */ /* 0x002fe20007810000 */
[--C-:B------:R-:W-:Y:S01]  /*5e70*/  FFMA.FTZ R166, R20, UR9, -R149.reuse ;  /* 0x0000000914a67c23 */ /* 0x100fe20008010895 */
[----:B------:R-:W-:Y:S01]  /*5e80*/  FSEL R5, R139, RZ, P1 ;  /* 0x000000ff8b057208 */ /* 0x000fe20000800000 */
[----:B------:R-:W-:Y:S01]  /*5e90*/  FFMA.FTZ R177, R174, UR9, -R149 ;  /* 0x00000009aeb17c23 */ /* 0x000fe20008010895 */
[C---:B------:R-:W-:Y:S01]  /*5ea0*/  FSETP.NEU.FTZ.AND P0, PT, R138.reuse, -INF , PT ;  /* 0xff8000008a00780b */ /* 0x040fe20003f1d000 */
[----:B------:R-:W-:Y:S01]  /*5eb0*/  FMUL.FTZ R162, R138, UR9 ;  /* 0x000000098aa27c20 */ /* 0x000fe20008410000 */
[----:B------:R-:W-:Y:S01]  /*5ec0*/  MUFU.EX2 R158, R158 ;  /* 0x0000009e009e7308 */ /* 0x000fe20000000800 */
[----:B------:R-:W-:Y:S01]  /*5ed0*/  FADD.FTZ R4, R132, -R5 ;  /* 0x8000000584047221 */ /* 0x000fe20000010000 */
[----:B------:R-:W-:Y:S01]  /*5ee0*/  FSEL R6, R138, RZ, P0 ;  /* 0x000000ff8a067208 */ /* 0x000fe20000000000 */
[--C-:B------:R-:W-:Y:S01]  /*5ef0*/  FFMA.FTZ R176, R142, UR9, -R149.reuse ;  /* 0x000000098eb07c23 */ /* 0x100fe20008010895 */
[----:B------:R-:W-:Y:S01]  /*5f00*/  FSEL R162, R162, RZ, P0 ;  /* 0x000000ffa2a27208 */ /* 0x000fe20000000000 */
[----:B------:R-:W-:Y:S01]  /*5f10*/  FMUL.FTZ R160, R4, UR9 ;  /* 0x0000000904a07c20 */ /* 0x000fe20008410000 */
[--C-:B------:R-:W-:Y:S01]  /*5f20*/  FFMA.FTZ R174, R140, UR9, -R149.reuse ;  /* 0x000000098cae7c23 */ /* 0x100fe20008010895 */
[----:B------:R-:W-:Y:S01]  /*5f30*/  FADD.FTZ R6, R3, -R6 ;  /* 0x8000000603067221 */ /* 0x000fe20000010000 */
[----:B------:R-:W1:Y:S01]  /*5f40*/  MUFU.EX2 R157, R157 ;  /* 0x0000009d009d7308 */ /* 0x000e620000000800 */
[--C-:B------:R-:W-:Y:S01]  /*5f50*/  FFMA.FTZ R152, R17, UR9, -R162.reuse ;  /* 0x0000000911987c23 */ /* 0x100fe200080108a2 */
[--C-:B------:R-:W-:Y:S01]  /*5f60*/  FFMA.FTZ R154, R135, UR9, -R162.reuse ;  /* 0x00000009879a7c23 */ /* 0x100fe200080108a2 */
[----:B------:R-:W2:Y:S01]  /*5f70*/  LDSM.16.MT88.4 R16, [R200+0x12000] ;  /* 0x01200000c810783b */ /* 0x000ea20000004200 */
[--C-:B------:R-:W-:Y:S01]  /*5f80*/  FFMA.FTZ R153, R13, UR9, -R162.reuse ;  /* 0x000000090d997c23 */ /* 0x100fe200080108a2 */
[--C-:B------:R-:W-:Y:S01]  /*5f90*/  FFMA.FTZ R159, R15, UR9, -R162.reuse ;  /* 0x000000090f9f7c23 */ /* 0x100fe200080108a2 */
[----:B------:R-:W-:Y:S01]  /*5fa0*/  FMUL.FTZ R3, R6, UR9 ;  /* 0x0000000906037c20 */ /* 0x000fe20008410000 */
[----:B------:R-:W3:Y:S01]  /*5fb0*/  LDSM.16.MT88.4 R12, [R197+0x12000] ;  /* 0x01200000c50c783b */ /* 0x000ee20000004200 */
[----:B------:R-:W4:Y:S01]  /*5fc0*/  MUFU.EX2 R156, R156 ;  /* 0x0000009c009c7308 */ /* 0x000f220000000800 */
[--C-:B------:R-:W-:Y:S01]  /*5fd0*/  FFMA.FTZ R168, R27, UR9, -R162.reuse ;  /* 0x000000091ba87c23 */ /* 0x100fe200080108a2 */
[--C-:B------:R-:W-:Y:S01]  /*5fe0*/  FFMA.FTZ R171, R25, UR9, -R162.reuse ;  /* 0x0000000919ab7c23 */ /* 0x100fe200080108a2 */
[--C-:B------:R-:W-:Y:S01]  /*5ff0*/  FFMA.FTZ R169, R23, UR9, -R162.reuse ;  /* 0x0000000917a97c23 */ /* 0x100fe200080108a2 */
[----:B------:R-:W-:Y:S01]  /*6000*/  LDSM.16.MT88.4 R24, [R197+0x12800] ;  /* 0x01280000c518783b */ /* 0x000fe20000004200 */
[--C-:B------:R-:W-:Y:S01]  /*6010*/  FFMA.FTZ R170, R21, UR9, -R162.reuse ;  /* 0x0000000915aa7c23 */ /* 0x100fe200080108a2 */
[--C-:B------:R-:W-:Y:S01]  /*6020*/  FFMA.FTZ R179, R172, UR9, -R149.reuse ;  /* 0x00000009acb37c23 */ /* 0x100fe20008010895 */
[--C-:B------:R-:W-:Y:S01]  /*6030*/  FFMA.FTZ R172, R181, UR9, -R162.reuse ;  /* 0x00000009b5ac7c23 */ /* 0x100fe200080108a2 */
[----:B------:R-:W-:Y:S01]  /*6040*/  MUFU.EX2 R154, R154 ;  /* 0x0000009a009a7308 */ /* 0x000fe20000000800 */
[----:B-1----:R-:W-:Y:S01]  /*6050*/  F2FP.BF16.F32.PACK_AB R4, R157, R158 ;  /* 0x0000009e9d04723e */ /* 0x002fe200000010ff */
[----:B------:R-:W-:Y:S01]  /*6060*/  LDSM.16.MT88.4 R132, [R200+0x12800] ;  /* 0x01280000c884783b */ /* 0x000fe20000004200 */
[--C-:B------:R-:W-:Y:S01]  /*6070*/  FFMA.FTZ R175, R175, UR9, -R162.reuse ;  /* 0x00000009afaf7c23 */ /* 0x100fe200080108a2 */
[--C-:B------:R-:W-:Y:S01]  /*6080*/  FFMA.FTZ R173, R173, UR9, -R162.reuse ;  /* 0x00000009adad7c23 */ /* 0x100fe200080108a2 */
[--C-:B------:R-:W-:Y:S01]  /*6090*/  FFMA.FTZ R178, R151, UR9, -R162.reuse ;  /* 0x0000000997b27c23 */ /* 0x100fe200080108a2 */
[----:B------:R-:W-:Y:S01]  /*60a0*/  LDSM.16.MT88.4 R28, [R196+0x12800] ;  /* 0x01280000c41c783b */ /* 0x000fe20000004200 */
[--C-:B------:R-:W-:Y:S01]  /*60b0*/  FFMA.FTZ R180, R150, UR9, -R149.reuse ;  /* 0x0000000996b47c23 */ /* 0x100fe20008010895 */
[----:B------:R-:W1:Y:S01]  /*60c0*/  MUFU.EX2 R153, R153 ;  /* 0x0000009900997308 */ /* 0x000e620000000800 */
[----:B----4-:R-:W-:Y:S01]  /*60d0*/  F2FP.BF16.F32.PACK_AB R6, R155, R156 ;  /* 0x0000009c9b06723e */ /* 0x010fe200000010ff */
[----:B------:R-:W-:Y:S01]  /*60e0*/  LDSM.16.MT88.4 R20, [R200+0x14800] ;  /* 0x01480000c814783b */ /* 0x000fe20000004200 */
[--C-:B------:R-:W-:Y:S01]  /*60f0*/  FFMA.FTZ R181, R148, UR9, -R149.reuse ;  /* 0x0000000994b57c23 */ /* 0x100fe20008010895 */
[--C-:B------:R-:W-:Y:S01]  /*6100*/  FFMA.FTZ R182, R146, UR9, -R149.reuse ;  /* 0x0000000992b67c23 */ /* 0x100fe20008010895 */
[----:B------:R-:W-:Y:S01]  /*6110*/  FFMA.FTZ R183, R144, UR9, -R149 ;  /* 0x0000000990b77c23 */ /* 0x000fe20008010895 */
[----:B------:R-:W-:Y:S01]  /*6120*/  LDSM.16.MT88.4 R140, [R196+0x16800] ;  /* 0x01680000c48c783b */ /* 0x000fe20000004200 */
[--C-:B------:R-:W-:Y:S01]  /*6130*/  FFMA.FTZ R214, R147, UR9, -R162.reuse ;  /* 0x0000000993d67c23 */ /* 0x100fe200080108a2 */
[----:B------:R-:W-:Y:S01]  /*6140*/  MUFU.EX2 R152, R152 ;  /* 0x0000009800987308 */ /* 0x000fe20000000800 */
[--C-:B------:R-:W-:Y:S01]  /*6150*/  FFMA.FTZ R219, R145, UR9, -R162.reuse ;  /* 0x0000000991db7c23 */ /* 0x100fe200080108a2 */
[----:B------:R-:W-:Y:S01]  /*6160*/  LDSM.16.MT88.4 R148, [R196+0x17000] ;  /* 0x01700000c494783b */ /* 0x000fe20000004200 */
[--C-:B------:R-:W-:Y:S01]  /*6170*/  FFMA.FTZ R163, R163, UR9, -R162.reuse ;  /* 0x00000009a3a37c23 */ /* 0x100fe200080108a2 */
[----:B------:R-:W-:Y:S01]  /*6180*/  FFMA.FTZ R162, R161, UR9, -R162 ;  /* 0x00000009a1a27c23 */ /* 0x000fe200080108a2 */
[----:B------:R-:W-:Y:S01]  /*6190*/  PLOP3.LUT P0, PT, PT, PT, UP0, 0x80, 0x0 ;  /* 0x000000000000781c */ /* 0x000fe20003f0f008 */
[----:B------:R-:W-:Y:S02]  /*61a0*/  LDSM.16.MT88.4 R144, [R200+0x13800] ;  /* 0x01380000c890783b */ /* 0x000fe40000004200 */
[----:B------:R-:W4:Y:S01]  /*61b0*/  MUFU.EX2 R159, R159 ;  /* 0x0000009f009f7308 */ /* 0x000f220000000800 */
[----:B-1----:R-:W-:-:S07]  /*61c0*/  F2FP.BF16.F32.PACK_AB R5, R153, R154 ;  /* 0x0000009a9905723e */ /* 0x002fce00000010ff */
[----:B------:R-:W1:Y:S08]  /*61d0*/  MUFU.EX2 R160, R160 ;  /* 0x000000a000a07308 */ /* 0x000e700000000800 */
[----:B------:R-:W5:Y:S01]  /*61e0*/  MUFU.EX2 R3, R3 ;  /* 0x0000000300037308 */ /* 0x000f620000000800 */
[----:B----4-:R-:W-:-:S07]  /*61f0*/  F2FP.BF16.F32.PACK_AB R7, R159, R152 ;  /* 0x000000989f07723e */ /* 0x010fce00000010ff */
        /* <DEDUP_REMOVED lines=334> */
[----:B------:R-:W-:Y:S04]  /*76e0*/  LDSM.16.M88.4 R8, [R204] ;  /* 0x00000000cc08783b */ /* 0x000fe80000000200 */
[----:B------:R-:W4:Y:S04]  /*76f0*/  LDSM.16.M88.4 R160, [R203] ;  /* 0x00000000cba0783b */ /* 0x000f280000000200 */
[----:B------:R-:W5:Y:S04]  /*7700*/  LDSM.16.M88.4 R24, [R195] ;  /* 0x00000000c318783b */ /* 0x000f680000000200 */
[----:B------:R-:W5:Y:S04]  /*7710*/  LDSM.16.M88.4 R32, [R205+0xd000] ;  /* 0x00d00000cd20783b */ /* 0x000f680000000200 */
[----:B------:R-:W5:Y:S04]  /*7720*/  LDSM.16.M88.4 R28, [R205+0xd800] ;  /* 0x00d80000cd1c783b */ /* 0x000f680000000200 */
[----:B------:R-:W-:Y:S04]  /*7730*/  LDSM.16.M88.4 R156, [R202] ;  /* 0x00000000ca9c783b */ /* 0x000fe80000000200 */
[----:B------:R-:W5:Y:S04]  /*7740*/  LDSM.16.M88.4 R220, [R199+0xc000] ;  /* 0x00c00000c7dc783b */ /* 0x000f680000000200 */
[----:B-1----:R-:W1:Y:S01]  /*7750*/  LDSM.16.M88.4 R4, [R199+0xc800] ;  /* 0x00c80000c704783b */ /* 0x002e620000000200 */
[C---:B--2---:R-:W-:Y:S03]  /*7760*/  HMMA.16816.F32.BF16 R12, R168.reuse, R148, RZ ;  /* 0x00000094a80c723c */ /* 0x044fe600000418ff */
[----:B------:R-:W2:Y:S04]  /*7770*/  LDSM.16.M88.4 R152, [R194] ;  /* 0x00000000c298783b */ /* 0x000ea80000000200 */
[----:B------:R-:W2:Y:S01]  /*7780*/  LDSM.16.M88.4 R20, [R193] ;  /* 0x00000000c114783b */ /* 0x000ea20000000200 */
[C---:B---3--:R-:W-:Y:S03]  /*7790*/  HMMA.16816.F32.BF16 R144, R168.reuse, R140, RZ ;  /* 0x0000008ca890723c */ /* 0x048fe600000418ff */
[----:B------:R-:W-:Y:S03]  /*77a0*/  LDSM.16.M88.4 R16, [R201] ;  /* 0x00000000c910783b */ /* 0x000fe60000000200 */
[C---:B------:R-:W-:Y:S01]  /*77b0*/  HMMA.16816.F32.BF16 R148, R168.reuse, R150, RZ ;  /* 0x00000096a894723c */ /* 0x040fe200000418ff */
[----:B------:R-:W3:Y:S04]  /*77c0*/  LDSM.16.M88.4 R176, [R192] ;  /* 0x00000000c0b0783b */ /* 0x000ee80000000200 */
[----:B------:R-:W-:Y:S01]  /*77d0*/  LDSM.16.M88.4 R164, [R199+0xd000] ;  /* 0x00d00000c7a4783b */ /* 0x000fe20000000200 */
[----:B------:R-:W-:Y:S03]  /*77e0*/  HMMA.16816.F32.BF16 R140, R168, R142, RZ ;  /* 0x0000008ea88c723c */ /* 0x000fe600000418ff */
[----:B------:R-:W-:Y:S03]  /*77f0*/  LDSM.16.M88.4 R180, [R206+0x4000] ;  /* 0x00400000ceb4783b */ /* 0x000fe60000000200 */
[C---:B----4-:R-:W-:Y:S01]  /*7800*/  HMMA.16816.F32.BF16 R12, R8.reuse, R160, R12 ;  /* 0x000000a0080c723c */ /* 0x050fe2000004180c */
[----:B------:R-:W0:Y:S05]  /*7810*/  LDGDEPBAR ;  /* 0x00000000000079af */ /* 0x000e2a0000000000 */
[C---:B-----5:R-:W-:Y:S06]  /*7820*/  HMMA.16816.F32.BF16 R144, R8.reuse, R24, R144 ;  /* 0x000000180890723c */ /* 0x060fec0000041890 */
[C---:B------:R-:W-:Y:S01]  /*7830*/  HMMA.16816.F32.BF16 R148, R8.reuse, R162, R148 ;  /* 0x000000a20894723c */ /* 0x040fe20000041894 */
[----:B------:R-:W-:Y:S05]  /*7840*/  LDSM.16.M88.4 R160, [R199+0xd800] ;  /* 0x00d80000c7a0783b */ /* 0x000fea0000000200 */
[----:B------:R-:W-:Y:S01]  /*7850*/  HMMA.16816.F32.BF16 R140, R8, R26, R140 ;  /* 0x0000001a088c723c */ /* 0x000fe2000004188c */
[----:B------:R-:W-:Y:S05]  /*7860*/  LDSM.16.M88.4 R24, [R192+0x1000] ;  /* 0x00100000c018783b */ /* 0x000fea0000000200 */
[C---:B------:R-:W-:Y:S06]  /*7870*/  HMMA.16816.F32.BF16 R132, R168.reuse, R32, RZ ;  /* 0x00000020a884723c */ /* 0x040fec00000418ff */
[C---:B------:R-:W-:Y:S06]  /*7880*/  HMMA.16816.F32.BF16 R32, R168.reuse, R34, RZ ;  /* 0x00000022a820723c */ /* 0x040fec00000418ff */
[C---:B------:R-:W-:Y:S06]  /*7890*/  HMMA.16816.F32.BF16 R172, R168.reuse, R28, RZ ;  /* 0x0000001ca8ac723c */ /* 0x040fec00000418ff */
[----:B------:R-:W-:Y:S01]  /*78a0*/  HMMA.16816.F32.BF16 R168, R168, R30, RZ ;  /* 0x0000001ea8a8723c */ /* 0x000fe200000418ff */
[----:B------:R-:W4:Y:S05]  /*78b0*/  LDSM.16.M88.4 R28, [R192+0x800] ;  /* 0x00080000c01c783b */ /* 0x000f2a0000000200 */
[C---:B------:R-:W-:Y:S06]  /*78c0*/  HMMA.16816.F32.BF16 R12, R156.reuse, R220, R12 ;  /* 0x000000dc9c0c723c */ /* 0x040fec000004180c */
[C---:B------:R-:W-:Y:S01]  /*78d0*/  HMMA.16816.F32.BF16 R148, R156.reuse, R222, R148 ;  /* 0x000000de9c94723c */ /* 0x040fe20000041894 */
[----:B------:R-:W-:Y:S05]  /*78e0*/  LDSM.16.M88.4 R220, [R191] ;  /* 0x00000000bfdc783b */ /* 0x000fea0000000200 */
[C---:B-1----:R-:W-:Y:S06]  /*78f0*/  HMMA.16816.F32.BF16 R144, R156.reuse, R4, R144 ;  /* 0x000000049c90723c */ /* 0x042fec0000041890 */
[----:B------:R-:W-:Y:S01]  /*7900*/  HMMA.16816.F32.BF16 R140, R156, R6, R140 ;  /* 0x000000069c8c723c */ /* 0x000fe2000004188c */
[----:B------:R-:W-:Y:S05]  /*7910*/  LDSM.16.M88.4 R4, [R205+0xf000] ;  /* 0x00f00000cd04783b */ /* 0x000fea0000000200 */
[C---:B--2---:R-:W-:Y:S06]  /*7920*/  HMMA.16816.F32.BF16 R132, R8.reuse, R152, R132 ;  /* 0x000000980884723c */ /* 0x044fec0000041884 */
[C---:B------:R-:W-:Y:S01]  /*7930*/  HMMA.16816.F32.BF16 R32, R8.reuse, R154, R32 ;  /* 0x0000009a0820723c */ /* 0x040fe20000041820 */
[----:B------:R-:W1:Y:S05]  /*7940*/  LDSM.16.M88.4 R152, [R205+0xe000] ;  /* 0x00e00000cd98783b */ /* 0x000e6a0000000200 */
[C---:B------:R-:W-:Y:S06]  /*7950*/  HMMA.16816.F32.BF16 R172, R8.reuse, R20, R172 ;  /* 0x0000001408ac723c */ /* 0x040fec00000418ac */
[----:B------:R-:W-:Y:S01]  /*7960*/  HMMA.16816.F32.BF16 R168, R8, R22, R168 ;  /* 0x0000001608a8723c */ /* 0x000fe200000418a8 */
[----:B------:R-:W2:Y:S04]  /*7970*/  LDSM.16.M88.4 R8, [R205+0xe800] ;  /* 0x00e80000cd08783b */ /* 0x000ea80000000200 */
[----:B------:R-:W5:Y:S01]  /*7980*/  LDSM.16.M88.4 R20, [R192+0x1800] ;  /* 0x00180000c014783b */ /* 0x000f620000000200 */
[C---:B---3--:R-:W-:Y:S06]  /*7990*/  HMMA.16816.F32.BF16 R12, R16.reuse, R176, R12 ;  /* 0x000000b0100c723c */ /* 0x048fec000004180c */
[C---:B------:R-:W-:Y:S01]  /*79a0*/  HMMA.16816.F32.BF16 R148, R16.reuse, R178, R148 ;  /* 0x000000b21094723c */ /* 0x040fe20000041894 */
[----:B------:R-:W-:Y:S05]  /*79b0*/  LDSM.16.M88.4 R176, [R205+0xf800] ;  /* 0x00f80000cdb0783b */ /* 0x000fea0000000200 */
[C---:B----4-:R-:W-:Y:S06]  /*79c0*/  HMMA.16816.F32.BF16 R144, R16.reuse, R28, R144 ;  /* 0x0000001c1090723c */ /* 0x050fec0000041890 */
[----:B------:R-:W-:Y:S01]  /*79d0*/  HMMA.16816.F32.BF16 R140, R16, R30, R140 ;  /* 0x0000001e108c723c */ /* 0x000fe2000004188c */
[----:B------:R-:W-:Y:S05]  /*79e0*/  LDSM.16.M88.4 R28, [R202+0x4000] ;  /* 0x00400000ca1c783b */ /* 0x000fea0000000200 */
[C---:B------:R-:W-:Y:S06]  /*79f0*/  HMMA.16816.F32.BF16 R132, R156.reuse, R164, R132 ;  /* 0x000000a49c84723c */ /* 0x040fec0000041884 */
[C---:B------:R-:W-:Y:S01]  /*7a00*/  HMMA.16816.F32.BF16 R32, R156.reuse, R166, R32 ;  /* 0x000000a69c20723c */ /* 0x040fe20000041820 */
[----:B------:R-:W3:Y:S05]  /*7a10*/  LDSM.16.M88.4 R164, [R204+0x4000] ;  /* 0x00400000cca4783b */ /* 0x000eea0000000200 */
[C---:B------:R-:W-:Y:S06]  /*7a20*/  HMMA.16816.F32.BF16 R172, R156.reuse, R160, R172 ;  /* 0x000000a09cac723c */ /* 0x040fec00000418ac */
[----:B------:R-:W-:Y:S01]  /*7a30*/  HMMA.16816.F32.BF16 R168, R156, R162, R168 ;  /* 0x000000a29ca8723c */ /* 0x000fe200000418a8 */
[----:B------:R-:W4:Y:S04]  /*7a40*/  LDSM.16.M88.4 R160, [R190] ;  /* 0x00000000bea0783b */ /* 0x000f280000000200 */
[----:B------:R-:W-:Y:S01]  /*7a50*/  LDSM.16.M88.4 R156, [R189] ;  /* 0x00000000bd9c783b */ /* 0x000fe20000000200 */
[C---:B-1----:R-:W-:Y:S06]  /*7a60*/  HMMA.16816.F32.BF16 R12, R180.reuse, R152, R12 ;  /* 0x00000098b40c723c */ /* 0x042fec000004180c */
[C---:B------:R-:W-:Y:S01]  /*7a70*/  HMMA.16816.F32.BF16 R148, R180.reuse, R154, R148 ;  /* 0x0000009ab494723c */ /* 0x040fe20000041894 */
[----:B------:R-:W-:Y:S05]  /*7a80*/  LDSM.16.M88.4 R152, [R188] ;  /* 0x00000000bc98783b */ /* 0x000fea0000000200 */
[C---:B--2---:R-:W-:Y:S06]  /*7a90*/  HMMA.16816.F32.BF16 R144, R180.reuse, R8, R144 ;  /* 0x00000008b490723c */ /* 0x044fec0000041890 */
[----:B------:R-:W-:Y:S01]  /*7aa0*/  HMMA.16816.F32.BF16 R140, R180, R10, R140 ;  /* 0x0000000ab48c723c */ /* 0x000fe2000004188c */
[----:B------:R-:W-:Y:S05]  /*7ab0*/  LDSM.16.M88.4 R8, [R201+0x4000] ;  /* 0x00400000c908783b */ /* 0x000fea0000000200 */
[C---:B------:R-:W-:Y:S06]  /*7ac0*/  HMMA.16816.F32.BF16 R132, R16.reuse, R24, R132 ;  /* 0x000000181084723c */ /* 0x040fec0000041884 */
[C---:B------:R-:W-:Y:S01]  /*7ad0*/  HMMA.16816.F32.BF16 R32, R16.reuse, R26, R32 ;  /* 0x0000001a1020723c */ /* 0x040fe20000041820 */
[----:B------:R-:W1:Y:S05]  /*7ae0*/  LDSM.16.M88.4 R24, [R199+0xe000] ;  /* 0x00e00000c718783b */ /* 0x000e6a0000000200 */
[C---:B-----5:R-:W-:Y:S06]  /*7af0*/  HMMA.16816.F32.BF16 R172, R16.reuse, R20, R172 ;  /* 0x0000001410ac723c */ /* 0x060fec00000418ac */
[----:B------:R-:W-:Y:S01]  /*7b00*/  HMMA.16816.F32.BF16 R168, R16, R22, R168 ;  /* 0x0000001610a8723c */ /* 0x000fe200000418a8 */
[----:B------:R-:W2:Y:S04]  /*7b10*/  LDSM.16.M88.4 R20, [R199+0xe800] ;  /* 0x00e80000c714783b */ /* 0x000ea80000000200 */
[----:B------:R-:W-:Y:S01]  /*7b20*/  LDSM.16.M88.4 R16, [R199+0xf000] ;  /* 0x00f00000c710783b */ /* 0x000fe20000000200 */
[C---:B---3--:R-:W-:Y:S06]  /*7b30*/  HMMA.16816.F32.BF16 R12, R164.reuse, R220, R12 ;  /* 0x000000dca40c723c */ /* 0x048fec000004180c */
[C---:B------:R-:W-:Y:S06]  /*7b40*/  HMMA.16816.F32.BF16 R148, R164.reuse, R222, R148 ;  /* 0x000000dea494723c */ /* 0x040fec0000041894 */
[C---:B----4-:R-:W-:Y:S06]  /*7b50*/  HMMA.16816.F32.BF16 R144, R164.reuse, R160, R144 ;  /* 0x000000a0a490723c */ /* 0x050fec0000041890 */
[----:B------:R-:W-:Y:S01]  /*7b60*/  HMMA.16816.F32.BF16 R140, R164, R162, R140 ;  /* 0x000000a2a48c723c */ /* 0x000fe2000004188c */
[----:B------:R-:W-:Y:S05]  /*7b70*/  LDSM.16.M88.4 R160, [R199+0xf800] ;  /* 0x00f80000c7a0783b */ /* 0x000fea0000000200 */
[C---:B------:R-:W-:Y:S06]  /*7b80*/  HMMA.16816.F32.BF16 R132, R180.reuse, R4, R132 ;  /* 0x00000004b484723c */ /* 0x040fec0000041884 */
[----:B------:R-:W-:Y:S01]  /*7b90*/  HMMA.16816.F32.BF16 R32, R180, R6, R32 ;  /* 0x00000006b420723c */ /* 0x000fe20000041820 */
[----:B------:R-:W3:Y:S05]  /*7ba0*/  LDSM.16.M88.4 R4, [R192+0x2000] ;  /* 0x00200000c004783b */ /* 0x000eea0000000200 */
[C---:B-1----:R-:W-:Y:S06]  /*7bb0*/  HMMA.16816.F32.BF16 R12, R28.reuse, R24, R12 ;  /* 0x000000181c0c723c */ /* 0x042fec000004180c */
[C---:B------:R-:W-:Y:S01]  /*7bc0*/  HMMA.16816.F32.BF16 R148, R28.reuse, R26, R148 ;  /* 0x0000001a1c94723c */ /* 0x040fe20000041894 */
[----:B------:R-:W-:Y:S05]  /*7bd0*/  LDSM.16.M88.4 R24, [R204+0x8000] ;  /* 0x00800000cc18783b */ /* 0x000fea0000000200 */
[C---:B--2---:R-:W-:Y:S06]  /*7be0*/  HMMA.16816.F32.BF16 R144, R28.reuse, R20, R144 ;  /* 0x000000141c90723c */ /* 0x044fec0000041890 */
[----:B------:R-:W-:Y:S01]  /*7bf0*/  HMMA.16816.F32.BF16 R140, R28, R22, R140 ;  /* 0x000000161c8c723c */ /* 0x000fe2000004188c */
[----:B------:R-:W1:Y:S05]  /*7c00*/  LDSM.16.M88.4 R20, [R192+0x2800] ;  /* 0x00280000c014783b */ /* 0x000e6a0000000200 */
[C---:B------:R-:W-:Y:S06]  /*7c10*/  HMMA.16816.F32.BF16 R172, R180.reuse, R176, R172 ;  /* 0x000000b0b4ac723c */ /* 0x040fec00000418ac */
[----:B------:R-:W-:Y:S01]  /*7c20*/  HMMA.16816.F32.BF16 R168, R180, R178, R168 ;  /* 0x000000b2b4a8723c */ /* 0x000fe200000418a8 */
[----:B------:R-:W-:Y:S05]  /*7c30*/  LDSM.16.M88.4 R180, [R192+0x3800] ;  /* 0x00380000c0b4783b */ /* 0x000fea0000000200 */
[C---:B------:R-:W-:Y:S06]  /*7c40*/  HMMA.16816.F32.BF16 R132, R164.reuse, R156, R132 ;  /* 0x0000009ca484723c */ /* 0x040fec0000041884 */
[----:B------:R-:W-:Y:S01]  /*7c50*/  HMMA.16816.F32.BF16 R176, R164, R158, R32 ;  /* 0x0000009ea4b0723c */ /* 0x000fe20000041820 */
[----:B------:R-:W-:Y:S04]  /*7c60*/  LDSM.16.M88.4 R156, [R206+0x8000] ;  /* 0x00800000ce9c783b */ /* 0x000fe80000000200 */
[----:B------:R-:W2:Y:S01]  /*7c70*/  LDSM.16.M88.4 R32, [R205+0x10000] ;  /* 0x01000000cd20783b */ /* 0x000ea20000000200 */
[C---:B---3--:R-:W-:Y:S06]  /*7c80*/  HMMA.16816.F32.BF16 R12, R8.reuse, R4, R12 ;  /* 0x00000004080c723c */ /* 0x048fec000004180c */
[----:B------:R-:W-:Y:S01]  /*7c90*/  HMMA.16816.F32.BF16 R148, R8, R6, R148 ;  /* 0x000000060894723c */ /* 0x000fe20000041894 */
[----:B------:R-:W3:Y:S05]  /*7ca0*/  LDSM.16.M88.4 R4, [R205+0x10800] ;  /* 0x01080000cd04783b */ /* 0x000eea0000000200 */
[C---:B------:R-:W-:Y:S06]  /*7cb0*/  HMMA.16816.F32.BF16 R172, R164.reuse, R152, R172 ;  /* 0x00000098a4ac723c */ /* 0x040fec00000418ac */
[----:B------:R-:W-:Y:S01]  /*7cc0*/  HMMA.16816.F32.BF16 R168, R164, R154, R168 ;  /* 0x0000009aa4a8723c */ /* 0x000fe200000418a8 */
[----:B------:R-:W-:Y:S05]  /*7cd0*/  LDSM.16.M88.4 R152, [R192+0x3000] ;  /* 0x00300000c098783b */ /* 0x000fea0000000200 */
[C---:B------:R-:W-:Y:S06]  /*7ce0*/  HMMA.16816.F32.BF16 R132, R28.reuse, R16, R132 ;  /* 0x000000101c84723c */ /* 0x040fec0000041884 */
[----:B------:R-:W-:Y:S01]  /*7cf0*/  HMMA.16816.F32.BF16 R176, R28, R18, R176 ;  /* 0x000000121cb0723c */ /* 0x000fe200000418b0 */
[----:B------:R-:W4:Y:S05]  /*7d00*/  LDSM.16.M88.4 R16, [R187] ;  /* 0x00000000bb10783b */ /* 0x000f2a0000000200 */
[C---:B-1----:R-:W-:Y:S06]  /*7d10*/  HMMA.16816.F32.BF16 R144, R8.reuse, R20, R144 ;  /* 0x000000140890723c */ /* 0x042fec0000041890 */
[----:B------:R-:W-:Y:S01]  /*7d20*/  HMMA.16816.F32.BF16 R140, R8, R22, R140 ;  /* 0x00000016088c723c */ /* 0x000fe2000004188c */
[----:B------:R-:W1:Y:S05]  /*7d30*/  LDSM.16.M88.4 R20, [R186] ;  /* 0x00000000ba14783b */ /* 0x000e6a0000000200 */
[C---:B--2---:R-:W-:Y:S06]  /*7d40*/  HMMA.16816.F32.BF16 R12, R156.reuse, R32, R12 ;  /* 0x000000209c0c723c */ /* 0x044fec000004180c */
        /* <DEDUP_REMOVED lines=9> */
[C---:B----4-:R-:W-:Y:S06]  /*7de0*/  HMMA.16816.F32.BF16 R12, R24.reuse, R16, R12 ;  /* 0x00000010180c723c */ /* 0x050fec000004180c */
[----:B------:R-:W-:Y:S01]  /*7df0*/  HMMA.16816.F32.BF16 R148, R24, R18, R148 ;  /* 0x000000121894723c */ /* 0x000fe20000041894 */
[----:B------:R-:W4:Y:S05]  /*7e00*/  LDSM.16.M88.4 R16, [R205+0x11000] ;  /* 0x01100000cd10783b */ /* 0x000f2a0000000200 */
[----:B------:R-:W-:Y:S01]  /*7e10*/  HMMA.16816.F32.BF16 R164, R8, R152, R132 ;  /* 0x0000009808a4723c */ /* 0x000fe20000041884 */
[----:B------:R-:W5:Y:S05]  /*7e20*/  LDSM.16.M88.4 R132, [R201+0x8000] ;  /* 0x00800000c984783b */ /* 0x000f6a0000000200 */
[C---:B-1----:R-:W-:Y:S06]  /*7e30*/  HMMA.16816.F32.BF16 R144, R24.reuse, R20, R144 ;  /* 0x000000141890723c */ /* 0x042fec0000041890 */
[----:B------:R-:W-:Y:S01]  /*7e40*/  HMMA.16816.F32.BF16 R140, R24, R22, R140 ;  /* 0x00000016188c723c */ /* 0x000fe2000004188c */
[----:B------:R-:W-:Y:S05]  /*7e50*/  LDSM.16.M88.4 R20, [R199+0x11000] ;  /* 0x01100000c714783b */ /* 0x000fea0000000200 */
[C---:B--2---:R-:W-:Y:S06]  /*7e60*/  HMMA.16816.F32.BF16 R12, R160.reuse, R28, R12 ;  /* 0x0000001ca00c723c */ /* 0x044fec000004180c */
[C---:B------:R-:W-:Y:S01]  /*7e70*/  HMMA.16816.F32.BF16 R148, R160.reuse, R30, R148 ;  /* 0x0000001ea094723c */ /* 0x040fe20000041894 */
[----:B------:R-:W1:Y:S05]  /*7e80*/  LDSM.16.M88.4 R28, [R185] ;  /* 0x00000000b91c783b */ /* 0x000e6a0000000200 */
[C---:B---3--:R-:W-:Y:S06]  /*7e90*/  HMMA.16816.F32.BF16 R144, R160.reuse, R4, R144 ;  /* 0x00000004a090723c */ /* 0x048fec0000041890 */
[----:B------:R-:W-:Y:S01]  /*7ea0*/  HMMA.16816.F32.BF16 R140, R160, R6, R140 ;  /* 0x00000006a08c723c */ /* 0x000fe2000004188c */
[----:B------:R-:W2:Y:S05]  /*7eb0*/  LDSM.16.M88.4 R4, [R205+0x11800] ;  /* 0x01180000cd04783b */ /* 0x000eaa0000000200 */
[----:B------:R-:W-:Y:S01]  /*7ec0*/  HMMA.16816.F32.BF16 R176, R8, R154, R176 ;  /* 0x0000009a08b0723c */ /* 0x000fe200000418b0 */
[----:B------:R-:W-:Y:S05]  /*7ed0*/  LDSM.16.M88.4 R152, [R192+0x4800] ;  /* 0x00480000c098783b */ /* 0x000fea0000000200 */
[----:B----4-:R-:W-:Y:S06]  /*7ee0*/  HMMA.16816.F32.BF16 R164, R156, R16, R164 ;  /* 0x000000109ca4723c */ /* 0x010fec00000418a4 */
[----:B-----5:R-:W-:Y:S01]  /*7ef0*/  HMMA.16816.F32.BF16 R12, R132, R32, R12 ;  /* 0x00000020840c723c */ /* 0x020fe2000004180c */
[----:B------:R-:W3:Y:S05]  /*7f00*/  S2R R33, SR_TID.X ;  /* 0x0000000000217919 */ /* 0x000eea0000002100 */
[C---:B------:R-:W-:Y:S06]  /*7f10*/  HMMA.16816.F32.BF16 R172, R8.reuse, R180, R172 ;  /* 0x000000b408ac723c */ /* 0x040fec00000418ac */
[----:B------:R-:W-:Y:S01]  /*7f20*/  HMMA.16816.F32.BF16 R168, R8, R182, R168 ;  /* 0x000000b608a8723c */ /* 0x000fe200000418a8 */
[----:B------:R-:W4:Y:S05]  /*7f30*/  LDSM.16.M88.4 R8, [R184] ;  /* 0x00000000b808783b */ /* 0x000f2a0000000200 */
[----:B------:R-:W-:Y:S06]  /*7f40*/  HMMA.16816.F32.BF16 R176, R156, R18, R176 ;  /* 0x000000129cb0723c */ /* 0x000fec00000418b0 */
[----:B-1----:R-:W-:Y:S01]  /*7f50*/  HMMA.16816.F32.BF16 R164, R24, R28, R164 ;  /* 0x0000001c18a4723c */ /* 0x002fe200000418a4 */
[----:B------:R-:W-:Y:S01]  /*7f60*/  FMUL.FTZ R13, R13, UR8 ;  /* 0x000000080d0d7c20 */ /* 0x000fe20008410000 */
[----:B------:R-:W-:Y:S01]  /*7f70*/  FMUL.FTZ R3, R12, UR8 ;  /* 0x000000080c037c20 */ /* 0x000fe20008410000 */
[----:B------:R-:W-:-:S02]  /*7f80*/  FMUL.FTZ R16, R14, UR8 ;  /* 0x000000080e107c20 */ /* 0x000fc40008410000 */
[----:B------:R1:W5:Y:S01]  /*7f90*/  MUFU.TANH R17, R13 ;  /* 0x0000000d00117308 */ /* 0x0003620000002400 */
[----:B--2---:R-:W-:Y:S01]  /*7fa0*/  HMMA.16816.F32.BF16 R172, R156, R4, R172 ;  /* 0x000000049cac723c */ /* 0x004fe200000418ac */
[----:B------:R-:W-:-:S05]  /*7fb0*/  FMUL.FTZ R28, R15, UR8 ;  /* 0x000000080f1c7c20 */ /* 0x000fca0008410000 */
[----:B------:R-:W-:Y:S01]  /*7fc0*/  HMMA.16816.F32.BF16 R168, R156, R6, R168 ;  /* 0x000000069ca8723c */ /* 0x000fe200000418a8 */
[----:B------:R-:W-:Y:S01]  /*7fd0*/  LDSM.16.M88.4 R4, [R199+0x11800] ;  /* 0x01180000c704783b */ /* 0x000fe20000000200 */
[----:B------:R-:W2:Y:S04]  /*7fe0*/  MUFU.TANH R28, R28 ;  /* 0x0000001c001c7308 */ /* 0x000ea80000002400 */
[----:B------:R-:W-:Y:S01]  /*7ff0*/  HMMA.16816.F32.BF16 R176, R24, R30, R176 ;  /* 0x0000001e18b0723c */ /* 0x000fe200000418b0 */
[----:B-1----:R-:W1:Y:S03]  /*8000*/  LDSM.16.M88.4 R12, [R192+0x5000] ;  /* 0x00500000c00c783b */ /* 0x002e660000000200 */
[----:B------:R-:W-:Y:S02]  /*8010*/  MUFU.TANH R3, R3 ;  /* 0x0000000300037308 */ /* 0x000fe40000002400 */
[----:B------:R-:W-:Y:S06]  /*8020*/  HMMA.16816.F32.BF16 R164, R160, R20, R164 ;  /* 0x00000014a0a4723c */ /* 0x000fec00000418a4 */
[----:B----4-:R-:W-:Y:S01]  /*8030*/  HMMA.16816.F32.BF16 R172, R24, R8, R172 ;  /* 0x0000000818ac723c */ /* 0x010fe200000418ac */
[----:B------:R-:W-:Y:S05]  /*8040*/  MUFU.TANH R16, R16 ;  /* 0x0000001000107308 */ /* 0x000fea0000002400 */
[----:B------:R-:W-:Y:S06]  /*8050*/  HMMA.16816.F32.BF16 R144, R132, R152, R144 ;  /* 0x000000988490723c */ /* 0x000fec0000041890 */
[----:B------:R-:W-:Y:S01]  /*8060*/  HMMA.16816.F32.BF16 R168, R24, R10, R168 ;  /* 0x0000000a18a8723c */ /* 0x000fe200000418a8 */
[----:B------:R-:W4:Y:S01]  /*8070*/  LDSM.16.M88.4 R8, [R192+0x5800] ;  /* 0x00580000c008783b */ /* 0x000f220000000200 */
[----:B------:R-:W-:-:S04]  /*8080*/  DEPBAR.LE SB0, 0x0 ;  /* 0x000080000000791a */ /* 0x000fc80000000000 */
[----:B------:R-:W-:Y:S06]  /*8090*/  HMMA.16816.F32.BF16 R176, R160, R22, R176 ;  /* 0x00000016a0b0723c */ /* 0x000fec00000418b0 */
[----:B------:R-:W-:Y:S01]  /*80a0*/  HMMA.16816.F32.BF16 R148, R132, R34, R148 ;  /* 0x000000228494723c */ /* 0x000fe20000041894 */
[----:B---3--:R-:W-:-:S05]  /*80b0*/  IMAD.SHL.U32 R22, R33, 0x2, RZ ;  /* 0x0000000221167824 */ /* 0x008fca00078e00ff */
[----:B------:R-:W-:Y:S01]  /*80c0*/  LOP3.LUT R22, R22, 0x6, RZ, 0xc0, !PT ;  /* 0x0000000616167812 */ /* 0x000fe200078ec0ff */
[C---:B------:R-:W-:Y:S01]  /*80d0*/  HMMA.16816.F32.BF16 R140, R132.reuse, R154, R140 ;  /* 0x0000009a848c723c */ /* 0x040fe2000004188c */
[----:B------:R-:W-:Y:S01]  /*80e0*/  FMUL.FTZ R21, R144, UR8 ;  /* 0x0000000890157c20 */ /* 0x000fe20008410000 */
[----:B------:R-:W-:Y:S01]  /*80f0*/  FMUL.FTZ R30, R145, UR8 ;  /* 0x00000008911e7c20 */ /* 0x000fe20008410000 */
[----:B------:R-:W-:Y:S01]  /*8100*/  FMUL.FTZ R31, R146, UR8 ;  /* 0x00000008921f7c20 */ /* 0x000fe20008410000 */
[----:B------:R-:W-:Y:S02]  /*8110*/  FMUL.FTZ R32, R147, UR8 ;  /* 0x0000000893207c20 */ /* 0x000fe40008410000 */
[----:B-1----:R-:W-:Y:S01]  /*8120*/  HMMA.16816.F32.BF16 R164, R132, R12, R164 ;  /* 0x0000000c84a4723c */ /* 0x002fe200000418a4 */
[----:B------:R-:W1:Y:S05]  /*8130*/  MUFU.TANH R21, R21 ;  /* 0x0000001500157308 */ /* 0x000e6a0000002400 */
[----:B------:R-:W-:Y:S01]  /*8140*/  HMMA.16816.F32.BF16 R172, R160, R4, R172 ;  /* 0x00000004a0ac723c */ /* 0x000fe200000418ac */
[----:B------:R-:W-:-:S02]  /*8150*/  IMAD.U32 R13, RZ, RZ, UR23 ;  /* 0x00000017ff0d7e24 */ /* 0x000fc4000f8e00ff */
[----:B------:R-:W3:Y:S02]  /*8160*/  MUFU.TANH R30, R30 ;  /* 0x0000001e001e7308 */ /* 0x000ee40000002400 */
[----:B------:R-:W-:Y:S01]  /*8170*/  IMAD R13, R13, 0x40, R22 ;  /* 0x000000400d0d7824 */ /* 0x000fe200078e0216 */
[----:B------:R-:W-:Y:S01]  /*8180*/  HMMA.16816.F32.BF16 R176, R132, R14, R176 ;  /* 0x0000000e84b0723c */ /* 0x000fe200000418b0 */
[----:B------:R-:W-:Y:S01]  /*8190*/  FMUL.FTZ R18, R149, UR8 ;  /* 0x0000000895127c20 */ /* 0x000fe20008410000 */
[----:B------:R-:W-:Y:S01]  /*81a0*/  FMUL.FTZ R19, R150, UR8 ;  /* 0x0000000896137c20 */ /* 0x000fe20008410000 */
[C---:B------:R-:W-:Y:S02]  /*81b0*/  VIADD R33, R13.reuse, 0x1 ;  /* 0x000000010d217836 */ /* 0x040fe40000000000 */
[----:B------:R-:W-:Y:S01]  /*81c0*/  FMUL.FTZ R29, R148, UR8 ;  /* 0x00000008941d7c20 */ /* 0x000fe20008410000 */
[----:B------:R-:W-:Y:S01]  /*81d0*/  VIADD R27, R13, 0x8 ;  /* 0x000000080d1b7836 */ /* 0x000fe20000000000 */
[----:B------:R-:W-:Y:S01]  /*81e0*/  HMMA.16816.F32.BF16 R168, R160, R6, R168 ;  /* 0x00000006a0a8723c */ /* 0x000fe200000418a8 */
[----:B------:R-:W-:Y:S01]  /*81f0*/  MUFU.TANH R18, R18 ;  /* 0x0000001200127308 */ /* 0x000fe20000002400 */
[----:B------:R-:W-:Y:S01]  /*8200*/  ISETP.GE.AND P3, PT, R33, R2, PT ;  /* 0x000000022100720c */ /* 0x000fe20003f66270 */
[----:B------:R-:W-:Y:S01]  /*8210*/  FMUL.FTZ R20, R151, UR8 ;  /* 0x0000000897147c20 */ /* 0x000fe20008410000 */
[----:B------:R-:W-:Y:S01]  /*8220*/  ISETP.GE.AND P2, PT, R33, R0, PT ;  /* 0x000000002100720c */ /* 0x000fe20003f46270 */
[----:B------:R-:W-:Y:S01]  /*8230*/  VIADD R33, R13, 0x9 ;  /* 0x000000090d217836 */ /* 0x000fe20000000000 */
[----:B-----5:R-:W-:Y:S01]  /*8240*/  FSEL R4, R17, -INF , !P3 ;  /* 0xff80000011047808 */ /* 0x020fe20005800000 */
[----:B------:R-:W-:Y:S01]  /*8250*/  FMUL.FTZ R17, R166, UR8 ;  /* 0x00000008a6117c20 */ /* 0x000fe20008410000 */
[C---:B------:R-:W-:Y:S01]  /*8260*/  ISETP.GE.AND P5, PT, R27.reuse, R2, PT ;  /* 0x000000021b00720c */ /* 0x040fe20003fa6270 */
[----:B------:R-:W5:Y:S01]  /*8270*/  MUFU.TANH R19, R19 ;  /* 0x0000001300137308 */ /* 0x000f620000002400 */
[----:B------:R-:W-:Y:S01]  /*8280*/  ISETP.GE.AND P0, PT, R27, R0, PT ;  /* 0x000000001b00720c */ /* 0x000fe20003f06270 */
[----:B------:R-:W-:Y:S01]  /*8290*/  VIADD R27, R13, 0x10 ;  /* 0x000000100d1b7836 */ /* 0x000fe20000000000 */
[C---:B------:R-:W-:Y:S01]  /*82a0*/  ISETP.GE.AND P1, PT, R33.reuse, R2, PT ;  /* 0x000000022100720c */ /* 0x040fe20003f26270 */
[----:B------:R-:W-:Y:S01]  /*82b0*/  FMUL.FTZ R12, R140, UR8 ;  /* 0x000000088c0c7c20 */ /* 0x000fe20008410000 */
[----:B------:R-:W-:Y:S01]  /*82c0*/  ISETP.GE.AND P4, PT, R33, R0, PT ;  /* 0x000000002100720c */ /* 0x000fe20003f86270 */
[----:B------:R-:W-:Y:S01]  /*82d0*/  VIADD R33, R13, 0x11 ;  /* 0x000000110d217836 */ /* 0x000fe20000000000 */
[-C--:B------:R-:W-:Y:S01]  /*82e0*/  ISETP.GE.AND P6, PT, R27, R2.reuse, PT ;  /* 0x000000021b00720c */ /* 0x080fe20003fc6270 */
[----:B------:R-:W5:Y:S01]  /*82f0*/  MUFU.TANH R17, R17 ;  /* 0x0000001100117308 */ /* 0x000f620000002400 */
[C---:B----4-:R-:W-:Y:S01]  /*8300*/  HMMA.16816.F32.BF16 R172, R132.reuse, R8, R172 ;  /* 0x0000000884ac723c */ /* 0x050fe200000418ac */
[----:B--2---:R-:W-:Y:S01]  /*8310*/  FSEL R5, R28, -INF , !P2 ;  /* 0xff8000001c057808 */ /* 0x004fe20005000000 */
[----:B------:R-:W-:Y:S01]  /*8320*/  FMUL.FTZ R143, R143, UR8 ;  /* 0x000000088f8f7c20 */ /* 0x000fe20008410000 */
[----:B-1----:R-:W-:Y:S01]  /*8330*/  FSEL R26, R21, -INF , !P6 ;  /* 0xff800000151a7808 */ /* 0x002fe20007000000 */
[----:B------:R-:W-:Y:S01]  /*8340*/  VIADD R21, R13, 0x20 ;  /* 0x000000200d157836 */ /* 0x000fe20000000000 */
[----:B------:R-:W-:Y:S01]  /*8350*/  ISETP.GE.AND P2, PT, R33, R2, PT ;  /* 0x000000022100720c */ /* 0x000fe20003f46270 */
[----:B------:R-:W-:Y:S01]  /*8360*/  FMUL.FTZ R165, R165, UR8 ;  /* 0x00000008a5a57c20 */ /* 0x000fe20008410000 */
[----:B------:R-:W1:Y:S01]  /*8370*/  MUFU.TANH R29, R29 ;  /* 0x0000001d001d7308 */ /* 0x000e620000002400 */
[-C--:B------:R-:W-:Y:S01]  /*8380*/  ISETP.GE.AND P3, PT, R27, R0.reuse, PT ;  /* 0x000000001b00720c */ /* 0x080fe20003f66270 */
[----:B------:R-:W-:Y:S01]  /*8390*/  FMUL.FTZ R23, R142, UR8 ;  /* 0x000000088e177c20 */ /* 0x000fe20008410000 */
[----:B------:R-:W-:Y:S01]  /*83a0*/  VIADD R27, R13, 0x18 ;  /* 0x000000180d1b7836 */ /* 0x000fe20000000000 */
[----:B---3--:R-:W-:Y:S01]  /*83b0*/  FSEL R24, R30, -INF , !P2 ;  /* 0xff8000001e187808 */ /* 0x008fe20005000000 */
[----:B------:R-:W-:Y:S01]  /*83c0*/  FMUL.FTZ R164, R164, UR8 ;  /* 0x00000008a4a47c20 */ /* 0x000fe20008410000 */
[----:B------:R-:W-:Y:S01]  /*83d0*/  ISETP.GE.AND P2, PT, R21, R0, PT ;  /* 0x000000001500720c */ /* 0x000fe20003f46270 */
[----:B------:R-:W-:Y:S01]  /*83e0*/  FMUL.FTZ R8, R177, UR8 ;  /* 0x00000008b1087c20 */ /* 0x000fe20008410000 */
[----:B------:R-:W2:Y:S01]  /*83f0*/  MUFU.TANH R20, R20 ;  /* 0x0000001400147308 */ /* 0x000ea20000002400 */
[----:B-----5:R-:W-:Y:S01]  /*8400*/  FSEL R19, R19, -INF , !P0 ;  /* 0xff80000013137808 */ /* 0x020fe20004000000 */
[----:B------:R-:W-:Y:S01]  /*8410*/  FMUL.FTZ R28, R167, UR8 ;  /* 0x00000008a71c7c20 */ /* 0x000fe20008410000 */
[----:B------:R-:W-:Y:S01]  /*8420*/  FSEL R18, R18, -INF , !P1 ;  /* 0xff80000012127808 */ /* 0x000fe20004800000 */
[----:B------:R-:W-:Y:S01]  /*8430*/  FMUL.FTZ R176, R176, UR8 ;  /* 0x00000008b0b07c20 */ /* 0x000fe20008410000 */
[C---:B------:R-:W-:Y:S01]  /*8440*/  ISETP.GE.AND P0, PT, R27.reuse, R2, PT ;  /* 0x000000021b00720c */ /* 0x040fe20003f06270 */
[----:B------:R-:W-:Y:S01]  /*8450*/  HMMA.16816.F32.BF16 R168, R132, R10, R168 ;  /* 0x0000000a84a8723c */ /* 0x000fe200000418a8 */
[----:B------:R-:W-:Y:S01]  /*8460*/  ISETP.GE.AND P1, PT, R27, R0, PT ;  /* 0x000000001b00720c */ /* 0x000fe20003f26270 */
[----:B------:R-:W3:Y:S01]  /*8470*/  MUFU.TANH R31, R31 ;  /* 0x0000001f001f7308 */ /* 0x000ee20000002400 */
[----:B------:R-:W-:Y:S01]  /*8480*/  FSEL R177, R17, -INF , !P2 ;  /* 0xff80000011b17808 */ /* 0x000fe20005000000 */
[C---:B------:R-:W-:Y:S01]  /*8490*/  VIADD R27, R13.reuse, 0x19 ;  /* 0x000000190d1b7836 */ /* 0x040fe20000000000 */
[C---:B------:R-:W-:Y:S01]  /*84a0*/  ISETP.GE.AND P2, PT, R13.reuse, R2, PT ;  /* 0x000000020d00720c */ /* 0x040fe20003f46270 */
[----:B------:R-:W-:Y:S01]  /*84b0*/  VIADD R9, R13, 0x21 ;  /* 0x000000210d097836 */ /* 0x000fe20000000000 */
[----:B-1----:R-:W-:Y:S01]  /*84c0*/  FSEL R14, R29, -INF , !P5 ;  /* 0xff8000001d0e7808 */ /* 0x002fe20006800000 */
[----:B------:R-:W-:Y:S01]  /*84d0*/  FMUL.FTZ R34, R141, UR8 ;  /* 0x000000088d227c20 */ /* 0x000fe20008410000 */
[----:B------:R-:W-:Y:S01]  /*84e0*/  ISETP.GE.AND P5, PT, R33, R0, PT ;  /* 0x000000002100720c */ /* 0x000fe20003fa6270 */
[----:B------:R-:W1:Y:S01]  /*84f0*/  MUFU.TANH R32, R32 ;  /* 0x0000002000207308 */ /* 0x000e620000002400 */
[----:B--2---:R-:W-:Y:S01]  /*8500*/  FSEL R7, R20, -INF , !P4 ;  /* 0xff80000014077808 */ /* 0x004fe20006000000 */
[----:B------:R-:W-:Y:S01]  /*8510*/  VIADD R11, R13, 0x30 ;  /* 0x000000300d0b7836 */ /* 0x000fe20000000000 */
[----:B------:R-:W-:Y:S01]  /*8520*/  FSEL R10, R3, -INF , !P2 ;  /* 0xff800000030a7808 */ /* 0x000fe20005000000 */
[----:B------:R-:W-:Y:S01]  /*8530*/  FMUL.FTZ R154, R172, UR8 ;  /* 0x00000008ac9a7c20 */ /* 0x000fe20008410000 */
[----:B------:R-:W-:Y:S01]  /*8540*/  ISETP.GE.AND P4, PT, R27, R2, PT ;  /* 0x000000021b00720c */ /* 0x000fe20003f86270 */
[----:B------:R-:W-:Y:S01]  /*8550*/  VIADD R29, R13, 0x28 ;  /* 0x000000280d1d7836 */ /* 0x000fe20000000000 */
[----:B------:R-:W-:Y:S01]  /*8560*/  ISETP.GE.AND P6, PT, R27, R0, PT ;  /* 0x000000001b00720c */ /* 0x000fe20003fc6270 */
[----:B------:R-:W2:Y:S01]  /*8570*/  MUFU.TANH R12, R12 ;  /* 0x0000000c000c7308 */ /* 0x000ea20000002400 */
[----:B---3--:R-:W-:Y:S01]  /*8580*/  FSEL R27, R31, -INF , !P3 ;  /* 0xff8000001f1b7808 */ /* 0x008fe20005800000 */
[----:B------:R-:W-:Y:S01]  /*8590*/  FMUL.FTZ R6, R178, UR8 ;  /* 0x00000008b2067c20 */ /* 0x000fe20008410000 */
[----:B------:R-:W-:Y:S01]  /*85a0*/  ISETP.GE.AND P3, PT, R21, R2, PT ;  /* 0x000000021500720c */ /* 0x000fe20003f66270 */
[----:B------:R-:W-:Y:S01]  /*85b0*/  FMUL.FTZ R152, R173, UR8 ;  /* 0x00000008ad987c20 */ /* 0x000fe20008410000 */
[----:B------:R-:W-:Y:S01]  /*85c0*/  FMNMX.FTZ R3, R139, R10, !PT ;  /* 0x0000000a8b037209 */ /* 0x000fe20007810000 */
[----:B------:R-:W-:Y:S01]  /*85d0*/  FMUL.FTZ R150, R168, UR8 ;  /* 0x00000008a8967c20 */ /* 0x000fe20008410000 */
[----:B------:R-:W-:Y:S01]  /*85e0*/  ISETP.GE.AND P2, PT, R11, R0, PT ;  /* 0x000000000b00720c */ /* 0x000fe20003f46270 */
[----:B------:R-:W3:Y:S01]  /*85f0*/  MUFU.TANH R25, R143 ;  /* 0x0000008f00197308 */ /* 0x000ee20000002400 */
[----:B-1----:R-:W-:Y:S01]  /*8600*/  FSEL R21, R32, -INF , !P5 ;  /* 0xff80000020157808 */ /* 0x002fe20006800000 */
[----:B------:R-:W-:Y:S01]  /*8610*/  FMUL.FTZ R148, R169, UR8 ;  /* 0x00000008a9947c20 */ /* 0x000fe20008410000 */
[----:B------:R-:W-:Y:S01]  /*8620*/  ISETP.GE.AND P5, PT, R9, R2, PT ;  /* 0x000000020900720c */ /* 0x000fe20003fa6270 */
[----:B------:R-:W-:Y:S01]  /*8630*/  FMUL.FTZ R155, R179, UR8 ;  /* 0x00000008b39b7c20 */ /* 0x000fe20008410000 */
[----:B------:R-:W-:Y:S01]  /*8640*/  FMNMX.FTZ R3, R4, R3, !PT ;  /* 0x0000000304037209 */ /* 0x000fe20007810000 */
[----:B------:R-:W-:Y:S01]  /*8650*/  FMUL.FTZ R151, R174, UR8 ;  /* 0x00000008ae977c20 */ /* 0x000fe20008410000 */
[----:B------:R-:W-:Y:S01]  /*8660*/  FMUL.FTZ R149, R175, UR8 ;  /* 0x00000008af957c20 */ /* 0x000fe20008410000 */
[----:B------:R-:W1:Y:S01]  /*8670*/  MUFU.TANH R180, R165 ;  /* 0x000000a500b47308 */ /* 0x000e620000002400 */
[----:B--2---:R-:W-:Y:S01]  /*8680*/  FSEL R22, R12, -INF , !P0 ;  /* 0xff8000000c167808 */ /* 0x004fe20004000000 */
[----:B------:R-:W-:Y:S01]  /*8690*/  FMUL.FTZ R161, R170, UR8 ;  /* 0x00000008aaa17c20 */ /* 0x000fe20008410000 */
[----:B------:R-:W-:Y:S01]  /*86a0*/  ISETP.GE.AND P0, PT, R9, R0, PT ;  /* 0x000000000900720c */ /* 0x000fe20003f06270 */
[----:B------:R-:W-:-:S02]  /*86b0*/  VIADD R9, R13, 0x29 ;  /* 0x000000290d097836 */ /* 0x000fc40000000000 */
[----:B------:R-:W-:Y:S02]  /*86c0*/  FMUL.FTZ R159, R171, UR8 ;  /* 0x00000008ab9f7c20 */ /* 0x000fe40008410000 */
[----:B------:R-:W2:Y:S01]  /*86d0*/  MUFU.TANH R15, R164 ;  /* 0x000000a4000f7308 */ /* 0x000ea20000002400 */
[----:B---3--:R-:W-:Y:S02]  /*86e0*/  FSEL R25, R25, -INF , !P6 ;  /* 0xff80000019197808 */ /* 0x008fe40007000000 */
[----:B------:R-:W-:-:S05]  /*86f0*/  ISETP.GE.AND P6, PT, R9, R2, PT ;  /* 0x000000020900720c */ /* 0x000fca0003fc6270 */
[----:B------:R-:W3:Y:S01]  /*8700*/  MUFU.TANH R23, R23 ;  /* 0x0000001700177308 */ /* 0x000ee20000002400 */
[----:B-1----:R-:W-:Y:S02]  /*8710*/  FSEL R180, R180, -INF , !P5 ;  /* 0xff800000b4b47808 */ /* 0x002fe40006800000 */
[----:B------:R-:W-:Y:S02]  /*8720*/  ISETP.GE.AND P5, PT, R11, R2, PT ;  /* 0x000000020b00720c */ /* 0x000fe40003fa6270 */
[----:B------:R-:W-:Y:S01]  /*8730*/  FMNMX.FTZ R11, R14, R3, !PT ;  /* 0x000000030e0b7209 */ /* 0x000fe20007810000 */
[----:B------:R-:W-:Y:S02]  /*8740*/  VIADD R3, R13, 0x38 ;  /* 0x000000380d037836 */ /* 0x000fe40000000000 */
[----:B------:R-:W1:Y:S01]  /*8750*/  MUFU.TANH R8, R8 ;  /* 0x0000000800087308 */ /* 0x000e620000002400 */
[----:B--2---:R-:W-:Y:S02]  /*8760*/  FSEL R178, R15, -INF , !P3 ;  /* 0xff8000000fb27808 */ /* 0x004fe40005800000 */
[----:B------:R-:W-:Y:S01]  /*8770*/  ISETP.GE.AND P3, PT, R9, R0, PT ;  /* 0x000000000900720c */ /* 0x000fe20003f66270 */
[----:B------:R-:W-:Y:S01]  /*8780*/  VIADD R9, R13, 0x31 ;  /* 0x000000310d097836 */ /* 0x000fe20000000000 */
[----:B------:R-:W-:-:S03]  /*8790*/  FMNMX.FTZ R11, R18, R11, !PT ;  /* 0x0000000b120b7209 */ /* 0x000fc60007810000 */
[----:B------:R-:W2:Y:S01]  /*87a0*/  MUFU.TANH R28, R28 ;  /* 0x0000001c001c7308 */ /* 0x000ea20000002400 */
[----:B---3--:R-:W-:Y:S02]  /*87b0*/  FSEL R23, R23, -INF , !P1 ;  /* 0xff80000017177808 */ /* 0x008fe40004800000 */
[----:B------:R-:W-:Y:S02]  /*87c0*/  ISETP.GE.AND P1, PT, R29, R2, PT ;  /* 0x000000021d00720c */ /* 0x000fe40003f26270 */
[----:B------:R-:W-:-:S03]  /*87d0*/  FMNMX.FTZ R11, R26, R11, !PT ;  /* 0x0000000b1a0b7209 */ /* 0x000fc60007810000 */
[----:B------:R-:W3:Y:S01]  /*87e0*/  MUFU.TANH R176, R176 ;  /* 0x000000b000b07308 */ /* 0x000ee20000002400 */
[----:B-1----:R-:W-:Y:S02]  /*87f0*/  FSEL R172, R8, -INF , !P6 ;  /* 0xff80000008ac7808 */ /* 0x002fe40007000000 */
[C---:B------:R-:W-:Y:S01]  /*8800*/  ISETP.GE.AND P6, PT, R13.reuse, R0, PT ;  /* 0x000000000d00720c */ /* 0x040fe20003fc6270 */
[----:B------:R-:W-:Y:S01]  /*8810*/  VIADD R13, R13, 0x39 ;  /* 0x000000390d0d7836 */ /* 0x000fe20000000000 */
[----:B------:R-:W-:-:S03]  /*8820*/  FMNMX.FTZ R11, R24, R11, !PT ;  /* 0x0000000b180b7209 */ /* 0x000fc60007810000 */
[----:B------:R-:W1:Y:S01]  /*8830*/  MUFU.TANH R34, R34 ;  /* 0x0000002200227308 */ /* 0x000e620000002400 */
[----:B--2---:R-:W-:Y:S02]  /*8840*/  FSEL R173, R28, -INF , !P0 ;  /* 0xff8000001cad7808 */ /* 0x004fe40004000000 */
[----:B------:R-:W-:Y:S02]  /*8850*/  ISETP.GE.AND P0, PT, R9, R2, PT ;  /* 0x000000020900720c */ /* 0x000fe40003f06270 */
[----:B------:R-:W-:-:S03]  /*8860*/  FMNMX.FTZ R11, R22, R11, !PT ;  /* 0x0000000b160b7209 */ /* 0x000fc60007810000 */
[----:B------:R-:W2:Y:S01]  /*8870*/  MUFU.TANH R154, R154 ;  /* 0x0000009a009a7308 */ /* 0x000ea20000002400 */
[----:B---3--:R-:W-:Y:S02]  /*8880*/  FSEL R176, R176, -INF , !P1 ;  /* 0xff800000b0b07808 */ /* 0x008fe40004800000 */
[----:B------:R-:W-:Y:S02]  /*8890*/  ISETP.GE.AND P1, PT, R9, R0, PT ;  /* 0x000000000900720c */ /* 0x000fe40003f26270 */
[----:B------:R-:W-:Y:S02]  /*88a0*/  FSEL R9, R16, -INF , !P6 ;  /* 0xff80000010097808 */ /* 0x000fe40007000000 */
[----:B------:R-:W-:Y:S01]  /*88b0*/  ISETP.GE.AND P6, PT, R3, R2, PT ;  /* 0x000000020300720c */ /* 0x000fe20003fc6270 */
[----:B------:R-:W3:Y:S01]  /*88c0*/  MUFU.TANH R152, R152 ;  /* 0x0000009800987308 */ /* 0x000ee20000002400 */
[----:B------:R-:W-:Y:S02]  /*88d0*/  FMNMX.FTZ R8, R138, R9, !PT ;  /* 0x000000098a087209 */ /* 0x000fe40007810000 */
[----:B-1----:R-:W-:-:S02]  /*88e0*/  FSEL R20, R34, -INF , !P4 ;  /* 0xff80000022147808 */ /* 0x002fc40006000000 */
[----:B------:R-:W-:Y:S02]  /*88f0*/  FMNMX.FTZ R8, R5, R8, !PT ;  /* 0x0000000805087209 */ /* 0x000fe40007810000 */
[----:B------:R-:W-:Y:S01]  /*8900*/  FMNMX.FTZ R11, R20, R11, !PT ;  /* 0x0000000b140b7209 */ /* 0x000fe20007810000 */
[----:B------:R-:W1:Y:S01]  /*8910*/  MUFU.TANH R150, R150 ;  /* 0x0000009600967308 */ /* 0x000e620000002400 */
[----:B--2---:R-:W-:Y:S02]  /*8920*/  FSEL R154, R154, -INF , !P5 ;  /* 0xff8000009a9a7808 */ /* 0x004fe40006800000 */
[----:B------:R-:W-:Y:S02]  /*8930*/  ISETP.GE.AND P5, PT, R13, R2, PT ;  /* 0x000000020d00720c */ /* 0x000fe40003fa6270 */
[----:B------:R-:W-:Y:S02]  /*8940*/  FMNMX.FTZ R2, R19, R8, !PT ;  /* 0x0000000813027209 */ /* 0x000fe40007810000 */
[----:B------:R-:W-:Y:S01]  /*8950*/  FMNMX.FTZ R11, R178, R11, !PT ;  /* 0x0000000bb20b7209 */ /* 0x000fe20007810000 */
[----:B------:R-:W2:Y:S01]  /*8960*/  MUFU.TANH R6, R6 ;  /* 0x0000000600067308 */ /* 0x000ea20000002400 */
[----:B------:R-:W-:-:S02]  /*8970*/  FMNMX.FTZ R2, R7, R2, !PT ;  /* 0x0000000207027209 */ /* 0x000fc40007810000 */
[----:B------:R-:W-:Y:S02]  /*8980*/  FMNMX.FTZ R11, R180, R11, !PT ;  /* 0x0000000bb40b7209 */ /* 0x000fe40007810000 */
[----:B------:R-:W-:Y:S02]  /*8990*/  FMNMX.FTZ R2, R27, R2, !PT ;  /* 0x000000021b027209 */ /* 0x000fe40007810000 */
[----:B------:R-:W-:Y:S01]  /*89a0*/  FMNMX.FTZ R11, R176, R11, !PT ;  /* 0x0000000bb00b7209 */ /* 0x000fe20007810000 */
[----:B------:R-:W4:Y:S01]  /*89b0*/  MUFU.TANH R148, R148 ;  /* 0x0000009400947308 */ /* 0x000f220000002400 */
[----:B------:R-:W-:Y:S02]  /*89c0*/  FMNMX.FTZ R2, R21, R2, !PT ;  /* 0x0000000215027209 */ /* 0x000fe40007810000 */
[----:B---3--:R-:W-:Y:S02]  /*89d0*/  FSEL R152, R152, -INF , !P0 ;  /* 0xff80000098987808 */ /* 0x008fe40004000000 */
[----:B------:R-:W-:-:S02]  /*89e0*/  FMNMX.FTZ R2, R23, R2, !PT ;  /* 0x0000000217027209 */ /* 0x000fc40007810000 */
[----:B------:R-:W-:Y:S01]  /*89f0*/  FMNMX.FTZ R11, R172, R11, !PT ;  /* 0x0000000bac0b7209 */ /* 0x000fe20007810000 */
[----:B------:R-:W3:Y:S01]  /*8a00*/  MUFU.TANH R155, R155 ;  /* 0x0000009b009b7308 */ /* 0x000ee20000002400 */
[----:B------:R-:W-:Y:S02]  /*8a10*/  PLOP3.LUT P0, PT, PT, PT, UP0, 0x80, 0x0 ;  /* 0x000000000000781c */ /* 0x000fe40003f0f008 */
[----:B------:R-:W-:Y:S02]  /*8a20*/  FMNMX.FTZ R2, R25, R2, !PT ;  /* 0x0000000219027209 */ /* 0x000fe40007810000 */
[----:B------:R-:W-:Y:S02]  /*8a30*/  FMNMX.FTZ R11, R154, R11, !PT ;  /* 0x0000000b9a0b7209 */ /* 0x000fe40007810000 */
[----:B------:R-:W-:Y:S01]  /*8a40*/  ISETP.GE.AND P4, PT, R29, R0, PT ;  /* 0x000000001d00720c */ /* 0x000fe20003f86270 */
[----:B------:R-:W5:Y:S01]  /*8a50*/  MUFU.TANH R151, R151 ;  /* 0x0000009700977308 */ /* 0x000f620000002400 */
[----:B-1----:R-:W-:-:S02]  /*8a60*/  FSEL R150, R150, -INF , !P6 ;  /* 0xff80000096967808 */ /* 0x002fc40007000000 */
[----:B------:R-:W-:Y:S02]  /*8a70*/  FMNMX.FTZ R2, R177, R2, !PT ;  /* 0x00000002b1027209 */ /* 0x000fe40007810000 */
[----:B------:R-:W-:Y:S02]  /*8a80*/  FMNMX.FTZ R11, R152, R11, !PT ;  /* 0x0000000b980b7209 */ /* 0x000fe40007810000 */
[----:B--2---:R-:W-:Y:S01]  /*8a90*/  FSEL R171, R6, -INF , !P4 ;  /* 0xff80000006ab7808 */ /* 0x004fe20006000000 */
[----:B------:R-:W1:Y:S01]  /*8aa0*/  MUFU.TANH R149, R149 ;  /* 0x0000009500957308 */ /* 0x000e620000002400 */
[----:B----4-:R-:W-:Y:S02]  /*8ab0*/  FSEL R148, R148, -INF , !P5 ;  /* 0xff80000094947808 */ /* 0x010fe40006800000 */
[----:B------:R-:W-:Y:S02]  /*8ac0*/  FMNMX.FTZ R6, R173, R2, !PT ;  /* 0x00000002ad067209 */ /* 0x000fe40007810000 */
[----:B------:R-:W-:-:S02]  /*8ad0*/  FMNMX.FTZ R11, R150, R11, !PT ;  /* 0x0000000b960b7209 */ /* 0x000fc40007810000 */
[----:B---3--:R-:W-:Y:S01]  /*8ae0*/  FSEL R155, R155, -INF , !P3 ;  /* 0xff8000009b9b7808 */ /* 0x008fe20005800000 */
[----:B------:R-:W2:Y:S01]  /*8af0*/  MUFU.TANH R161, R161 ;  /* 0x000000a100a17308 */ /* 0x000ea20000002400 */
[----:B-----5:R-:W-:Y:S02]  /*8b00*/  FSEL R151, R151, -INF , !P2 ;  /* 0xff80000097977808 */ /* 0x020fe40005000000 */
[----:B------:R-:W-:Y:S02]  /*8b10*/  FMNMX.FTZ R6, R171, R6, !PT ;  /* 0x00000006ab067209 */ /* 0x000fe40007810000 */
[----:B------:R-:W-:-:S03]  /*8b20*/  FMNMX.FTZ R11, R148, R11, !PT ;  /* 0x0000000b940b7209 */ /* 0x000fc60007810000 */
[----:B------:R-:W3:Y:S01]  /*8b30*/  MUFU.TANH R159, R159 ;  /* 0x0000009f009f7308 */ /* 0x000ee20000002400 */
[----:B------:R-:W-:Y:S06]  /*8b40*/  BAR.SYNC.DEFER_BLOCKING 0x0 ;  /* 0x0000000000007b1d */ /* 0x000fec0000010000 */
[----:B-1----:R-:W-:Y:S05]  /*8b50*/  @!P0 BRA `(.L_x_47) ;  /* 0x0000000000688947 */ /* 0x002fea0003800000 */
        /* <DEDUP_REMOVED lines=26> */
.L_x_47:
[----:B------:R-:W-:Y:S01]  /*8d00*/  FMNMX.FTZ R6, R155, R6, !PT ;  /* 0x000000069b067209 */ /* 0x000fe20007810000 */
[----:B------:R-:W4:Y:S01]  /*8d10*/  SHFL.BFLY PT, R2, R11, 0x2, 0x1f ;  /* 0x0c401f000b027f89 */ /* 0x000f2200000e0000 */
[----:B------:R-:W-:Y:S01]  /*8d20*/  ISETP.GE.AND P0, PT, R3, R0, PT ;  /* 0x000000000300720c */ /* 0x000fe20003f06270 */
[----:B------:R-:W-:Y:S01]  /*8d30*/  UISETP.GE.AND UP0, UPT, UR18, 0x4, UPT ;  /* 0x000000041200788c */ /* 0x000fe2000bf06270 */
[----:B------:R-:W-:Y:S01]  /*8d40*/  FSEL R149, R149, -INF , !P1 ;  /* 0xff80000095957808 */ /* 0x000fe20004800000 */
[----:B------:R-:W-:Y:S01]  /*8d50*/  LDSM.16.MT88.4 R144, [R196+0x16000] ;  /* 0x01600000c490783b */ /* 0x000fe20000004200 */
[----:B------:R-:W-:Y:S02]  /*8d60*/  FMNMX.FTZ R6, R151, R6, !PT ;  /* 0x0000000697067209 */ /* 0x000fe40007810000 */
[----:B------:R-:W-:Y:S01]  /*8d70*/  ISETP.GE.AND P1, PT, R13, R0, PT ;  /* 0x000000000d00720c */ /* 0x000fe20003f26270 */
[----:B-1----:R-:W-:Y:S01]  /*8d80*/  LDSM.16.MT88.4 R28, [R196+0x12800] ;  /* 0x01280000c41c783b */ /* 0x002fe20000004200 */
[----:B--2---:R-:W-:-:S02]  /*8d90*/  FSEL R161, R161, -INF , !P0 ;  /* 0xff800000a1a17808 */ /* 0x004fc40004000000 */
[----:B------:R-:W-:Y:S01]  /*8da0*/  FMNMX.FTZ R6, R149, R6, !PT ;  /* 0x0000000695067209 */ /* 0x000fe20007810000 */
[----:B------:R-:W-:Y:S01]  /*8db0*/  LDSM.16.MT88.4 R140, [R198+0x12800] ;  /* 0x01280000c68c783b */ /* 0x000fe20000004200 */
[----:B---3--:R-:W-:Y:S01]  /*8dc0*/  FSEL R159, R159, -INF , !P1 ;  /* 0xff8000009f9f7808 */ /* 0x008fe20004800000 */
[----:B------:R-:W-:Y:S01]  /*8dd0*/  @UP0 UIADD3 UR18, UR18, -0x4, URZ ;  /* 0xfffffffc12120890 */ /* 0x000fe2000fffe03f */
[----:B------:R-:W-:Y:S01]  /*8de0*/  FMNMX.FTZ R6, R161, R6, !PT ;  /* 0x00000006a1067209 */ /* 0x000fe20007810000 */
[----:B------:R-:W-:Y:S03]  /*8df0*/  LDSM.16.MT88.4 R32, [R197+0x12800] ;  /* 0x01280000c520783b */ /* 0x000fe60000004200 */
        /* <DEDUP_REMOVED lines=11> */
[----:B------:R-:W-:Y:S01]  /*8eb0*/  FSEL R4, R132, RZ, P1 ;  /* 0x000000ff84047208 */ /* 0x000fe20000800000 */
[--C-:B------:R-:W-:Y:S01]  /*8ec0*/  FFMA.FTZ R133, R18, UR9, -R153.reuse ;  /* 0x0000000912857c23 */ /* 0x100fe20008010899 */
[--C-:B------:R-:W-:Y:S01]  /*8ed0*/  FFMA.FTZ R158, R10, UR9, -R153.reuse ;  /* 0x000000090a9e7c23 */ /* 0x100fe20008010899 */
[--C-:B------:R-:W-:Y:S01]  /*8ee0*/  FFMA.FTZ R156, R14, UR9, -R153.reuse ;  /* 0x000000090e9c7c23 */ /* 0x100fe20008010899 */
[--C-:B------:R-:W-:Y:S01]  /*8ef0*/  FFMA.FTZ R164, R22, UR9, -R153.reuse ;  /* 0x0000000916a47c23 */ /* 0x100fe20008010899 */
[----:B------:R-:W-:Y:S01]  /*8f00*/  FADD.FTZ R4, R139, -R4 ;  /* 0x800000048b047221 */ /* 0x000fe20000010000 */
[----:B------:R-:W-:Y:S01]  /*8f10*/  MUFU.EX2 R135, R135 ;  /* 0x0000008700877308 */ /* 0x000fe20000000800 */
[----:B-1----:R-:W-:Y:S01]  /*8f20*/  FMNMX.FTZ R3, R0, R3, !PT ;  /* 0x0000000300037209 */ /* 0x002fe20007810000 */
[----:B------:R-:W-:Y:S01]  /*8f30*/  LDSM.16.MT88.4 R12, [R200+0x12000] ;  /* 0x01200000c80c783b */ /* 0x000fe20000004200 */
[----:B------:R-:W-:Y:S01]  /*8f40*/  FMUL.FTZ R157, R4, UR9 ;  /* 0x00000009049d7c20 */ /* 0x000fe20008410000 */
[--C-:B------:R-:W-:Y:S01]  /*8f50*/  FFMA.FTZ R165, R20, UR9, -R153.reuse ;  /* 0x0000000914a57c23 */ /* 0x100fe20008010899 */
[C---:B------:R-:W-:Y:S01]  /*8f60*/  FSETP.NEU.FTZ.AND P0, PT, R3.reuse, -INF , PT ;  /* 0xff8000000300780b */ /* 0x040fe20003f1d000 */
[----:B------:R-:W-:Y:S01]  /*8f70*/  FMUL.FTZ R160, R3, UR9 ;  /* 0x0000000903a07c20 */ /* 0x000fe20008410000 */
[--C-:B------:R-:W-:Y:S01]  /*8f80*/  FFMA.FTZ R163, R26, UR9, -R153.reuse ;  /* 0x000000091aa37c23 */ /* 0x100fe20008010899 */
[----:B------:R-:W1:Y:S01]  /*8f90*/  MUFU.EX2 R158, R158 ;  /* 0x0000009e009e7308 */ /* 0x000e620000000800 */
[--C-:B------:R-:W-:Y:S01]  /*8fa0*/  FFMA.FTZ R162, R24, UR9, -R153.reuse ;  /* 0x0000000918a27c23 */ /* 0x100fe20008010899 */
[--C-:B------:R-:W-:Y:S01]  /*8fb0*/  FFMA.FTZ R174, R176, UR9, -R153.reuse ;  /* 0x00000009b0ae7c23 */ /* 0x100fe20008010899 */
[----:B------:R-:W-:Y:S01]  /*8fc0*/  FSEL R160, R160, RZ, P0 ;  /* 0x000000ffa0a07208 */ /* 0x000fe20000000000 */
[--C-:B------:R-:W-:Y:S01]  /*8fd0*/  FFMA.FTZ R179, R172, UR9, -R153.reuse ;  /* 0x00000009acb37c23 */ /* 0x100fe20008010899 */
[--C-:B------:R-:W-:Y:S01]  /*8fe0*/  FFMA.FTZ R170, R178, UR9, -R153.reuse ;  /* 0x00000009b2aa7c23 */ /* 0x100fe20008010899 */
[--C-:B------:R-:W-:Y:S01]  /*8ff0*/  FFMA.FTZ R175, R180, UR9, -R153.reuse ;  /* 0x00000009b4af7c23 */ /* 0x100fe20008010899 */
[----:B------:R-:W-:Y:S01]  /*9000*/  FFMA.FTZ R178, R152, UR9, -R153 ;  /* 0x0000000998b27c23 */ /* 0x000fe20008010899 */
[--C-:B------:R-:W-:Y:S01]  /*9010*/  FFMA.FTZ R2, R5, UR9, -R160.reuse ;  /* 0x0000000905027c23 */ /* 0x100fe200080108a0 */
[----:B------:R-:W-:Y:S01]  /*9020*/  FSEL R5, R3, RZ, P0 ;  /* 0x000000ff03057208 */ /* 0x000fe20000000000 */
[--C-:B------:R-:W-:Y:S01]  /*9030*/  FFMA.FTZ R139, R7, UR9, -R160.reuse ;  /* 0x00000009078b7c23 */ /* 0x100fe200080108a0 */
[--C-:B------:R-:W-:Y:S01]  /*9040*/  FFMA.FTZ R0, R19, UR9, -R160.reuse ;  /* 0x0000000913007c23 */ /* 0x100fe200080108a0 */
[--C-:B------:R-:W-:Y:S01]  /*9050*/  FFMA.FTZ R134, R9, UR9, -R160.reuse ;  /* 0x0000000909867c23 */ /* 0x100fe200080108a0 */
[----:B------:R-:W-:Y:S01]  /*9060*/  LDSM.16.MT88.4 R16, [R197+0x12000] ;  /* 0x01200000c510783b */ /* 0x000fe20000004200 */
[----:B------:R-:W-:Y:S01]  /*9070*/  FADD.FTZ R5, R138, -R5 ;  /* 0x800000058a057221 */ /* 0x000fe20000010000 */
[----:B------:R-:W-:Y:S01]  /*9080*/  MUFU.EX2 R156, R156 ;  /* 0x0000009c009c7308 */ /* 0x000fe20000000800 */
[--C-:B------:R-:W-:Y:S01]  /*9090*/  FFMA.FTZ R166, R21, UR9, -R160.reuse ;  /* 0x0000000915a67c23 */ /* 0x100fe200080108a0 */
[----:B-1----:R-:W-:Y:S01]  /*90a0*/  F2FP.BF16.F32.PACK_AB R8, R135, R158 ;  /* 0x0000009e8708723e */ /* 0x002fe200000010ff */
[----:B------:R-:W-:Y:S01]  /*90b0*/  FMUL.FTZ R138, R5, UR9 ;  /* 0x00000009058a7c20 */ /* 0x000fe20008410000 */
[--C-:B------:R-:W-:Y:S01]  /*90c0*/  FFMA.FTZ R168, R23, UR9, -R160.reuse ;  /* 0x0000000917a87c23 */ /* 0x100fe200080108a0 */
[----:B------:R-:W1:Y:S01]  /*90d0*/  LDSM.16.MT88.4 R4, [R198+0x12000] ;  /* 0x01200000c604783b */ /* 0x000e620000004200 */
[--C-:B------:R-:W-:Y:S01]  /*90e0*/  FFMA.FTZ R167, R27, UR9, -R160.reuse ;  /* 0x000000091ba77c23 */ /* 0x100fe200080108a0 */
[--C-:B------:R-:W-:Y:S01]  /*90f0*/  FFMA.FTZ R169, R25, UR9, -R160.reuse ;  /* 0x0000000919a97c23 */ /* 0x100fe200080108a0 */
[----:B------:R-:W2:Y:S01]  /*9100*/  MUFU.EX2 R133, R133 ;  /* 0x0000008500857308 */ /* 0x000ea20000000800 */
[----:B------:R-:W-:Y:S01]  /*9110*/  LDSM.16.MT88.4 R20, [R200+0x12800] ;  /* 0x01280000c814783b */ /* 0x000fe20000004200 */
[--C-:B------:R-:W-:Y:S01]  /*9120*/  FFMA.FTZ R172, R177, UR9, -R160.reuse ;  /* 0x00000009b1ac7c23 */ /* 0x100fe200080108a0 */
[--C-:B------:R-:W-:Y:S01]  /*9130*/  FFMA.FTZ R173, R173, UR9, -R160.reuse ;  /* 0x00000009adad7c23 */ /* 0x100fe200080108a0 */
[--C-:B------:R-:W-:Y:S01]  /*9140*/  FFMA.FTZ R171, R171, UR9, -R160.reuse ;  /* 0x00000009abab7c23 */ /* 0x100fe200080108a0 */
[----:B------:R-:W-:Y:S01]  /*9150*/  LDSM.16.MT88.4 R24, [R200+0x14800] ;  /* 0x01480000c818783b */ /* 0x000fe20000004200 */
[--C-:B------:R-:W-:Y:S01]  /*9160*/  FFMA.FTZ R176, R155, UR9, -R160.reuse ;  /* 0x000000099bb07c23 */ /* 0x100fe200080108a0 */
[--C-:B------:R-:W-:Y:S01]  /*9170*/  FFMA.FTZ R177, R154, UR9, -R153.reuse ;  /* 0x000000099ab17c23 */ /* 0x100fe20008010899 */
[----:B------:R-:W-:Y:S01]  /*9180*/  MUFU.EX2 R134, R134 ;  /* 0x0000008600867308 */ /* 0x000fe20000000800 */
[--C-:B------:R-:W-:Y:S01]  /*9190*/  FFMA.FTZ R180, R150, UR9, -R153.reuse ;  /* 0x0000000996b47c23 */ /* 0x100fe20008010899 */
[----:B------:R-:W-:Y:S01]  /*91a0*/  FFMA.FTZ R181, R148, UR9, -R153 ;  /* 0x0000000994b57c23 */ /* 0x000fe20008010899 */
[--C-:B------:R-:W-:Y:S01]  /*91b0*/  FFMA.FTZ R182, R151, UR9, -R160.reuse ;  /* 0x0000000997b67c23 */ /* 0x100fe200080108a0 */
[----:B------:R-:W-:Y:S01]  /*91c0*/  LDSM.16.MT88.4 R152, [R196+0x17000] ;  /* 0x01700000c498783b */ /* 0x000fe20000004200 */
[--C-:B------:R-:W-:Y:S01]  /*91d0*/  FFMA.FTZ R183, R149, UR9, -R160.reuse ;  /* 0x0000000995b77c23 */ /* 0x100fe200080108a0 */
[--C-:B------:R-:W-:Y:S01]  /*91e0*/  FFMA.FTZ R161, R161, UR9, -R160.reuse ;  /* 0x00000009a1a17c23 */ /* 0x100fe200080108a0 */
[----:B------:R-:W-:Y:S01]  /*91f0*/  FFMA.FTZ R160, R159, UR9, -R160 ;  /* 0x000000099fa07c23 */ /* 0x000fe200080108a0 */
[----:B------:R-:W3:Y:S01]  /*9200*/  MUFU.EX2 R2, R2 ;  /* 0x0000000200027308 */ /* 0x000ee20000000800 */
[----:B--2---:R-:W-:Y:S01]  /*9210*/  F2FP.BF16.F32.PACK_AB R10, R133, R156 ;  /* 0x0000009c850a723e */ /* 0x004fe200000010ff */
[----:B------:R-:W-:Y:S01]  /*9220*/  LDSM.16.MT88.4 R148, [R200+0x13800] ;  /* 0x01380000c894783b */ /* 0x000fe20000004200 */
[----:B------:R-:W-:-:S05]  /*9230*/  PLOP3.LUT P0, PT, PT, PT, UP0, 0x80, 0x0 ;  /* 0x000000000000781c */ /* 0x000fca0003f0f008 */
[----:B------:R-:W-:Y:S08]  /*9240*/  MUFU.EX2 R0, R0 ;  /* 0x0000000000007308 */ /* 0x000ff00000000800 */
[----:B------:R-:W2:Y:S01]  /*9250*/  MUFU.EX2 R139, R139 ;  /* 0x0000008b008b7308 */ /* 0x000ea20000000800 */
[----:B---3--:R-:W-:-:S07]  /*9260*/  F2FP.BF16.F32.PACK_AB R9, R2, R134 ;  /* 0x000000860209723e */ /* 0x008fce00000010ff */
[----:B------:R-:W3:Y:S08]  /*9270*/  MUFU.EX2 R157, R157 ;  /* 0x0000009d009d7308 */ /* 0x000ef00000000800 */
[----:B------:R-:W4:Y:S01]  /*9280*/  MUFU.EX2 R138, R138 ;  /* 0x0000008a008a7308 */ /* 0x000f220000000800 */
[----:B--2---:R-:W-:-:S07]  /*9290*/  F2FP.BF16.F32.PACK_AB R11, R139, R0 ;  /* 0x000000008b0b723e */ /* 0x004fce00000010ff */
[----:B------:R-:W-:Y:S01]  /*92a0*/  MUFU.EX2 R163, R163 ;  /* 0x000000a300a37308 */ /* 0x000fe20000000800 */
[-C--:B---3--:R-:W-:Y:S01]  /*92b0*/  FMUL.FTZ R120, R120, R157.reuse ;  /* 0x0000009d78787220 */ /* 0x088fe20000410000 */
        /* <DEDUP_REMOVED lines=297> */
.L_x_45:
[----:B------:R-:W-:-:S12]  /*a550*/  UIADD3 UR18, UR23, -0x1, URZ ;  /* 0xffffffff17127890 */ /* 0x000fd8000fffe03f */
.L_x_48:
        /* <DEDUP_REMOVED lines=12> */
[----:B------:R-:W-:Y:S01]  /*a620*/  ULDC UR4, c[0x0][0x2ec] ;  /* 0x0000bb0000047ab9 */ /* 0x000fe20000000800 */
[----:B------:R-:W-:Y:S01]  /*a630*/  ULDC.64 UR6, c[0x0][0x218] ;  /* 0x0000860000067ab9 */ /* 0x000fe20000000a00 */
[----:B------:R-:W-:Y:S01]  /*a640*/  ULDC.64 UR10, c[0x0][0x220] ;  /* 0x00008800000a7ab9 */ /* 0x000fe20000000a00 */
[----:B------:R-:W-:Y:S01]  /*a650*/  ULDC.64 UR8, c[0x0][0x248] ;  /* 0x0000920000087ab9 */ /* 0x000fe20000000a00 */
[----:B------:R-:W-:Y:S06]  /*a660*/  BRA `(.L_x_50) ;  /* 0x0000000000687947 */ /* 0x000fec0003800000 */
.L_x_52:
        /* <DEDUP_REMOVED lines=26> */
.L_x_50:
        /* <DEDUP_REMOVED lines=16> */
[----:B------:R-:W-:Y:S02]  /*a910*/  ISETP.LT.AND P0, PT, RZ, UR18, PT ;  /* 0x00000012ff007c0c */ /* 0x000fe4000bf01270 */
[----:B------:R-:W-:Y:S05]  /*a920*/  LDGSTS.E.BYPASS.LTC128B.128 [R207+0x14000], desc[UR20][R218.64+0x80] ;  /* 0x14000080dacf7fae */ /* 0x000fea000b901d54 */
[----:B------:R1:W-:Y:S05]  /*a930*/  LDGSTS.E.BYPASS.LTC128B.128 [R207+0x16000], desc[UR20][R218.64+0x100] ;  /* 0x16000100dacf7fae */ /* 0x0003ea000b901d54 */
[----:B------:R-:W-:Y:S05]  /*a940*/  LDGSTS.E.BYPASS.LTC128B.128 [R207+0x13000], desc[UR20][R132.64] ;  /* 0x1300000084cf7fae */ /* 0x000fea000b901d54 */
[----:B------:R-:W-:Y:S05]  /*a950*/  LDGSTS.E.BYPASS.LTC128B.128 [R207+0x15000], desc[UR20][R132.64+0x80] ;  /* 0x1500008084cf7fae */ /* 0x000fea000b901d54 */
[----:B------:R2:W-:Y:S05]  /*a960*/  LDGSTS.E.BYPASS.LTC128B.128 [R207+0x17000], desc[UR20][R132.64+0x100] ;  /* 0x1700010084cf7fae */ /* 0x0005ea000b901d54 */
[----:B------:R-:W-:Y:S05]  /*a970*/  LDSM.16.M88.4 R136, [R206] ;  /* 0x00000000ce88783b */ /* 0x000fea0000000200 */
[----:B------:R-:W3:Y:S05]  /*a980*/  LDSM.16.M88.4 R140, [R205+0xc000] ;  /* 0x00c00000cd8c783b */ /* 0x000eea0000000200 */
[----:B------:R-:W4:Y:S05]  /*a990*/  LDSM.16.M88.4 R144, [R205+0xc800] ;  /* 0x00c80000cd90783b */ /* 0x000f2a0000000200 */
[----:B------:R-:W5:Y:S05]  /*a9a0*/  LDSM.16.M88.4 R148, [R205+0xd000] ;  /* 0x00d00000cd94783b */ /* 0x000f6a0000000200 */
[----:B------:R-:W1:Y:S05]  /*a9b0*/  LDSM.16.M88.4 R152, [R205+0xd800] ;  /* 0x00d80000cd98783b */ /* 0x000e6a0000000200 */
[----:B------:R-:W0:Y:S05]  /*a9c0*/  LDGDEPBAR ;  /* 0x00000000000079af */ /* 0x000e2a0000000000 */
[----:B------:R-:W-:Y:S05]  /*a9d0*/  LDSM.16.M88.4 R156, [R204] ;  /* 0x00000000cc9c783b */ /* 0x000fea0000000200 */
[----:B------:R-:W2:Y:S05]  /*a9e0*/  LDSM.16.M88.4 R160, [R203] ;  /* 0x00000000cba0783b */ /* 0x000eaa0000000200 */
[----:B------:R-:W2:Y:S05]  /*a9f0*/  LDSM.16.M88.4 R164, [R195] ;  /* 0x00000000c3a4783b */ /* 0x000eaa0000000200 */
[----:B------:R-:W2:Y:S01]  /*aa00*/  LDSM.16.M88.4 R168, [R194] ;  /* 0x00000000c2a8783b */ /* 0x000ea20000000200 */
[C---:B---3--:R-:W-:Y:S04]  /*aa10*/  HMMA.16816.F32.BF16 R4, R136.reuse, R140, RZ ;  /* 0x0000008c8804723c */ /* 0x048fe800000418ff */
[----:B------:R-:W3:Y:S02]  /*aa20*/  LDSM.16.M88.4 R172, [R193] ;  /* 0x00000000c1ac783b */ /* 0x000ee40000000200 */
[C---:B------:R-:W-:Y:S03]  /*aa30*/  HMMA.16816.F32.BF16 R8, R136.reuse, R142, RZ ;  /* 0x0000008e8808723c */ /* 0x040fe600000418ff */
[----:B------:R-:W-:Y:S03]  /*aa40*/  LDSM.16.M88.4 R176, [R202] ;  /* 0x00000000cab0783b */ /* 0x000fe60000000200 */
[C---:B----4-:R-:W-:Y:S02]  /*aa50*/  HMMA.16816.F32.BF16 R12, R136.reuse, R144, RZ ;  /* 0x00000090880c723c */ /* 0x050fe400000418ff */
[----:B------:R-:W4:Y:S04]  /*aa60*/  LDSM.16.M88.4 R180, [R199+0xc000] ;  /* 0x00c00000c7b4783b */ /* 0x000f280000000200 */
[C---:B------:R-:W-:Y:S01]  /*aa70*/  HMMA.16816.F32.BF16 R16, R136.reuse, R146, RZ ;  /* 0x000000928810723c */ /* 0x040fe200000418ff */
[----:B------:R-:W-:Y:S05]  /*aa80*/  LDSM.16.M88.4 R140, [R199+0xd000] ;  /* 0x00d00000c78c783b */ /* 0x000fea0000000200 */
[C---:B-----5:R-:W-:Y:S01]  /*aa90*/  HMMA.16816.F32.BF16 R20, R136.reuse, R148, RZ ;  /* 0x000000948814723c */ /* 0x060fe200000418ff */
[----:B------:R-:W-:Y:S05]  /*aaa0*/  LDSM.16.M88.4 R144, [R199+0xd800] ;  /* 0x00d80000c790783b */ /* 0x000fea0000000200 */
[C---:B------:R-:W-:Y:S01]  /*aab0*/  HMMA.16816.F32.BF16 R24, R136.reuse, R150, RZ ;  /* 0x000000968818723c */ /* 0x040fe200000418ff */
[----:B------:R-:W-:Y:S05]  /*aac0*/  LDSM.16.M88.4 R148, [R201] ;  /* 0x00000000c994783b */ /* 0x000fea0000000200 */
[C---:B-1----:R-:W-:Y:S06]  /*aad0*/  HMMA.16816.F32.BF16 R28, R136.reuse, R152, RZ ;  /* 0x00000098881c723c */ /* 0x042fec00000418ff */
[----:B------:R-:W-:Y:S01]  /*aae0*/  HMMA.16816.F32.BF16 R32, R136, R154, RZ ;  /* 0x0000009a8820723c */ /* 0x000fe200000418ff */
[----:B------:R-:W1:Y:S05]  /*aaf0*/  LDSM.16.M88.4 R136, [R199+0xc800] ;  /* 0x00c80000c788783b */ /* 0x000e6a0000000200 */
[C---:B--2---:R-:W-:Y:S01]  /*ab00*/  HMMA.16816.F32.BF16 R4, R156.reuse, R160, R4 ;  /* 0x000000a09c04723c */ /* 0x044fe20000041804 */
[----:B------:R-:W2:Y:S05]  /*ab10*/  LDSM.16.M88.4 R152, [R192] ;  /* 0x00000000c098783b */ /* 0x000eaa0000000200 */
[C---:B------:R-:W-:Y:S01]  /*ab20*/  HMMA.16816.F32.BF16 R8, R156.reuse, R162, R8 ;  /* 0x000000a29c08723c */ /* 0x040fe20000041808 */
[----:B------:R-:W-:Y:S05]  /*ab30*/  LDSM.16.M88.4 R160, [R192+0x1000] ;  /* 0x00100000c0a0783b */ /* 0x000fea0000000200 */
[C---:B------:R-:W-:Y:S06]  /*ab40*/  HMMA.16816.F32.BF16 R12, R156.reuse, R164, R12 ;  /* 0x000000a49c0c723c */ /* 0x040fec000004180c */
[C---:B------:R-:W-:Y:S01]  /*ab50*/  HMMA.16816.F32.BF16 R16, R156.reuse, R166, R16 ;  /* 0x000000a69c10723c */ /* 0x040fe20000041810 */
[----:B------:R-:W-:Y:S05]  /*ab60*/  LDSM.16.M88.4 R164, [R192+0x1800] ;  /* 0x00180000c0a4783b */ /* 0x000fea0000000200 */
[C---:B------:R-:W-:Y:S06]  /*ab70*/  HMMA.16816.F32.BF16 R20, R156.reuse, R168, R20 ;  /* 0x000000a89c14723c */ /* 0x040fec0000041814 */
[C---:B------:R-:W-:Y:S01]  /*ab80*/  HMMA.16816.F32.BF16 R24, R156.reuse, R170, R24 ;  /* 0x000000aa9c18723c */ /* 0x040fe20000041818 */
[----:B------:R-:W-:Y:S05]  /*ab90*/  LDSM.16.M88.4 R168, [R206+0x4000] ;  /* 0x00400000cea8783b */ /* 0x000fea0000000200 */
[C---:B---3--:R-:W-:Y:S06]  /*aba0*/  HMMA.16816.F32.BF16 R28, R156.reuse, R172, R28 ;  /* 0x000000ac9c1c723c */ /* 0x048fec000004181c */
[----:B------:R-:W-:Y:S01]  /*abb0*/  HMMA.16816.F32.BF16 R32, R156, R174, R32 ;  /* 0x000000ae9c20723c */ /* 0x000fe20000041820 */
[----:B------:R-:W3:Y:S05]  /*abc0*/  LDSM.16.M88.4 R156, [R192+0x800] ;  /* 0x00080000c09c783b */ /* 0x000eea0000000200 */
[C---:B----4-:R-:W-:Y:S01]  /*abd0*/  HMMA.16816.F32.BF16 R4, R176.reuse, R180, R4 ;  /* 0x000000b4b004723c */ /* 0x050fe20000041804 */
[----:B------:R-:W4:Y:S05]  /*abe0*/  LDSM.16.M88.4 R172, [R205+0xe000] ;  /* 0x00e00000cdac783b */ /* 0x000f2a0000000200 */
[C---:B------:R-:W-:Y:S01]  /*abf0*/  HMMA.16816.F32.BF16 R8, R176.reuse, R182, R8 ;  /* 0x000000b6b008723c */ /* 0x040fe20000041808 */
[----:B------:R-:W-:Y:S05]  /*ac00*/  LDSM.16.M88.4 R180, [R191] ;  /* 0x00000000bfb4783b */ /* 0x000fea0000000200 */
[C---:B-1----:R-:W-:Y:S06]  /*ac10*/  HMMA.16816.F32.BF16 R12, R176.reuse, R136, R12 ;  /* 0x00000088b00c723c */ /* 0x042fec000004180c */
[C---:B------:R-:W-:Y:S01]  /*ac20*/  HMMA.16816.F32.BF16 R16, R176.reuse, R138, R16 ;  /* 0x0000008ab010723c */ /* 0x040fe20000041810 */
[----:B------:R-:W1:Y:S05]  /*ac30*/  LDSM.16.M88.4 R136, [R205+0xe800] ;  /* 0x00e80000cd88783b */ /* 0x000e6a0000000200 */
[C---:B------:R-:W-:Y:S06]  /*ac40*/  HMMA.16816.F32.BF16 R20, R176.reuse, R140, R20 ;  /* 0x0000008cb014723c */ /* 0x040fec0000041814 */
[C---:B------:R-:W-:Y:S01]  /*ac50*/  HMMA.16816.F32.BF16 R24, R176.reuse, R142, R24 ;  /* 0x0000008eb018723c */ /* 0x040fe20000041818 */
[----:B------:R-:W5:Y:S05]  /*ac60*/  LDSM.16.M88.4 R140, [R205+0xf000] ;  /* 0x00f00000cd8c783b */ /* 0x000f6a0000000200 */
[C---:B------:R-:W-:Y:S06]  /*ac70*/  HMMA.16816.F32.BF16 R28, R176.reuse, R144, R28 ;  /* 0x00000090b01c723c */ /* 0x040fec000004181c */
[----:B------:R-:W-:Y:S01]  /*ac80*/  HMMA.16816.F32.BF16 R32, R176, R146, R32 ;  /* 0x00000092b020723c */ /* 0x000fe20000041820 */
[----:B------:R-:W5:Y:S05]  /*ac90*/  LDSM.16.M88.4 R144, [R205+0xf800] ;  /* 0x00f80000cd90783b */ /* 0x000f6a0000000200 */
[C---:B--2---:R-:W-:Y:S01]  /*aca0*/  HMMA.16816.F32.BF16 R4, R148.reuse, R152, R4 ;  /* 0x000000989404723c */ /* 0x044fe20000041804 */
[----:B------:R-:W2:Y:S05]  /*acb0*/  LDSM.16.M88.4 R176, [R204+0x4000] ;  /* 0x00400000ccb0783b */ /* 0x000eaa0000000200 */
[C---:B------:R-:W-:Y:S01]  /*acc0*/  HMMA.16816.F32.BF16 R8, R148.reuse, R154, R8 ;  /* 0x0000009a9408723c */ /* 0x040fe20000041808 */
[----:B------:R-:W-:Y:S05]  /*acd0*/  LDSM.16.M88.4 R152, [R189] ;  /* 0x00000000bd98783b */ /* 0x000fea0000000200 */
[C---:B---3--:R-:W-:Y:S06]  /*ace0*/  HMMA.16816.F32.BF16 R12, R148.reuse, R156, R12 ;  /* 0x0000009c940c723c */ /* 0x048fec000004180c */
[C---:B------:R-:W-:Y:S01]  /*acf0*/  HMMA.16816.F32.BF16 R16, R148.reuse, R158, R16 ;  /* 0x0000009e9410723c */ /* 0x040fe20000041810 */
[----:B------:R-:W-:Y:S05]  /*ad00*/  LDSM.16.M88.4 R156, [R188] ;  /* 0x00000000bc9c783b */ /* 0x000fea0000000200 */
[C---:B------:R-:W-:Y:S06]  /*ad10*/  HMMA.16816.F32.BF16 R20, R148.reuse, R160, R20 ;  /* 0x000000a09414723c */ /* 0x040fec0000041814 */
[C---:B------:R-:W-:Y:S01]  /*ad20*/  HMMA.16816.F32.BF16 R24, R148.reuse, R162, R24 ;  /* 0x000000a29418723c */ /* 0x040fe20000041818 */
[----:B------:R-:W-:Y:S05]  /*ad30*/  LDSM.16.M88.4 R160, [R202+0x4000] ;  /* 0x00400000caa0783b */ /* 0x000fea0000000200 */
[C---:B------:R-:W-:Y:S06]  /*ad40*/  HMMA.16816.F32.BF16 R28, R148.reuse, R164, R28 ;  /* 0x000000a4941c723c */ /* 0x040fec000004181c */
[----:B------:R-:W-:Y:S01]  /*ad50*/  HMMA.16816.F32.BF16 R32, R148, R166, R32 ;  /* 0x000000a69420723c */ /* 0x000fe20000041820 */
[----:B------:R-:W3:Y:S05]  /*ad60*/  LDSM.16.M88.4 R148, [R190] ;  /* 0x00000000be94783b */ /* 0x000eea0000000200 */
[C---:B----4-:R-:W-:Y:S01]  /*ad70*/  HMMA.16816.F32.BF16 R4, R168.reuse, R172, R4 ;  /* 0x000000aca804723c */ /* 0x050fe20000041804 */
[----:B------:R-:W4:Y:S05]  /*ad80*/  LDSM.16.M88.4 R164, [R199+0xe000] ;  /* 0x00e00000c7a4783b */ /* 0x000f2a0000000200 */
[C---:B------:R-:W-:Y:S01]  /*ad90*/  HMMA.16816.F32.BF16 R8, R168.reuse, R174, R8 ;  /* 0x000000aea808723c */ /* 0x040fe20000041808 */
[----:B------:R-:W-:Y:S05]  /*ada0*/  LDSM.16.M88.4 R172, [R192+0x2000] ;  /* 0x00200000c0ac783b */ /* 0x000fea0000000200 */
[C---:B-1----:R-:W-:Y:S06]  /*adb0*/  HMMA.16816.F32.BF16 R12, R168.reuse, R136, R12 ;  /* 0x00000088a80c723c */ /* 0x042fec000004180c */
[C---:B------:R-:W-:Y:S01]  /*adc0*/  HMMA.16816.F32.BF16 R16, R168.reuse, R138, R16 ;  /* 0x0000008aa810723c */ /* 0x040fe20000041810 */
[----:B------:R-:W1:Y:S05]  /*add0*/  LDSM.16.M88.4 R136, [R199+0xe800] ;  /* 0x00e80000c788783b */ /* 0x000e6a0000000200 */
[C---:B-----5:R-:W-:Y:S06]  /*ade0*/  HMMA.16816.F32.BF16 R20, R168.reuse, R140, R20 ;  /* 0x0000008ca814723c */ /* 0x060fec0000041814 */
        /* <DEDUP_REMOVED lines=8> */
[----:B------:R-:W-:Y:S05]  /*ae70*/  LDSM.16.M88.4 R180, [R205+0x10000] ;  /* 0x01000000cdb4783b */ /* 0x000fea0000000200 */
[C---:B---3--:R-:W-:Y:S06]  /*ae80*/  HMMA.16816.F32.BF16 R12, R176.reuse, R148, R12 ;  /* 0x00000094b00c723c */ /* 0x048fec000004180c */
[C---:B------:R-:W-:Y:S01]  /*ae90*/  HMMA.16816.F32.BF16 R16, R176.reuse, R150, R16 ;  /* 0x00000096b010723c */ /* 0x040fe20000041810 */
[----:B------:R-:W3:Y:S05]  /*aea0*/  LDSM.16.M88.4 R148, [R192+0x2800] ;  /* 0x00280000c094783b */ /* 0x000eea0000000200 */
[C---:B------:R-:W-:Y:S06]  /*aeb0*/  HMMA.16816.F32.BF16 R20, R176.reuse, R152, R20 ;  /* 0x00000098b014723c */ /* 0x040fec0000041814 */
[C---:B------:R-:W-:Y:S01]  /*aec0*/  HMMA.16816.F32.BF16 R24, R176.reuse, R154, R24 ;  /* 0x0000009ab018723c */ /* 0x040fe20000041818 */
[----:B------:R-:W3:Y:S05]  /*aed0*/  LDSM.16.M88.4 R152, [R192+0x3000] ;  /* 0x00300000c098783b */ /* 0x000eea0000000200 */
[C---:B------:R-:W-:Y:S06]  /*aee0*/  HMMA.16816.F32.BF16 R28, R176.reuse, R156, R28 ;  /* 0x0000009cb01c723c */ /* 0x040fec000004181c */
        /* <DEDUP_REMOVED lines=21> */
[----:B------:R-:W3:Y:S05]  /*b040*/  LDSM.16.M88.4 R148, [R186] ;  /* 0x00000000ba94783b */ /* 0x000eea0000000200 */
[C---:B------:R-:W-:Y:S06]  /*b050*/  HMMA.16816.F32.BF16 R20, R168.reuse, R152, R20 ;  /* 0x00000098a814723c */ /* 0x040fec0000041814 */
[C---:B------:R-:W-:Y:S01]  /*b060*/  HMMA.16816.F32.BF16 R24, R168.reuse, R154, R24 ;  /* 0x0000009aa818723c */ /* 0x040fe20000041818 */
[----:B------:R-:W3:Y:S05]  /*b070*/  LDSM.16.M88.4 R152, [R185] ;  /* 0x00000000b998783b */ /* 0x000eea0000000200 */
        /* <DEDUP_REMOVED lines=16> */
[----:B------:R-:W5:Y:S01]  /*b180*/  LDSM.16.M88.4 R176, [R201+0x8000] ;  /* 0x00800000c9b0783b */ /* 0x000f620000000200 */
[C---:B--2---:R-:W-:Y:S06]  /*b190*/  HMMA.16816.F32.BF16 R4, R160.reuse, R164, R4 ;  /* 0x000000a4a004723c */ /* 0x044fec0000041804 */
[C---:B------:R-:W-:Y:S06]  /*b1a0*/  HMMA.16816.F32.BF16 R8, R160.reuse, R166, R8 ;  /* 0x000000a6a008723c */ /* 0x040fec0000041808 */
[C---:B---3--:R-:W-:Y:S06]  /*b1b0*/  HMMA.16816.F32.BF16 R12, R160.reuse, R148, R12 ;  /* 0x00000094a00c723c */ /* 0x048fec000004180c */
[C---:B------:R-:W-:Y:S06]  /*b1c0*/  HMMA.16816.F32.BF16 R16, R160.reuse, R150, R16 ;  /* 0x00000096a010723c */ /* 0x040fec0000041810 */
[C---:B------:R-:W-:Y:S06]  /*b1d0*/  HMMA.16816.F32.BF16 R20, R160.reuse, R152, R20 ;  /* 0x00000098a014723c */ /* 0x040fec0000041814 */
[C---:B------:R-:W-:Y:S06]  /*b1e0*/  HMMA.16816.F32.BF16 R24, R160.reuse, R154, R24 ;  /* 0x0000009aa018723c */ /* 0x040fec0000041818 */
[C---:B------:R-:W-:Y:S06]  /*b1f0*/  HMMA.16816.F32.BF16 R28, R160.reuse, R156, R28 ;  /* 0x0000009ca01c723c */ /* 0x040fec000004181c */
[----:B------:R-:W-:Y:S06]  /*b200*/  HMMA.16816.F32.BF16 R32, R160, R158, R32 ;  /* 0x0000009ea020723c */ /* 0x000fec0000041820 */
[C---:B----4-:R-:W-:Y:S06]  /*b210*/  HMMA.16816.F32.BF16 R4, R168.reuse, R172, R4 ;  /* 0x000000aca804723c */ /* 0x050fec0000041804 */
[C---:B------:R-:W-:Y:S06]  /*b220*/  HMMA.16816.F32.BF16 R8, R168.reuse, R174, R8 ;  /* 0x000000aea808723c */ /* 0x040fec0000041808 */
[C---:B-1----:R-:W-:Y:S06]  /*b230*/  HMMA.16816.F32.BF16 R12, R168.reuse, R136, R12 ;  /* 0x00000088a80c723c */ /* 0x042fec000004180c */
[C---:B------:R-:W-:Y:S01]  /*b240*/  HMMA.16816.F32.BF16 R16, R168.reuse, R138, R16 ;  /* 0x0000008aa810723c */ /* 0x040fe20000041810 */
[----:B------:R-:W1:Y:S05]  /*b250*/  LDSM.16.M88.4 R136, [R192+0x4800] ;  /* 0x00480000c088783b */ /* 0x000e6a0000000200 */
[C---:B-----5:R-:W-:Y:S06]  /*b260*/  HMMA.16816.F32.BF16 R20, R168.reuse, R140, R20 ;  /* 0x0000008ca814723c */ /* 0x060fec0000041814 */
[C---:B------:R-:W-:Y:S01]  /*b270*/  HMMA.16816.F32.BF16 R24, R168.reuse, R142, R24 ;  /* 0x0000008ea818723c */ /* 0x040fe20000041818 */
[----:B------:R-:W2:Y:S05]  /*b280*/  LDSM.16.M88.4 R140, [R192+0x5000] ;  /* 0x00500000c08c783b */ /* 0x000eaa0000000200 */
[C---:B------:R-:W-:Y:S06]  /*b290*/  HMMA.16816.F32.BF16 R28, R168.reuse, R144, R28 ;  /* 0x00000090a81c723c */ /* 0x040fec000004181c */
[----:B------:R-:W-:Y:S06]  /*b2a0*/  HMMA.16816.F32.BF16 R32, R168, R146, R32 ;  /* 0x00000092a820723c */ /* 0x000fec0000041820 */
[C---:B------:R-:W-:Y:S06]  /*b2b0*/  HMMA.16816.F32.BF16 R4, R176.reuse, R180, R4 ;  /* 0x000000b4b004723c */ /* 0x040fec0000041804 */
[C---:B------:R-:W-:Y:S06]  /*b2c0*/  HMMA.16816.F32.BF16 R8, R176.reuse, R182, R8 ;  /* 0x000000b6b008723c */ /* 0x040fec0000041808 */
[C---:B-1----:R-:W-:Y:S06]  /*b2d0*/  HMMA.16816.F32.BF16 R12, R176.reuse, R136, R12 ;  /* 0x00000088b00c723c */ /* 0x042fec000004180c */
[C---:B------:R-:W-:Y:S01]  /*b2e0*/  HMMA.16816.F32.BF16 R16, R176.reuse, R138, R16 ;  /* 0x0000008ab010723c */ /* 0x040fe20000041810 */
[----:B------:R-:W1:Y:S01]  /*b2f0*/  LDSM.16.M88.4 R136, [R192+0x5800] ;  /* 0x00580000c088783b */ /* 0x000e620000000200 */
[----:B------:R-:W-:Y:S04]  /*b300*/  DEPBAR.LE SB0, 0x0 ;  /* 0x000080000000791a */ /* 0x000fe80000000000 */
[----:B------:R-:W-:Y:S01]  /*b310*/  BAR.SYNC.DEFER_BLOCKING 0x0 ;  /* 0x0000000000007b1d */ /* 0x000fe20000010000 */
[C---:B--2---:R-:W-:Y:S05]  /*b320*/  HMMA.16816.F32.BF16 R20, R176.reuse, R140, R20 ;  /* 0x0000008cb014723c */ /* 0x044fea0000041814 */
[----:B------:R-:W-:Y:S01]  /*b330*/  FMUL.FTZ R240, R4, UR12 ;  /* 0x0000000c04f07c20 */ /* 0x000fe20008410000 */
[----:B------:R-:W-:Y:S01]  /*b340*/  FMUL.FTZ R239, R6, UR12 ;  /* 0x0000000c06ef7c20 */ /* 0x000fe20008410000 */
[----:B------:R-:W-:Y:S01]  /*b350*/  FMUL.FTZ R238, R5, UR12 ;  /* 0x0000000c05ee7c20 */ /* 0x000fe20008410000 */
[----:B------:R-:W-:Y:S01]  /*b360*/  FMUL.FTZ R241, R7, UR12 ;  /* 0x0000000c07f17c20 */ /* 0x000fe20008410000 */
[C---:B------:R-:W-:Y:S02]  /*b370*/  HMMA.16816.F32.BF16 R24, R176.reuse, R142, R24 ;  /* 0x0000008eb018723c */ /* 0x040fe40000041818 */
[----:B------:R-:W2:Y:S01]  /*b380*/  MUFU.TANH R240, R240 ;  /* 0x000000f000f07308 */ /* 0x000ea20000002400 */
[----:B------:R-:W-:Y:S01]  /*b390*/  FMUL.FTZ R244, R8, UR12 ;  /* 0x0000000c08f47c20 */ /* 0x000fe20008410000 */
[----:B------:R-:W-:Y:S01]  /*b3a0*/  FMUL.FTZ R243, R10, UR12 ;  /* 0x0000000c0af37c20 */ /* 0x000fe20008410000 */
[----:B------:R-:W-:Y:S01]  /*b3b0*/  FMUL.FTZ R242, R9, UR12 ;  /* 0x0000000c09f27c20 */ /* 0x000fe20008410000 */
[----:B------:R-:W-:Y:S01]  /*b3c0*/  FMUL.FTZ R245, R11, UR12 ;  /* 0x0000000c0bf57c20 */ /* 0x000fe20008410000 */
[----:B------:R-:W-:Y:S01]  /*b3d0*/  FMUL.FTZ R234, R12, UR12 ;  /* 0x0000000c0cea7c20 */ /* 0x000fe20008410000 */
[----:B------:R-:W-:Y:S04]  /*b3e0*/  FMUL.FTZ R237, R14, UR12 ;  /* 0x0000000c0eed7c20 */ /* 0x000fe80008410000 */
[----:B------:R-:W3:Y:S01]  /*b3f0*/  MUFU.TANH R239, R239 ;  /* 0x000000ef00ef7308 */ /* 0x000ee20000002400 */
[----:B------:R-:W-:Y:S01]  /*b400*/  FMUL.FTZ R236, R13, UR12 ;  /* 0x0000000c0dec7c20 */ /* 0x000fe20008410000 */
[----:B------:R-:W-:Y:S01]  /*b410*/  FMUL.FTZ R235, R15, UR12 ;  /* 0x0000000c0feb7c20 */ /* 0x000fe20008410000 */
[----:B------:R-:W-:Y:S01]  /*b420*/  FMUL.FTZ R232, R16, UR12 ;  /* 0x0000000c10e87c20 */ /* 0x000fe20008410000 */
[----:B------:R-:W-:Y:S01]  /*b430*/  FMUL.FTZ R233, R18, UR12 ;  /* 0x0000000c12e97c20 */ /* 0x000fe20008410000 */
[----:B------:R-:W-:Y:S01]  /*b440*/  FMUL.FTZ R230, R17, UR12 ;  /* 0x0000000c11e67c20 */ /* 0x000fe20008410000 */
[----:B------:R-:W-:Y:S01]  /*b450*/  FMUL.FTZ R231, R19, UR12 ;  /* 0x0000000c13e77c20 */ /* 0x000fe20008410000 */
[----:B------:R-:W-:Y:S03]  /*b460*/  FMUL.FTZ R228, R20, UR12 ;  /* 0x0000000c14e47c20 */ /* 0x000fe60008410000 */
[----:B------:R-:W4:Y:S01]  /*b470*/  MUFU.TANH R238, R238 ;  /* 0x000000ee00ee7308 */ /* 0x000f220000002400 */
[----:B--2---:R-:W-:Y:S01]  /*b480*/  FMNMX.FTZ R3, R240, R135, !PT ;  /* 0x00000087f0037209 */ /* 0x004fe20007810000 */
[----:B------:R-:W-:Y:S01]  /*b490*/  FMUL.FTZ R229, R22, UR12 ;  /* 0x0000000c16e57c20 */ /* 0x000fe20008410000 */
[----:B------:R-:W-:Y:S01]  /*b4a0*/  FMUL.FTZ R226, R21, UR12 ;  /* 0x0000000c15e27c20 */ /* 0x000fe20008410000 */
[----:B------:R-:W-:Y:S01]  /*b4b0*/  FMUL.FTZ R227, R23, UR12 ;  /* 0x0000000c17e37c20 */ /* 0x000fe20008410000 */
[----:B------:R-:W-:Y:S01]  /*b4c0*/  FMUL.FTZ R224, R24, UR12 ;  /* 0x0000000c18e07c20 */ /* 0x000fe20008410000 */
[C---:B-1----:R-:W-:Y:S04]  /*b4d0*/  HMMA.16816.F32.BF16 R28, R176.reuse, R136, R28 ;  /* 0x00000088b01c723c */ /* 0x042fe8000004181c */
[----:B------:R-:W1:Y:S01]  /*b4e0*/  MUFU.TANH R241, R241 ;  /* 0x000000f100f17308 */ /* 0x000e620000002400 */
[----:B---3--:R-:W-:Y:S01]  /*b4f0*/  FMNMX.FTZ R2, R239, R0, !PT ;  /* 0x00000000ef027209 */ /* 0x008fe20007810000 */
[----:B------:R-:W-:Y:S01]  /*b500*/  FMUL.FTZ R225, R26, UR12 ;  /* 0x0000000c1ae17c20 */ /* 0x000fe20008410000 */
[----:B------:R-:W-:Y:S01]  /*b510*/  FMUL.FTZ R222, R25, UR12 ;  /* 0x0000000c19de7c20 */ /* 0x000fe20008410000 */
[----:B------:R-:W-:Y:S06]  /*b520*/  HMMA.16816.F32.BF16 R32, R176, R138, R32 ;  /* 0x0000008ab020723c */ /* 0x000fec0000041820 */
[----:B------:R-:W2:Y:S01]  /*b530*/  MUFU.TANH R244, R244 ;  /* 0x000000f400f47308 */ /* 0x000ea20000002400 */
[----:B----4-:R-:W-:Y:S01]  /*b540*/  FMNMX.FTZ R3, R238, R3, !PT ;  /* 0x00000003ee037209 */ /* 0x010fe20007810000 */
[----:B------:R-:W-:Y:S08]  /*b550*/  FMUL.FTZ R223, R27, UR12 ;  /* 0x0000000c1bdf7c20 */ /* 0x000ff00008410000 */
[----:B------:R-:W3:Y:S01]  /*b560*/  MUFU.TANH R243, R243 ;  /* 0x000000f300f37308 */ /* 0x000ee20000002400 */
[----:B-1----:R-:W-:Y:S01]  /*b570*/  FMNMX.FTZ R2, R241, R2, !PT ;  /* 0x00000002f1027209 */ /* 0x002fe20007810000 */
[----:B------:R-:W-:Y:S08]  /*b580*/  FMUL.FTZ R218, R28, UR12 ;  /* 0x0000000c1cda7c20 */ /* 0x000ff00008410000 */
[----:B------:R-:W1:Y:S01]  /*b590*/  MUFU.TANH R242, R242 ;  /* 0x000000f200f27308 */ /* 0x000e620000002400 */
[----:B--2---:R-:W-:Y:S01]  /*b5a0*/  FMNMX.FTZ R3, R244, R3, !PT ;  /* 0x00000003f4037209 */ /* 0x004fe20007810000 */
[----:B------:R-:W-:Y:S01]  /*b5b0*/  FMUL.FTZ R221, R30, UR12 ;  /* 0x0000000c1edd7c20 */ /* 0x000fe20008410000 */
[----:B------:R-:W-:Y:S01]  /*b5c0*/  FMUL.FTZ R220, R29, UR12 ;  /* 0x0000000c1ddc7c20 */ /* 0x000fe20008410000 */
[----:B------:R-:W-:Y:S01]  /*b5d0*/  FMUL.FTZ R219, R31, UR12 ;  /* 0x0000000c1fdb7c20 */ /* 0x000fe20008410000 */
[----:B------:R-:W-:Y:S01]  /*b5e0*/  FMUL.FTZ R216, R32, UR12 ;  /* 0x0000000c20d87c20 */ /* 0x000fe20008410000 */
[----:B------:R-:W-:Y:S01]  /*b5f0*/  FMUL.FTZ R134, R34, UR12 ;  /* 0x0000000c22867c20 */ /* 0x000fe20008410000 */
[----:B------:R-:W-:Y:S03]  /*b600*/  FMUL.FTZ R214, R33, UR12 ;  /* 0x0000000c21d67c20 */ /* 0x000fe60008410000 */
[----:B------:R-:W2:Y:S01]  /*b610*/  MUFU.TANH R245, R245 ;  /* 0x000000f500f57308 */ /* 0x000ea20000002400 */
[----:B---3--:R-:W-:Y:S01]  /*b620*/  FMNMX.FTZ R2, R243, R2, !PT ;  /* 0x00000002f3027209 */ /* 0x008fe20007810000 */
[----:B------:R-:W-:Y:S08]  /*b630*/  FMUL.FTZ R35, R35, UR12 ;  /* 0x0000000c23237c20 */ /* 0x000ff00008410000 */
[----:B------:R-:W3:Y:S01]  /*b640*/  MUFU.TANH R234, R234 ;  /* 0x000000ea00ea7308 */ /* 0x000ee20000002400 */
[----:B-1----:R-:W-:Y:S09]  /*b650*/  FMNMX.FTZ R3, R242, R3, !PT ;  /* 0x00000003f2037209 */ /* 0x002ff20007810000 */
[----:B------:R-:W1:Y:S01]  /*b660*/  MUFU.TANH R237, R237 ;  /* 0x000000ed00ed7308 */ /* 0x000e620000002400 */
[----:B--2---:R-:W-:Y:S09]  /*b670*/  FMNMX.FTZ R2, R245, R2, !PT ;  /* 0x00000002f5027209 */ /* 0x004ff20007810000 */
[----:B------:R-:W2:Y:S01]  /*b680*/  MUFU.TANH R236, R236 ;  /* 0x000000ec00ec7308 */ /* 0x000ea20000002400 */
[----:B---3--:R-:W-:Y:S09]  /*b690*/  FMNMX.FTZ R3, R234, R3, !PT ;  /* 0x00000003ea037209 */ /* 0x008ff20007810000 */
        /* <DEDUP_REMOVED lines=40> */
[----:B------:R2:W4:Y:S01]  /*b920*/  MUFU.TANH R133, R35 ;  /* 0x0000002300857308 */ /* 0x0005220000002400 */
[----:B---3--:R-:W-:Y:S02]  /*b930*/  FMNMX.FTZ R2, R134, R3, !PT ;  /* 0x0000000386027209 */ /* 0x008fe40007810000 */
[----:B-1----:R-:W-:Y:S01]  /*b940*/  FMNMX.FTZ R246, R214, R247, !PT ;  /* 0x000000f7d6f67209 */ /* 0x002fe20007810000 */
[----:B------:R-:W-:Y:S06]  /*b950*/  @P0 BRA `(.L_x_52) ;  /* 0xffffffec00440947 */ /* 0x000fec000383ffff */
.L_x_51:
[----:B-1--4-:R-:W-:Y:S01]  /*b960*/  FMNMX.FTZ R7, R133, R2, !PT ;  /* 0x0000000285077209 */ /* 0x012fe20007810000 */
[----:B------:R-:W1:Y:S01]  /*b970*/  SHFL.BFLY PT, R3, R246, 0x2, 0x1f ;  /* 0x0c401f00f6037f89 */ /* 0x000e6200000e0000 */
[----:B------:R-:W-:Y:S07]  /*b980*/  UIADD3 UR18, UR18, -0x1, URZ ;  /* 0xffffffff12127890 */ /* 0x000fee000fffe03f */
[----:B------:R-:W3:Y:S08]  /*b990*/  SHFL.BFLY PT, R2, R7, 0x2, 0x1f ;  /* 0x0c401f0007027f89 */ /* 0x000ef000000e0000 */
[----:B------:R-:W-:Y:S08]  /*b9a0*/  LDSM.16.MT88.4 R12, [R200+0x12000] ;  /* 0x01200000c80c783b */ /* 0x000ff00000004200 */
[----:B------:R-:W-:Y:S08]  /*b9b0*/  LDSM.16.MT88.4 R20, [R198+0x12000] ;  /* 0x01200000c614783b */ /* 0x000ff00000004200 */
[----:B------:R-:W-:Y:S08]  /*b9c0*/  LDSM.16.MT88.4 R28, [R197+0x12000] ;  /* 0x01200000c51c783b */ /* 0x000ff00000004200 */
[----:B------:R-:W-:Y:S08]  /*b9d0*/  LDSM.16.MT88.4 R136, [R198+0x14800] ;  /* 0x01480000c688783b */ /* 0x000ff00000004200 */
[----:B------:R-:W-:Y:S08]  /*b9e0*/  LDSM.16.MT88.4 R140, [R197+0x14800] ;  /* 0x01480000c58c783b */ /* 0x000ff00000004200 */
[----:B------:R-:W-:Y:S08]  /*b9f0*/  LDSM.16.MT88.4 R144, [R196+0x15000] ;  /* 0x01500000c490783b */ /* 0x000ff00000004200 */
[----:B------:R-:W-:Y:S01]  /*ba00*/  LDSM.16.MT88.4 R152, [R198+0x15800] ;  /* 0x01580000c698783b */ /* 0x000fe20000004200 */
[----:B-1----:R-:W-:Y:S02]  /*ba10*/  FMNMX.FTZ R9, R246, R3, !PT ;  /* 0x00000003f6097209 */ /* 0x002fe40007810000 */
[----:B---3--:R-:W-:Y:S05]  /*ba20*/  FMNMX.FTZ R4, R7, R2, !PT ;  /* 0x0000000207047209 */ /* 0x008fea0007810000 */
[----:B------:R-:W1:Y:S08]  /*ba30*/  SHFL.BFLY PT, R132, R9, 0x1, 0x1f ;  /* 0x0c201f0009847f89 */ /* 0x000e7000000e0000 */
[----:B------:R-:W3:Y:S01]  /*ba40*/  SHFL.BFLY PT, R3, R4, 0x1, 0x1f ;  /* 0x0c201f0004037f89 */ /* 0x000ee200000e0000 */
[----:B-1----:R-:W-:Y:S02]  /*ba50*/  FMNMX.FTZ R132, R9, R132, !PT ;  /* 0x0000008409847209 */ /* 0x002fe40007810000 */
[----:B---3--:R-:W-:Y:S03]  /*ba60*/  FMNMX.FTZ R3, R4, R3, !PT ;  /* 0x0000000304037209 */ /* 0x008fe60007810000 */
[C---:B------:R-:W-:Y:S01]  /*ba70*/  FMUL.FTZ R149, R132.reuse, UR4 ;  /* 0x0000000484957c20 */ /* 0x040fe20008410000 */
[C---:B------:R-:W-:Y:S01]  /*ba80*/  FSETP.NEU.FTZ.AND P1, PT, R132.reuse, -INF , PT ;  /* 0xff8000008400780b */ /* 0x040fe20003f3d000 */
[----:B------:R-:W-:Y:S01]  /*ba90*/  FADD.FTZ R2, -R132, R135 ;  /* 0x0000008784027221 */ /* 0x000fe20000010100 */
[----:B------:R-:W-:Y:S02]  /*baa0*/  FMUL.FTZ R148, R3, UR4 ;  /* 0x0000000403947c20 */ /* 0x000fe40008410000 */
[----:B------:R-:W-:Y:S01]  /*bab0*/  FSEL R149, R149, RZ, P1 ;  /* 0x000000ff95957208 */ /* 0x000fe20000800000 */
[C---:B------:R-:W-:Y:S01]  /*bac0*/  FADD.FTZ R0, -R3.reuse, R0 ;  /* 0x0000000003007221 */ /* 0x040fe20000010100 */
[----:B------:R-:W-:Y:S01]  /*bad0*/  FSETP.NEU.FTZ.AND P1, PT, R3, -INF , PT ;  /* 0xff8000000300780b */ /* 0x000fe20003f3d000 */
[----:B------:R-:W-:Y:S02]  /*bae0*/  FMUL.FTZ R5, R2, UR4 ;  /* 0x0000000402057c20 */ /* 0x000fe40008410000 */
[--C-:B------:R-:W-:Y:S01]  /*baf0*/  FFMA.FTZ R163, R240, UR4, -R149.reuse ;  /* 0x00000004f0a37c23 */ /* 0x100fe20008010895 */
[----:B------:R-:W-:Y:S01]  /*bb00*/  FSEL R148, R148, RZ, P1 ;  /* 0x000000ff94947208 */ /* 0x000fe20000800000 */
[--C-:B------:R-:W-:Y:S01]  /*bb10*/  FFMA.FTZ R160, R238, UR4, -R149.reuse ;  /* 0x00000004eea07c23 */ /* 0x100fe20008010895 */
[--C-:B------:R-:W-:Y:S01]  /*bb20*/  FFMA.FTZ R159, R244, UR4, -R149.reuse ;  /* 0x00000004f49f7c23 */ /* 0x100fe20008010895 */
[--C-:B------:R-:W-:Y:S01]  /*bb30*/  FFMA.FTZ R158, R242, UR4, -R149.reuse ;  /* 0x00000004f29e7c23 */ /* 0x100fe20008010895 */
[----:B------:R-:W-:Y:S01]  /*bb40*/  FMUL.FTZ R6, R0, UR4 ;  /* 0x0000000400067c20 */ /* 0x000fe20008410000 */
[--C-:B------:R-:W-:Y:S01]  /*bb50*/  FFMA.FTZ R161, R239, UR4, -R148.reuse ;  /* 0x00000004efa17c23 */ /* 0x100fe20008010894 */
[--C-:B------:R-:W-:Y:S01]  /*bb60*/  FFMA.FTZ R157, R241, UR4, -R148.reuse ;  /* 0x00000004f19d7c23 */ /* 0x100fe20008010894 */
[--C-:B------:R-:W-:Y:S01]  /*bb70*/  FFMA.FTZ R156, R243, UR4, -R148.reuse ;  /* 0x00000004f39c7c23 */ /* 0x100fe20008010894 */
[--C-:B------:R-:W-:Y:S01]  /*bb80*/  FFMA.FTZ R135, R245, UR4, -R148.reuse ;  /* 0x00000004f5877c23 */ /* 0x100fe20008010894 */
[----:B------:R-:W1:Y:S01]  /*bb90*/  MUFU.EX2 R2, R5 ;  /* 0x0000000500027308 */ /* 0x000e620000000800 */
[--C-:B------:R-:W-:Y:S01]  /*bba0*/  FFMA.FTZ R162, R234, UR4, -R149.reuse ;  /* 0x00000004eaa27c23 */ /* 0x100fe20008010895 */
[--C-:B------:R-:W-:Y:S01]  /*bbb0*/  FFMA.FTZ R165, R236, UR4, -R149.reuse ;  /* 0x00000004eca57c23 */ /* 0x100fe20008010895 */
[--C-:B------:R-:W-:Y:S01]  /*bbc0*/  FFMA.FTZ R167, R237, UR4, -R148.reuse ;  /* 0x00000004eda77c23 */ /* 0x100fe20008010894 */
[--C-:B------:R-:W-:Y:S01]  /*bbd0*/  FFMA.FTZ R164, R235, UR4, -R148.reuse ;  /* 0x00000004eba47c23 */ /* 0x100fe20008010894 */
[--C-:B------:R-:W-:Y:S01]  /*bbe0*/  FFMA.FTZ R166, R232, UR4, -R149.reuse ;  /* 0x00000004e8a67c23 */ /* 0x100fe20008010895 */
[--C-:B------:R-:W-:Y:S01]  /*bbf0*/  FFMA.FTZ R169, R230, UR4, -R149.reuse ;  /* 0x00000004e6a97c23 */ /* 0x100fe20008010895 */
[--C-:B------:R-:W-:Y:S03]  /*bc00*/  FFMA.FTZ R168, R233, UR4, -R148.reuse ;  /* 0x00000004e9a87c23 */ /* 0x100fe60008010894 */
[----:B------:R-:W3:Y:S01]  /*bc10*/  MUFU.EX2 R0, R6 ;  /* 0x0000000600007308 */ /* 0x000ee20000000800 */
[--C-:B------:R-:W-:Y:S01]  /*bc20*/  FFMA.FTZ R171, R231, UR4, -R148.reuse ;  /* 0x00000004e7ab7c23 */ /* 0x100fe20008010894 */
[--C-:B------:R-:W-:Y:S01]  /*bc30*/  FFMA.FTZ R170, R228, UR4, -R149.reuse ;  /* 0x00000004e4aa7c23 */ /* 0x100fe20008010895 */
[--C-:B------:R-:W-:Y:S01]  /*bc40*/  FFMA.FTZ R173, R226, UR4, -R149.reuse ;  /* 0x00000004e2ad7c23 */ /* 0x100fe20008010895 */
[--C-:B------:R-:W-:Y:S01]  /*bc50*/  FFMA.FTZ R172, R229, UR4, -R148.reuse ;  /* 0x00000004e5ac7c23 */ /* 0x100fe20008010894 */
[--C-:B------:R-:W-:Y:S01]  /*bc60*/  FFMA.FTZ R175, R227, UR4, -R148.reuse ;  /* 0x00000004e3af7c23 */ /* 0x100fe20008010894 */
[--C-:B------:R-:W-:Y:S01]  /*bc70*/  FFMA.FTZ R174, R224, UR4, -R149.reuse ;  /* 0x00000004e0ae7c23 */ /* 0x100fe20008010895 */
[--C-:B------:R-:W-:Y:S03]  /*bc80*/  FFMA.FTZ R177, R222, UR4, -R149.reuse ;  /* 0x00000004deb17c23 */ /* 0x100fe60008010895 */
[----:B------:R-:W-:Y:S01]  /*bc90*/  MUFU.EX2 R163, R163 ;  /* 0x000000a300a37308 */ /* 0x000fe20000000800 */
[C---:B-1----:R-:W-:Y:S01]  /*bca0*/  FMUL.FTZ R4, R2.reuse, R128 ;  /* 0x0000008002047220 */ /* 0x042fe20000410000 */
[C---:B------:R-:W-:Y:S01]  /*bcb0*/  FMUL.FTZ R5, R2.reuse, R129 ;  /* 0x0000008102057220 */ /* 0x040fe20000410000 */
[C---:B------:R-:W-:Y:S01]  /*bcc0*/  FMUL.FTZ R8, R2.reuse, R124 ;  /* 0x0000007c02087220 */ /* 0x040fe20000410000 */
[C---:B------:R-:W-:Y:S01]  /*bcd0*/  FMUL.FTZ R9, R2.reuse, R125 ;  /* 0x0000007d02097220 */ /* 0x040fe20000410000 */
[C---:B------:R-:W-:Y:S01]  /*bce0*/  FMUL.FTZ R16, R2.reuse, R116 ;  /* 0x0000007402107220 */ /* 0x040fe20000410000 */
[C---:B------:R-:W-:Y:S01]  /*bcf0*/  FMUL.FTZ R17, R2.reuse, R117 ;  /* 0x0000007502117220 */ /* 0x040fe20000410000 */
[----:B------:R-:W-:Y:S03]  /*bd00*/  FMUL.FTZ R24, R2, R108 ;  /* 0x0000006c02187220 */ /* 0x000fe60000410000 */
[----:B------:R-:W1:Y:S01]  /*bd10*/  MUFU.EX2 R160, R160 ;  /* 0x000000a000a07308 */ /* 0x000e620000000800 */
[C---:B---3--:R-:W-:Y:S01]  /*bd20*/  FMUL.FTZ R6, R0.reuse, R130 ;  /* 0x0000008200067220 */ /* 0x048fe20000410000 */
[C---:B------:R-:W-:Y:S01]  /*bd30*/  FMUL.FTZ R7, R0.reuse, R131 ;  /* 0x0000008300077220 */ /* 0x040fe20000410000 */
[C---:B------:R-:W-:Y:S01]  /*bd40*/  FMUL.FTZ R10, R0.reuse, R126 ;  /* 0x0000007e000a7220 */ /* 0x040fe20000410000 */
[C---:B------:R-:W-:Y:S01]  /*bd50*/  FMUL.FTZ R11, R0.reuse, R127 ;  /* 0x0000007f000b7220 */ /* 0x040fe20000410000 */
[C---:B------:R-:W-:Y:S01]  /*bd60*/  FMUL.FTZ R18, R0.reuse, R118 ;  /* 0x0000007600127220 */ /* 0x040fe20000410000 */
[----:B------:R-:W-:Y:S01]  /*bd70*/  FMUL.FTZ R19, R0, R119 ;  /* 0x0000007700137220 */ /* 0x000fe20000410000 */
[----:B------:R-:W3:Y:S03]  /*bd80*/  LDSM.16.MT88.4 R124, [R196+0x12000] ;  /* 0x01200000c47c783b */ /* 0x000ee60000004200 */
[----:B------:R-:W-:Y:S01]  /*bd90*/  MUFU.EX2 R161, R161 ;  /* 0x000000a100a17308 */ /* 0x000fe20000000800 */
[----:B------:R-:W-:Y:S01]  /*bda0*/  FMUL.FTZ R25, R2, R109 ;  /* 0x0000006d02197220 */ /* 0x000fe20000410000 */
[C---:B------:R-:W-:Y:S01]  /*bdb0*/  FMUL.FTZ R26, R0.reuse, R110 ;  /* 0x0000006e001a7220 */ /* 0x040fe20000410000 */
[----:B------:R-:W-:Y:S01]  /*bdc0*/  FMUL.FTZ R27, R0, R111 ;  /* 0x0000006f001b7220 */ /* 0x000fe20000410000 */
[C---:B------:R-:W-:Y:S01]  /*bdd0*/  FMUL.FTZ R32, R2.reuse, R100 ;  /* 0x0000006402207220 */ /* 0x040fe20000410000 */
[----:B------:R-:W-:Y:S01]  /*bde0*/  FMUL.FTZ R33, R2, R101 ;  /* 0x0000006502217220 */ /* 0x000fe20000410000 */
[----:B------:R-:W-:Y:S01]  /*bdf0*/  FMUL.FTZ R34, R0, R102 ;  /* 0x0000006600227220 */ /* 0x000fe20000410000 */
[----:B------:R-:W4:Y:S03]  /*be00*/  LDSM.16.MT88.4 R116, [R200+0x14000] ;  /* 0x01400000c874783b */ /* 0x000f260000004200 */
[----:B------:R-:W5:Y:S01]  /*be10*/  MUFU.EX2 R157, R157 ;  /* 0x0000009d009d7308 */ /* 0x000f620000000800 */
[----:B-1----:R-:W-:Y:S01]  /*be20*/  F2FP.BF16.F32.PACK_AB R128, R160, R163 ;  /* 0x000000a3a080723e */ /* 0x002fe200000010ff */
[----:B--2---:R-:W-:Y:S01]  /*be30*/  FMUL.FTZ R35, R0, R103 ;  /* 0x0000006700237220 */ /* 0x004fe20000410000 */
[C---:B------:R-:W-:Y:S01]  /*be40*/  FMUL.FTZ R36, R2.reuse, R36 ;  /* 0x0000002402247220 */ /* 0x040fe20000410000 */
[----:B------:R-:W-:Y:S01]  /*be50*/  FMUL.FTZ R37, R2, R37 ;  /* 0x0000002502257220 */ /* 0x000fe20000410000 */
[C---:B------:R-:W-:Y:S01]  /*be60*/  FMUL.FTZ R38, R0.reuse, R38 ;  /* 0x0000002600267220 */ /* 0x040fe20000410000 */
[----:B------:R-:W-:Y:S01]  /*be70*/  FMUL.FTZ R39, R0, R39 ;  /* 0x0000002700277220 */ /* 0x000fe20000410000 */
[----:B------:R-:W1:Y:S03]  /*be80*/  LDSM.16.MT88.4 R108, [R198+0x14000] ;  /* 0x01400000c66c783b */ /* 0x000e660000004200 */
[----:B------:R-:W-:Y:S01]  /*be90*/  MUFU.EX2 R159, R159 ;  /* 0x0000009f009f7308 */ /* 0x000fe20000000800 */
[C---:B------:R-:W-:Y:S01]  /*bea0*/  FMUL.FTZ R40, R2.reuse, R40 ;  /* 0x0000002802287220 */ /* 0x040fe20000410000 */
[----:B------:R-:W-:Y:S01]  /*beb0*/  FMUL.FTZ R41, R2, R41 ;  /* 0x0000002902297220 */ /* 0x000fe20000410000 */
[C---:B------:R-:W-:Y:S01]  /*bec0*/  FMUL.FTZ R42, R0.reuse, R42 ;  /* 0x0000002a002a7220 */ /* 0x040fe20000410000 */
[----:B------:R-:W-:Y:S01]  /*bed0*/  FMUL.FTZ R43, R0, R43 ;  /* 0x0000002b002b7220 */ /* 0x000fe20000410000 */
[C---:B------:R-:W-:Y:S01]  /*bee0*/  FMUL.FTZ R44, R2.reuse, R44 ;  /* 0x0000002c022c7220 */ /* 0x040fe20000410000 */
[----:B------:R-:W-:Y:S01]  /*bef0*/  FMUL.FTZ R45, R2, R45 ;  /* 0x0000002d022d7220 */ /* 0x000fe20000410000 */
[----:B------:R-:W2:Y:S03]  /*bf00*/  LDSM.16.MT88.4 R100, [R197+0x14000] ;  /* 0x01400000c564783b */ /* 0x000ea60000004200 */
[----:B------:R-:W3:Y:S01]  /*bf10*/  MUFU.EX2 R158, R158 ;  /* 0x0000009e009e7308 */ /* 0x000ee20000000800 */
[----:B-----5:R-:W-:Y:S01]  /*bf20*/  F2FP.BF16.F32.PACK_AB R129, R157, R161 ;  /* 0x000000a19d81723e */ /* 0x020fe200000010ff */
        /* <DEDUP_REMOVED lines=14> */
[----:B------:R-:W5:Y:S01]  /*c010*/  MUFU.EX2 R135, R135 ;  /* 0x0000008700877308 */ /* 0x000f620000000800 */
        /* <DEDUP_REMOVED lines=16> */
[----:B-----5:R-:W-:Y:S01]  /*c120*/  F2FP.BF16.F32.PACK_AB R131, R135, R156 ;  /* 0x0000009c8783723e */ /* 0x020fe200000010ff */
[C---:B------:R-:W-:Y:S01]  /*c130*/  FMUL.FTZ R74, R0.reuse, R74 ;  /* 0x0000004a004a7220 */ /* 0x040fe20000410000 */
[----:B------:R-:W-:Y:S01]  /*c140*/  FMUL.FTZ R75, R0, R75 ;  /* 0x0000004b004b7220 */ /* 0x000fe20000410000 */
[C---:B------:R-:W-:Y:S01]  /*c150*/  FMUL.FTZ R76, R2.reuse, R76 ;  /* 0x0000004c024c7220 */ /* 0x040fe20000410000 */
[----:B------:R-:W-:Y:S01]  /*c160*/  FMUL.FTZ R77, R2, R77 ;  /* 0x0000004d024d7220 */ /* 0x000fe20000410000 */
[C---:B------:R-:W-:Y:S01]  /*c170*/  FMUL.FTZ R78, R0.reuse, R78 ;  /* 0x0000004e004e7220 */ /* 0x040fe20000410000 */
[----:B------:R-:W-:Y:S01]  /*c180*/  FMUL.FTZ R79, R0, R79 ;  /* 0x0000004f004f7220 */ /* 0x000fe20000410000 */
[C---:B------:R-:W-:Y:S01]  /*c190*/  HMMA.16816.F32.BF16 R4, R128.reuse, R12, R4 ;  /* 0x0000000c8004723c */ /* 0x040fe20000041804 */
[----:B------:R-:W-:Y:S04]  /*c1a0*/  MUFU.EX2 R162, R162 ;  /* 0x000000a200a27308 */ /* 0x000fe80000000800 */
[C---:B------:R-:W-:Y:S01]  /*c1b0*/  FMUL.FTZ R80, R2.reuse, R80 ;  /* 0x0000005002507220 */ /* 0x040fe20000410000 */
[C---:B------:R-:W-:Y:S05]  /*c1c0*/  HMMA.16816.F32.BF16 R8, R128.reuse, R14, R8 ;  /* 0x0000000e8008723c */ /* 0x040fea0000041808 */
[----:B------:R-:W3:Y:S01]  /*c1d0*/  MUFU.EX2 R165, R165 ;  /* 0x000000a500a57308 */ /* 0x000ee20000000800 */
[C---:B------:R-:W-:Y:S01]  /*c1e0*/  FMUL.FTZ R12, R2.reuse, R120 ;  /* 0x00000078020c7220 */ /* 0x040fe20000410000 */
[----:B------:R-:W-:Y:S01]  /*c1f0*/  FMUL.FTZ R13, R2, R121 ;  /* 0x00000079020d7220 */ /* 0x000fe20000410000 */
[C---:B------:R-:W-:Y:S03]  /*c200*/  FMUL.FTZ R14, R0.reuse, R122 ;  /* 0x0000007a000e7220 */ /* 0x040fe60000410000 */
[----:B------:R-:W-:Y:S02]  /*c210*/  FMUL.FTZ R15, R0, R123 ;  /* 0x0000007b000f7220 */ /* 0x000fe40000410000 */
[----:B------:R-:W-:Y:S01]  /*c220*/  LDSM.16.MT88.4 R120, [R197+0x12800] ;  /* 0x01280000c578783b */ /* 0x000fe20000004200 */
[----:B------:R-:W-:Y:S01]  /*c230*/  FMUL.FTZ R81, R2, R81 ;  /* 0x0000005102517220 */ /* 0x000fe20000410000 */
[C---:B------:R-:W-:Y:S01]  /*c240*/  FMUL.FTZ R82, R0.reuse, R82 ;  /* 0x0000005200527220 */ /* 0x040fe20000410000 */
[----:B------:R-:W-:Y:S01]  /*c250*/  FMUL.FTZ R83, R0, R83 ;  /* 0x0000005300537220 */ /* 0x000fe20000410000 */
[C---:B------:R-:W-:Y:S01]  /*c260*/  FMUL.FTZ R84, R2.reuse, R84 ;  /* 0x0000005402547220 */ /* 0x040fe20000410000 */
[C---:B------:R-:W-:Y:S01]  /*c270*/  HMMA.16816.F32.BF16 R12, R128.reuse, R20, R12 ;  /* 0x00000014800c723c */ /* 0x040fe2000004180c */
[----:B------:R-:W-:Y:S02]  /*c280*/  MUFU.EX2 R167, R167 ;  /* 0x000000a700a77308 */ /* 0x000fe40000000800 */
[----:B------:R-:W-:Y:S01]  /*c290*/  FMUL.FTZ R85, R2, R85 ;  /* 0x0000005502557220 */ /* 0x000fe20000410000 */
[C---:B------:R-:W-:Y:S01]  /*c2a0*/  FMUL.FTZ R86, R0.reuse, R86 ;  /* 0x0000005600567220 */ /* 0x040fe20000410000 */
[----:B------:R-:W-:Y:S01]  /*c2b0*/  FMUL.FTZ R87, R0, R87 ;  /* 0x0000005700577220 */ /* 0x000fe20000410000 */
[C---:B------:R-:W-:Y:S05]  /*c2c0*/  HMMA.16816.F32.BF16 R16, R128.reuse, R22, R16 ;  /* 0x000000168010723c */ /* 0x040fea0000041810 */
[----:B------:R-:W5:Y:S01]  /*c2d0*/  MUFU.EX2 R164, R164 ;  /* 0x000000a400a47308 */ /* 0x000f620000000800 */
[C---:B------:R-:W-:Y:S01]  /*c2e0*/  FMUL.FTZ R20, R2.reuse, R112 ;  /* 0x0000007002147220 */ /* 0x040fe20000410000 */
[----:B------:R-:W-:Y:S01]  /*c2f0*/  FMUL.FTZ R21, R2, R113 ;  /* 0x0000007102157220 */ /* 0x000fe20000410000 */
[C---:B------:R-:W-:Y:S03]  /*c300*/  FMUL.FTZ R22, R0.reuse, R114 ;  /* 0x0000007200167220 */ /* 0x040fe60000410000 */
[----:B------:R-:W-:Y:S02]  /*c310*/  FMUL.FTZ R23, R0, R115 ;  /* 0x0000007300177220 */ /* 0x000fe40000410000 */
[----:B------:R-:W-:Y:S01]  /*c320*/  LDSM.16.MT88.4 R112, [R200+0x12800] ;  /* 0x01280000c870783b */ /* 0x000fe20000004200 */
[C---:B------:R-:W-:Y:S01]  /*c330*/  FMUL.FTZ R88, R2.reuse, R88 ;  /* 0x0000005802587220 */ /* 0x040fe20000410000 */
[----:B------:R-:W-:Y:S01]  /*c340*/  FMUL.FTZ R89, R2, R89 ;  /* 0x0000005902597220 */ /* 0x000fe20000410000 */
[C---:B------:R-:W-:Y:S01]  /*c350*/  FMUL.FTZ R90, R0.reuse, R90 ;  /* 0x0000005a005a7220 */ /* 0x040fe20000410000 */
[----:B------:R-:W-:Y:S01]  /*c360*/  FMUL.FTZ R91, R0, R91 ;  /* 0x0000005b005b7220 */ /* 0x000fe20000410000 */
[C---:B------:R-:W-:Y:S01]  /*c370*/  HMMA.16816.F32.BF16 R20, R128.reuse, R28, R20 ;  /* 0x0000001c8014723c */ /* 0x040fe20000041814 */
[----:B------:R-:W-:Y:S02]  /*c380*/  MUFU.EX2 R166, R166 ;  /* 0x000000a600a67308 */ /* 0x000fe40000000800 */
[C---:B------:R-:W-:Y:S01]  /*c390*/  FMUL.FTZ R92, R2.reuse, R92 ;  /* 0x0000005c025c7220 */ /* 0x040fe20000410000 */
[----:B------:R-:W-:Y:S01]  /*c3a0*/  FMUL.FTZ R93, R2, R93 ;  /* 0x0000005d025d7220 */ /* 0x000fe20000410000 */
[----:B------:R-:W-:Y:S01]  /*c3b0*/  FMUL.FTZ R94, R0, R94 ;  /* 0x0000005e005e7220 */ /* 0x000fe20000410000 */
[C---:B------:R-:W-:Y:S05]  /*c3c0*/  HMMA.16816.F32.BF16 R24, R128.reuse, R30, R24 ;  /* 0x0000001e8018723c */ /* 0x040fea0000041818 */
[----:B------:R-:W5:Y:S01]  /*c3d0*/  MUFU.EX2 R169, R169 ;  /* 0x000000a900a97308 */ /* 0x000f620000000800 */
[C---:B------:R-:W-:Y:S01]  /*c3e0*/  FMUL.FTZ R28, R2.reuse, R104 ;  /* 0x00000068021c7220 */ /* 0x040fe20000410000 */
[----:B------:R-:W-:Y:S01]  /*c3f0*/  FMUL.FTZ R29, R2, R105 ;  /* 0x00000069021d7220 */ /* 0x000fe20000410000 */
[C---:B------:R-:W-:Y:S03]  /*c400*/  FMUL.FTZ R30, R0.reuse, R106 ;  /* 0x0000006a001e7220 */ /* 0x040fe60000410000 */
[C---:B------:R-:W-:Y:S02]  /*c410*/  FMUL.FTZ R31, R0.reuse, R107 ;  /* 0x0000006b001f7220 */ /* 0x040fe40000410000 */
[----:B------:R-:W3:Y:S02]  /*c420*/  LDSM.16.MT88.4 R104, [R196+0x14000] ;  /* 0x01400000c468783b */ /* 0x000ee40000004200 */
[----:B------:R-:W-:Y:S01]  /*c430*/  MUFU.EX2 R168, R168 ;  /* 0x000000a800a87308 */ /* 0x000fe20000000800 */
[----:B------:R-:W-:Y:S01]  /*c440*/  FMUL.FTZ R95, R0, R95 ;  /* 0x0000005f005f7220 */ /* 0x000fe20000410000 */
[C---:B------:R-:W-:Y:S01]  /*c450*/  FMUL.FTZ R96, R2.reuse, R96 ;  /* 0x0000006002607220 */ /* 0x040fe20000410000 */
[----:B------:R-:W-:Y:S01]  /*c460*/  FMUL.FTZ R97, R2, R97 ;  /* 0x0000006102617220 */ /* 0x000fe20000410000 */
[C---:B------:R-:W-:Y:S03]  /*c470*/  HMMA.16816.F32.BF16 R28, R128.reuse, R124, R28 ;  /* 0x0000007c801c723c */ /* 0x040fe6000004181c */
[C---:B------:R-:W-:Y:S03]  /*c480*/  FMUL.FTZ R98, R0.reuse, R98 ;  /* 0x0000006200627220 */ /* 0x040fe60000410000 */
[----:B------:R-:W5:Y:S01]  /*c490*/  MUFU.EX2 R171, R171 ;  /* 0x000000ab00ab7308 */ /* 0x000f620000000800 */
[----:B------:R-:W-:Y:S01]  /*c4a0*/  FMUL.FTZ R99, R0, R99 ;  /* 0x0000006300637220 */ /* 0x000fe20000410000 */
[C---:B------:R-:W-:Y:S01]  /*c4b0*/  HMMA.16816.F32.BF16 R32, R128.reuse, R126, R32 ;  /* 0x0000007e8020723c */ /* 0x040fe20000041820 */
[----:B------:R-:W-:Y:S02]  /*c4c0*/  LDSM.16.MT88.4 R124, [R196+0x12800] ;  /* 0x01280000c47c783b */ /* 0x000fe40000004200 */
[--C-:B------:R-:W-:Y:S03]  /*c4d0*/  FFMA.FTZ R176, R225, UR4, -R148.reuse ;  /* 0x00000004e1b07c23 */ /* 0x100fe60008010894 */
[C---:B----4-:R-:W-:Y:S02]  /*c4e0*/  HMMA.16816.F32.BF16 R36, R128.reuse, R116, R36 ;  /* 0x000000748024723c */ /* 0x050fe40000041824 */
[----:B------:R-:W-:Y:S03]  /*c4f0*/  MUFU.EX2 R170, R170 ;  /* 0x000000aa00aa7308 */ /* 0x000fe60000000800 */
[--C-:B------:R-:W-:Y:S01]  /*c500*/  FFMA.FTZ R179, R223, UR4, -R148.reuse ;  /* 0x00000004dfb37c23 */ /* 0x100fe20008010894 */
[C---:B------:R-:W-:Y:S01]  /*c510*/  HMMA.16816.F32.BF16 R40, R128.reuse, R118, R40 ;  /* 0x000000768028723c */ /* 0x040fe20000041828 */
[----:B------:R-:W-:Y:S05]  /*c520*/  LDSM.16.MT88.4 R116, [R198+0x12800] ;  /* 0x01280000c674783b */ /* 0x000fea0000004200 */
[----:B------:R-:W4:Y:S01]  /*c530*/  MUFU.EX2 R173, R173 ;  /* 0x000000ad00ad7308 */ /* 0x000f220000000800 */
[--C-:B------:R-:W-:Y:S01]  /*c540*/  FFMA.FTZ R178, R218, UR4, -R149.reuse ;  /* 0x00000004dab27c23 */ /* 0x100fe20008010895 */
[C---:B-1----:R-:W-:Y:S03]  /*c550*/  HMMA.16816.F32.BF16 R44, R128.reuse, R108, R44 ;  /* 0x0000006c802c723c */ /* 0x042fe6000004182c */
[--C-:B------:R-:W-:Y:S03]  /*c560*/  FFMA.FTZ R181, R220, UR4, -R149.reuse ;  /* 0x00000004dcb57c23 */ /* 0x100fe60008010895 */
[C---:B------:R-:W-:Y:S01]  /*c570*/  HMMA.16816.F32.BF16 R48, R128.reuse, R110, R48 ;  /* 0x0000006e8030723c */ /* 0x040fe20000041830 */
[----:B------:R-:W1:Y:S01]  /*c580*/  LDSM.16.MT88.4 R108, [R200+0x16000] ;  /* 0x01600000c86c783b */ /* 0x000e620000004200 */
[----:B------:R-:W-:Y:S03]  /*c590*/  MUFU.EX2 R172, R172 ;  /* 0x000000ac00ac7308 */ /* 0x000fe60000000800 */
[--C-:B------:R-:W-:Y:S01]  /*c5a0*/  FFMA.FTZ R180, R221, UR4, -R148.reuse ;  /* 0x00000004ddb47c23 */ /* 0x100fe20008010894 */
[C---:B--2---:R-:W-:Y:S06]  /*c5b0*/  HMMA.16816.F32.BF16 R52, R128.reuse, R100, R52 ;  /* 0x000000648034723c */ /* 0x044fec0000041834 */
[----:B------:R-:W2:Y:S01]  /*c5c0*/  MUFU.EX2 R175, R175 ;  /* 0x000000af00af7308 */ /* 0x000ea20000000800 */
[--C-:B------:R-:W-:Y:S01]  /*c5d0*/  FFMA.FTZ R183, R219, UR4, -R148.reuse ;  /* 0x00000004dbb77c23 */ /* 0x100fe20008010894 */
[C---:B------:R-:W-:Y:S01]  /*c5e0*/  HMMA.16816.F32.BF16 R56, R128.reuse, R102, R56 ;  /* 0x000000668038723c */ /* 0x040fe20000041838 */
[----:B------:R-:W5:Y:S02]  /*c5f0*/  LDSM.16.MT88.4 R100, [R198+0x16000] ;  /* 0x01600000c664783b */ /* 0x000f640000004200 */
[--C-:B------:R-:W-:Y:S03]  /*c600*/  FFMA.FTZ R182, R216, UR4, -R149.reuse ;  /* 0x00000004d8b67c23 */ /* 0x100fe60008010895 */
[C---:B---3--:R-:W-:Y:S02]  /*c610*/  HMMA.16816.F32.BF16 R60, R128.reuse, R104, R60 ;  /* 0x00000068803c723c */ /* 0x048fe4000004183c */
[----:B------:R-:W-:Y:S03]  /*c620*/  MUFU.EX2 R174, R174 ;  /* 0x000000ae00ae7308 */ /* 0x000fe60000000800 */
[----:B------:R-:W-:Y:S01]  /*c630*/  FFMA.FTZ R149, R214, UR4, -R149 ;  /* 0x00000004d6957c23 */ /* 0x000fe20008010895 */
[C---:B------:R-:W-:Y:S01]  /*c640*/  HMMA.16816.F32.BF16 R64, R128.reuse, R106, R64 ;  /* 0x0000006a8040723c */ /* 0x040fe20000041840 */
[----:B------:R-:W3:Y:S05]  /*c650*/  LDSM.16.MT88.4 R104, [R197+0x16000] ;  /* 0x01600000c568783b */ /* 0x000eea0000004200 */
[----:B------:R-:W-:Y:S01]  /*c660*/  MUFU.EX2 R219, R149 ;  /* 0x0000009500db7308 */ /* 0x000fe20000000800 */
[--C-:B------:R-:W-:Y:S01]  /*c670*/  FFMA.FTZ R134, R134, UR4, -R148.reuse ;  /* 0x0000000486867c23 */ /* 0x100fe20008010894 */
[----:B------:R-:W-:Y:S03]  /*c680*/  FFMA.FTZ R148, R133, UR4, -R148 ;  /* 0x0000000485947c23 */ /* 0x000fe60008010894 */
[----:B------:R-:W-:Y:S01]  /*c690*/  FFMA.FTZ R163, R2, R217, R163 ;  /* 0x000000d902a37223 */ /* 0x000fe200000100a3 */
[----:B------:R-:W-:Y:S04]  /*c6a0*/  FFMA.FTZ R161, R0, R215, R161 ;  /* 0x000000d700a17223 */ /* 0x000fe800000100a1 */
[----:B------:R4:W-:Y:S01]  /*c6b0*/  MUFU.EX2 R133, R148 ;  /* 0x0000009400857308 */ /* 0x0009e20000000800 */
[----:B------:R-:W-:Y:S01]  /*c6c0*/  MOV R0, R3 ;  /* 0x0000000300007202 */ /* 0x000fe20000000f00 */
[----:B------:R-:W-:Y:S01]  /*c6d0*/  FADD.FTZ R160, R160, R163 ;  /* 0x000000a3a0a07221 */ /* 0x000fe20000010000 */
[----:B------:R-:W-:Y:S01]  /*c6e0*/  FADD.FTZ R161, R157, R161 ;  /* 0x000000a19da17221 */ /* 0x000fe20000010000 */
[C---:B-1----:R-:W-:Y:S06]  /*c6f0*/  HMMA.16816.F32.BF16 R68, R128.reuse, R108, R68 ;  /* 0x0000006c8044723c */ /* 0x042fec0000041844 */
[----:B------:R-:W1:Y:S01]  /*c700*/  MUFU.EX2 R177, R177 ;  /* 0x000000b100b17308 */ /* 0x000e620000000800 */
[----:B------:R-:W-:Y:S01]  /*c710*/  FADD.FTZ R159, R159, R160 ;  /* 0x000000a09f9f7221 */ /* 0x000fe20000010000 */
[----:B------:R-:W-:Y:S01]  /*c720*/  FADD.FTZ R156, R156, R161 ;  /* 0x000000a19c9c7221 */ /* 0x000fe20000010000 */
[C---:B------:R-:W-:Y:S01]  /*c730*/  HMMA.16816.F32.BF16 R72, R128.reuse, R110, R72 ;  /* 0x0000006e8048723c */ /* 0x040fe20000041848 */
[----:B------:R-:W2:Y:S06]  /*c740*/  LDSM.16.MT88.4 R108, [R196+0x16000] ;  /* 0x01600000c46c783b */ /* 0x000eac0000004200 */
[----:B------:R-:W-:Y:S01]  /*c750*/  MUFU.EX2 R176, R176 ;  /* 0x000000b000b07308 */ /* 0x000fe20000000800 */
[----:B------:R-:W-:Y:S01]  /*c760*/  FADD.FTZ R159, R158, R159 ;  /* 0x0000009f9e9f7221 */ /* 0x000fe20000010000 */
[C---:B-----5:R-:W-:Y:S01]  /*c770*/  HMMA.16816.F32.BF16 R76, R128.reuse, R100, R76 ;  /* 0x00000064804c723c */ /* 0x060fe2000004184c */
[----:B----4-:R-:W-:Y:S02]  /*c780*/  LDSM.16.MT88.4 R148, [R200+0x15800] ;  /* 0x01580000c894783b */ /* 0x010fe40000004200 */
[----:B------:R-:W-:Y:S03]  /*c790*/  FADD.FTZ R156, R135, R156 ;  /* 0x0000009c879c7221 */ /* 0x000fe60000010000 */
[C---:B------:R-:W-:Y:S02]  /*c7a0*/  HMMA.16816.F32.BF16 R80, R128.reuse, R102, R80 ;  /* 0x000000668050723c */ /* 0x040fe40000041850 */
[----:B------:R-:W4:Y:S03]  /*c7b0*/  MUFU.EX2 R179, R179 ;  /* 0x000000b300b37308 */ /* 0x000f260000000800 */
[----:B------:R-:W-:Y:S01]  /*c7c0*/  F2FP.BF16.F32.PACK_AB R100, R165, R162 ;  /* 0x000000a2a564723e */ /* 0x000fe200000010ff */
[C---:B---3--:R-:W-:Y:S06]  /*c7d0*/  HMMA.16816.F32.BF16 R84, R128.reuse, R104, R84 ;  /* 0x000000688054723c */ /* 0x048fec0000041854 */
[----:B------:R-:W-:Y:S01]  /*c7e0*/  MUFU.EX2 R178, R178 ;  /* 0x000000b200b27308 */ /* 0x000fe20000000800 */
[----:B------:R-:W-:Y:S01]  /*c7f0*/  F2FP.BF16.F32.PACK_AB R101, R164, R167 ;  /* 0x000000a7a465723e */ /* 0x000fe200000010ff */
[C---:B------:R-:W-:Y:S01]  /*c800*/  HMMA.16816.F32.BF16 R88, R128.reuse, R106, R88 ;  /* 0x0000006a8058723c */ /* 0x040fe20000041858 */
[----:B------:R-:W3:Y:S02]  /*c810*/  LDSM.16.MT88.4 R104, [R200+0x14800] ;  /* 0x01480000c868783b */ /* 0x000ee40000004200 */
[----:B------:R-:W-:Y:S05]  /*c820*/  F2FP.BF16.F32.PACK_AB R102, R169, R166 ;  /* 0x000000a6a966723e */ /* 0x000fea00000010ff */
[----:B------:R-:W5:Y:S03]  /*c830*/  MUFU.EX2 R181, R181 ;  /* 0x000000b500b57308 */ /* 0x000f660000000800 */
[----:B------:R-:W-:Y:S01]  /*c840*/  F2FP.BF16.F32.PACK_AB R103, R171, R168 ;  /* 0x000000a8ab67723e */ /* 0x000fe200000010ff */
[----:B------:R-:W-:Y:S01]  /*c850*/  FADD.FTZ R162, R162, R159 ;  /* 0x0000009fa2a27221 */ /* 0x000fe20000010000 */
[----:B------:R-:W-:Y:S01]  /*c860*/  MOV R135, R132 ;  /* 0x0000008400877202 */ /* 0x000fe20000000f00 */
[----:B------:R-:W-:Y:S02]  /*c870*/  FADD.FTZ R167, R167, R156 ;  /* 0x0000009ca7a77221 */ /* 0x000fe40000010000 */
[----:B------:R-:W-:Y:S02]  /*c880*/  FADD.FTZ R165, R165, R162 ;  /* 0x000000a2a5a57221 */ /* 0x000fe40000010000 */
[----:B------:R-:W-:Y:S01]  /*c890*/  MUFU.EX2 R180, R180 ;  /* 0x000000b400b47308 */ /* 0x000fe20000000800 */
[----:B------:R-:W-:Y:S01]  /*c8a0*/  FADD.FTZ R167, R164, R167 ;  /* 0x000000a7a4a77221 */ /* 0x000fe20000010000 */
[C---:B--2---:R-:W-:Y:S03]  /*c8b0*/  HMMA.16816.F32.BF16 R92, R128.reuse, R108, R92 ;  /* 0x0000006c805c723c */ /* 0x044fe6000004185c */
[----:B------:R-:W-:Y:S01]  /*c8c0*/  FADD.FTZ R166, R166, R165 ;  /* 0x000000a5a6a67221 */ /* 0x000fe20000010000 */
[----:B------:R-:W-:Y:S04]  /*c8d0*/  FADD.FTZ R168, R168, R167 ;  /* 0x000000a7a8a87221 */ /* 0x000fe80000010000 */
[----:B------:R-:W2:Y:S01]  /*c8e0*/  MUFU.EX2 R183, R183 ;  /* 0x000000b700b77308 */ /* 0x000ea20000000800 */
[----:B------:R-:W-:Y:S01]  /*c8f0*/  HMMA.16816.F32.BF16 R96, R128, R110, R96 ;  /* 0x0000006e8060723c */ /* 0x000fe20000041860 */
[----:B------:R-:W1:Y:S02]  /*c900*/  LDSM.16.MT88.4 R108, [R196+0x14800] ;  /* 0x01480000c46c783b */ /* 0x000e640000004200 */
[----:B------:R-:W-:Y:S03]  /*c910*/  FADD.FTZ R169, R169, R166 ;  /* 0x000000a6a9a97221 */ /* 0x000fe60000010000 */
[C---:B------:R-:W-:Y:S03]  /*c920*/  HMMA.16816.F32.BF16 R4, R100.reuse, R112, R4 ;  /* 0x000000706404723c */ /* 0x040fe60000041804 */
[----:B------:R-:W2:Y:S01]  /*c930*/  MUFU.EX2 R182, R182 ;  /* 0x000000b600b67308 */ /* 0x000ea20000000800 */
[----:B------:R-:W-:Y:S01]  /*c940*/  LDSM.16.MT88.4 R128, [R196+0x13000] ;  /* 0x01300000c480783b */ /* 0x000fe20000004200 */
[----:B------:R-:W-:Y:S01]  /*c950*/  FADD.FTZ R171, R171, R168 ;  /* 0x000000a8abab7221 */ /* 0x000fe20000010000 */
[C---:B------:R-:W-:Y:S07]  /*c960*/  HMMA.16816.F32.BF16 R8, R100.reuse, R114, R8 ;  /* 0x000000726408723c */ /* 0x040fee0000041808 */
[----:B------:R-:W2:Y:S01]  /*c970*/  MUFU.EX2 R134, R134 ;  /* 0x0000008600867308 */ /* 0x000ea20000000800 */
[----:B------:R-:W4:Y:S01]  /*c980*/  LDSM.16.MT88.4 R112, [R200+0x16800] ;  /* 0x01680000c870783b */ /* 0x000f220000004200 */
[C---:B------:R-:W-:Y:S06]  /*c990*/  HMMA.16816.F32.BF16 R12, R100.reuse, R116, R12 ;  /* 0x00000074640c723c */ /* 0x040fec000004180c */
[C---:B------:R-:W-:Y:S01]  /*c9a0*/  HMMA.16816.F32.BF16 R16, R100.reuse, R118, R16 ;  /* 0x000000766410723c */ /* 0x040fe20000041810 */
[----:B------:R-:W-:Y:S05]  /*c9b0*/  LDSM.16.MT88.4 R116, [R197+0x16800] ;  /* 0x01680000c574783b */ /* 0x000fea0000004200 */
[C---:B------:R-:W-:Y:S06]  /*c9c0*/  HMMA.16816.F32.BF16 R20, R100.reuse, R120, R20 ;  /* 0x000000786414723c */ /* 0x040fec0000041814 */
[C---:B------:R-:W-:Y:S01]  /*c9d0*/  HMMA.16816.F32.BF16 R24, R100.reuse, R122, R24 ;  /* 0x0000007a6418723c */ /* 0x040fe20000041818 */
[----:B------:R-:W-:Y:S05]  /*c9e0*/  LDSM.16.MT88.4 R120, [R196+0x16800] ;  /* 0x01680000c478783b */ /* 0x000fea0000004200 */
[C---:B------:R-:W-:Y:S06]  /*c9f0*/  HMMA.16816.F32.BF16 R28, R100.reuse, R124, R28 ;  /* 0x0000007c641c723c */ /* 0x040fec000004181c */
[C---:B------:R-:W-:Y:S01]  /*ca00*/  HMMA.16816.F32.BF16 R32, R100.reuse, R126, R32 ;  /* 0x0000007e6420723c */ /* 0x040fe20000041820 */
[----:B------:R-:W-:Y:S05]  /*ca10*/  LDSM.16.MT88.4 R124, [R198+0x13000] ;  /* 0x01300000c67c783b */ /* 0x000fea0000004200 */
[C---:B---3--:R-:W-:Y:S06]  /*ca20*/  HMMA.16816.F32.BF16 R36, R100.reuse, R104, R36 ;  /* 0x000000686424723c */ /* 0x048fec0000041824 */
[C---:B------:R-:W-:Y:S01]  /*ca30*/  HMMA.16816.F32.BF16 R40, R100.reuse, R106, R40 ;  /* 0x0000006a6428723c */ /* 0x040fe20000041828 */
[----:B------:R-:W3:Y:S05]  /*ca40*/  LDSM.16.MT88.4 R104, [R198+0x16800] ;  /* 0x01680000c668783b */ /* 0x000eea0000004200 */
[C---:B------:R-:W-:Y:S06]  /*ca50*/  HMMA.16816.F32.BF16 R44, R100.reuse, R136, R44 ;  /* 0x00000088642c723c */ /* 0x040fec000004182c */
[C---:B------:R-:W-:Y:S01]  /*ca60*/  HMMA.16816.F32.BF16 R48, R100.reuse, R138, R48 ;  /* 0x0000008a6430723c */ /* 0x040fe20000041830 */
[----:B------:R-:W-:Y:S05]  /*ca70*/  LDSM.16.MT88.4 R136, [R200+0x15000] ;  /* 0x01500000c888783b */ /* 0x000fea0000004200 */
[C---:B------:R-:W-:Y:S06]  /*ca80*/  HMMA.16816.F32.BF16 R52, R100.reuse, R140, R52 ;  /* 0x0000008c6434723c */ /* 0x040fec0000041834 */
[C---:B------:R-:W-:Y:S01]  /*ca90*/  HMMA.16816.F32.BF16 R56, R100.reuse, R142, R56 ;  /* 0x0000008e6438723c */ /* 0x040fe20000041838 */
[----:B------:R-:W-:Y:S05]  /*caa0*/  LDSM.16.MT88.4 R140, [R198+0x15000] ;  /* 0x01500000c68c783b */ /* 0x000fea0000004200 */
[C---:B-1----:R-:W-:Y:S06]  /*cab0*/  HMMA.16816.F32.BF16 R60, R100.reuse, R108, R60 ;  /* 0x0000006c643c723c */ /* 0x042fec000004183c */
[C---:B------:R-:W-:Y:S01]  /*cac0*/  HMMA.16816.F32.BF16 R64, R100.reuse, R110, R64 ;  /* 0x0000006e6440723c */ /* 0x040fe20000041840 */
[----:B------:R-:W1:Y:S05]  /*cad0*/  LDSM.16.MT88.4 R108, [R200+0x13000] ;  /* 0x01300000c86c783b */ /* 0x000e6a0000004200 */
[C---:B----4-:R-:W-:Y:S06]  /*cae0*/  HMMA.16816.F32.BF16 R68, R100.reuse, R112, R68 ;  /* 0x000000706444723c */ /* 0x050fec0000041844 */
[C---:B------:R-:W-:Y:S01]  /*caf0*/  HMMA.16816.F32.BF16 R72, R100.reuse, R114, R72 ;  /* 0x000000726448723c */ /* 0x040fe20000041848 */
[----:B------:R-:W4:Y:S05]  /*cb00*/  LDSM.16.MT88.4 R112, [R197+0x13000] ;  /* 0x01300000c570783b */ /* 0x000f2a0000004200 */
[C---:B---3--:R-:W-:Y:S06]  /*cb10*/  HMMA.16816.F32.BF16 R76, R100.reuse, R104, R76 ;  /* 0x00000068644c723c */ /* 0x048fec000004184c */
[C---:B------:R-:W-:Y:S05]  /*cb20*/  HMMA.16816.F32.BF16 R80, R100.reuse, R106, R80 ;  /* 0x0000006a6450723c */ /* 0x040fea0000041850 */
[----:B------:R-:W-:Y:S01]  /*cb30*/  F2FP.BF16.F32.PACK_AB R104, R173, R170 ;  /* 0x000000aaad68723e */ /* 0x000fe200000010ff */
[C---:B------:R-:W-:Y:S05]  /*cb40*/  HMMA.16816.F32.BF16 R84, R100.reuse, R116, R84 ;  /* 0x000000746454723c */ /* 0x040fea0000041854 */
[----:B------:R-:W-:Y:S01]  /*cb50*/  F2FP.BF16.F32.PACK_AB R105, R175, R172 ;  /* 0x000000acaf69723e */ /* 0x000fe200000010ff */
[C---:B------:R-:W-:Y:S01]  /*cb60*/  HMMA.16816.F32.BF16 R88, R100.reuse, R118, R88 ;  /* 0x000000766458723c */ /* 0x040fe20000041858 */
[----:B------:R-:W3:Y:S04]  /*cb70*/  LDSM.16.MT88.4 R116, [R197+0x15000] ;  /* 0x01500000c574783b */ /* 0x000ee80000004200 */
[----:B------:R-:W-:Y:S01]  /*cb80*/  F2FP.BF16.F32.PACK_AB R106, R177, R174 ;  /* 0x000000aeb16a723e */ /* 0x000fe200000010ff */
[C---:B------:R-:W-:Y:S05]  /*cb90*/  HMMA.16816.F32.BF16 R92, R100.reuse, R120, R92 ;  /* 0x00000078645c723c */ /* 0x040fea000004185c */
[----:B------:R-:W-:Y:S01]  /*cba0*/  F2FP.BF16.F32.PACK_AB R107, R179, R176 ;  /* 0x000000b0b36b723e */ /* 0x000fe200000010ff */
[----:B------:R-:W-:Y:S01]  /*cbb0*/  HMMA.16816.F32.BF16 R96, R100, R122, R96 ;  /* 0x0000007a6460723c */ /* 0x000fe20000041860 */
[----:B------:R-:W3:Y:S04]  /*cbc0*/  LDSM.16.MT88.4 R100, [R200+0x17000] ;  /* 0x01700000c864783b */ /* 0x000ee80000004200 */
[----:B------:R-:W-:Y:S01]  /*cbd0*/  FADD.FTZ R170, R170, R169 ;  /* 0x000000a9aaaa7221 */ /* 0x000fe20000010000 */
[C---:B-1----:R-:W-:Y:S05]  /*cbe0*/  HMMA.16816.F32.BF16 R4, R104.reuse, R108, R4 ;  /* 0x0000006c6804723c */ /* 0x042fea0000041804 */
[----:B------:R-:W-:Y:S01]  /*cbf0*/  FADD.FTZ R172, R172, R171 ;  /* 0x000000abacac7221 */ /* 0x000fe20000010000 */
[C---:B------:R-:W-:Y:S01]  /*cc00*/  HMMA.16816.F32.BF16 R8, R104.reuse, R110, R8 ;  /* 0x0000006e6808723c */ /* 0x040fe20000041808 */
[----:B------:R-:W1:Y:S04]  /*cc10*/  LDSM.16.MT88.4 R108, [R198+0x17000] ;  /* 0x01700000c66c783b */ /* 0x000e680000004200 */
[----:B------:R-:W-:Y:S01]  /*cc20*/  FADD.FTZ R173, R173, R170 ;  /* 0x000000aaadad7221 */ /* 0x000fe20000010000 */
[C---:B------:R-:W-:Y:S05]  /*cc30*/  HMMA.16816.F32.BF16 R12, R104.reuse, R124, R12 ;  /* 0x0000007c680c723c */ /* 0x040fea000004180c */
[----:B------:R-:W-:Y:S01]  /*cc40*/  FADD.FTZ R175, R175, R172 ;  /* 0x000000acafaf7221 */ /* 0x000fe20000010000 */
[C---:B------:R-:W-:Y:S01]  /*cc50*/  HMMA.16816.F32.BF16 R16, R104.reuse, R126, R16 ;  /* 0x0000007e6810723c */ /* 0x040fe20000041810 */
[----:B------:R-:W-:Y:S04]  /*cc60*/  LDSM.16.MT88.4 R124, [R200+0x13800] ;  /* 0x01380000c87c783b */ /* 0x000fe80000004200 */
[----:B------:R-:W-:Y:S01]  /*cc70*/  FADD.FTZ R174, R174, R173 ;  /* 0x000000adaeae7221 */ /* 0x000fe20000010000 */
[C---:B----4-:R-:W-:Y:S05]  /*cc80*/  HMMA.16816.F32.BF16 R20, R104.reuse, R112, R20 ;  /* 0x000000706814723c */ /* 0x050fea0000041814 */
[----:B------:R-:W-:Y:S01]  /*cc90*/  FADD.FTZ R176, R176, R175 ;  /* 0x000000afb0b07221 */ /* 0x000fe20000010000 */
[C---:B------:R-:W-:Y:S01]  /*cca0*/  HMMA.16816.F32.BF16 R24, R104.reuse, R114, R24 ;  /* 0x000000726818723c */ /* 0x040fe20000041818 */
[----:B------:R-:W4:Y:S04]  /*ccb0*/  LDSM.16.MT88.4 R112, [R197+0x17000] ;  /* 0x01700000c570783b */ /* 0x000f280000004200 */
[----:B------:R-:W-:Y:S01]  /*ccc0*/  FADD.FTZ R177, R177, R174 ;  /* 0x000000aeb1b17221 */ /* 0x000fe20000010000 */
[C---:B------:R-:W-:Y:S05]  /*ccd0*/  HMMA.16816.F32.BF16 R28, R104.reuse, R128, R28 ;  /* 0x00000080681c723c */ /* 0x040fea000004181c */
[----:B------:R-:W-:Y:S01]  /*cce0*/  FADD.FTZ R179, R179, R176 ;  /* 0x000000b0b3b37221 */ /* 0x000fe20000010000 */
[C---:B------:R-:W-:Y:S06]  /*ccf0*/  HMMA.16816.F32.BF16 R32, R104.reuse, R130, R32 ;  /* 0x000000826820723c */ /* 0x040fec0000041820 */
[C---:B------:R-:W-:Y:S06]  /*cd00*/  HMMA.16816.F32.BF16 R36, R104.reuse, R136, R36 ;  /* 0x000000886824723c */ /* 0x040fec0000041824 */
[C---:B------:R-:W-:Y:S05]  /*cd10*/  HMMA.16816.F32.BF16 R40, R104.reuse, R138, R40 ;  /* 0x0000008a6828723c */ /* 0x040fea0000041828 */
[----:B-----5:R-:W-:Y:S01]  /*cd20*/  F2FP.BF16.F32.PACK_AB R136, R181, R178 ;  /* 0x000000b2b588723e */ /* 0x020fe200000010ff */
[C---:B------:R-:W-:Y:S05]  /*cd30*/  HMMA.16816.F32.BF16 R44, R104.reuse, R140, R44 ;  /* 0x0000008c682c723c */ /* 0x040fea000004182c */
[----:B--2---:R-:W-:Y:S01]  /*cd40*/  F2FP.BF16.F32.PACK_AB R137, R183, R180 ;  /* 0x000000b4b789723e */ /* 0x004fe200000010ff */
[C---:B------:R-:W-:Y:S01]  /*cd50*/  HMMA.16816.F32.BF16 R48, R104.reuse, R142, R48 ;  /* 0x0000008e6830723c */ /* 0x040fe20000041830 */
[----:B------:R-:W-:Y:S04]  /*cd60*/  LDSM.16.MT88.4 R140, [R197+0x13800] ;  /* 0x01380000c58c783b */ /* 0x000fe80000004200 */
[----:B------:R-:W-:Y:S01]  /*cd70*/  F2FP.BF16.F32.PACK_AB R138, R219, R182 ;  /* 0x000000b6db8a723e */ /* 0x000fe200000010ff */
[C---:B---3--:R-:W-:Y:S05]  /*cd80*/  HMMA.16816.F32.BF16 R52, R104.reuse, R116, R52 ;  /* 0x000000746834723c */ /* 0x048fea0000041834 */
[----:B------:R-:W-:Y:S01]  /*cd90*/  F2FP.BF16.F32.PACK_AB R139, R133, R134 ;  /* 0x00000086858b723e */ /* 0x000fe200000010ff */
        /* <DEDUP_REMOVED lines=11> */
[----:B------:R-:W3:Y:S04]  /*ce50*/  LDSM.16.MT88.4 R100, [R198+0x13800] ;  /* 0x01380000c664783b */ /* 0x000ee80000004200 */
[----:B------:R-:W-:Y:S01]  /*ce60*/  FADD.FTZ R182, R182, R181 ;  /* 0x000000b5b6b67221 */ /* 0x000fe20000010000 */
[C---:B-1----:R-:W-:Y:S05]  /*ce70*/  HMMA.16816.F32.BF16 R76, R104.reuse, R108, R76 ;  /* 0x0000006c684c723c */ /* 0x042fea000004184c */
[----:B------:R-:W-:Y:S01]  /*ce80*/  FADD.FTZ R134, R134, R183 ;  /* 0x000000b786867221 */ /* 0x000fe20000010000 */
[C---:B------:R-:W-:Y:S05]  /*ce90*/  HMMA.16816.F32.BF16 R80, R104.reuse, R110, R80 ;  /* 0x0000006e6850723c */ /* 0x040fea0000041850 */
[----:B------:R-:W-:Y:S01]  /*cea0*/  FADD.FTZ R217, R219, R182 ;  /* 0x000000b6dbd97221 */ /* 0x000fe20000010000 */
[C---:B----4-:R-:W-:Y:S05]  /*ceb0*/  HMMA.16816.F32.BF16 R84, R104.reuse, R112, R84 ;  /* 0x000000706854723c */ /* 0x050fea0000041854 */
[----:B------:R-:W-:Y:S01]  /*cec0*/  FADD.FTZ R215, R133, R134 ;  /* 0x0000008685d77221 */ /* 0x000fe20000010000 */
[C---:B------:R-:W-:Y:S06]  /*ced0*/  HMMA.16816.F32.BF16 R88, R104.reuse, R114, R88 ;  /* 0x000000726858723c */ /* 0x040fec0000041858 */
[C---:B--2---:R-:W-:Y:S06]  /*cee0*/  HMMA.16816.F32.BF16 R92, R104.reuse, R116, R92 ;  /* 0x00000074685c723c */ /* 0x044fec000004185c */
[----:B------:R-:W-:Y:S06]  /*cef0*/  HMMA.16816.F32.BF16 R96, R104, R118, R96 ;  /* 0x000000766860723c */ /* 0x000fec0000041860 */
[C---:B------:R-:W-:Y:S01]  /*cf00*/  HMMA.16816.F32.BF16 R128, R136.reuse, R124, R4 ;  /* 0x0000007c8880723c */ /* 0x040fe20000041804 */
[----:B------:R-:W1:Y:S05]  /*cf10*/  LDSM.16.MT88.4 R4, [R197+0x15800] ;  /* 0x01580000c504783b */ /* 0x000e6a0000004200 */
[C---:B------:R-:W-:Y:S03]  /*cf20*/  HMMA.16816.F32.BF16 R124, R136.reuse, R126, R8 ;  /* 0x0000007e887c723c */ /* 0x040fe60000041808 */
[----:B------:R-:W2:Y:S03]  /*cf30*/  LDSM.16.MT88.4 R8, [R196+0x15800] ;  /* 0x01580000c408783b */ /* 0x000ea60000004200 */
[C---:B---3--:R-:W-:Y:S05]  /*cf40*/  HMMA.16816.F32.BF16 R120, R136.reuse, R100, R12 ;  /* 0x000000648878723c */ /* 0x048fea000004180c */
[----:B------:R-:W3:Y:S01]  /*cf50*/  LDSM.16.MT88.4 R12, [R200+0x17800] ;  /* 0x01780000c80c783b */ /* 0x000ee20000004200 */
[C---:B------:R-:W-:Y:S06]  /*cf60*/  HMMA.16816.F32.BF16 R116, R136.reuse, R102, R16 ;  /* 0x000000668874723c */ /* 0x040fec0000041810 */
[C---:B------:R-:W-:Y:S01]  /*cf70*/  HMMA.16816.F32.BF16 R112, R136.reuse, R140, R20 ;  /* 0x0000008c8870723c */ /* 0x040fe20000041814 */
[----:B------:R-:W4:Y:S05]  /*cf80*/  LDSM.16.MT88.4 R16, [R198+0x17800] ;  /* 0x01780000c610783b */ /* 0x000f2a0000004200 */
[C---:B------:R-:W-:Y:S03]  /*cf90*/  HMMA.16816.F32.BF16 R108, R136.reuse, R142, R24 ;  /* 0x0000008e886c723c */ /* 0x040fe60000041818 */
[----:B------:R-:W5:Y:S03]  /*cfa0*/  LDSM.16.MT88.4 R20, [R197+0x17800] ;  /* 0x01780000c514783b */ /* 0x000f660000004200 */
[C---:B------:R-:W-:Y:S05]  /*cfb0*/  HMMA.16816.F32.BF16 R104, R136.reuse, R144, R28 ;  /* 0x000000908868723c */ /* 0x040fea000004181c */
[----:B------:R-:W5:Y:S01]  /*cfc0*/  LDSM.16.MT88.4 R24, [R196+0x17800] ;  /* 0x01780000c418783b */ /* 0x000f620000004200 */
        /* <DEDUP_REMOVED lines=8> */
[C---:B------:R-:W-:Y:S06]  /*d050*/  HMMA.16816.F32.BF16 R64, R136.reuse, R10, R64 ;  /* 0x0000000a8840723c */ /* 0x040fec0000041840 */
[C---:B---3--:R-:W-:Y:S06]  /*d060*/  HMMA.16816.F32.BF16 R68, R136.reuse, R12, R68 ;  /* 0x0000000c8844723c */ /* 0x048fec0000041844 */
[C---:B------:R-:W-:Y:S06]  /*d070*/  HMMA.16816.F32.BF16 R72, R136.reuse, R14, R72 ;  /* 0x0000000e8848723c */ /* 0x040fec0000041848 */
[C---:B----4-:R-:W-:Y:S06]  /*d080*/  HMMA.16816.F32.BF16 R76, R136.reuse, R16, R76 ;  /* 0x00000010884c723c */ /* 0x050fec000004184c */
[C---:B------:R-:W-:Y:S06]  /*d090*/  HMMA.16816.F32.BF16 R80, R136.reuse, R18, R80 ;  /* 0x000000128850723c */ /* 0x040fec0000041850 */
[C---:B-----5:R-:W-:Y:S06]  /*d0a0*/  HMMA.16816.F32.BF16 R84, R136.reuse, R20, R84 ;  /* 0x000000148854723c */ /* 0x060fec0000041854 */
[C---:B------:R-:W-:Y:S06]  /*d0b0*/  HMMA.16816.F32.BF16 R88, R136.reuse, R22, R88 ;  /* 0x000000168858723c */ /* 0x040fec0000041858 */
[C---:B------:R-:W-:Y:S06]  /*d0c0*/  HMMA.16816.F32.BF16 R92, R136.reuse, R24, R92 ;  /* 0x00000018885c723c */ /* 0x040fec000004185c */
[----:B------:R-:W-:Y:S01]  /*d0d0*/  HMMA.16816.F32.BF16 R96, R136, R26, R96 ;  /* 0x0000001a8860723c */ /* 0x000fe20000041860 */
[----:B------:R-:W-:Y:S11]  /*d0e0*/  @!UPT UIADD3 URZ, URZ, URZ, URZ ;  /* 0x0000003f3f3ff290 */ /* 0x000ff6000fffe03f */
[----:B------:R-:W-:Y:S01]  /*d0f0*/  @!UPT UIADD3 URZ, URZ, URZ, URZ ;  /* 0x0000003f3f3ff290 */ /* 0x000fe2000fffe03f */
[----:B------:R-:W-:Y:S11]  /*d100*/  @P0 BRA `(.L_x_50) ;  /* 0xffffffd400c00947 */ /* 0x000ff6000383ffff */
.L_x_49:
        /* <DEDUP_REMOVED lines=219> */
.L_x_53:
        /* <DEDUP_REMOVED lines=24> */
.L_x_54:
        /* <DEDUP_REMOVED lines=111> */
.L_x_56:
[----:B------:R-:W-:Y:S05]  /*e730*/  BSYNC B0 ;  /* 0x0000000000007941 */ /* 0x000fea0003800000 */
.L_x_55:
        /* <DEDUP_REMOVED lines=32> */
.L_x_58:
[----:B------:R-:W-:Y:S05]  /*e940*/  BSYNC B0 ;  /* 0x0000000000007941 */ /* 0x000fea0003800000 */
.L_x_57:
        /* <DEDUP_REMOVED lines=20> */
.L_x_60:
[----:B------:R-:W-:Y:S05]  /*ea90*/  BSYNC B0 ;  /* 0x0000000000007941 */ /* 0x000fea0003800000 */
.L_x_59:
        /* <DEDUP_REMOVED lines=20> */
.L_x_62:
[----:B------:R-:W-:Y:S05]  /*ebe0*/  BSYNC B0 ;  /* 0x0000000000007941 */ /* 0x000fea0003800000 */
.L_x_61:
        /* <DEDUP_REMOVED lines=17> */
.L_x_41:
        /* <DEDUP_REMOVED lines=85> */
.L_x_64:
[----:B------:R-:W-:Y:S05]  /*f250*/  BSYNC B0 ;  /* 0x0000000000007941 */ /* 0x000fea0003800000 */
.L_x_63:
        /* <DEDUP_REMOVED lines=19> */
.L_x_66:
[----:B------:R-:W-:Y:S05]  /*f390*/  BSYNC B0 ;  /* 0x0000000000007941 */ /* 0x000fea0003800000 */
.L_x_65:
        /* <DEDUP_REMOVED lines=17> */
.L_x_68:
[----:B------:R-:W-:Y:S05]  /*f4b0*/  BSYNC B0 ;  /* 0x0000000000007941 */ /* 0x000fea0003800000 */
.L_x_67:
        /* <DEDUP_REMOVED lines=17> */
.L_x_70:
[----:B------:R-:W-:Y:S05]  /*f5d0*/  BSYNC B0 ;  /* 0x0000000000007941 */ /* 0x000fea0003800000 */
.L_x_69:
        /* <DEDUP_REMOVED lines=10> */
.L_x_72:
[----:B------:R-:W-:Y:S05]  /*f680*/  BSYNC B0 ;  /* 0x0000000000007941 */ /* 0x000fea0003800000 */
.L_x_71:
        /* <DEDUP_REMOVED lines=10> */
.L_x_74:
[----:B------:R-:W-:Y:S05]  /*f730*/  BSYNC B0 ;  /* 0x0000000000007941 */ /* 0x000fea0003800000 */
.L_x_73:
        /* <DEDUP_REMOVED lines=10> */
.L_x_76:
[----:B------:R-:W-:Y:S05]  /*f7e0*/  BSYNC B0 ;  /* 0x0000000000007941 */ /* 0x000fea0003800000 */
.L_x_75:
        /* <DEDUP_REMOVED lines=10> */
.L_x_77:
        /* <DEDUP_REMOVED lines=15> */
.L_x_800:


//--------------------- .text._ZN5flash16flash_fwd_kernelI23Flash_fwd_kernel_traitsILi192ELi128ELi64ELi8ELb0ELb0EN7cutlass10bfloat16_tE19Flash_kernel_traitsILi192ELi128ELi64ELi8ES3_EELb0ELb1ELb0ELb0ELb0ELb0ELb0ELb0EEEvNS_16Flash_fwd_paramsE --------------------------
	.section	.text._ZN5flash16flash_fwd_kernelI23Flash_fwd_kernel_traitsILi192ELi128ELi64ELi8ELb0ELb0EN7cutlass10bfloat16_tE19Flash_kernel_traitsILi192ELi128ELi64ELi8ES3_EELb0ELb1ELb0ELb0ELb0ELb0ELb0ELb0EEEvNS_16Flash_fwd_paramsE,"ax",@progbits
	.align	128
        .global         _ZN5flash16flash_fwd_kernelI23Flash_fwd_kernel_traitsILi192ELi128ELi64ELi8ELb0ELb0EN7cutlass10bfloat16_tE19Flash_kernel_traitsILi192ELi128ELi64ELi8ES3_EELb0ELb1ELb0ELb0ELb0ELb0ELb0ELb0EEEvNS_16Flash_fwd_paramsE
        .type           _ZN5flash16flash_fwd_kernelI23Flash_fwd_kernel_traitsILi192ELi128ELi64ELi8ELb0ELb0EN7cutlass10bfloat16_tE19Flash_kernel_traitsILi192ELi128ELi64ELi8ES3_EELb0ELb1ELb0ELb0ELb0ELb0ELb0ELb0EEEvNS_16Flash_fwd_paramsE,@function
        .size           _ZN5flash16flash_fwd_kernelI23Flash_fwd_kernel_traitsILi192ELi128ELi64ELi8ELb0ELb0EN7cutlass10bfloat16_tE19Flash_kernel_traitsILi192ELi128ELi64ELi8ES3_EELb0ELb1ELb0ELb0ELb0ELb0ELb0ELb0EEEvNS_16Flash_fwd_paramsE,(.L_x_801 - _ZN5flash16flash_fwd_kernelI23Flash_fwd_kernel_traitsILi192ELi128ELi64ELi8ELb0ELb0EN7cutlass10bfloat16_tE19Flash_kernel_traitsILi192ELi128ELi64ELi8ES3_EELb0ELb1ELb0ELb0ELb0ELb0ELb0ELb0EEEvNS_16Flash_fwd_paramsE)
        .other          _ZN5flash16flash_fwd_kernelI23Flash_fwd_kernel_traitsILi192ELi128ELi64ELi8ELb0ELb0EN7cutlass10bfloat16_tE19Flash_kernel_traitsILi192ELi128ELi64ELi8ES3_EELb0ELb1ELb0ELb0ELb0ELb0ELb0ELb0EEEvNS_16Flash_fwd_paramsE,@"STO_CUDA_ENTRY STV_DEFAULT"
_ZN5flash16flash_fwd_kernelI23Flash_fwd_kernel_traitsILi192ELi128ELi64ELi8ELb0ELb0EN7cutlass10bfloat16_tE19Flash_kernel_traitsILi192ELi128ELi64ELi8ES3_EELb0ELb1ELb0ELb0ELb0ELb0ELb0ELb0EEEvNS_16Flash_fwd_paramsE:
.text._ZN5flash16flash_fwd_kernelI23Flash_fwd_kernel_traitsILi192ELi128ELi64ELi8ELb0ELb0EN7cutlass10bfloat16_tE19Flash_kernel_traitsILi192ELi128ELi64ELi8ES3_EELb0ELb1ELb0ELb0ELb0ELb0ELb0ELb0EEEvNS_16Flash_fwd_paramsE:
        /* <DEDUP_REMOVED lines=54> */
.L_x_78:
[----:B------:R-:W-:-:S05]  /*0360*/  ULDC UR5, c[0x0][0x2c8] ;  /* 0x0000b20000057ab9 */ /* 0x000fca0000000800 */
.L_x_79:
        /* <DEDUP_REMOVED lines=22> */
[----:B------:R-:W1:Y:S01]  /*04d0*/  S2R R4, SR_TID.X ;  /* 0x0000000000047919 */ /* 0x000e620000002100 */
        /* <DEDUP_REMOVED lines=13> */
[----:B-1----:R-:W-:Y:S05]  /*05b0*/  @!P0 BRA `(.L_x_80) ;  /* 0x000000f000e48947 */ /* 0x002fea0003800000 */
[----:B------:R-:W1:Y:S01]  /*05c0*/  LDC R3, c[0x0][0x278] ;  /* 0x00009e00ff037b82 */ /* 0x000e620000000800 */
[----:B------:R-:W-:Y:S01]  /*05d0*/  SHF.R.S32.HI R11, RZ, 0x1f, R4 ;  /* 0x0000001fff0b7819 */ /* 0x000fe20000011404 */
[----:B------:R-:W2:Y:S01]  /*05e0*/  S2R R0, SR_CTAID.Z ;  /* 0x0000000000007919 */ /* 0x000ea20000002700 */
[----:B------:R-:W-:Y:S01]  /*05f0*/  UIADD3 UR5, -UR19, UR14, URZ ;  /* 0x0000000e13057290 */ /* 0x000fe2000fffe13f */
[----:B------:R-:W-:Y:S01]  /*0600*/  IMAD.U32 R19, RZ, RZ, UR13 ;  /* 0x0000000dff137e24 */ /* 0x000fe2000f8e00ff */
[CC--:B------:R-:W-:Y:S01]  /*0610*/  LEA.HI R2, R11.reuse, R4.reuse, RZ, 0x3 ;  /* 0x000000040b027211 */ /* 0x0c0fe200078f18ff */
[----:B------:R-:W-:Y:S01]  /*0620*/  UISETP.NE.AND UP1, UPT, UR12, -0x1, UPT ;  /* 0xffffffff0c00788c */ /* 0x000fe2000bf25270 */
[----:B------:R-:W-:Y:S01]  /*0630*/  LEA.HI R15, R11, R4, RZ, 0x4 ;  /* 0x000000040b0f7211 */ /* 0x000fe200078f20ff */
[----:B------:R-:W-:Y:S01]  /*0640*/  UISETP.NE.AND UP0, UPT, UR8, -0x1, UPT ;  /* 0xffffffff0800788c */ /* 0x000fe2000bf05270 */
[----:B------:R-:W-:Y:S02]  /*0650*/  SHF.R.S32.HI R12, RZ, 0x3, R2 ;  /* 0x00000003ff0c7819 */ /* 0x000fe40000011402 */
[----:B------:R-:W-:-:S02]  /*0660*/  SHF.R.S32.HI R8, RZ, 0x4, R15 ;  /* 0x00000004ff087819 */ /* 0x000fc4000001140f */
[--C-:B------:R-:W-:Y:S01]  /*0670*/  SHF.R.S32.HI R13, RZ, 0x1f, R12.reuse ;  /* 0x0000001fff0d7819 */ /* 0x100fe2000001140c */
[C---:B------:R-:W-:Y:S01]  /*0680*/  IMAD.SHL.U32 R203, R12.reuse, 0x40, RZ ;  /* 0x000000400ccb7824 */ /* 0x040fe200078e00ff */
[C---:B------:R-:W-:Y:S01]  /*0690*/  LEA.HI R201, R15.reuse, R8, RZ, 0x1 ;  /* 0x000000080fc97211 */ /* 0x040fe200078f08ff */
[----:B------:R-:W-:Y:S01]  /*06a0*/  VIADD R7, R12, 0x40 ;  /* 0x000000400c077836 */ /* 0x000fe20000000000 */
[----:B------:R-:W-:Y:S01]  /*06b0*/  LOP3.LUT R15, R15, 0xfffffff0, RZ, 0xc0, !PT ;  /* 0xfffffff00f0f7812 */ /* 0x000fe200078ec0ff */
[----:B------:R-:W-:Y:S01]  /*06c0*/  @UP1 ULDC.64 UR6, c[0x0][0x240] ;  /* 0x0000900000061ab9 */ /* 0x000fe20000000a00 */
[----:B------:R-:W-:Y:S01]  /*06d0*/  LOP3.LUT R201, R201, 0xfffffffe, RZ, 0xc0, !PT ;  /* 0xfffffffec9c97812 */ /* 0x000fe200078ec0ff */
[----:B------:R-:W-:Y:S01]  /*06e0*/  @UP1 UIMAD.WIDE.U32 UR24, UR12, UR6, URZ ;  /* 0x000000060c1812a5 */ /* 0x000fe2000f8e003f */
[----:B------:R-:W-:Y:S01]  /*06f0*/  LOP3.LUT R203, R203, 0x1c0, RZ, 0xc0, !PT ;  /* 0x000001c0cbcb7812 */ /* 0x000fe200078ec0ff */
[----:B------:R-:W-:Y:S01]  /*0700*/  IMAD.IADD R15, R4, 0x1, -R15 ;  /* 0x00000001040f7824 */ /* 0x000fe200078e0a0f */
[----:B------:R-:W-:Y:S01]  /*0710*/  @!UP1 USHF.R.S32.HI UR9, URZ, 0x1f, UR16 ;  /* 0x0000001f3f099899 */ /* 0x000fe20008011410 */
[----:B-1----:R-:W-:Y:S01]  /*0720*/  IABS R6, R3 ;  /* 0x0000000300067213 */ /* 0x002fe20000000000 */
[----:B------:R-:W-:Y:S01]  /*0730*/  IMAD.IADD R201, R8, 0x1, -R201 ;  /* 0x0000000108c97824 */ /* 0x000fe200078e0ac9 */
[----:B------:R-:W-:Y:S01]  /*0740*/  PLOP3.LUT P2, PT, PT, PT, UP0, 0x80, 0x0 ;  /* 0x000000000000781c */ /* 0x000fe20003f4f008 */
[----:B------:R-:W-:Y:S01]  /*0750*/  IMAD.MOV.U32 R8, RZ, RZ, RZ ;  /* 0x000000ffff087224 */ /* 0x000fe200078e00ff */
[----:B------:R-:W1:Y:S01]  /*0760*/  I2F.RP R5, R6 ;  /* 0x0000000600057306 */ /* 0x000e620000209400 */
[----:B------:R-:W-:Y:S01]  /*0770*/  @UP1 UIMAD UR15, UR12, UR7, UR25 ;  /* 0x000000070c0f12a4 */ /* 0x000fe2000f8e0219 */
[----:B------:R-:W-:Y:S01]  /*0780*/  ISETP.GE.AND P5, PT, R7, UR5, PT ;  /* 0x0000000507007c0c */ /* 0x000fe2000bfa6270 */
[----:B------:R-:W-:Y:S01]  /*0790*/  @UP0 UIADD3 UR26, UR23, UR8, URZ ;  /* 0x00000008171a0290 */ /* 0x000fe2000fffe03f */
[----:B------:R-:W-:Y:S01]  /*07a0*/  LEA.HI R7, R11, R4, RZ, 0x6 ;  /* 0x000000040b077211 */ /* 0x000fe200078f30ff */
[----:B------:R-:W-:Y:S01]  /*07b0*/  @!UP1 ULDC.64 UR6, c[0x0][0x228] ;  /* 0x00008a0000069ab9 */ /* 0x000fe20000000a00 */
[----:B------:R-:W-:Y:S01]  /*07c0*/  @UP0 ULDC.64 UR10, c[0x0][0x248] ;  /* 0x00009200000a0ab9 */ /* 0x000fe20000000a00 */
[----:B------:R-:W-:Y:S01]  /*07d0*/  @!UP1 UIMAD UR9, UR9, UR6, URZ ;  /* 0x00000006090992a4 */ /* 0x000fe2000f8e023f */
[----:B------:R-:W-:Y:S01]  /*07e0*/  IMAD.WIDE R18, R19, 0x80, R12 ;  /* 0x0000008013127825 */ /* 0x000fe200078e020c */
[----:B------:R-:W-:-:S02]  /*07f0*/  @!UP1 UIMAD.WIDE.U32 UR30, UR16, UR6, URZ ;  /* 0x00000006101e92a5 */ /* 0x000fc4000f8e003f */
[----:B------:R-:W-:Y:S02]  /*0800*/  @UP0 UIMAD.WIDE.U32 UR28, UR26, UR10, URZ ;  /* 0x0000000a1a1c02a5 */ /* 0x000fe4000f8e003f */
[----:B------:R-:W-:Y:S01]  /*0810*/  @!UP1 UIMAD UR7, UR16, UR7, UR9 ;  /* 0x00000007100792a4 */ /* 0x000fe2000f8e0209 */
[----:B-1----:R-:W1:Y:S01]  /*0820*/  MUFU.RCP R9, R5 ;  /* 0x0000000500097308 */ /* 0x002e620000001000 */
[----:B------:R-:W-:Y:S02]  /*0830*/  @UP0 UIMAD UR26, UR26, UR11, URZ ;  /* 0x0000000b1a1a02a4 */ /* 0x000fe4000f8e023f */
[----:B------:R-:W-:Y:S02]  /*0840*/  @!UP1 UIADD3 UR15, UR31, UR7, URZ ;  /* 0x000000071f0f9290 */ /* 0x000fe4000fffe03f */
[----:B------:R-:W-:Y:S01]  /*0850*/  @UP0 UIADD3 UR26, UR29, UR26, URZ ;  /* 0x0000001a1d1a0290 */ /* 0x000fe2000fffe03f */
[----:B------:R-:W-:Y:S01]  /*0860*/  @!UP1 UMOV UR24, UR30 ;  /* 0x0000001e00189c82 */ /* 0x000fe20008000000 */
[----:B-1----:R-:W-:-:S02]  /*0870*/  VIADD R9, R9, 0xffffffe ;  /* 0x0ffffffe09097836 */ /* 0x002fc40000000000 */
[----:B------:R-:W-:-:S04]  /*0880*/  VIADD R5, R12, 0x60 ;  /* 0x000000600c057836 */ /* 0x000fc80000000000 */
[----:B------:R-:W1:Y:S01]  /*0890*/  F2I.FTZ.U32.TRUNC.NTZ R9, R9 ;  /* 0x0000000900097305 */ /* 0x000e62000021f000 */
[----:B------:R-:W-:Y:S02]  /*08a0*/  ISETP.GE.AND P4, PT, R5, UR5, PT ;  /* 0x0000000505007c0c */ /* 0x000fe4000bf86270 */
[----:B------:R-:W-:Y:S02]  /*08b0*/  LOP3.LUT R5, R2, 0xfffffff8, RZ, 0xc0, !PT ;  /* 0xfffffff802057812 */ /* 0x000fe400078ec0ff */
[----:B--2---:R-:W-:-:S03]  /*08c0*/  IABS R2, R0 ;  /* 0x0000000000027213 */ /* 0x004fc60000000000 */
[----:B------:R-:W-:-:S04]  /*08d0*/  IMAD.IADD R5, R4, 0x1, -R5 ;  /* 0x0000000104057824 */ /* 0x000fc800078e0a05 */
[----:B------:R-:W-:Y:S02]  /*08e0*/  IMAD.SHL.U32 R134, R5, 0x8, RZ ;  /* 0x0000000805867824 */ /* 0x000fe400078e00ff */
[----:B-1----:R-:W-:-:S03]  /*08f0*/  IMAD.MOV R175, RZ, RZ, -R9 ;  /* 0x000000ffffaf7224 */ /* 0x002fc600078e0a09 */
[----:B------:R-:W-:Y:S01]  /*0900*/  LOP3.LUT R0, R203, 0x38, R134, 0xf8, !PT ;  /* 0x00000038cb007812 */ /* 0x000fe200078ef886 */
[----:B------:R-:W-:Y:S01]  /*0910*/  IMAD R175, R175, R6, RZ ;  /* 0x00000006afaf7224 */ /* 0x000fe200078e02ff */
[----:B------:R-:W-:-:S03]  /*0920*/  SHF.R.U32.HI R203, RZ, 0x3, R203 ;  /* 0x00000003ffcb7819 */ /* 0x000fc600000116cb */
[----:B------:R-:W-:Y:S01]  /*0930*/  IMAD.HI.U32 R175, R9, R175, R8 ;  /* 0x000000af09af7227 */ /* 0x000fe200078e0008 */
[----:B------:R-:W-:Y:S02]  /*0940*/  LOP3.LUT R203, R0, R203, RZ, 0x3c, !PT ;  /* 0x000000cb00cb7212 */ /* 0x000fe400078e3cff */
[----:B------:R-:W-:Y:S01]  /*0950*/  SHF.R.S32.HI R0, RZ, 0x1f, R15 ;  /* 0x0000001fff007819 */ /* 0x000fe2000001140f */
[----:B------:R-:W-:Y:S02]  /*0960*/  IMAD.SHL.U32 R8, R7, 0x8, RZ ;  /* 0x0000000807087824 */ /* 0x000fe400078e00ff */
[----:B------:R-:W-:Y:S01]  /*0970*/  IMAD.HI.U32 R175, R175, R2, RZ ;  /* 0x00000002afaf7227 */ /* 0x000fe200078e00ff */
[----:B------:R-:W-:-:S03]  /*0980*/  LEA.HI R0, R0, R15, RZ, 0x3 ;  /* 0x0000000f00007211 */ /* 0x000fc600078f18ff */
[----:B------:R-:W-:-:S04]  /*0990*/  IMAD.MOV R9, RZ, RZ, -R175 ;  /* 0x000000ffff097224 */ /* 0x000fc800078e0aaf */
[----:B------:R-:W-:Y:S01]  /*09a0*/  IMAD R9, R6, R9, R2 ;  /* 0x0000000906097224 */ /* 0x000fe200078e0202 */
[----:B------:R-:W-:-:S04]  /*09b0*/  LOP3.LUT R2, R0, 0xfffffff8, RZ, 0xc0, !PT ;  /* 0xfffffff800027812 */ /* 0x000fc800078ec0ff */
[----:B------:R-:W-:Y:S01]  /*09c0*/  ISETP.GT.U32.AND P0, PT, R6, R9, PT ;  /* 0x000000090600720c */ /* 0x000fe20003f04070 */
[----:B------:R-:W-:Y:S01]  /*09d0*/  IMAD.IADD R2, R15, 0x1, -R2 ;  /* 0x000000010f027824 */ /* 0x000fe200078e0a02 */
[----:B------:R-:W-:Y:S11]  /*09e0*/  @P2 BRA `(.L_x_81) ;  /* 0x0000000000302947 */ /* 0x000ff60003800000 */
        /* <DEDUP_REMOVED lines=11> */
[----:B------:R-:W-:-:S12]  /*0aa0*/  UIADD3 UR26, UR29, UR7, URZ ;  /* 0x000000071d1a7290 */ /* 0x000fd8000fffe03f */
.L_x_81:
[----:B------:R-:W-:Y:S01]  /*0ab0*/  @UP0 UIADD3 UR27, UR23, UR8, URZ ;  /* 0x00000008171b0290 */ /* 0x000fe2000fffe03f */
[----:B------:R-:W-:Y:S01]  /*0ac0*/  @!P0 IMAD.IADD R9, R9, 0x1, -R6 ;  /* 0x0000000109098824 */ /* 0x000fe200078e0a06 */
[----:B------:R-:W-:Y:S01]  /*0ad0*/  USHF.R.S32.HI UR25, URZ, 0x1f, UR4 ;  /* 0x0000001f3f197899 */ /* 0x000fe20008011404 */
[----:B------:R-:W-:Y:S01]  /*0ae0*/  SHF.R.S32.HI R135, RZ, 0x1f, R134 ;  /* 0x0000001fff877819 */ /* 0x000fe20000011486 */
[----:B------:R-:W-:Y:S01]  /*0af0*/  @UP0 ULDC.64 UR8, c[0x0][0x250] ;  /* 0x0000940000080ab9 */ /* 0x000fe20000000a00 */
[----:B------:R-:W-:Y:S01]  /*0b00*/  LOP3.LUT R203, R203, 0xfffffe00, R8, 0xf8, !PT ;  /* 0xfffffe00cbcb7812 */ /* 0x000fe200078ef808 */
[----:B------:R-:W-:Y:S01]  /*0b10*/  @UP0 UIMAD.WIDE.U32 UR6, UR27, UR8, URZ ;  /* 0x000000081b0602a5 */ /* 0x000fe2000f8e003f */
[----:B------:R-:W-:Y:S01]  /*0b20*/  ISETP.GE.U32.AND P1, PT, R9, R6, PT ;  /* 0x000000060900720c */ /* 0x000fe20003f26070 */
[----:B------:R-:W-:Y:S01]  /*0b30*/  @UP0 UIMAD UR27, UR27, UR9, URZ ;  /* 0x000000091b1b02a4 */ /* 0x000fe2000f8e023f */
[----:B------:R-:W-:-:S03]  /*0b40*/  LOP3.LUT R6, R3, UR4, RZ, 0x3c, !PT ;  /* 0x0000000403067c12 */ /* 0x000fc6000f8e3cff */
[----:B------:R-:W-:Y:S01]  /*0b50*/  @UP0 UIADD3 UR27, UR7, UR27, URZ ;  /* 0x0000001b071b0290 */ /* 0x000fe2000fffe03f */
[----:B------:R-:W-:Y:S11]  /*0b60*/  @P2 BRA `(.L_x_82) ;  /* 0x0000000000342947 */ /* 0x000ff60003800000 */
        /* <DEDUP_REMOVED lines=11> */
[----:B------:R-:W-:Y:S01]  /*0c20*/  UIADD3 UR27, UR31, UR7, URZ ;  /* 0x000000071f1b7290 */ /* 0x000fe2000fffe03f */
[----:B------:R-:W-:-:S11]  /*0c30*/  UMOV UR6, UR30 ;  /* 0x0000001e00067c82 */ /* 0x000fd60008000000 */
.L_x_82:
[----:B------:R-:W-:Y:S01]  /*0c40*/  ISETP.GE.AND P2, PT, R6, RZ, PT ;  /* 0x000000ff0600720c */ /* 0x000fe20003f46270 */
[----:B------:R-:W-:Y:S01]  /*0c50*/  IMAD R7, R13, UR10, RZ ;  /* 0x0000000a0d077c24 */ /* 0x000fe2000f8e02ff */
[----:B------:R-:W-:Y:S01]  /*0c60*/  ISETP.NE.AND P3, PT, R3, RZ, PT ;  /* 0x000000ff0300720c */ /* 0x000fe20003f65270 */
[C---:B------:R-:W-:Y:S01]  /*0c70*/  IMAD.WIDE.U32 R14, R12.reuse, UR10, R134 ;  /* 0x0000000a0c0e7c25 */ /* 0x040fe2000f8e0086 */
[----:B------:R-:W1:Y:S01]  /*0c80*/  S2UR UR23, SR_CgaCtaId ;  /* 0x00000000001779c3 */ /* 0x000e620000008800 */
[----:B------:R-:W-:Y:S01]  /*0c90*/  UIADD3 UR16, UR17, -0x1, URZ ;  /* 0xffffffff11107890 */ /* 0x000fe2000fffe03f */
[----:B------:R-:W-:Y:S01]  /*0ca0*/  IADD3 R10, R12, 0x20, RZ ;  /* 0x000000200c0a7810 */ /* 0x000fe20007ffe0ff */
[----:B------:R-:W-:Y:S01]  /*0cb0*/  @!P0 VIADD R175, R175, 0x1 ;  /* 0x00000001afaf8836 */ /* 0x000fe20000000000 */
[----:B------:R-:W-:Y:S01]  /*0cc0*/  IADD3 R210, P0, R14, UR28, RZ ;  /* 0x0000001c0ed27c10 */ /* 0x000fe2000ff1e0ff */
[C---:B------:R-:W-:Y:S01]  /*0cd0*/  IMAD R6, R12.reuse, UR11, R7 ;  /* 0x0000000b0c067c24 */ /* 0x040fe2000f8e0207 */
[----:B------:R-:W-:Y:S01]  /*0ce0*/  BSSY B0, `(.L_x_83) ;  /* 0x0000047000007945 */ /* 0x000fe20003800000 */
[----:B------:R-:W-:Y:S01]  /*0cf0*/  IMAD.WIDE.U32 R8, R12, UR8, R134 ;  /* 0x000000080c087c25 */ /* 0x000fe2000f8e0086 */
[----:B------:R-:W-:-:S02]  /*0d00*/  IADD3 R208, R134, 0x80, RZ ;  /* 0x0000008086d07810 */ /* 0x000fc40007ffe0ff */
[----:B------:R-:W-:Y:S01]  /*0d10*/  IADD3.X R211, R15, UR26, R6, P0, !PT ;  /* 0x0000001a0fd37c10 */ /* 0x000fe200087fe406 */
[----:B------:R-:W-:Y:S02]  /*0d20*/  IMAD R7, R13, UR8, RZ ;  /* 0x000000080d077c24 */ /* 0x000fe4000f8e02ff */
[----:B------:R-:W-:Y:S01]  /*0d30*/  @P1 VIADD R175, R175, 0x1 ;  /* 0x00000001afaf1836 */ /* 0x000fe20000000000 */
[----:B------:R-:W-:Y:S01]  /*0d40*/  IADD3 R172, P1, R8, UR6, RZ ;  /* 0x0000000608ac7c10 */ /* 0x000fe2000ff3e0ff */
[----:B------:R-:W-:Y:S01]  /*0d50*/  IMAD R6, R12, UR9, R7 ;  /* 0x000000090c067c24 */ /* 0x000fe2000f8e0207 */
[----:B------:R-:W-:Y:S01]  /*0d60*/  IADD3 R8, P0, R134, UR24, RZ ;  /* 0x0000001886087c10 */ /* 0x000fe2000ff1e0ff */
[----:B------:R-:W-:Y:S01]  /*0d70*/  ULDC.64 UR6, c[0x0][0x258] ;  /* 0x0000960000067ab9 */ /* 0x000fe20000000a00 */
[----:B------:R-:W-:Y:S01]  /*0d80*/  @!P2 IADD3 R175, -R175, RZ, RZ ;  /* 0x000000ffafafa210 */ /* 0x000fe20007ffe1ff */
[----:B------:R-:W-:Y:S01]  /*0d90*/  UIMAD UR24, UR25, UR6, URZ ;  /* 0x00000006191872a4 */ /* 0x000fe2000f8e023f */
[----:B------:R-:W-:Y:S01]  /*0da0*/  @!P3 LOP3.LUT R175, RZ, R3, RZ, 0x33, !PT ;  /* 0x00000003ffafb212 */ /* 0x000fe200078e33ff */
[----:B------:R-:W-:Y:S01]  /*0db0*/  IMAD.U32 R14, RZ, RZ, UR6 ;  /* 0x00000006ff0e7e24 */ /* 0x000fe2000f8e00ff */
[----:B------:R-:W-:Y:S01]  /*0dc0*/  IADD3.X R173, R9, UR27, R6, P1, !PT ;  /* 0x0000001b09ad7c10 */ /* 0x000fe20008ffe406 */
[----:B------:R-:W-:Y:S01]  /*0dd0*/  UIMAD UR24, UR4, UR7, UR24 ;  /* 0x00000007041872a4 */ /* 0x000fe2000f8e0218 */
[----:B------:R-:W-:Y:S01]  /*0de0*/  IADD3.X R9, R135, UR15, RZ, P0, !PT ;  /* 0x0000000f87097c10 */ /* 0x000fe200087fe4ff */
[----:B------:R-:W-:Y:S01]  /*0df0*/  UIMAD UR15, UR16, -0x40, UR22 ;  /* 0xffffffc0100f78a4 */ /* 0x000fe2000f8e0216 */
[----:B------:R-:W-:Y:S01]  /*0e00*/  SHF.R.S32.HI R6, RZ, 0x1f, R175 ;  /* 0x0000001fff067819 */ /* 0x000fe200000114af */
[----:B------:R-:W-:Y:S01]  /*0e10*/  ULDC.64 UR6, c[0x0][0x260] ;  /* 0x0000980000067ab9 */ /* 0x000fe20000000a00 */
[----:B------:R-:W-:Y:S01]  /*0e20*/  ISETP.GE.AND P0, PT, R12, UR5, PT ;  /* 0x000000050c007c0c */ /* 0x000fe2000bf06270 */
[----:B------:R-:W-:Y:S01]  /*0e30*/  IMAD.WIDE.U32 R14, R14, UR4, R8 ;  /* 0x000000040e0e7c25 */ /* 0x000fe2000f8e0008 */
[----:B------:R-:W-:Y:S01]  /*0e40*/  UMOV UR4, 0x400 ;  /* 0x0000040000047882 */ /* 0x000fe20000000000 */
[----:B------:R-:W-:Y:S01]  /*0e50*/  ISETP.GE.AND P1, PT, R10, UR5, PT ;  /* 0x000000050a007c0c */ /* 0x000fe2000bf26270 */
[----:B-1----:R-:W-:Y:S01]  /*0e60*/  ULEA UR4, UR23, UR4, 0x18 ;  /* 0x0000000417047291 */ /* 0x002fe2000f8ec03f */
[----:B------:R-:W-:Y:S01]  /*0e70*/  IMAD R8, R6, UR6, RZ ;  /* 0x0000000606087c24 */ /* 0x000fe2000f8e02ff */
[----:B------:R-:W-:Y:S01]  /*0e80*/  IADD3 R17, R15, UR24, RZ ;  /* 0x000000180f117c10 */ /* 0x000fe2000fffe0ff */
[----:B------:R-:W-:-:S03]  /*0e90*/  IMAD.WIDE.U32 R210, R175, UR6, R210 ;  /* 0x00000006afd27c25 */ /* 0x000fc6000f8e00d2 */
[----:B------:R-:W-:Y:S01]  /*0ea0*/  LEA R203, R203, UR4, 0x1 ;  /* 0x00000004cbcb7c11 */ /* 0x000fe2000f8e08ff */
[C---:B------:R-:W-:Y:S01]  /*0eb0*/  IMAD R213, R175.reuse, UR7, R8 ;  /* 0x00000007afd57c24 */ /* 0x040fe2000f8e0208 */
[----:B------:R-:W-:Y:S01]  /*0ec0*/  ULDC.64 UR6, c[0x0][0x268] ;  /* 0x00009a0000067ab9 */ /* 0x000fe20000000a00 */
[----:B------:R-:W-:Y:S02]  /*0ed0*/  VIADD R209, R134, 0x40 ;  /* 0x0000004086d17836 */ /* 0x000fe40000000000 */
[----:B------:R-:W-:Y:S02]  /*0ee0*/  IMAD R6, R6, UR6, RZ ;  /* 0x0000000606067c24 */ /* 0x000fe4000f8e02ff */
[----:B------:R-:W-:-:S04]  /*0ef0*/  IMAD.WIDE.U32 R172, R175, UR6, R172 ;  /* 0x00000006afac7c25 */ /* 0x000fc8000f8e00ac */
[----:B------:R-:W-:Y:S01]  /*0f00*/  IMAD R175, R175, UR7, R6 ;  /* 0x00000007afaf7c24 */ /* 0x000fe2000f8e0206 */
[----:B------:R-:W-:Y:S06]  /*0f10*/  @P0 BRA `(.L_x_84) ;  /* 0x00000000008c0947 */ /* 0x000fec0003800000 */
[----:B------:R-:W-:Y:S01]  /*0f20*/  ULDC UR23, c[0x0][0x2d0] ;  /* 0x0000b40000177ab9 */ /* 0x000fe20000000800 */
[----:B------:R-:W-:Y:S01]  /*0f30*/  ULDC.64 UR6, c[0x0][0x240] ;  /* 0x0000900000067ab9 */ /* 0x000fe20000000a00 */
[----:B------:R-:W-:Y:S01]  /*0f40*/  ISETP.GE.AND P6, PT, R134, UR23, PT ;  /* 0x0000001786007c0c */ /* 0x000fe2000bfc6270 */
[----:B------:R-:W-:Y:S01]  /*0f50*/  IMAD R3, R19, UR6, RZ ;  /* 0x0000000613037c24 */ /* 0x000fe2000f8e02ff */
[----:B------:R-:W-:Y:S01]  /*0f60*/  ISETP.GE.AND P3, PT, R209, UR23, PT ;  /* 0x00000017d1007c0c */ /* 0x000fe2000bf66270 */
[----:B------:R-:W-:Y:S01]  /*0f70*/  IMAD.MOV.U32 R16, RZ, RZ, R14 ;  /* 0x000000ffff107224 */ /* 0x000fe200078e000e */
[----:B------:R-:W-:Y:S01]  /*0f80*/  ISETP.GE.AND P2, PT, R208, UR23, PT ;  /* 0x00000017d0007c0c */ /* 0x000fe2000bf46270 */
[C---:B------:R-:W-:Y:S02]  /*0f90*/  IMAD R20, R18.reuse, UR7, R3 ;  /* 0x0000000712147c24 */ /* 0x040fe4000f8e0203 */
[----:B------:R-:W-:-:S04]  /*0fa0*/  IMAD.WIDE.U32 R22, R18, UR6, R16 ;  /* 0x0000000612167c25 */ /* 0x000fc8000f8e0010 */
[----:B------:R-:W-:Y:S02]  /*0fb0*/  IMAD.IADD R20, R23, 0x1, R20 ;  /* 0x0000000117147824 */ /* 0x000fe400078e0214 */
[----:B------:R-:W1:Y:S01]  /*0fc0*/  @!P6 LDC.64 R8, c[0x0][0x210] ;  /* 0x00008400ff08eb82 */ /* 0x000e620000000a00 */
[----:B------:R2:W-:Y:S07]  /*0fd0*/  @P6 STS.128 [R203], RZ ;  /* 0x000000ffcb006388 */ /* 0x0005ee0000000c00 */
[----:B------:R-:W3:Y:S01]  /*0fe0*/  @!P3 LDC.64 R6, c[0x0][0x210] ;  /* 0x00008400ff06bb82 */ /* 0x000ee20000000a00 */
[----:B-1----:R-:W-:-:S04]  /*0ff0*/  @!P6 LEA R8, P0, R22, R8, 0x1 ;  /* 0x000000081608e211 */ /* 0x002fc800078008ff */
[C---:B------:R-:W-:Y:S02]  /*1000*/  @!P6 LEA.HI.X R9, R22.reuse, R9, R20, 0x1, P0 ;  /* 0x000000091609e211 */ /* 0x040fe400000f0c14 */
[----:B---3--:R-:W-:-:S03]  /*1010*/  @!P3 LEA R6, P0, R22, R6, 0x1 ;  /* 0x000000061606b211 */ /* 0x008fc600078008ff */
[----:B------:R-:W-:Y:S01]  /*1020*/  @!PT LDS RZ, [RZ] ;  /* 0x00000000fffff984 */ /* 0x000fe20000000800 */
[----:B------:R-:W-:Y:S01]  /*1030*/  @!PT LDS RZ, [RZ] ;  /* 0x00000000fffff984 */ /* 0x000fe20000000800 */
[----:B------:R-:W-:Y:S01]  /*1040*/  @!PT LDS RZ, [RZ] ;  /* 0x00000000fffff984 */ /* 0x000fe20000000800 */
[----:B------:R2:W-:Y:S01]  /*1050*/  @!P6 LDGSTS.E.BYPASS.LTC128B.128 [R203], desc[UR20][R8.64] ;  /* 0x0000000008cbefae */ /* 0x0005e2000b901d54 */
[----:B------:R-:W-:-:S03]  /*1060*/  @!P3 LEA.HI.X R7, R22, R7, R20, 0x1, P0 ;  /* 0x000000071607b211 */ /* 0x000fc600000f0c14 */
[----:B------:R2:W-:Y:S04]  /*1070*/  @P3 STS.128 [R203+0x4000], RZ ;  /* 0x004000ffcb003388 */ /* 0x0005e80000000c00 */
[----:B------:R-:W-:Y:S01]  /*1080*/  @!PT LDS RZ, [RZ] ;  /* 0x00000000fffff984 */ /* 0x000fe20000000800 */
[----:B------:R-:W-:Y:S01]  /*1090*/  @!PT LDS RZ, [RZ] ;  /* 0x00000000fffff984 */ /* 0x000fe20000000800 */
[----:B------:R-:W-:Y:S01]  /*10a0*/  @!PT LDS RZ, [RZ] ;  /* 0x00000000fffff984 */ /* 0x000fe20000000800 */
[----:B------:R2:W-:Y:S04]  /*10b0*/  @!P3 LDGSTS.E.BYPASS.LTC128B.128 [R203+0x4000], desc[UR20][R6.64+0x80] ;  /* 0x0400008006cbbfae */ /* 0x0005e8000b901d54 */
[----:B------:R2:W-:Y:S01]  /*10c0*/  @P2 STS.128 [R203+0x8000], RZ ;  /* 0x008000ffcb002388 */ /* 0x0005e20000000c00 */
[----:B------:R-:W-:Y:S05]  /*10d0*/  @P2 BRA `(.L_x_84) ;  /* 0x00000000001c2947 */ /* 0x000fea0003800000 */
[----:B------:R-:W-:Y:S02]  /*10e0*/  ULDC.64 UR6, c[0x0][0x210] ;  /* 0x0000840000067ab9 */ /* 0x000fe40000000a00 */
[----:B--2---:R-:W-:-:S04]  /*10f0*/  LEA R6, P0, R22, UR6, 0x1 ;  /* 0x0000000616067c11 */ /* 0x004fc8000f8008ff */
[----:B------:R-:W-:-:S05]  /*1100*/  LEA.HI.X R7, R22, UR7, R20, 0x1, P0 ;  /* 0x0000000716077c11 */ /* 0x000fca00080f0c14 */
[----:B------:R-:W-:Y:S01]  /*1110*/  @!PT LDS RZ, [RZ] ;  /* 0x00000000fffff984 */ /* 0x000fe20000000800 */
[----:B------:R-:W-:Y:S01]  /*1120*/  @!PT LDS RZ, [RZ] ;  /* 0x00000000fffff984 */ /* 0x000fe20000000800 */
[----:B------:R-:W-:Y:S01]  /*1130*/  @!PT LDS RZ, [RZ] ;  /* 0x00000000fffff984 */ /* 0x000fe20000000800 */
[----:B------:R1:W-:Y:S04]  /*1140*/  LDGSTS.E.BYPASS.LTC128B.128 [R203+0x8000], desc[UR20][R6.64+0x100] ;  /* 0x0800010006cb7fae */ /* 0x0003e8000b901d54 */
.L_x_84:
[----:B------:R-:W-:Y:S05]  /*1150*/  BSYNC B0 ;  /* 0x0000000000007941 */ /* 0x000fea0003800000 */
.L_x_83:
[----:B------:R-:W-:Y:S04]  /*1160*/  BSSY B0, `(.L_x_85) ;  /* 0x0000028000007945 */ /* 0x000fe80003800000 */
[----:B------:R-:W-:Y:S05]  /*1170*/  @P1 BRA `(.L_x_86) ;  /* 0x0000000000981947 */ /* 0x000fea0003800000 */
[----:B------:R-:W-:Y:S01]  /*1180*/  ULDC UR23, c[0x0][0x2d0] ;  /* 0x0000b40000177ab9 */ /* 0x000fe20000000800 */
[----:B------:R-:W-:Y:S01]  /*1190*/  IADD3 R20, P0, R18, 0x20, RZ ;  /* 0x0000002012147810 */ /* 0x000fe20007f1e0ff */
[----:B------:R-:W-:Y:S01]  /*11a0*/  ULDC.64 UR6, c[0x0][0x240] ;  /* 0x0000900000067ab9 */ /* 0x000fe20000000a00 */
[----:B------:R-:W-:Y:S01]  /*11b0*/  ISETP.GE.AND P3, PT, R134, UR23, PT ;  /* 0x0000001786007c0c */ /* 0x000fe2000bf66270 */
[----:B------:R-:W-:Y:S01]  /*11c0*/  IMAD.MOV.U32 R22, RZ, RZ, R14 ;  /* 0x000000ffff167224 */ /* 0x000fe200078e000e */
[----:B------:R-:W-:Y:S01]  /*11d0*/  ISETP.GE.AND P2, PT, R209, UR23, PT ;  /* 0x00000017d1007c0c */ /* 0x000fe2000bf46270 */
[----:B------:R-:W-:Y:S01]  /*11e0*/  IMAD.X R3, RZ, RZ, R19, P0 ;  /* 0x000000ffff037224 */ /* 0x000fe200000e0613 */
[----:B------:R-:W-:Y:S01]  /*11f0*/  ISETP.GE.AND P0, PT, R208, UR23, PT ;  /* 0x00000017d0007c0c */ /* 0x000fe2000bf06270 */
[----:B------:R-:W-:Y:S02]  /*1200*/  IMAD.MOV.U32 R23, RZ, RZ, R17 ;  /* 0x000000ffff177224 */ /* 0x000fe400078e0011 */
[----:B------:R-:W-:-:S02]  /*1210*/  IMAD R3, R3, UR6, RZ ;  /* 0x0000000603037c24 */ /* 0x000fc4000f8e02ff */
[----:B------:R-:W-:-:S04]  /*1220*/  IMAD.WIDE.U32 R22, R20, UR6, R22 ;  /* 0x0000000614167c25 */ /* 0x000fc8000f8e0016 */
[----:B--2---:R-:W2:Y:S01]  /*1230*/  @!P3 LDC.64 R8, c[0x0][0x210] ;  /* 0x00008400ff08bb82 */ /* 0x004ea20000000a00 */
[----:B------:R-:W-:Y:S01]  /*1240*/  IMAD R3, R20, UR7, R3 ;  /* 0x0000000714037c24 */ /* 0x000fe2000f8e0203 */
[----:B------:R3:W-:Y:S06]  /*1250*/  @P3 STS.128 [R203+0x1000], RZ ;  /* 0x001000ffcb003388 */ /* 0x0007ec0000000c00 */
[----:B-1----:R-:W1:Y:S01]  /*1260*/  @!P2 LDC.64 R6, c[0x0][0x210] ;  /* 0x00008400ff06ab82 */ /* 0x002e620000000a00 */
[----:B--2---:R-:W-:Y:S01]  /*1270*/  @!P3 LEA R20, P6, R22, R8, 0x1 ;  /* 0x000000081614b211 */ /* 0x004fe200078c08ff */
[----:B------:R-:W-:-:S05]  /*1280*/  IMAD.IADD R8, R23, 0x1, R3 ;  /* 0x0000000117087824 */ /* 0x000fca00078e0203 */
[C---:B------:R-:W-:Y:S02]  /*1290*/  @!P3 LEA.HI.X R21, R22.reuse, R9, R8, 0x1, P6 ;  /* 0x000000091615b211 */ /* 0x040fe400030f0c08 */
[----:B-1----:R-:W-:-:S03]  /*12a0*/  @!P2 LEA R6, P1, R22, R6, 0x1 ;  /* 0x000000061606a211 */ /* 0x002fc600078208ff */
[----:B------:R-:W-:Y:S01]  /*12b0*/  @!PT LDS RZ, [RZ] ;  /* 0x00000000fffff984 */ /* 0x000fe20000000800 */
[----:B------:R-:W-:Y:S01]  /*12c0*/  @!PT LDS RZ, [RZ] ;  /* 0x00000000fffff984 */ /* 0x000fe20000000800 */
[----:B------:R-:W-:Y:S01]  /*12d0*/  @!PT LDS RZ, [RZ] ;  /* 0x00000000fffff984 */ /* 0x000fe20000000800 */
[----:B------:R3:W-:Y:S01]  /*12e0*/  @!P3 LDGSTS.E.BYPASS.LTC128B.128 [R203+0x1000], desc[UR20][R20.64] ;  /* 0x0100000014cbbfae */ /* 0x0007e2000b901d54 */
        /* <DEDUP_REMOVED lines=9> */
[----:B---3--:R-:W-:-:S04]  /*1380*/  LEA R6, P0, R22, UR6, 0x1 ;  /* 0x0000000616067c11 */ /* 0x008fc8000f8008ff */
[----:B------:R-:W-:-:S05]  /*1390*/  LEA.HI.X R7, R22, UR7, R8, 0x1, P0 ;  /* 0x0000000716077c11 */ /* 0x000fca00080f0c08 */
[----:B------:R-:W-:Y:S01]  /*13a0*/  @!PT LDS RZ, [RZ] ;  /* 0x00000000fffff984 */ /* 0x000fe20000000800 */
[----:B------:R-:W-:Y:S01]  /*13b0*/  @!PT LDS RZ, [RZ] ;  /* 0x00000000fffff984 */ /* 0x000fe20000000800 */
[----:B------:R-:W-:Y:S01]  /*13c0*/  @!PT LDS RZ, [RZ] ;  /* 0x00000000fffff984 */ /* 0x000fe20000000800 */
[----:B------:R4:W-:Y:S04]  /*13d0*/  LDGSTS.E.BYPASS.LTC128B.128 [R203+0x9000], desc[UR20][R6.64+0x100] ;  /* 0x0900010006cb7fae */ /* 0x0009e8000b901d54 */
.L_x_86:
[----:B------:R-:W-:Y:S05]  /*13e0*/  BSYNC B0 ;  /* 0x0000000000007941 */ /* 0x000fea0003800000 */
.L_x_85:
[----:B------:R-:W-:Y:S04]  /*13f0*/  BSSY B0, `(.L_x_87) ;  /* 0x0000028000007945 */ /* 0x000fe80003800000 */
[----:B------:R-:W-:Y:S05]  /*1400*/  @P5 BRA `(.L_x_88) ;  /* 0x0000000000985947 */ /* 0x000fea0003800000 */
[----:B------:R-:W-:Y:S01]  /*1410*/  ULDC UR23, c[0x0][0x2d0] ;  /* 0x0000b40000177ab9 */ /* 0x000fe20000000800 */
[----:B---3--:R-:W-:Y:S01]  /*1420*/  IADD3 R20, P0, R18, 0x40, RZ ;  /* 0x0000004012147810 */ /* 0x008fe20007f1e0ff */
        /* <DEDUP_REMOVED lines=12> */
[----:B-1--4-:R-:W1:Y:S01]  /*14f0*/  @!P2 LDC.64 R6, c[0x0][0x210] ;  /* 0x00008400ff06ab82 */ /* 0x012e620000000a00 */
        /* <DEDUP_REMOVED lines=23> */
.L_x_88:
[----:B------:R-:W-:Y:S05]  /*1670*/  BSYNC B0 ;  /* 0x0000000000007941 */ /* 0x000fea0003800000 */
.L_x_87:
        /* <DEDUP_REMOVED lines=10> */
[----:B------:R-:W-:-:S04]  /*1720*/  IMAD.WIDE.U32 R14, R3, UR6, R14 ;  /* 0x00000006030e7c25 */ /* 0x000fc8000f8e000e */
[----:B------:R-:W-:-:S04]  /*1730*/  IMAD R16, R16, UR6, RZ ;  /* 0x0000000610107c24 */ /* 0x000fc8000f8e02ff */
[----:B--2---:R-:W2:Y:S01]  /*1740*/  @!P3 LDC.64 R8, c[0x0][0x210] ;  /* 0x00008400ff08bb82 */ /* 0x004ea20000000a00 */
[----:B------:R-:W-:Y:S01]  /*1750*/  IMAD R16, R3, UR7, R16 ;  /* 0x0000000703107c24 */ /* 0x000fe2000f8e0210 */
[----:B------:R2:W-:Y:S03]  /*1760*/  @P3 STS.128 [R203+0x3000], RZ ;  /* 0x003000ffcb003388 */ /* 0x0005e60000000c00 */
[----:B------:R-:W-:-:S03]  /*1770*/  IMAD.IADD R16, R15, 0x1, R16 ;  /* 0x000000010f107824 */ /* 0x000fc600078e0210 */
[----:B-1-34-:R-:W1:Y:S01]  /*1780*/  @!P2 LDC.64 R6, c[0x0][0x210] ;  /* 0x00008400ff06ab82 */ /* 0x01ae620000000a00 */
[----:B--2---:R-:W-:-:S04]  /*1790*/  @!P3 LEA R8, P4, R14, R8, 0x1 ;  /* 0x000000080e08b211 */ /* 0x004fc800078808ff */
        /* <DEDUP_REMOVED lines=15> */
[----:B-1----:R-:W-:-:S04]  /*1890*/  LEA R6, P0, R14, UR6, 0x1 ;  /* 0x000000060e067c11 */ /* 0x002fc8000f8008ff */
[----:B------:R-:W-:-:S05]  /*18a0*/  LEA.HI.X R7, R14, UR7, R16, 0x1, P0 ;  /* 0x000000070e077c11 */ /* 0x000fca00080f0c10 */
[----:B------:R-:W-:Y:S01]  /*18b0*/  @!PT LDS RZ, [RZ] ;  /* 0x00000000fffff984 */ /* 0x000fe20000000800 */
[----:B------:R-:W-:Y:S01]  /*18c0*/  @!PT LDS RZ, [RZ] ;  /* 0x00000000fffff984 */ /* 0x000fe20000000800 */
[----:B------:R-:W-:Y:S01]  /*18d0*/  @!PT LDS RZ, [RZ] ;  /* 0x00000000fffff984 */ /* 0x000fe20000000800 */
[----:B------:R1:W-:Y:S04]  /*18e0*/  LDGSTS.E.BYPASS.LTC128B.128 [R203+0xb000], desc[UR20][R6.64+0x100] ;  /* 0x0b00010006cb7fae */ /* 0x0003e8000b901d54 */
.L_x_90:
[----:B------:R-:W-:Y:S05]  /*18f0*/  BSYNC B0 ;  /* 0x0000000000007941 */ /* 0x000fea0003800000 */
.L_x_89:
[----:B------:R-:W-:Y:S01]  /*1900*/  USHF.L.U32 UR28, UR10, 0x6, URZ ;  /* 0x000000060a1c7899 */ /* 0x000fe2000800063f */
[----:B------:R-:W-:Y:S01]  /*1910*/  ISETP.GE.AND P0, PT, R12, UR15, PT ;  /* 0x0000000f0c007c0c */ /* 0x000fe2000bf06270 */
[----:B------:R-:W-:Y:S01]  /*1920*/  USHF.L.U64.HI UR27, UR10, 0x6, UR11 ;  /* 0x000000060a1b7899 */ /* 0x000fe2000801020b */
[----:B------:R-:W-:Y:S01]  /*1930*/  IMAD.SHL.U32 R16, R5, 0x40, RZ ;  /* 0x0000004005107824 */ /* 0x000fe200078e00ff */
[----:B------:R-:W-:Y:S01]  /*1940*/  USHF.R.S32.HI UR29, URZ, 0x1f, UR16 ;  /* 0x0000001f3f1d7899 */ /* 0x000fe20008011410 */
[----:B------:R-:W-:Y:S01]  /*1950*/  IADD3 R213, R211, R213, RZ ;  /* 0x000000d5d3d57210 */ /* 0x000fe20007ffe0ff */
[----:B------:R-:W-:Y:S01]  /*1960*/  UIMAD UR6, UR27, UR16, URZ ;  /* 0x000000101b0672a4 */ /* 0x000fe2000f8e023f */
[----:B------:R-:W-:Y:S01]  /*1970*/  IMAD.U32 R3, RZ, RZ, UR28 ;  /* 0x0000001cff037e24 */ /* 0x000fe2000f8e00ff */
[----:B------:R-:W-:Y:S01]  /*1980*/  LOP3.LUT R16, R16, 0x1c0, RZ, 0xc0, !PT ;  /* 0x000001c010107812 */ /* 0x000fe200078ec0ff */
[----:B------:R-:W-:Y:S01]  /*1990*/  IMAD.MOV.U32 R212, RZ, RZ, R210 ;  /* 0x000000ffffd47224 */ /* 0x000fe200078e00d2 */
[----:B------:R-:W-:Y:S01]  /*19a0*/  UIMAD UR6, UR29, UR28, UR6 ;  /* 0x0000001c1d0672a4 */ /* 0x000fe2000f8e0206 */
[----:B-1234-:R-:W-:Y:S01]  /*19b0*/  IMAD.SHL.U32 R7, R12, 0x8, RZ ;  /* 0x000000080c077824 */ /* 0x01efe200078e00ff */
[----:B------:R-:W-:Y:S01]  /*19c0*/  BSSY B0, `(.L_x_91) ;  /* 0x0000027000007945 */ /* 0x000fe20003800000 */
[----:B------:R-:W-:Y:S01]  /*19d0*/  IMAD.WIDE.U32 R20, R3, UR16, R212 ;  /* 0x0000001003147c25 */ /* 0x000fe2000f8e00d4 */
[----:B------:R-:W-:-:S02]  /*19e0*/  ISETP.GE.AND P5, PT, R10, UR15, PT ;  /* 0x0000000f0a007c0c */ /* 0x000fc4000bfa6270 */
[----:B------:R-:W-:Y:S01]  /*19f0*/  LOP3.LUT R7, R16, 0x8, R7, 0xf8, !PT ;  /* 0x0000000810077812 */ /* 0x000fe200078ef807 */
[----:B------:R-:W-:Y:S01]  /*1a00*/  IMAD.SHL.U32 R18, R2, 0x40, RZ ;  /* 0x0000004002127824 */ /* 0x000fe200078e00ff */
[----:B------:R-:W-:Y:S02]  /*1a10*/  SHF.R.U32.HI R16, RZ, 0x3, R16 ;  /* 0x00000003ff107819 */ /* 0x000fe40000011610 */
[----:B------:R-:W-:Y:S02]  /*1a20*/  IADD3 R14, R21, UR6, RZ ;  /* 0x00000006150e7c10 */ /* 0x000fe4000fffe0ff */
[----:B------:R-:W-:Y:S02]  /*1a30*/  LOP3.LUT R16, R7, R16, RZ, 0x3c, !PT ;  /* 0x0000001007107212 */ /* 0x000fe400078e3cff */
[----:B------:R-:W-:Y:S01]  /*1a40*/  SHF.L.U32 R15, R201, 0x3, RZ ;  /* 0x00000003c90f7819 */ /* 0x000fe200000006ff */
[----:B------:R-:W-:Y:S06]  /*1a50*/  @P0 BRA `(.L_x_92) ;  /* 0x0000000000740947 */ /* 0x000fec0003800000 */
[----:B------:R-:W-:Y:S02]  /*1a60*/  ULDC UR6, c[0x0][0x2d0] ;  /* 0x0000b40000067ab9 */ /* 0x000fe40000000800 */
[----:B------:R-:W-:Y:S02]  /*1a70*/  ISETP.GE.AND P3, PT, R134, UR6, PT ;  /* 0x0000000686007c0c */ /* 0x000fe4000bf66270 */
[----:B------:R-:W-:Y:S02]  /*1a80*/  ISETP.GE.AND P2, PT, R209, UR6, PT ;  /* 0x00000006d1007c0c */ /* 0x000fe4000bf46270 */
[----:B------:R-:W-:-:S09]  /*1a90*/  ISETP.GE.AND P0, PT, R208, UR6, PT ;  /* 0x00000006d0007c0c */ /* 0x000fd2000bf06270 */
[----:B------:R-:W1:Y:S01]  /*1aa0*/  @!P3 LDC.64 R8, c[0x0][0x218] ;  /* 0x00008600ff08bb82 */ /* 0x000e620000000a00 */
[----:B------:R2:W-:Y:S07]  /*1ab0*/  @P3 STS.128 [R203+0xc000], RZ ;  /* 0x00c000ffcb003388 */ /* 0x0005ee0000000c00 */
[----:B------:R-:W3:Y:S01]  /*1ac0*/  @!P2 LDC.64 R6, c[0x0][0x218] ;  /* 0x00008600ff06ab82 */ /* 0x000ee20000000a00 */
[----:B-1----:R-:W-:-:S04]  /*1ad0*/  @!P3 LEA R8, P4, R20, R8, 0x1 ;  /* 0x000000081408b211 */ /* 0x002fc800078808ff */
[C---:B------:R-:W-:Y:S02]  /*1ae0*/  @!P3 LEA.HI.X R9, R20.reuse, R9, R14, 0x1, P4 ;  /* 0x000000091409b211 */ /* 0x040fe400020f0c0e */
[----:B---3--:R-:W-:-:S03]  /*1af0*/  @!P2 LEA R6, P1, R20, R6, 0x1 ;  /* 0x000000061406a211 */ /* 0x008fc600078208ff */
        /* <DEDUP_REMOVED lines=19> */
.L_x_92:
[----:B------:R-:W-:Y:S05]  /*1c30*/  BSYNC B0 ;  /* 0x0000000000007941 */ /* 0x000fea0003800000 */
.L_x_91:
[----:B------:R-:W-:Y:S01]  /*1c40*/  USHF.L.U64.HI UR23, UR10, 0x5, UR11 ;  /* 0x000000050a177899 */ /* 0x000fe2000801020b */
[----:B------:R-:W-:Y:S01]  /*1c50*/  BSSY B0, `(.L_x_93) ;  /* 0x0000023000007945 */ /* 0x000fe20003800000 */
[----:B------:R-:W-:Y:S01]  /*1c60*/  USHF.L.U32 UR24, UR10, 0x5, URZ ;  /* 0x000000050a187899 */ /* 0x000fe2000800063f */
[----:B------:R-:W-:Y:S02]  /*1c70*/  LOP3.LUT R18, R18, 0x1c0, RZ, 0xc0, !PT ;  /* 0x000001c012127812 */ /* 0x000fe400078ec0ff */
[----:B------:R-:W-:Y:S09]  /*1c80*/  @P5 BRA `(.L_x_94) ;  /* 0x00000000007c5947 */ /* 0x000ff20003800000 */
[----:B------:R-:W-:Y:S01]  /*1c90*/  ULDC UR6, c[0x0][0x2d0] ;  /* 0x0000b40000067ab9 */ /* 0x000fe20000000800 */
[----:B------:R-:W-:Y:S02]  /*1ca0*/  IADD3 R17, P0, R20, UR24, RZ ;  /* 0x0000001814117c10 */ /* 0x000fe4000ff1e0ff */
[----:B------:R-:W-:Y:S02]  /*1cb0*/  ISETP.GE.AND P3, PT, R134, UR6, PT ;  /* 0x0000000686007c0c */ /* 0x000fe4000bf66270 */
[----:B------:R-:W-:Y:S02]  /*1cc0*/  ISETP.GE.AND P2, PT, R209, UR6, PT ;  /* 0x00000006d1007c0c */ /* 0x000fe4000bf46270 */
[----:B------:R-:W-:Y:S02]  /*1cd0*/  IADD3.X R14, R14, UR23, RZ, P0, !PT ;  /* 0x000000170e0e7c10 */ /* 0x000fe400087fe4ff */
[----:B------:R-:W-:-:S07]  /*1ce0*/  ISETP.GE.AND P0, PT, R208, UR6, PT ;  /* 0x00000006d0007c0c */ /* 0x000fce000bf06270 */
[----:B--2---:R-:W2:Y:S01]  /*1cf0*/  @!P3 LDC.64 R8, c[0x0][0x218] ;  /* 0x00008600ff08bb82 */ /* 0x004ea20000000a00 */
[----:B------:R3:W-:Y:S07]  /*1d00*/  @P3 STS.128 [R203+0xd000], RZ ;  /* 0x00d000ffcb003388 */ /* 0x0007ee0000000c00 */
[----:B-1----:R-:W1:Y:S01]  /*1d10*/  @!P2 LDC.64 R6, c[0x0][0x218] ;  /* 0x00008600ff06ab82 */ /* 0x002e620000000a00 */
        /* <DEDUP_REMOVED lines=22> */
.L_x_94:
[----:B------:R-:W-:Y:S05]  /*1e80*/  BSYNC B0 ;  /* 0x0000000000007941 */ /* 0x000fea0003800000 */
.L_x_93:
[----:B------:R-:W0:Y:S01]  /*1e90*/  LDGDEPBAR ;  /* 0x00000000000079af */ /* 0x000e220000000000 */
[----:B------:R-:W-:Y:S01]  /*1ea0*/  ISETP.GE.AND P0, PT, R12, UR15, PT ;  /* 0x0000000f0c007c0c */ /* 0x000fe2000bf06270 */
[----:B------:R-:W-:Y:S01]  /*1eb0*/  USHF.L.U64.HI UR25, UR8, 0x6, UR9 ;  /* 0x0000000608197899 */ /* 0x000fe20008010209 */
[----:B------:R-:W-:Y:S01]  /*1ec0*/  LOP3.LUT R15, R18, 0x8, R15, 0xf8, !PT ;  /* 0x00000008120f7812 */ /* 0x000fe200078ef80f */
[----:B------:R-:W-:Y:S01]  /*1ed0*/  IMAD.SHL.U32 R0, R0, 0x40, RZ ;  /* 0x0000004000007824 */ /* 0x000fe200078e00ff */
[----:B------:R-:W-:Y:S01]  /*1ee0*/  SHF.R.U32.HI R18, RZ, 0x3, R18 ;  /* 0x00000003ff127819 */ /* 0x000fe20000011612 */
[----:B------:R-:W-:Y:S01]  /*1ef0*/  USHF.L.U32 UR26, UR8, 0x6, URZ ;  /* 0x00000006081a7899 */ /* 0x000fe2000800063f */
[----:B------:R-:W-:Y:S01]  /*1f00*/  IMAD.IADD R175, R173, 0x1, R175 ;  /* 0x00000001adaf7824 */ /* 0x000fe200078e02af */
[----:B------:R-:W-:Y:S01]  /*1f10*/  UIMAD UR6, UR25, UR16, URZ ;  /* 0x00000010190672a4 */ /* 0x000fe2000f8e023f */
[----:B------:R-:W-:Y:S01]  /*1f20*/  LOP3.LUT R15, R15, R18, RZ, 0x3c, !PT ;  /* 0x000000120f0f7212 */ /* 0x000fe200078e3cff */
[----:B-1234-:R-:W-:Y:S01]  /*1f30*/  IMAD.U32 R7, RZ, RZ, UR16 ;  /* 0x00000010ff077e24 */ /* 0x01efe2000f8e00ff */
[----:B------:R-:W-:Y:S01]  /*1f40*/  LEA.HI R6, R11, R4, RZ, 0x5 ;  /* 0x000000040b067211 */ /* 0x000fe200078f28ff */
[----:B------:R-:W-:Y:S01]  /*1f50*/  IMAD.MOV.U32 R174, RZ, RZ, R172 ;  /* 0x000000ffffae7224 */ /* 0x000fe200078e00ac */
[----:B------:R-:W-:Y:S01]  /*1f60*/  UIMAD UR6, UR29, UR26, UR6 ;  /* 0x0000001a1d0672a4 */ /* 0x000fe2000f8e0206 */
[----:B------:R-:W-:Y:S01]  /*1f70*/  LOP3.LUT R0, R15, 0xfffffe00, R0, 0xf8, !PT ;  /* 0xfffffe000f007812 */ /* 0x000fe200078ef800 */
[----:B------:R-:W-:Y:S01]  /*1f80*/  IMAD R201, R201, 0x200, R16 ;  /* 0x00000200c9c97824 */ /* 0x000fe200078e0210 */
[----:B------:R-:W-:Y:S01]  /*1f90*/  SHF.R.S32.HI R85, RZ, 0x5, R6 ;  /* 0x00000005ff557819 */ /* 0x000fe20000011406 */
[----:B------:R-:W-:Y:S01]  /*1fa0*/  IMAD.WIDE.U32 R14, R7, UR26, R174 ;  /* 0x0000001a070e7c25 */ /* 0x000fe2000f8e00ae */
[----:B------:R-:W-:Y:S01]  /*1fb0*/  BSSY B0, `(.L_x_95) ;  /* 0x0000028000007945 */ /* 0x000fe20003800000 */
[----:B------:R-:W-:-:S02]  /*1fc0*/  ISETP.GE.AND P5, PT, R10, UR15, PT ;  /* 0x0000000f0a007c0c */ /* 0x000fc4000bfa6270 */
[----:B------:R-:W-:Y:S01]  /*1fd0*/  VIADD R12, R15, UR6 ;  /* 0x000000060f0c7c36 */ /* 0x000fe20008000000 */
[----:B------:R-:W-:Y:S01]  /*1fe0*/  LEA R201, R201, UR4, 0x1 ;  /* 0x00000004c9c97c11 */ /* 0x000fe2000f8e08ff */
[----:B------:R-:W-:Y:S01]  /*1ff0*/  IMAD R202, R85, 0x400, R0 ;  /* 0x0000040055ca7824 */ /* 0x000fe200078e0200 */
[----:B------:R-:W-:-:S04]  /*2000*/  DEPBAR.LE SB0, 0x0 ;  /* 0x000080000000791a */ /* 0x000fc80000000000 */
[----:B------:R-:W-:Y:S06]  /*2010*/  BAR.SYNC.DEFER_BLOCKING 0x0 ;  /* 0x0000000000007b1d */ /* 0x000fec0000010000 */
[----:B------:R1:W-:Y:S04]  /*2020*/  @P0 STS.128 [R203+0x12000], RZ ;  /* 0x012000ffcb000388 */ /* 0x0003e80000000c00 */
[----:B------:R1:W-:Y:S04]  /*2030*/  @P0 STS.128 [R203+0x14000], RZ ;  /* 0x014000ffcb000388 */ /* 0x0003e80000000c00 */
[----:B------:R1:W-:Y:S01]  /*2040*/  @P0 STS.128 [R203+0x16000], RZ ;  /* 0x016000ffcb000388 */ /* 0x0003e20000000c00 */
[----:B------:R-:W-:Y:S05]  /*2050*/  @P0 BRA `(.L_x_96) ;  /* 0x0000000000740947 */ /* 0x000fea0003800000 */
[----:B------:R-:W-:Y:S02]  /*2060*/  ULDC UR6, c[0x0][0x2d0] ;  /* 0x0000b40000067ab9 */ /* 0x000fe40000000800 */
[----:B------:R-:W-:Y:S02]  /*2070*/  ISETP.GE.AND P3, PT, R134, UR6, PT ;  /* 0x0000000686007c0c */ /* 0x000fe4000bf66270 */
[----:B------:R-:W-:Y:S02]  /*2080*/  ISETP.GE.AND P2, PT, R209, UR6, PT ;  /* 0x00000006d1007c0c */ /* 0x000fe4000bf46270 */
[----:B------:R-:W-:-:S09]  /*2090*/  ISETP.GE.AND P0, PT, R208, UR6, PT ;  /* 0x00000006d0007c0c */ /* 0x000fd2000bf06270 */
[----:B------:R-:W2:Y:S01]  /*20a0*/  @!P3 LDC.64 R10, c[0x0][0x220] ;  /* 0x00008800ff0abb82 */ /* 0x000ea20000000a00 */
[----:B------:R3:W-:Y:S07]  /*20b0*/  @P3 STS.128 [R203+0x12000], RZ ;  /* 0x012000ffcb003388 */ /* 0x0007ee0000000c00 */
[----:B------:R-:W4:Y:S01]  /*20c0*/  @!P2 LDC.64 R8, c[0x0][0x220] ;  /* 0x00008800ff08ab82 */ /* 0x000f220000000a00 */
[----:B--2---:R-:W-:-:S04]  /*20d0*/  @!P3 LEA R10, P4, R14, R10, 0x1 ;  /* 0x0000000a0e0ab211 */ /* 0x004fc800078808ff */
[C---:B------:R-:W-:Y:S02]  /*20e0*/  @!P3 LEA.HI.X R11, R14.reuse, R11, R12, 0x1, P4 ;  /* 0x0000000b0e0bb211 */ /* 0x040fe400020f0c0c */
[----:B----4-:R-:W-:-:S03]  /*20f0*/  @!P2 LEA R8, P1, R14, R8, 0x1 ;  /* 0x000000080e08a211 */ /* 0x010fc600078208ff */
        /* <DEDUP_REMOVED lines=19> */
.L_x_96:
[----:B------:R-:W-:Y:S05]  /*2230*/  BSYNC B0 ;  /* 0x0000000000007941 */ /* 0x000fea0003800000 */
.L_x_95:
[----:B------:R4:W-:Y:S01]  /*2240*/  @P5 STS.128 [R203+0x13000], RZ ;  /* 0x013000ffcb005388 */ /* 0x0009e20000000c00 */
[----:B------:R-:W-:Y:S01]  /*2250*/  USHF.L.U64.HI UR15, UR8, 0x5, UR9 ;  /* 0x00000005080f7899 */ /* 0x000fe20008010209 */
[----:B------:R-:W-:Y:S01]  /*2260*/  BSSY B0, `(.L_x_97) ;  /* 0x0000025000007945 */ /* 0x000fe20003800000 */
[----:B------:R-:W-:Y:S01]  /*2270*/  USHF.L.U32 UR29, UR8, 0x5, URZ ;  /* 0x00000005081d7899 */ /* 0x000fe2000800063f */
[----:B------:R4:W-:Y:S01]  /*2280*/  @P5 STS.128 [R203+0x15000], RZ ;  /* 0x015000ffcb005388 */ /* 0x0009e20000000c00 */
[----:B------:R-:W-:-:S03]  /*2290*/  LEA R202, R202, UR4, 0x1 ;  /* 0x00000004caca7c11 */ /* 0x000fc6000f8e08ff */
[----:B------:R4:W-:Y:S01]  /*22a0*/  @P5 STS.128 [R203+0x17000], RZ ;  /* 0x017000ffcb005388 */ /* 0x0009e20000000c00 */
[----:B------:R-:W-:Y:S06]  /*22b0*/  @P5 BRA `(.L_x_98) ;  /* 0x00000000007c5947 */ /* 0x000fec0003800000 */
[----:B------:R-:W-:Y:S01]  /*22c0*/  ULDC UR6, c[0x0][0x2d0] ;  /* 0x0000b40000067ab9 */ /* 0x000fe20000000800 */
[----:B------:R-:W-:Y:S02]  /*22d0*/  IADD3 R14, P0, R14, UR29, RZ ;  /* 0x0000001d0e0e7c10 */ /* 0x000fe4000ff1e0ff */
[----:B------:R-:W-:Y:S02]  /*22e0*/  ISETP.GE.AND P3, PT, R134, UR6, PT ;  /* 0x0000000686007c0c */ /* 0x000fe4000bf66270 */
[----:B------:R-:W-:Y:S02]  /*22f0*/  ISETP.GE.AND P2, PT, R209, UR6, PT ;  /* 0x00000006d1007c0c */ /* 0x000fe4000bf46270 */
[----:B------:R-:W-:Y:S02]  /*2300*/  IADD3.X R7, R12, UR15, RZ, P0, !PT ;  /* 0x0000000f0c077c10 */ /* 0x000fe400087fe4ff */
[----:B------:R-:W-:-:S07]  /*2310*/  ISETP.GE.AND P0, PT, R208, UR6, PT ;  /* 0x00000006d0007c0c */ /* 0x000fce000bf06270 */
[----:B---3--:R-:W3:Y:S01]  /*2320*/  @!P3 LDC.64 R10, c[0x0][0x220] ;  /* 0x00008800ff0abb82 */ /* 0x008ee20000000a00 */
[----:B------:R1:W-:Y:S07]  /*2330*/  @P3 STS.128 [R203+0x13000], RZ ;  /* 0x013000ffcb003388 */ /* 0x0003ee0000000c00 */
[----:B--2---:R-:W2:Y:S01]  /*2340*/  @!P2 LDC.64 R8, c[0x0][0x220] ;  /* 0x00008800ff08ab82 */ /* 0x004ea20000000a00 */
[----:B---3--:R-:W-:-:S04]  /*2350*/  @!P3 LEA R10, P4, R14, R10, 0x1 ;  /* 0x0000000a0e0ab211 */ /* 0x008fc800078808ff */
[C---:B------:R-:W-:Y:S02]  /*2360*/  @!P3 LEA.HI.X R11, R14.reuse, R11, R7, 0x1, P4 ;  /* 0x0000000b0e0bb211 */ /* 0x040fe400020f0c07 */
[----:B--2---:R-:W-:-:S03]  /*2370*/  @!P2 LEA R8, P1, R14, R8, 0x1 ;  /* 0x000000080e08a211 */ /* 0x004fc600078208ff */
        /* <DEDUP_REMOVED lines=19> */
.L_x_98:
[----:B------:R-:W-:Y:S05]  /*24b0*/  BSYNC B0 ;  /* 0x0000000000007941 */ /* 0x000fea0003800000 */
.L_x_97:
[----:B-123--:R-:W-:Y:S01]  /*24c0*/  LDSM.16.M88.4 R8, [R202] ;  /* 0x00000000ca08783b */ /* 0x00efe20000000200 */
[----:B------:R-:W-:Y:S01]  /*24d0*/  R2P PR, R5, 0x6 ;  /* 0x0000000605007804 */ /* 0x000fe20000000000 */
[----:B------:R-:W-:Y:S01]  /*24e0*/  IMAD.MOV.U32 R7, RZ, RZ, 0x10 ;  /* 0x00000010ff077424 */ /* 0x000fe200078e00ff */
[C---:B------:R-:W-:Y:S01]  /*24f0*/  LOP3.LUT P0, RZ, R2.reuse, 0x2, RZ, 0xc0, !PT ;  /* 0x0000000202ff7812 */ /* 0x040fe2000780c0ff */
[----:B------:R-:W1:Y:S01]  /*2500*/  LDSM.16.M88.4 R36, [R201+0xc000] ;  /* 0x00c00000c924783b */ /* 0x000e620000000200 */
[----:B------:R-:W-:Y:S01]  /*2510*/  VIADD R5, R201, 0xc000 ;  /* 0x0000c000c9057836 */ /* 0x000fe20000000000 */
[----:B------:R-:W-:Y:S01]  /*2520*/  UISETP.GE.AND UP0, UPT, UR17, 0x2, UPT ;  /* 0x000000021100788c */ /* 0x000fe2000bf06270 */
[----:B------:R-:W-:Y:S01]  /*2530*/  SEL R7, R7, 0xfffffff0, !P0 ;  /* 0xfffffff007077807 */ /* 0x000fe20004000000 */
[----:B------:R-:W2:Y:S01]  /*2540*/  LDSM.16.M88.4 R28, [R201+0xc800] ;  /* 0x00c80000c91c783b */ /* 0x000ea20000000200 */
[----:B------:R-:W-:Y:S01]  /*2550*/  VIADD R199, R201, 0xc020 ;  /* 0x0000c020c9c77836 */ /* 0x000fe20000000000 */
[----:B------:R-:W-:Y:S01]  /*2560*/  LOP3.LUT P0, RZ, R2, 0x4, RZ, 0xc0, !PT ;  /* 0x0000000402ff7812 */ /* 0x000fe2000780c0ff */
[----:B------:R-:W-:Y:S01]  /*2570*/  IMAD.MOV.U32 R2, RZ, RZ, 0x40 ;  /* 0x00000040ff027424 */ /* 0x000fe200078e00ff */
[----:B------:R-:W3:Y:S01]  /*2580*/  LDSM.16.M88.4 R20, [R201+0xd000] ;  /* 0x00d00000c914783b */ /* 0x000ee20000000200 */
[----:B------:R-:W-:-:S02]  /*2590*/  IMAD R200, R7, 0x2, R202 ;  /* 0x0000000207c87824 */ /* 0x000fc400078e02ca */
[----:B------:R-:W-:Y:S01]  /*25a0*/  @P1 VIADD R199, R5, 0xffffffe0 ;  /* 0xffffffe005c71836 */ /* 0x000fe20000000000 */
[----:B------:R-:W5:Y:S01]  /*25b0*/  LDSM.16.M88.4 R48, [R201+0xd800] ;  /* 0x00d80000c930783b */ /* 0x000f620000000200 */
[----:B------:R-:W-:Y:S01]  /*25c0*/  IMAD.MOV.U32 R5, RZ, RZ, 0x20 ;  /* 0x00000020ff057424 */ /* 0x000fe200078e00ff */
[----:B------:R-:W-:Y:S01]  /*25d0*/  SEL R2, R2, 0xffffffc0, !P2 ;  /* 0xffffffc002027807 */ /* 0x000fe20005000000 */
[----:B------:R-:W-:Y:S01]  /*25e0*/  IMAD.SHL.U32 R133, R4, 0x2, RZ ;  /* 0x0000000204857824 */ /* 0x000fe200078e00ff */
[----:B------:R-:W-:Y:S01]  /*25f0*/  LDSM.16.M88.4 R44, [R200] ;  /* 0x00000000c82c783b */ /* 0x000fe20000000200 */
[----:B------:R-:W-:Y:S01]  /*2600*/  VIADD R191, R199, 0x800 ;  /* 0x00000800c7bf7836 */ /* 0x000fe20000000000 */
[----:B------:R-:W-:Y:S01]  /*2610*/  SEL R5, R5, 0xffffffe0, !P0 ;  /* 0xffffffe005057807 */ /* 0x000fe20004000000 */
[----:B------:R-:W-:Y:S01]  /*2620*/  IMAD.IADD R195, R201, 0x1, R2 ;  /* 0x00000001c9c37824 */ /* 0x000fe200078e0202 */
[----:B------:R-:W4:Y:S01]  /*2630*/  LDSM.16.M88.4 R56, [R199] ;  /* 0x00000000c738783b */ /* 0x000f220000000200 */
[----:B------:R-:W-:Y:S01]  /*2640*/  IMAD.IADD R188, R2, 0x1, R199 ;  /* 0x0000000102bc7824 */ /* 0x000fe200078e02c7 */
[----:B------:R-:W-:Y:S01]  /*2650*/  LOP3.LUT R133, R133, 0x6, RZ, 0xc0, !PT ;  /* 0x0000000685857812 */ /* 0x000fe200078ec0ff */
[C---:B------:R-:W-:Y:S01]  /*2660*/  IMAD R198, R5.reuse, 0x2, R202 ;  /* 0x0000000205c67824 */ /* 0x040fe200078e02ca */
[----:B------:R-:W4:Y:S01]  /*2670*/  LDSM.16.M88.4 R12, [R199+0x800] ;  /* 0x00080000c70c783b */ /* 0x000f220000000200 */
[----:B------:R-:W-:-:S02]  /*2680*/  IMAD R197, R5, 0x2, R200 ;  /* 0x0000000205c57824 */ /* 0x000fc400078e02c8 */
[C---:B------:R-:W-:Y:S01]  /*2690*/  VIADD R190, R199.reuse, 0x1000 ;  /* 0x00001000c7be7836 */ /* 0x040fe20000000000 */
[----:B------:R-:W4:Y:S01]  /*26a0*/  LDSM.16.M88.4 R52, [R199+0x1000] ;  /* 0x00100000c734783b */ /* 0x000f220000000200 */
[C---:B------:R-:W-:Y:S02]  /*26b0*/  VIADD R189, R199.reuse, 0x1800 ;  /* 0x00001800c7bd7836 */ /* 0x040fe40000000000 */
[C---:B------:R-:W-:Y:S01]  /*26c0*/  VIADD R187, R199.reuse, 0x2000 ;  /* 0x00002000c7bb7836 */ /* 0x040fe20000000000 */
[----:B------:R-:W4:Y:S01]  /*26d0*/  LDSM.16.M88.4 R60, [R199+0x1800] ;  /* 0x00180000c73c783b */ /* 0x000f220000000200 */
[C---:B------:R-:W-:Y:S02]  /*26e0*/  VIADD R186, R199.reuse, 0x2800 ;  /* 0x00002800c7ba7836 */ /* 0x040fe40000000000 */
[C---:B------:R-:W-:Y:S01]  /*26f0*/  VIADD R185, R199.reuse, 0x3000 ;  /* 0x00003000c7b97836 */ /* 0x040fe20000000000 */
[----:B------:R-:W-:Y:S01]  /*2700*/  LDSM.16.M88.4 R64, [R198] ;  /* 0x00000000c640783b */ /* 0x000fe20000000200 */
[----:B------:R-:W-:-:S02]  /*2710*/  VIADD R184, R199, 0x3800 ;  /* 0x00003800c7b87836 */ /* 0x000fc40000000000 */
[C---:B------:R-:W-:Y:S01]  /*2720*/  VIADD R183, R199.reuse, 0x4000 ;  /* 0x00004000c7b77836 */ /* 0x040fe20000000000 */
[C---:B-1----:R-:W-:Y:S01]  /*2730*/  HMMA.16816.F32.BF16 R40, R8.reuse, R36, RZ ;  /* 0x000000240828723c */ /* 0x042fe200000418ff */
[----:B------:R-:W1:Y:S01]  /*2740*/  LDSM.16.M88.4 R16, [R195+0xc000] ;  /* 0x00c00000c310783b */ /* 0x000e620000000200 */
[C---:B------:R-:W-:Y:S02]  /*2750*/  VIADD R182, R199.reuse, 0x4800 ;  /* 0x00004800c7b67836 */ /* 0x040fe40000000000 */
[C---:B------:R-:W-:Y:S01]  /*2760*/  VIADD R181, R199.reuse, 0x5000 ;  /* 0x00005000c7b57836 */ /* 0x040fe20000000000 */
[----:B------:R-:W-:Y:S01]  /*2770*/  LDSM.16.M88.4 R76, [R195+0xd800] ;  /* 0x00d80000c34c783b */ /* 0x000fe20000000200 */
[C---:B--2---:R-:W-:Y:S01]  /*2780*/  HMMA.16816.F32.BF16 R32, R8.reuse, R28, RZ ;  /* 0x0000001c0820723c */ /* 0x044fe200000418ff */
[----:B------:R-:W-:Y:S02]  /*2790*/  VIADD R180, R199, 0x5800 ;  /* 0x00005800c7b47836 */ /* 0x000fe40000000000 */
[----:B------:R-:W-:Y:S03]  /*27a0*/  LDSM.16.M88.4 R72, [R202+0x4000] ;  /* 0x00400000ca48783b */ /* 0x000fe60000000200 */
[C---:B------:R-:W-:Y:S01]  /*27b0*/  HMMA.16816.F32.BF16 R36, R8.reuse, R38, RZ ;  /* 0x000000260824723c */ /* 0x040fe200000418ff */
[----:B------:R-:W-:Y:S04]  /*27c0*/  LDSM.16.M88.4 R80, [R195+0xf000] ;  /* 0x00f00000c350783b */ /* 0x000fe80000000200 */
[----:B------:R-:W0:Y:S01]  /*27d0*/  LDGDEPBAR ;  /* 0x00000000000079af */ /* 0x000e220000000000 */
[C---:B------:R-:W-:Y:S06]  /*27e0*/  HMMA.16816.F32.BF16 R28, R8.reuse, R30, RZ ;  /* 0x0000001e081c723c */ /* 0x040fec00000418ff */
[C---:B---3--:R-:W-:Y:S06]  /*27f0*/  HMMA.16816.F32.BF16 R24, R8.reuse, R20, RZ ;  /* 0x000000140818723c */ /* 0x048fec00000418ff */
[C---:B------:R-:W-:Y:S06]  /*2800*/  HMMA.16816.F32.BF16 R20, R8.reuse, R22, RZ ;  /* 0x000000160814723c */ /* 0x040fec00000418ff */
[C---:B-----5:R-:W-:Y:S06]  /*2810*/  HMMA.16816.F32.BF16 R68, R8.reuse, R48, RZ ;  /* 0x000000300844723c */ /* 0x060fec00000418ff */
[----:B------:R-:W-:Y:S01]  /*2820*/  HMMA.16816.F32.BF16 R8, R8, R50, RZ ;  /* 0x000000320808723c */ /* 0x000fe200000418ff */
[----:B------:R-:W2:Y:S05]  /*2830*/  LDSM.16.M88.4 R48, [R195+0xc800] ;  /* 0x00c80000c330783b */ /* 0x000eaa0000000200 */
[C---:B----4-:R-:W-:Y:S06]  /*2840*/  HMMA.16816.F32.BF16 R40, R44.reuse, R56, R40 ;  /* 0x000000382c28723c */ /* 0x050fec0000041828 */
[C---:B------:R-:W-:Y:S01]  /*2850*/  HMMA.16816.F32.BF16 R36, R44.reuse, R58, R36 ;  /* 0x0000003a2c24723c */ /* 0x040fe20000041824 */
[----:B------:R-:W-:Y:S05]  /*2860*/  LDSM.16.M88.4 R56, [R188] ;  /* 0x00000000bc38783b */ /* 0x000fea0000000200 */
[C---:B------:R-:W-:Y:S06]  /*2870*/  HMMA.16816.F32.BF16 R32, R44.reuse, R12, R32 ;  /* 0x0000000c2c20723c */ /* 0x040fec0000041820 */
[C---:B------:R-:W-:Y:S01]  /*2880*/  HMMA.16816.F32.BF16 R28, R44.reuse, R14, R28 ;  /* 0x0000000e2c1c723c */ /* 0x040fe2000004181c */
[----:B------:R-:W3:Y:S05]  /*2890*/  LDSM.16.M88.4 R12, [R195+0xd000] ;  /* 0x00d00000c30c783b */ /* 0x000eea0000000200 */
[C---:B------:R-:W-:Y:S06]  /*28a0*/  HMMA.16816.F32.BF16 R24, R44.reuse, R52, R24 ;  /* 0x000000342c18723c */ /* 0x040fec0000041818 */
[C---:B------:R-:W-:Y:S01]  /*28b0*/  HMMA.16816.F32.BF16 R20, R44.reuse, R54, R20 ;  /* 0x000000362c14723c */ /* 0x040fe20000041814 */
[----:B------:R-:W4:Y:S05]  /*28c0*/  LDSM.16.M88.4 R52, [R197] ;  /* 0x00000000c534783b */ /* 0x000f2a0000000200 */
[C---:B------:R-:W-:Y:S06]  /*28d0*/  HMMA.16816.F32.BF16 R68, R44.reuse, R60, R68 ;  /* 0x0000003c2c44723c */ /* 0x040fec0000041844 */
[----:B------:R-:W-:Y:S01]  /*28e0*/  HMMA.16816.F32.BF16 R8, R44, R62, R8 ;  /* 0x0000003e2c08723c */ /* 0x000fe20000041808 */
[----:B------:R-:W5:Y:S04]  /*28f0*/  LDSM.16.M88.4 R44, [R188+0x800] ;  /* 0x00080000bc2c783b */ /* 0x000f680000000200 */
[----:B------:R-:W-:Y:S01]  /*2900*/  LDSM.16.M88.4 R60, [R188+0x1800] ;  /* 0x00180000bc3c783b */ /* 0x000fe20000000200 */
[C---:B-1----:R-:W-:Y:S06]  /*2910*/  HMMA.16816.F32.BF16 R40, R64.reuse, R16, R40 ;  /* 0x000000104028723c */ /* 0x042fec0000041828 */
[C---:B------:R-:W-:Y:S01]  /*2920*/  HMMA.16816.F32.BF16 R36, R64.reuse, R18, R36 ;  /* 0x000000124024723c */ /* 0x040fe20000041824 */
[----:B------:R-:W1:Y:S05]  /*2930*/  LDSM.16.M88.4 R16, [R188+0x1000] ;  /* 0x00100000bc10783b */ /* 0x000e6a0000000200 */
[C---:B--2---:R-:W-:Y:S06]  /*2940*/  HMMA.16816.F32.BF16 R32, R64.reuse, R48, R32 ;  /* 0x000000304020723c */ /* 0x044fec0000041820 */
[C---:B------:R-:W-:Y:S01]  /*2950*/  HMMA.16816.F32.BF16 R28, R64.reuse, R50, R28 ;  /* 0x00000032401c723c */ /* 0x040fe2000004181c */
[----:B------:R-:W2:Y:S05]  /*2960*/  LDSM.16.M88.4 R48, [R201+0xe000] ;  /* 0x00e00000c930783b */ /* 0x000eaa0000000200 */
[C---:B---3--:R-:W-:Y:S06]  /*2970*/  HMMA.16816.F32.BF16 R24, R64.reuse, R12, R24 ;  /* 0x0000000c4018723c */ /* 0x048fec0000041818 */
[C---:B------:R-:W-:Y:S01]  /*2980*/  HMMA.16816.F32.BF16 R20, R64.reuse, R14, R20 ;  /* 0x0000000e4014723c */ /* 0x040fe20000041814 */
[----:B------:R-:W3:Y:S05]  /*2990*/  LDSM.16.M88.4 R12, [R201+0xe800] ;  /* 0x00e80000c90c783b */ /* 0x000eea0000000200 */
[----:B------:R-:W-:Y:S06]  /*29a0*/  HMMA.16816.F32.BF16 R68, R64, R76, R68 ;  /* 0x0000004c4044723c */ /* 0x000fec0000041844 */
[----:B----4-:R-:W-:Y:S06]  /*29b0*/  HMMA.16816.F32.BF16 R40, R52, R56, R40 ;  /* 0x000000383428723c */ /* 0x010fec0000041828 */
[----:B------:R-:W-:Y:S01]  /*29c0*/  HMMA.16816.F32.BF16 R64, R64, R78, R8 ;  /* 0x0000004e4040723c */ /* 0x000fe20000041808 */
[----:B------:R-:W4:Y:S04]  /*29d0*/  LDSM.16.M88.4 R8, [R201+0xf000] ;  /* 0x00f00000c908783b */ /* 0x000f280000000200 */
[----:B------:R-:W4:Y:S01]  /*29e0*/  LDSM.16.M88.4 R76, [R201+0xf800] ;  /* 0x00f80000c94c783b */ /* 0x000f220000000200 */
[C---:B------:R-:W-:Y:S03]  /*29f0*/  HMMA.16816.F32.BF16 R36, R52.reuse, R58, R36 ;  /* 0x0000003a3424723c */ /* 0x040fe60000041824 */
[----:B------:R-:W-:Y:S03]  /*2a00*/  LDSM.16.M88.4 R56, [R199+0x2000] ;  /* 0x00200000c738783b */ /* 0x000fe60000000200 */
[C---:B-----5:R-:W-:Y:S06]  /*2a10*/  HMMA.16816.F32.BF16 R32, R52.reuse, R44, R32 ;  /* 0x0000002c3420723c */ /* 0x060fec0000041820 */
[C---:B------:R-:W-:Y:S01]  /*2a20*/  HMMA.16816.F32.BF16 R28, R52.reuse, R46, R28 ;  /* 0x0000002e341c723c */ /* 0x040fe2000004181c */
[----:B------:R-:W5:Y:S05]  /*2a30*/  LDSM.16.M88.4 R44, [R200+0x4000] ;  /* 0x00400000c82c783b */ /* 0x000f6a0000000200 */
[C---:B-1----:R-:W-:Y:S06]  /*2a40*/  HMMA.16816.F32.BF16 R24, R52.reuse, R16, R24 ;  /* 0x000000103418723c */ /* 0x042fec0000041818 */
[C---:B------:R-:W-:Y:S01]  /*2a50*/  HMMA.16816.F32.BF16 R20, R52.reuse, R18, R20 ;  /* 0x000000123414723c */ /* 0x040fe20000041814 */
[----:B------:R-:W1:Y:S05]  /*2a60*/  LDSM.16.M88.4 R16, [R199+0x2800] ;  /* 0x00280000c710783b */ /* 0x000e6a0000000200 */
[----:B------:R-:W-:Y:S06]  /*2a70*/  HMMA.16816.F32.BF16 R68, R52, R60, R68 ;  /* 0x0000003c3444723c */ /* 0x000fec0000041844 */
[----:B--2---:R-:W-:Y:S06]  /*2a80*/  HMMA.16816.F32.BF16 R40, R72, R48, R40 ;  /* 0x000000304828723c */ /* 0x004fec0000041828 */
[----:B------:R-:W-:Y:S01]  /*2a90*/  HMMA.16816.F32.BF16 R64, R52, R62, R64 ;  /* 0x0000003e3440723c */ /* 0x000fe20000041840 */
[----:B------:R-:W2:Y:S04]  /*2aa0*/  LDSM.16.M88.4 R52, [R199+0x3000] ;  /* 0x00300000c734783b */ /* 0x000ea80000000200 */
[----:B------:R-:W-:Y:S01]  /*2ab0*/  LDSM.16.M88.4 R60, [R198+0x4000] ;  /* 0x00400000c63c783b */ /* 0x000fe20000000200 */
[C---:B------:R-:W-:Y:S03]  /*2ac0*/  HMMA.16816.F32.BF16 R36, R72.reuse, R50, R36 ;  /* 0x000000324824723c */ /* 0x040fe60000041824 */
[----:B------:R-:W2:Y:S03]  /*2ad0*/  LDSM.16.M88.4 R48, [R199+0x3800] ;  /* 0x00380000c730783b */ /* 0x000ea60000000200 */
[C---:B---3--:R-:W-:Y:S06]  /*2ae0*/  HMMA.16816.F32.BF16 R32, R72.reuse, R12, R32 ;  /* 0x0000000c4820723c */ /* 0x048fec0000041820 */
[C---:B------:R-:W-:Y:S01]  /*2af0*/  HMMA.16816.F32.BF16 R28, R72.reuse, R14, R28 ;  /* 0x0000000e481c723c */ /* 0x040fe2000004181c */
[----:B------:R-:W3:Y:S05]  /*2b00*/  LDSM.16.M88.4 R12, [R195+0xe000] ;  /* 0x00e00000c30c783b */ /* 0x000eea0000000200 */
[C---:B----4-:R-:W-:Y:S06]  /*2b10*/  HMMA.16816.F32.BF16 R24, R72.reuse, R8, R24 ;  /* 0x000000084818723c */ /* 0x050fec0000041818 */
[----:B------:R-:W-:Y:S06]  /*2b20*/  HMMA.16816.F32.BF16 R68, R72, R76, R68 ;  /* 0x0000004c4844723c */ /* 0x000fec0000041844 */
[----:B-----5:R-:W-:Y:S06]  /*2b30*/  HMMA.16816.F32.BF16 R40, R44, R56, R40 ;  /* 0x000000382c28723c */ /* 0x020fec0000041828 */
[C---:B------:R-:W-:Y:S01]  /*2b40*/  HMMA.16816.F32.BF16 R20, R72.reuse, R10, R20 ;  /* 0x0000000a4814723c */ /* 0x040fe20000041814 */
[----:B------:R-:W4:Y:S05]  /*2b50*/  LDSM.16.M88.4 R8, [R195+0xe800] ;  /* 0x00e80000c308783b */ /* 0x000f2a0000000200 */
[----:B------:R-:W-:Y:S01]  /*2b60*/  HMMA.16816.F32.BF16 R64, R72, R78, R64 ;  /* 0x0000004e4840723c */ /* 0x000fe20000041840 */
[----:B------:R-:W5:Y:S04]  /*2b70*/  LDSM.16.M88.4 R72, [R195+0xf800] ;  /* 0x00f80000c348783b */ /* 0x000f680000000200 */
[----:B------:R-:W-:Y:S01]  /*2b80*/  LDSM.16.M88.4 R76, [R202+0x8000] ;  /* 0x00800000ca4c783b */ /* 0x000fe20000000200 */
[C---:B------:R-:W-:Y:S03]  /*2b90*/  HMMA.16816.F32.BF16 R36, R44.reuse, R58, R36 ;  /* 0x0000003a2c24723c */ /* 0x040fe60000041824 */
[----:B------:R-:W-:Y:S03]  /*2ba0*/  LDSM.16.M88.4 R56, [R188+0x2000] ;  /* 0x00200000bc38783b */ /* 0x000fe60000000200 */
[C---:B-1----:R-:W-:Y:S06]  /*2bb0*/  HMMA.16816.F32.BF16 R32, R44.reuse, R16, R32 ;  /* 0x000000102c20723c */ /* 0x042fec0000041820 */
[C---:B------:R-:W-:Y:S01]  /*2bc0*/  HMMA.16816.F32.BF16 R28, R44.reuse, R18, R28 ;  /* 0x000000122c1c723c */ /* 0x040fe2000004181c */
[----:B------:R-:W1:Y:S05]  /*2bd0*/  LDSM.16.M88.4 R16, [R197+0x4000] ;  /* 0x00400000c510783b */ /* 0x000e6a0000000200 */
[C---:B--2---:R-:W-:Y:S06]  /*2be0*/  HMMA.16816.F32.BF16 R24, R44.reuse, R52, R24 ;  /* 0x000000342c18723c */ /* 0x044fec0000041818 */
[----:B------:R-:W-:Y:S06]  /*2bf0*/  HMMA.16816.F32.BF16 R68, R44, R48, R68 ;  /* 0x000000302c44723c */ /* 0x000fec0000041844 */
[----:B---3--:R-:W-:Y:S06]  /*2c00*/  HMMA.16816.F32.BF16 R40, R60, R12, R40 ;  /* 0x0000000c3c28723c */ /* 0x008fec0000041828 */
[C---:B------:R-:W-:Y:S01]  /*2c10*/  HMMA.16816.F32.BF16 R20, R44.reuse, R54, R20 ;  /* 0x000000362c14723c */ /* 0x040fe20000041814 */
[----:B------:R-:W-:Y:S05]  /*2c20*/  LDSM.16.M88.4 R52, [R188+0x2800] ;  /* 0x00280000bc34783b */ /* 0x000fea0000000200 */
[----:B------:R-:W-:Y:S01]  /*2c30*/  HMMA.16816.F32.BF16 R64, R44, R50, R64 ;  /* 0x000000322c40723c */ /* 0x000fe20000041840 */
[----:B------:R-:W2:Y:S04]  /*2c40*/  LDSM.16.M88.4 R48, [R188+0x3000] ;  /* 0x00300000bc30783b */ /* 0x000ea80000000200 */
[----:B------:R-:W3:Y:S01]  /*2c50*/  LDSM.16.M88.4 R44, [R188+0x3800] ;  /* 0x00380000bc2c783b */ /* 0x000ee20000000200 */
[C---:B------:R-:W-:Y:S03]  /*2c60*/  HMMA.16816.F32.BF16 R36, R60.reuse, R14, R36 ;  /* 0x0000000e3c24723c */ /* 0x040fe60000041824 */
[----:B------:R-:W3:Y:S03]  /*2c70*/  LDSM.16.M88.4 R12, [R201+0x10000] ;  /* 0x01000000c90c783b */ /* 0x000ee60000000200 */
[C---:B------:R-:W-:Y:S06]  /*2c80*/  HMMA.16816.F32.BF16 R24, R60.reuse, R80, R24 ;  /* 0x000000503c18723c */ /* 0x040fec0000041818 */
[C---:B----4-:R-:W-:Y:S06]  /*2c90*/  HMMA.16816.F32.BF16 R32, R60.reuse, R8, R32 ;  /* 0x000000083c20723c */ /* 0x050fec0000041820 */
[C---:B------:R-:W-:Y:S01]  /*2ca0*/  HMMA.16816.F32.BF16 R28, R60.reuse, R10, R28 ;  /* 0x0000000a3c1c723c */ /* 0x040fe2000004181c */
[----:B------:R-:W-:Y:S05]  /*2cb0*/  LDSM.16.M88.4 R8, [R201+0x10800] ;  /* 0x01080000c908783b */ /* 0x000fea0000000200 */
[----:B-----5:R-:W-:Y:S06]  /*2cc0*/  HMMA.16816.F32.BF16 R68, R60, R72, R68 ;  /* 0x000000483c44723c */ /* 0x020fec0000041844 */
[----:B-1----:R-:W-:Y:S06]  /*2cd0*/  HMMA.16816.F32.BF16 R40, R16, R56, R40 ;  /* 0x000000381028723c */ /* 0x002fec0000041828 */
        /* <DEDUP_REMOVED lines=8> */
[C---:B------:R-:W-:Y:S06]  /*2d60*/  HMMA.16816.F32.BF16 R32, R16.reuse, R52, R32 ;  /* 0x000000341020723c */ /* 0x040fec0000041820 */
[C---:B------:R-:W-:Y:S01]  /*2d70*/  HMMA.16816.F32.BF16 R28, R16.reuse, R54, R28 ;  /* 0x00000036101c723c */ /* 0x040fe2000004181c */
[----:B------:R-:W-:Y:S05]  /*2d80*/  LDSM.16.M88.4 R52, [R199+0x4800] ;  /* 0x00480000c734783b */ /* 0x000fea0000000200 */
[----:B---3--:R-:W-:Y:S06]  /*2d90*/  HMMA.16816.F32.BF16 R68, R16, R44, R68 ;  /* 0x0000002c1044723c */ /* 0x008fec0000041844 */
[----:B------:R-:W-:Y:S06]  /*2da0*/  HMMA.16816.F32.BF16 R40, R76, R12, R40 ;  /* 0x0000000c4c28723c */ /* 0x000fec0000041828 */
[----:B------:R-:W-:Y:S01]  /*2db0*/  HMMA.16816.F32.BF16 R20, R16, R50, R20 ;  /* 0x000000321014723c */ /* 0x000fe20000041814 */
[----:B------:R-:W2:Y:S05]  /*2dc0*/  LDSM.16.M88.4 R48, [R199+0x5000] ;  /* 0x00500000c730783b */ /* 0x000eaa0000000200 */
[----:B------:R-:W-:Y:S01]  /*2dd0*/  HMMA.16816.F32.BF16 R36, R76, R14, R36 ;  /* 0x0000000e4c24723c */ /* 0x000fe20000041824 */
[----:B------:R-:W-:Y:S05]  /*2de0*/  LDSM.16.M88.4 R12, [R195+0x10800] ;  /* 0x01080000c30c783b */ /* 0x000fea0000000200 */
[----:B------:R-:W-:Y:S01]  /*2df0*/  HMMA.16816.F32.BF16 R64, R16, R46, R64 ;  /* 0x0000002e1040723c */ /* 0x000fe20000041840 */
[----:B------:R-:W3:Y:S04]  /*2e00*/  LDSM.16.M88.4 R44, [R199+0x5800] ;  /* 0x00580000c72c783b */ /* 0x000ee80000000200 */
[----:B------:R-:W-:Y:S01]  /*2e10*/  LDSM.16.M88.4 R16, [R195+0x10000] ;  /* 0x01000000c310783b */ /* 0x000fe20000000200 */
[C---:B-1----:R-:W-:Y:S06]  /*2e20*/  HMMA.16816.F32.BF16 R24, R76.reuse, R80, R24 ;  /* 0x000000504c18723c */ /* 0x042fec0000041818 */
[C---:B------:R-:W-:Y:S06]  /*2e30*/  HMMA.16816.F32.BF16 R32, R76.reuse, R8, R32 ;  /* 0x000000084c20723c */ /* 0x040fec0000041820 */
[C---:B------:R-:W-:Y:S01]  /*2e40*/  HMMA.16816.F32.BF16 R28, R76.reuse, R10, R28 ;  /* 0x0000000a4c1c723c */ /* 0x040fe2000004181c */
[----:B------:R-:W-:Y:S05]  /*2e50*/  LDSM.16.M88.4 R8, [R198+0x8000] ;  /* 0x00800000c608783b */ /* 0x000fea0000000200 */
[----:B----4-:R-:W-:Y:S06]  /*2e60*/  HMMA.16816.F32.BF16 R68, R76, R72, R68 ;  /* 0x000000484c44723c */ /* 0x010fec0000041844 */
[C---:B-----5:R-:W-:Y:S06]  /*2e70*/  HMMA.16816.F32.BF16 R40, R60.reuse, R56, R40 ;  /* 0x000000383c28723c */ /* 0x060fec0000041828 */
[C---:B------:R-:W-:Y:S01]  /*2e80*/  HMMA.16816.F32.BF16 R56, R60.reuse, R58, R36 ;  /* 0x0000003a3c38723c */ /* 0x040fe20000041824 */
[----:B------:R-:W1:Y:S05]  /*2e90*/  LDSM.16.M88.4 R36, [R195+0x11000] ;  /* 0x01100000c324783b */ /* 0x000e6a0000000200 */
[----:B--2---:R-:W-:Y:S06]  /*2ea0*/  HMMA.16816.F32.BF16 R24, R60, R48, R24 ;  /* 0x000000303c18723c */ /* 0x004fec0000041818 */
[C---:B------:R-:W-:Y:S06]  /*2eb0*/  HMMA.16816.F32.BF16 R20, R76.reuse, R82, R20 ;  /* 0x000000524c14723c */ /* 0x040fec0000041814 */
[----:B------:R-:W-:Y:S01]  /*2ec0*/  HMMA.16816.F32.BF16 R64, R76, R74, R64 ;  /* 0x0000004a4c40723c */ /* 0x000fe20000041840 */
[----:B------:R-:W-:Y:S05]  /*2ed0*/  LDSM.16.M88.4 R72, [R188+0x4000] ;  /* 0x00400000bc48783b */ /* 0x000fea0000000200 */
[C---:B------:R-:W-:Y:S01]  /*2ee0*/  HMMA.16816.F32.BF16 R76, R60.reuse, R52, R32 ;  /* 0x000000343c4c723c */ /* 0x040fe20000041820 */
[----:B------:R-:W2:Y:S05]  /*2ef0*/  LDSM.16.M88.4 R32, [R197+0x8000] ;  /* 0x00800000c520783b */ /* 0x000eaa0000000200 */
[C---:B------:R-:W-:Y:S06]  /*2f00*/  HMMA.16816.F32.BF16 R28, R60.reuse, R54, R28 ;  /* 0x000000363c1c723c */ /* 0x040fec000004181c */
[----:B---3--:R-:W-:Y:S06]  /*2f10*/  HMMA.16816.F32.BF16 R68, R60, R44, R68 ;  /* 0x0000002c3c44723c */ /* 0x008fec0000041844 */
[----:B-1----:R-:W-:Y:S01]  /*2f20*/  HMMA.16816.F32.BF16 R24, R8, R36, R24 ;  /* 0x000000240818723c */ /* 0x002fe20000041818 */
[----:B------:R-:W-:-:S05]  /*2f30*/  LOP3.LUT R45, R6, 0xffffffe0, RZ, 0xc0, !PT ;  /* 0xffffffe0062d7812 */ /* 0x000fca00078ec0ff */
[----:B------:R-:W-:Y:S01]  /*2f40*/  IMAD.IADD R45, R4, 0x1, -R45 ;  /* 0x00000001042d7824 */ /* 0x000fe200078e0a2d */
[----:B------:R-:W-:Y:S01]  /*2f50*/  LEA R37, R85, UR19, 0x4 ;  /* 0x0000001355257c11 */ /* 0x000fe2000f8e20ff */
[----:B------:R-:W-:Y:S01]  /*2f60*/  HMMA.16816.F32.BF16 R20, R60, R50, R20 ;  /* 0x000000323c14723c */ /* 0x000fe20000041814 */
[----:B------:R-:W-:Y:S02]  /*2f70*/  IMAD.U32 R4, RZ, RZ, UR16 ;  /* 0x00000010ff047e24 */ /* 0x000fe4000f8e00ff */
[----:B------:R-:W-:Y:S02]  /*2f80*/  SHF.R.S32.HI R2, RZ, 0x1f, R45 ;  /* 0x0000001fff027819 */ /* 0x000fe4000001142d */
[----:B------:R-:W-:Y:S01]  /*2f90*/  IMAD R49, R4, 0x40, R133 ;  /* 0x0000004004317824 */ /* 0x000fe200078e0285 */
[----:B------:R-:W-:Y:S01]  /*2fa0*/  HMMA.16816.F32.BF16 R76, R8, R12, R76 ;  /* 0x0000000c084c723c */ /* 0x000fe2000004184c */
[----:B------:R-:W-:Y:S02]  /*2fb0*/  LEA.HI R45, R2, R45, RZ, 0x2 ;  /* 0x0000002d022d7211 */ /* 0x000fe400078f10ff */
[----:B------:R-:W-:-:S02]  /*2fc0*/  VIADD R51, R49, 0x1 ;  /* 0x0000000131337836 */ /* 0x000fc40000000000 */
[----:B------:R-:W-:Y:S01]  /*2fd0*/  SHF.R.S32.HI R2, RZ, 0x2, R45 ;  /* 0x00000002ff027819 */ /* 0x000fe2000001142d */
[C---:B------:R-:W-:Y:S01]  /*2fe0*/  HMMA.16816.F32.BF16 R28, R8.reuse, R14, R28 ;  /* 0x0000000e081c723c */ /* 0x040fe2000004181c */
[----:B------:R-:W1:Y:S02]  /*2ff0*/  LDSM.16.M88.4 R12, [R195+0x11800] ;  /* 0x01180000c30c783b */ /* 0x000e640000000200 */
[----:B------:R-:W-:Y:S01]  /*3000*/  IADD3 R37, R37, 0x1, R2 ;  /* 0x0000000125257810 */ /* 0x000fe20007ffe002 */
[----:B------:R-:W-:Y:S02]  /*3010*/  IMAD.U32 R2, RZ, RZ, UR22 ;  /* 0x00000016ff027e24 */ /* 0x000fe4000f8e00ff */
[----:B------:R-:W-:Y:S03]  /*3020*/  HMMA.16816.F32.BF16 R40, R8, R16, R40 ;  /* 0x000000100828723c */ /* 0x000fe60000041828 */
[----:B------:R-:W-:-:S03]  /*3030*/  IADD3 R37, R2, -UR14, R37 ;  /* 0x8000000e02257c10 */ /* 0x000fc6000fffe025 */
[----:B------:R-:W-:Y:S01]  /*3040*/  HMMA.16816.F32.BF16 R56, R8, R18, R56 ;  /* 0x000000120838723c */ /* 0x000fe20000041838 */
[----:B------:R-:W3:Y:S01]  /*3050*/  LDSM.16.M88.4 R16, [R188+0x4800] ;  /* 0x00480000bc10783b */ /* 0x000ee20000000200 */
[----:B------:R-:W-:Y:S01]  /*3060*/  VIADD R37, R37, UR18 ;  /* 0x0000001225257c36 */ /* 0x000fe20008000000 */
[----:B------:R-:W-:-:S03]  /*3070*/  UMOV UR18, UR16 ;  /* 0x0000001000127c82 */ /* 0x000fc60008000000 */
[----:B------:R-:W-:Y:S01]  /*3080*/  HMMA.16816.F32.BF16 R64, R60, R46, R64 ;  /* 0x0000002e3c40723c */ /* 0x000fe20000041840 */
[----:B------:R-:W4:Y:S01]  /*3090*/  LDSM.16.M88.4 R44, [R188+0x5000] ;  /* 0x00500000bc2c783b */ /* 0x000f220000000200 */
[C---:B------:R-:W-:Y:S02]  /*30a0*/  VIMNMX R214, R37.reuse, UR22, PT ;  /* 0x0000001625d67c48 */ /* 0x040fe4000bfe0100 */
[----:B------:R-:W-:Y:S01]  /*30b0*/  VIADDMNMX R2, R37, 0x8, R2, PT ;  /* 0x0000000825027846 */ /* 0x000fe20003800102 */
[----:B------:R-:W-:Y:S01]  /*30c0*/  VIADD R37, R49, 0x8 ;  /* 0x0000000831257836 */ /* 0x000fe20000000000 */
[C---:B------:R-:W-:Y:S02]  /*30d0*/  ISETP.GE.AND P0, PT, R51.reuse, R214, PT ;  /* 0x000000d63300720c */ /* 0x040fe40003f06270 */
[----:B------:R-:W-:Y:S01]  /*30e0*/  ISETP.GE.AND P3, PT, R51, R2, PT ;  /* 0x000000023300720c */ /* 0x000fe20003f66270 */
[----:B------:R-:W-:Y:S01]  /*30f0*/  VIADD R51, R49, 0x9 ;  /* 0x0000000931337836 */ /* 0x000fe20000000000 */
[----:B------:R-:W-:-:S02]  /*3100*/  ISETP.GE.AND P4, PT, R37, R214, PT ;  /* 0x000000d62500720c */ /* 0x000fc40003f86270 */
[----:B------:R-:W-:Y:S01]  /*3110*/  ISETP.GE.AND P6, PT, R37, R2, PT ;  /* 0x000000022500720c */ /* 0x000fe20003fc6270 */
[----:B--2---:R-:W-:Y:S01]  /*3120*/  HMMA.16816.F32.BF16 R40, R32, R72, R40 ;  /* 0x000000482028723c */ /* 0x004fe20000041828 */
[C---:B------:R-:W-:Y:S02]  /*3130*/  ISETP.GE.AND P2, PT, R51.reuse, R214, PT ;  /* 0x000000d63300720c */ /* 0x040fe40003f46270 */
[----:B------:R-:W-:Y:S01]  /*3140*/  ISETP.GE.AND P5, PT, R51, R2, PT ;  /* 0x000000023300720c */ /* 0x000fe20003fa6270 */
[----:B------:R-:W-:Y:S02]  /*3150*/  VIADD R51, R49, 0x11 ;  /* 0x0000001131337836 */ /* 0x000fe40000000000 */
[----:B------:R-:W-:Y:S01]  /*3160*/  HMMA.16816.F32.BF16 R36, R8, R38, R20 ;  /* 0x000000260824723c */ /* 0x000fe20000041814 */
[----:B------:R-:W2:Y:S01]  /*3170*/  LDSM.16.M88.4 R20, [R188+0x5800] ;  /* 0x00580000bc14783b */ /* 0x000ea20000000200 */
[----:B------:R-:W-:-:S04]  /*3180*/  DEPBAR.LE SB0, 0x0 ;  /* 0x000080000000791a */ /* 0x000fc80000000000 */
[----:B------:R-:W-:Y:S06]  /*3190*/  HMMA.16816.F32.BF16 R56, R32, R74, R56 ;  /* 0x0000004a2038723c */ /* 0x000fec0000041838 */
[----:B-1----:R-:W-:Y:S06]  /*31a0*/  HMMA.16816.F32.BF16 R64, R8, R14, R64 ;  /* 0x0000000e0840723c */ /* 0x002fec0000041840 */
[----:B---3--:R-:W-:Y:S01]  /*31b0*/  HMMA.16816.F32.BF16 R28, R32, R18, R28 ;  /* 0x00000012201c723c */ /* 0x008fe2000004181c */
[----:B------:R-:W-:Y:S01]  /*31c0*/  FSEL R41, R41, -INF , !P0 ;  /* 0xff80000029297808 */ /* 0x000fe20004000000 */
[----:B------:R-:W-:-:S04]  /*31d0*/  VIADD R15, R49, 0x28 ;  /* 0x00000028310f7836 */ /* 0x000fc80000000000 */
[----:B------:R-:W-:Y:S01]  /*31e0*/  HMMA.16816.F32.BF16 R76, R32, R16, R76 ;  /* 0x00000010204c723c */ /* 0x000fe2000004184c */
[----:B------:R-:W-:-:S05]  /*31f0*/  VIADD R19, R49, 0x18 ;  /* 0x0000001831137836 */ /* 0x000fca0000000000 */
[----:B----4-:R-:W-:Y:S01]  /*3200*/  HMMA.16816.F32.BF16 R24, R32, R44, R24 ;  /* 0x0000002c2018723c */ /* 0x010fe20000041818 */
[----:B------:R-:W-:Y:S01]  /*3210*/  FSEL R58, R58, -INF , !P6 ;  /* 0xff8000003a3a7808 */ /* 0x000fe20007000000 */
[----:B------:R-:W-:Y:S01]  /*3220*/  VIADD R17, R49, 0x10 ;  /* 0x0000001031117836 */ /* 0x000fe20000000000 */
[----:B------:R-:W-:Y:S02]  /*3230*/  FSEL R57, R57, -INF , !P2 ;  /* 0xff80000039397808 */ /* 0x000fe40005000000 */
[C---:B------:R-:W-:Y:S01]  /*3240*/  ISETP.GE.AND P6, PT, R19.reuse, R214, PT ;  /* 0x000000d61300720c */ /* 0x040fe20003fc6270 */
[----:B------:R-:W-:Y:S01]  /*3250*/  HMMA.16816.F32.BF16 R68, R8, R12, R68 ;  /* 0x0000000c0844723c */ /* 0x000fe20000041844 */
[----:B------:R-:W-:Y:S01]  /*3260*/  ISETP.GE.AND P2, PT, R19, R2, PT ;  /* 0x000000021300720c */ /* 0x000fe20003f46270 */
[----:B------:R-:W-:Y:S01]  /*3270*/  VIADD R19, R49, 0x19 ;  /* 0x0000001931137836 */ /* 0x000fe20000000000 */
[C---:B------:R-:W-:Y:S02]  /*3280*/  ISETP.GE.AND P1, PT, R17.reuse, R214, PT ;  /* 0x000000d61100720c */ /* 0x040fe40003f26270 */
[----:B------:R-:W-:Y:S01]  /*3290*/  ISETP.GE.AND P0, PT, R17, R2, PT ;  /* 0x000000021100720c */ /* 0x000fe20003f06270 */
[C---:B------:R-:W-:Y:S01]  /*32a0*/  HMMA.16816.F32.BF16 R36, R32.reuse, R46, R36 ;  /* 0x0000002e2024723c */ /* 0x040fe20000041824 */
[----:B------:R-:W-:Y:S01]  /*32b0*/  FSEL R12, R59, -INF , !P5 ;  /* 0xff8000003b0c7808 */ /* 0x000fe20006800000 */
[----:B------:R-:W-:Y:S01]  /*32c0*/  VIADD R11, R49, 0x21 ;  /* 0x00000021310b7836 */ /* 0x000fe20000000000 */
[----:B------:R-:W-:Y:S01]  /*32d0*/  FSEL R16, R43, -INF , !P3 ;  /* 0xff8000002b107808 */ /* 0x000fe20005800000 */
[----:B------:R-:W-:Y:S01]  /*32e0*/  VIADD R43, R49, 0x20 ;  /* 0x00000020312b7836 */ /* 0x000fe20000000000 */
[----:B------:R-:W-:Y:S01]  /*32f0*/  FSEL R17, R56, -INF , !P4 ;  /* 0xff80000038117808 */ /* 0x000fe20006000000 */
[----:B--2---:R-:W-:Y:S01]  /*3300*/  HMMA.16816.F32.BF16 R64, R32, R22, R64 ;  /* 0x000000162040723c */ /* 0x004fe20000041840 */
[----:B------:R-:W-:-:S02]  /*3310*/  ISETP.GE.AND P5, PT, R19, R214, PT ;  /* 0x000000d61300720c */ /* 0x000fc40003fa6270 */
[C---:B------:R-:W-:Y:S02]  /*3320*/  ISETP.GE.AND P3, PT, R51.reuse, R214, PT ;  /* 0x000000d63300720c */ /* 0x040fe40003f66270 */
[----:B------:R-:W-:Y:S02]  /*3330*/  ISETP.GE.AND P4, PT, R51, R2, PT ;  /* 0x000000023300720c */ /* 0x000fe40003f86270 */
[----:B------:R-:W-:Y:S02]  /*3340*/  FSEL R6, R30, -INF , !P2 ;  /* 0xff8000001e067808 */ /* 0x000fe40005000000 */
[----:B------:R-:W-:Y:S02]  /*3350*/  FSEL R29, R29, -INF , !P5 ;  /* 0xff8000001d1d7808 */ /* 0x000fe40006800000 */
[----:B------:R-:W-:Y:S01]  /*3360*/  FSEL R77, R77, -INF , !P3 ;  /* 0xff8000004d4d7808 */ /* 0x000fe20005800000 */
[----:B------:R-:W-:Y:S01]  /*3370*/  HMMA.16816.F32.BF16 R68, R32, R20, R68 ;  /* 0x000000142044723c */ /* 0x000fe20000041844 */
[----:B------:R-:W-:Y:S01]  /*3380*/  FSEL R10, R79, -INF , !P4 ;  /* 0xff8000004f0a7808 */ /* 0x000fe20006000000 */
[----:B------:R-:W-:Y:S01]  /*3390*/  BAR.SYNC.DEFER_BLOCKING 0x0 ;  /* 0x0000000000007b1d */ /* 0x000fe20000010000 */
[----:B------:R-:W-:-:S02]  /*33a0*/  ISETP.GE.AND P2, PT, R15, R214, PT ;  /* 0x000000d60f00720c */ /* 0x000fc40003f46270 */
[-C--:B------:R-:W-:Y:S01]  /*33b0*/  ISETP.GE.AND P5, PT, R15, R2.reuse, PT ;  /* 0x000000020f00720c */ /* 0x080fe20003fa6270 */
[----:B------:R-:W-:Y:S01]  /*33c0*/  VIADD R15, R49, 0x30 ;  /* 0x00000030310f7836 */ /* 0x000fe20000000000 */
[----:B------:R-:W-:Y:S02]  /*33d0*/  ISETP.GE.AND P3, PT, R43, R2, PT ;  /* 0x000000022b00720c */ /* 0x000fe40003f66270 */
[C---:B------:R-:W-:Y:S02]  /*33e0*/  ISETP.GE.AND P4, PT, R11.reuse, R214, PT ;  /* 0x000000d60b00720c */ /* 0x040fe40003f86270 */
[----:B------:R-:W-:Y:S02]  /*33f0*/  FSEL R9, R28, -INF , !P6 ;  /* 0xff8000001c097808 */ /* 0x000fe40007000000 */
[----:B------:R-:W-:Y:S02]  /*3400*/  FSEL R8, R78, -INF , !P0 ;  /* 0xff8000004e087808 */ /* 0x000fe40004000000 */
[----:B------:R-:W-:Y:S01]  /*3410*/  ISETP.GE.AND P6, PT, R11, R2, PT ;  /* 0x000000020b00720c */ /* 0x000fe20003fc6270 */
[----:B------:R-:W-:Y:S01]  /*3420*/  VIADD R11, R49, 0x29 ;  /* 0x00000029310b7836 */ /* 0x000fe20000000000 */
[----:B------:R-:W-:-:S02]  /*3430*/  ISETP.GE.AND P0, PT, R43, R214, PT ;  /* 0x000000d62b00720c */ /* 0x000fc40003f06270 */
[----:B------:R-:W-:Y:S02]  /*3440*/  FSEL R13, R76, -INF , !P1 ;  /* 0xff8000004c0d7808 */ /* 0x000fe40004800000 */
[----:B------:R-:W-:Y:S02]  /*3450*/  ISETP.GE.AND P1, PT, R19, R2, PT ;  /* 0x000000021300720c */ /* 0x000fe40003f26270 */
[----:B------:R-:W-:Y:S02]  /*3460*/  FSEL R162, R26, -INF , !P3 ;  /* 0xff8000001aa27808 */ /* 0x000fe40005800000 */
[----:B------:R-:W-:Y:S02]  /*3470*/  FSEL R161, R25, -INF , !P4 ;  /* 0xff80000019a17808 */ /* 0x000fe40006000000 */
[C---:B------:R-:W-:Y:S02]  /*3480*/  ISETP.GE.AND P3, PT, R15.reuse, R214, PT ;  /* 0x000000d60f00720c */ /* 0x040fe40003f66270 */
[----:B------:R-:W-:Y:S01]  /*3490*/  ISETP.GE.AND P4, PT, R15, R2, PT ;  /* 0x000000020f00720c */ /* 0x000fe20003f86270 */
[----:B------:R-:W-:Y:S01]  /*34a0*/  VIADD R15, R49, 0x31 ;  /* 0x00000031310f7836 */ /* 0x000fe20000000000 */
[----:B------:R-:W-:-:S02]  /*34b0*/  FSEL R169, R24, -INF , !P0 ;  /* 0xff80000018a97808 */ /* 0x000fc40004000000 */
[----:B------:R-:W-:Y:S02]  /*34c0*/  ISETP.GE.AND P0, PT, R11, R2, PT ;  /* 0x000000020b00720c */ /* 0x000fe40003f06270 */
[----:B------:R-:W-:Y:S02]  /*34d0*/  FSEL R4, R31, -INF , !P1 ;  /* 0xff8000001f047808 */ /* 0x000fe40004800000 */
[-C--:B------:R-:W-:Y:S01]  /*34e0*/  ISETP.GE.AND P1, PT, R11, R214.reuse, PT ;  /* 0x000000d60b00720c */ /* 0x080fe20003f26270 */
[----:B------:R-:W-:Y:S01]  /*34f0*/  VIADD R11, R49, 0x38 ;  /* 0x00000038310b7836 */ /* 0x000fe20000000000 */
[----:B------:R-:W-:Y:S02]  /*3500*/  FSEL R206, R27, -INF , !P6 ;  /* 0xff8000001bce7808 */ /* 0x000fe40007000000 */
[----:B------:R-:W-:Y:S02]  /*3510*/  FSEL R165, R36, -INF , !P2 ;  /* 0xff80000024a57808 */ /* 0x000fe40005000000 */
[----:B------:R-:W-:-:S02]  /*3520*/  ISETP.GE.AND P6, PT, R15, R214, PT ;  /* 0x000000d60f00720c */ /* 0x000fc40003fc6270 */
[----:B------:R-:W-:Y:S01]  /*3530*/  ISETP.GE.AND P2, PT, R15, R2, PT ;  /* 0x000000020f00720c */ /* 0x000fe20003f46270 */
[----:B------:R-:W-:Y:S01]  /*3540*/  VIADD R15, R49, 0x39 ;  /* 0x00000039310f7836 */ /* 0x000fe20000000000 */
[----:B------:R-:W-:Y:S02]  /*3550*/  FSEL R204, R39, -INF , !P0 ;  /* 0xff80000027cc7808 */ /* 0x000fe40004000000 */
[-C--:B------:R-:W-:Y:S02]  /*3560*/  ISETP.GE.AND P0, PT, R49, R214.reuse, PT ;  /* 0x000000d63100720c */ /* 0x080fe40003f06270 */
[----:B------:R-:W-:Y:S02]  /*3570*/  FSEL R166, R38, -INF , !P5 ;  /* 0xff80000026a67808 */ /* 0x000fe40006800000 */
[----:B------:R-:W-:Y:S02]  /*3580*/  FSEL R163, R37, -INF , !P1 ;  /* 0xff80000025a37808 */ /* 0x000fe40004800000 */
[----:B------:R-:W-:-:S02]  /*3590*/  ISETP.GE.AND P5, PT, R11, R214, PT ;  /* 0x000000d60b00720c */ /* 0x000fc40003fa6270 */
[-C--:B------:R-:W-:Y:S02]  /*35a0*/  ISETP.GE.AND P1, PT, R11, R2.reuse, PT ;  /* 0x000000020b00720c */ /* 0x080fe40003f26270 */
[----:B------:R-:W-:Y:S02]  /*35b0*/  FSEL R11, R40, -INF , !P0 ;  /* 0xff800000280b7808 */ /* 0x000fe40004000000 */
[----:B------:R-:W-:Y:S02]  /*35c0*/  ISETP.GE.AND P0, PT, R15, R2, PT ;  /* 0x000000020f00720c */ /* 0x000fe40003f06270 */
[----:B------:R-:W-:Y:S02]  /*35d0*/  FSEL R205, R68, -INF , !P3 ;  /* 0xff80000044cd7808 */ /* 0x000fe40005800000 */
[----:B------:R-:W-:Y:S02]  /*35e0*/  FSEL R164, R67, -INF , !P0 ;  /* 0xff80000043a47808 */ /* 0x000fe40004000000 */
[----:B------:R-:W-:-:S02]  /*35f0*/  PLOP3.LUT P0, PT, PT, PT, UP0, 0x80, 0x0 ;  /* 0x000000000000781c */ /* 0x000fc40003f0f008 */
[----:B------:R-:W-:Y:S02]  /*3600*/  FSEL R176, R70, -INF , !P4 ;  /* 0xff80000046b07808 */ /* 0x000fe40006000000 */
[----:B------:R-:W-:Y:S02]  /*3610*/  ISETP.GE.AND P3, PT, R49, R2, PT ;  /* 0x000000023100720c */ /* 0x000fe40003f66270 */
[----:B------:R-:W-:Y:S02]  /*3620*/  ISETP.GE.AND P4, PT, R15, R214, PT ;  /* 0x000000d60f00720c */ /* 0x000fe40003f86270 */
[----:B------:R-:W-:Y:S02]  /*3630*/  FSEL R42, R42, -INF , !P3 ;  /* 0xff8000002a2a7808 */ /* 0x000fe40005800000 */
[----:B------:R-:W-:Y:S02]  /*3640*/  FSEL R179, R69, -INF , !P6 ;  /* 0xff80000045b37808 */ /* 0x000fe40007000000 */
[----:B------:R-:W-:-:S02]  /*3650*/  FSEL R170, R71, -INF , !P2 ;  /* 0xff80000047aa7808 */ /* 0x000fc40005000000 */
[----:B------:R-:W-:Y:S02]  /*3660*/  FSEL R177, R64, -INF , !P5 ;  /* 0xff80000040b17808 */ /* 0x000fe40006800000 */
[----:B------:R-:W-:Y:S02]  /*3670*/  FSEL R168, R66, -INF , !P1 ;  /* 0xff80000042a87808 */ /* 0x000fe40004800000 */
[----:B------:R-:W-:Y:S01]  /*3680*/  FSEL R171, R65, -INF , !P4 ;  /* 0xff80000041ab7808 */ /* 0x000fe20006000000 */
[----:B------:R-:W-:Y:S06]  /*3690*/  @!P0 BRA `(.L_x_99) ;  /* 0x0000000400008947 */ /* 0x000fec0003800000 */
[----:B------:R-:W-:Y:S01]  /*36a0*/  ULDC UR6, c[0x0][0x2d0] ;  /* 0x0000b40000067ab9 */ /* 0x000fe20000000800 */
[----:B------:R-:W-:Y:S01]  /*36b0*/  UIADD3 UR7, UR17, -0x2, URZ ;  /* 0xfffffffe11077890 */ /* 0x000fe2000fffe03f */
[----:B------:R-:W-:Y:S01]  /*36c0*/  ISETP.GE.AND P5, PT, R134, UR6, PT ;  /* 0x0000000686007c0c */ /* 0x000fe2000bfa6270 */
[----:B------:R-:W-:Y:S01]  /*36d0*/  BSSY B0, `(.L_x_100) ;  /* 0x000003b000007945 */ /* 0x000fe20003800000 */
[----:B------:R-:W-:Y:S01]  /*36e0*/  ISETP.GE.AND P4, PT, R209, UR6, PT ;  /* 0x00000006d1007c0c */ /* 0x000fe2000bf86270 */
[----:B------:R-:W-:Y:S01]  /*36f0*/  UIMAD UR27, UR27, UR7, URZ ;  /* 0x000000071b1b72a4 */ /* 0x000fe2000f8e023f */
[----:B------:R-:W-:Y:S01]  /*3700*/  ISETP.GE.AND P2, PT, R208, UR6, PT ;  /* 0x00000006d0007c0c */ /* 0x000fe2000bf46270 */
[----:B------:R-:W-:Y:S01]  /*3710*/  USHF.R.S32.HI UR6, URZ, 0x1f, UR7 ;  /* 0x0000001f3f067899 */ /* 0x000fe20008011407 */
[----:B------:R-:W-:-:S03]  /*3720*/  IMAD.WIDE.U32 R30, R3, UR7, R212 ;  /* 0x00000007031e7c25 */ /* 0x000fc6000f8e00d4 */
[----:B------:R-:W-:-:S04]  /*3730*/  UIMAD UR6, UR6, UR28, UR27 ;  /* 0x0000001c060672a4 */ /* 0x000fc8000f8e021b */
[----:B------:R-:W1:Y:S01]  /*3740*/  @!P5 LDC.64 R24, c[0x0][0x218] ;  /* 0x00008600ff18db82 */ /* 0x000e620000000a00 */
[----:B------:R2:W-:Y:S01]  /*3750*/  @P5 STS.128 [R203+0xc000], RZ ;  /* 0x00c000ffcb005388 */ /* 0x0005e20000000c00 */
[----:B------:R-:W-:-:S06]  /*3760*/  VIADD R26, R31, UR6 ;  /* 0x000000061f1a7c36 */ /* 0x000fcc0008000000 */
[----:B------:R-:W3:Y:S08]  /*3770*/  @!P4 LDC.64 R22, c[0x0][0x218] ;  /* 0x00008600ff16cb82 */ /* 0x000ef00000000a00 */
[----:B------:R-:W4:Y:S08]  /*3780*/  @!P2 LDC.64 R20, c[0x0][0x218] ;  /* 0x00008600ff14ab82 */ /* 0x000f300000000a00 */
[----:B------:R-:W5:Y:S01]  /*3790*/  @!P5 LDC.64 R18, c[0x0][0x218] ;  /* 0x00008600ff12db82 */ /* 0x000f620000000a00 */
[----:B-1----:R-:W-:-:S04]  /*37a0*/  @!P5 LEA R24, P6, R30, R24, 0x1 ;  /* 0x000000181e18d211 */ /* 0x002fc800078c08ff */
[C-C-:B------:R-:W-:Y:S02]  /*37b0*/  @!P5 LEA.HI.X R25, R30.reuse, R25, R26.reuse, 0x1, P6 ;  /* 0x000000191e19d211 */ /* 0x140fe400030f0c1a */
[C---:B------:R-:W-:Y:S01]  /*37c0*/  IADD3 R3, P6, R30.reuse, UR24, RZ ;  /* 0x000000181e037c10 */ /* 0x040fe2000ffde0ff */
[----:B------:R-:W1:Y:S01]  /*37d0*/  @!P4 LDC.64 R14, c[0x0][0x218] ;  /* 0x00008600ff0ecb82 */ /* 0x000e620000000a00 */
[C---:B---3--:R-:W-:Y:S01]  /*37e0*/  @!P4 LEA R22, P3, R30.reuse, R22, 0x1 ;  /* 0x000000161e16c211 */ /* 0x048fe200078608ff */
[----:B------:R-:W-:Y:S01]  /*37f0*/  @!PT LDS RZ, [RZ] ;  /* 0x00000000fffff984 */ /* 0x000fe20000000800 */
[----:B------:R-:W-:Y:S01]  /*3800*/  @!PT LDS RZ, [RZ] ;  /* 0x00000000fffff984 */ /* 0x000fe20000000800 */
[----:B------:R-:W-:Y:S01]  /*3810*/  @!PT LDS RZ, [RZ] ;  /* 0x00000000fffff984 */ /* 0x000fe20000000800 */
[----:B------:R2:W-:Y:S03]  /*3820*/  @!P5 LDGSTS.E.BYPASS.LTC128B.128 [R203+0xc000], desc[UR20][R24.64] ;  /* 0x0c00000018cbdfae */ /* 0x0005e6000b901d54 */
[C---:B------:R-:W-:Y:S01]  /*3830*/  @!P4 LEA.HI.X R23, R30.reuse, R23, R26, 0x1, P3 ;  /* 0x000000171e17c211 */ /* 0x040fe200018f0c1a */
[----:B------:R2:W-:Y:S01]  /*3840*/  @P4 STS.128 [R203+0xe000], RZ ;  /* 0x00e000ffcb004388 */ /* 0x0005e20000000c00 */
[----:B----4-:R-:W-:-:S03]  /*3850*/  @!P2 LEA R20, P1, R30, R20, 0x1 ;  /* 0x000000141e14a211 */ /* 0x010fc600078208ff */
[----:B------:R-:W-:Y:S01]  /*3860*/  @!PT LDS RZ, [RZ] ;  /* 0x00000000fffff984 */ /* 0x000fe20000000800 */
[----:B------:R-:W-:Y:S01]  /*3870*/  @!PT LDS RZ, [RZ] ;  /* 0x00000000fffff984 */ /* 0x000fe20000000800 */
[----:B------:R-:W-:Y:S01]  /*3880*/  @!PT LDS RZ, [RZ] ;  /* 0x00000000fffff984 */ /* 0x000fe20000000800 */
[----:B------:R2:W-:Y:S01]  /*3890*/  @!P4 LDGSTS.E.BYPASS.LTC128B.128 [R203+0xe000], desc[UR20][R22.64+0x80] ;  /* 0x0e00008016cbcfae */ /* 0x0005e2000b901d54 */
[----:B------:R-:W-:Y:S02]  /*38a0*/  @!P2 LEA.HI.X R21, R30, R21, R26, 0x1, P1 ;  /* 0x000000151e15a211 */ /* 0x000fe400008f0c1a */
[----:B------:R-:W-:Y:S01]  /*38b0*/  IADD3.X R26, R26, UR23, RZ, P6, !PT ;  /* 0x000000171a1a7c10 */ /* 0x000fe2000b7fe4ff */
[----:B------:R2:W-:Y:S01]  /*38c0*/  @P2 STS.128 [R203+0x10000], RZ ;  /* 0x010000ffcb002388 */ /* 0x0005e20000000c00 */
[----:B-----5:R-:W-:-:S03]  /*38d0*/  @!P5 LEA R18, P1, R3, R18, 0x1 ;  /* 0x000000120312d211 */ /* 0x020fc600078208ff */
[----:B------:R-:W-:Y:S01]  /*38e0*/  @!PT LDS RZ, [RZ] ;  /* 0x00000000fffff984 */ /* 0x000fe20000000800 */
[----:B------:R-:W-:Y:S01]  /*38f0*/  @!PT LDS RZ, [RZ] ;  /* 0x00000000fffff984 */ /* 0x000fe20000000800 */
[----:B------:R-:W-:Y:S01]  /*3900*/  @!PT LDS RZ, [RZ] ;  /* 0x00000000fffff984 */ /* 0x000fe20000000800 */
[----:B------:R2:W-:Y:S01]  /*3910*/  @!P2 LDGSTS.E.BYPASS.LTC128B.128 [R203+0x10000], desc[UR20][R20.64+0x100] ;  /* 0x1000010014cbafae */ /* 0x0005e2000b901d54 */
[----:B------:R-:W-:-:S03]  /*3920*/  @!P5 LEA.HI.X R19, R3, R19, R26, 0x1, P1 ;  /* 0x000000130313d211 */ /* 0x000fc600008f0c1a */
[----:B------:R2:W-:Y:S01]  /*3930*/  @P5 STS.128 [R203+0xd000], RZ ;  /* 0x00d000ffcb005388 */ /* 0x0005e20000000c00 */
        /* <DEDUP_REMOVED lines=20> */
.L_x_101:
[----:B------:R-:W-:Y:S05]  /*3a80*/  BSYNC B0 ;  /* 0x0000000000007941 */ /* 0x000fea0003800000 */
.L_x_100:
[----:B------:R-:W0:Y:S02]  /*3a90*/  LDGDEPBAR ;  /* 0x00000000000079af */ /* 0x000e240000000000 */
.L_x_99:
[----:B--2---:R-:W-:Y:S01]  /*3aa0*/  FMNMX.FTZ R18, R11, R41, !PT ;  /* 0x000000290b127209 */ /* 0x004fe20007810000 */
[----:B------:R-:W-:Y:S01]  /*3ab0*/  ULDC UR16, c[0x0][0x2ec] ;  /* 0x0000bb0000107ab9 */ /* 0x000fe20000000800 */
[----:B------:R-:W-:Y:S02]  /*3ac0*/  FMNMX.FTZ R19, R42, R16, !PT ;  /* 0x000000102a137209 */ /* 0x000fe40007810000 */
[----:B------:R-:W-:Y:S02]  /*3ad0*/  FMNMX.FTZ R18, R17, R18, !PT ;  /* 0x0000001211127209 */ /* 0x000fe40007810000 */
[----:B------:R-:W-:Y:S02]  /*3ae0*/  FMNMX.FTZ R19, R58, R19, !PT ;  /* 0x000000133a137209 */ /* 0x000fe40007810000 */
[----:B------:R-:W-:Y:S02]  /*3af0*/  FMNMX.FTZ R18, R57, R18, !PT ;  /* 0x0000001239127209 */ /* 0x000fe40007810000 */
[----:B------:R-:W-:-:S02]  /*3b00*/  FMNMX.FTZ R19, R12, R19, !PT ;  /* 0x000000130c137209 */ /* 0x000fc40007810000 */
        /* <DEDUP_REMOVED lines=24> */
[----:B------:R-:W-:Y:S01]  /*3c90*/  LEA R196, R0, UR4, 0x1 ;  /* 0x0000000400c47c11 */ /* 0x000fe2000f8e08ff */
[----:B-1----:R-:W1:Y:S03]  /*3ca0*/  SHFL.BFLY PT, R15, R18, 0x2, 0x1f ;  /* 0x0c401f00120f7f89 */ /* 0x002e6600000e0000 */
[-C--:B------:R-:W-:Y:S01]  /*3cb0*/  LEA R194, R7, R196.reuse, 0x1 ;  /* 0x000000c407c27211 */ /* 0x080fe200078e08ff */
[----:B------:R-:W2:Y:S01]  /*3cc0*/  SHFL.BFLY PT, R14, R19, 0x2, 0x1f ;  /* 0x0c401f00130e7f89 */ /* 0x000ea200000e0000 */
[C---:B------:R-:W-:Y:S02]  /*3cd0*/  LEA R193, R5.reuse, R196, 0x1 ;  /* 0x000000c405c17211 */ /* 0x040fe400078e08ff */
[----:B------:R-:W-:Y:S01]  /*3ce0*/  LEA R192, R5, R194, 0x1 ;  /* 0x000000c205c07211 */ /* 0x000fe200078e08ff */
[----:B------:R-:W-:Y:S04]  /*3cf0*/  LDSM.16.MT88.4 R64, [R196+0x14000] ;  /* 0x01400000c440783b */ /* 0x000fe80000004200 */
[----:B------:R-:W-:Y:S04]  /*3d00*/  LDSM.16.MT88.4 R80, [R193+0x14000] ;  /* 0x01400000c150783b */ /* 0x000fe80000004200 */
[----:B------:R-:W-:Y:S04]  /*3d10*/  LDSM.16.MT88.4 R88, [R192+0x14000] ;  /* 0x01400000c058783b */ /* 0x000fe80000004200 */
[----:B------:R-:W-:Y:S01]  /*3d20*/  LDSM.16.MT88.4 R96, [R196+0x16000] ;  /* 0x01600000c460783b */ /* 0x000fe20000004200 */
[----:B-1----:R-:W-:-:S03]  /*3d30*/  FMNMX.FTZ R15, R18, R15, !PT ;  /* 0x0000000f120f7209 */ /* 0x002fc60007810000 */
[----:B------:R-:W-:Y:S01]  /*3d40*/  LDSM.16.MT88.4 R120, [R194+0x16000] ;  /* 0x01600000c278783b */ /* 0x000fe20000004200 */
[----:B--2---:R-:W-:-:S03]  /*3d50*/  FMNMX.FTZ R14, R19, R14, !PT ;  /* 0x0000000e130e7209 */ /* 0x004fc60007810000 */
[----:B------:R-:W1:Y:S04]  /*3d60*/  SHFL.BFLY PT, R132, R15, 0x1, 0x1f ;  /* 0x0c201f000f847f89 */ /* 0x000e6800000e0000 */
[----:B------:R-:W2:Y:S04]  /*3d70*/  SHFL.BFLY PT, R3, R14, 0x1, 0x1f ;  /* 0x0c201f000e037f89 */ /* 0x000ea800000e0000 */
[----:B------:R-:W-:Y:S04]  /*3d80*/  LDSM.16.MT88.4 R48, [R193+0x12000] ;  /* 0x01200000c130783b */ /* 0x000fe80000004200 */
[----:B------:R-:W-:Y:S04]  /*3d90*/  LDSM.16.MT88.4 R20, [R193+0x14800] ;  /* 0x01480000c114783b */ /* 0x000fe80000004200 */
[----:B------:R-:W-:Y:S04]  /*3da0*/  LDSM.16.MT88.4 R124, [R196+0x12000] ;  /* 0x01200000c47c783b */ /* 0x000fe80000004200 */
[----:B------:R-:W-:Y:S01]  /*3db0*/  LDSM.16.MT88.4 R72, [R194+0x14000] ;  /* 0x01400000c248783b */ /* 0x000fe20000004200 */
[----:B-1----:R-:W-:-:S03]  /*3dc0*/  FMNMX.FTZ R132, R15, R132, !PT ;  /* 0x000000840f847209 */ /* 0x002fc60007810000 */
[----:B------:R-:W-:Y:S01]  /*3dd0*/  LDSM.16.MT88.4 R116, [R193+0x16000] ;  /* 0x01600000c174783b */ /* 0x000fe20000004200 */
[----:B--2---:R-:W-:Y:S01]  /*3de0*/  FMNMX.FTZ R3, R14, R3, !PT ;  /* 0x000000030e037209 */ /* 0x004fe20007810000 */
[C---:B------:R-:W-:Y:S01]  /*3df0*/  FMUL.FTZ R178, R132.reuse, UR16 ;  /* 0x0000001084b27c20 */ /* 0x040fe20008410000 */
[----:B------:R-:W-:Y:S01]  /*3e00*/  FSETP.NEU.FTZ.AND P1, PT, R132, -INF , PT ;  /* 0xff8000008400780b */ /* 0x000fe20003f3d000 */
[----:B------:R-:W-:Y:S02]  /*3e10*/  LDSM.16.MT88.4 R140, [R192+0x16000] ;  /* 0x01600000c08c783b */ /* 0x000fe40000004200 */
[C---:B------:R-:W-:Y:S01]  /*3e20*/  FMUL.FTZ R167, R3.reuse, UR16 ;  /* 0x0000001003a77c20 */ /* 0x040fe20008410000 */
[----:B------:R-:W-:Y:S01]  /*3e30*/  FSEL R178, R178, RZ, P1 ;  /* 0x000000ffb2b27208 */ /* 0x000fe20000800000 */
[----:B------:R-:W-:Y:S01]  /*3e40*/  LDSM.16.MT88.4 R32, [R193+0x12800] ;  /* 0x01280000c120783b */ /* 0x000fe20000004200 */
[----:B------:R-:W-:-:S03]  /*3e50*/  FSETP.NEU.FTZ.AND P1, PT, R3, -INF , PT ;  /* 0xff8000000300780b */ /* 0x000fc60003f3d000 */
[--C-:B------:R-:W-:Y:S01]  /*3e60*/  FFMA.FTZ R154, R41, UR16, -R178.reuse ;  /* 0x00000010299a7c23 */ /* 0x100fe200080108b2 */
[----:B------:R-:W-:Y:S01]  /*3e70*/  FSEL R167, R167, RZ, P1 ;  /* 0x000000ffa7a77208 */ /* 0x000fe20000800000 */
[--C-:B------:R-:W-:Y:S01]  /*3e80*/  FFMA.FTZ R157, R11, UR16, -R178.reuse ;  /* 0x000000100b9d7c23 */ /* 0x100fe200080108b2 */
[--C-:B------:R-:W-:Y:S01]  /*3e90*/  FFMA.FTZ R153, R17, UR16, -R178.reuse ;  /* 0x0000001011997c23 */ /* 0x100fe200080108b2 */
[--C-:B------:R-:W-:Y:S01]  /*3ea0*/  FFMA.FTZ R150, R57, UR16, -R178.reuse ;  /* 0x0000001039967c23 */ /* 0x100fe200080108b2 */
[--C-:B------:R-:W-:Y:S01]  /*3eb0*/  FFMA.FTZ R151, R13, UR16, -R178.reuse ;  /* 0x000000100d977c23 */ /* 0x100fe200080108b2 */
[--C-:B------:R-:W-:Y:S01]  /*3ec0*/  FFMA.FTZ R156, R42, UR16, -R167.reuse ;  /* 0x000000102a9c7c23 */ /* 0x100fe200080108a7 */
[--C-:B------:R-:W-:Y:S01]  /*3ed0*/  FFMA.FTZ R159, R16, UR16, -R167.reuse ;  /* 0x00000010109f7c23 */ /* 0x100fe200080108a7 */
[----:B------:R-:W1:Y:S01]  /*3ee0*/  LDSM.16.MT88.4 R40, [R194+0x12000] ;  /* 0x01200000c228783b */ /* 0x000e620000004200 */
[--C-:B------:R-:W-:Y:S01]  /*3ef0*/  FFMA.FTZ R155, R58, UR16, -R167.reuse ;  /* 0x000000103a9b7c23 */ /* 0x100fe200080108a7 */
[--C-:B------:R-:W-:Y:S01]  /*3f00*/  FFMA.FTZ R152, R12, UR16, -R167.reuse ;  /* 0x000000100c987c23 */ /* 0x100fe200080108a7 */
[----:B------:R-:W-:Y:S01]  /*3f10*/  MUFU.EX2 R157, R157 ;  /* 0x0000009d009d7308 */ /* 0x000fe20000000800 */
[--C-:B------:R-:W-:Y:S01]  /*3f20*/  FFMA.FTZ R147, R9, UR16, -R178.reuse ;  /* 0x0000001009937c23 */ /* 0x100fe200080108b2 */
[--C-:B------:R-:W-:Y:S01]  /*3f30*/  FFMA.FTZ R149, R8, UR16, -R167.reuse ;  /* 0x0000001008957c23 */ /* 0x100fe200080108a7 */
[--C-:B------:R-:W-:Y:S01]  /*3f40*/  FFMA.FTZ R146, R10, UR16, -R167.reuse ;  /* 0x000000100a927c23 */ /* 0x100fe200080108a7 */
[----:B------:R-:W2:Y:S01]  /*3f50*/  LDSM.16.MT88.4 R12, [R194+0x12800] ;  /* 0x01280000c20c783b */ /* 0x000ea20000004200 */
[--C-:B------:R-:W-:Y:S01]  /*3f60*/  FFMA.FTZ R148, R77, UR16, -R178.reuse ;  /* 0x000000104d947c23 */ /* 0x100fe200080108b2 */
[--C-:B------:R-:W-:Y:S01]  /*3f70*/  FFMA.FTZ R0, R29, UR16, -R178.reuse ;  /* 0x000000101d007c23 */ /* 0x100fe200080108b2 */
[--C-:B------:R-:W-:Y:S01]  /*3f80*/  FFMA.FTZ R145, R6, UR16, -R167.reuse ;  /* 0x0000001006917c23 */ /* 0x100fe200080108a7 */
[----:B------:R-:W3:Y:S01]  /*3f90*/  MUFU.EX2 R154, R154 ;  /* 0x0000009a009a7308 */ /* 0x000ee20000000800 */
[----:B------:R-:W4:Y:S01]  /*3fa0*/  LDSM.16.MT88.4 R8, [R196+0x14800] ;  /* 0x01480000c408783b */ /* 0x000f220000004200 */
[--C-:B------:R-:W-:Y:S01]  /*3fb0*/  FFMA.FTZ R144, R4, UR16, -R167.reuse ;  /* 0x0000001004907c23 */ /* 0x100fe200080108a7 */
[--C-:B------:R-:W-:Y:S01]  /*3fc0*/  FFMA.FTZ R158, R169, UR16, -R178.reuse ;  /* 0x00000010a99e7c23 */ /* 0x100fe200080108b2 */
[--C-:B------:R-:W-:Y:S01]  /*3fd0*/  FFMA.FTZ R160, R165, UR16, -R178.reuse ;  /* 0x00000010a5a07c23 */ /* 0x100fe200080108b2 */
[----:B------:R-:W5:Y:S01]  /*3fe0*/  LDSM.16.MT88.4 R16, [R192+0x14800] ;  /* 0x01480000c010783b */ /* 0x000f620000004200 */
        /* <DEDUP_REMOVED lines=9> */
[--C-:B------:R-:W-:Y:S01]  /*4080*/  FFMA.FTZ R204, R205, UR16, -R178.reuse ;  /* 0x00000010cdcc7c23 */ /* 0x100fe200080108b2 */
[----:B------:R-:W1:Y:S01]  /*4090*/  MUFU.EX2 R150, R150 ;  /* 0x0000009600967308 */ /* 0x000e620000000800 */
[----:B---3--:R-:W-:Y:S01]  /*40a0*/  F2FP.BF16.F32.PACK_AB R112, R154, R157 ;  /* 0x0000009d9a70723e */ /* 0x008fe200000010ff */
        /* <DEDUP_REMOVED lines=8> */
[--C-:B------:R-:W-:Y:S01]  /*4130*/  FFMA.FTZ R168, R168, UR16, -R167.reuse ;  /* 0x00000010a8a87c23 */ /* 0x100fe200080108a7 */
[----:B------:R-:W-:Y:S01]  /*4140*/  FFMA.FTZ R217, R164, UR16, -R167 ;  /* 0x00000010a4d97c23 */ /* 0x000fe200080108a7 */
[----:B------:R-:W-:-:S04]  /*4150*/  FADD.FTZ R154, R157, R154 ;  /* 0x0000009a9d9a7221 */ /* 0x000fc80000010000 */
[----:B------:R-:W3:Y:S01]  /*4160*/  MUFU.EX2 R159, R159 ;  /* 0x0000009f009f7308 */ /* 0x000ee20000000800 */
[----:B-1----:R-:W-:Y:S01]  /*4170*/  F2FP.BF16.F32.PACK_AB R114, R150, R153 ;  /* 0x000000999672723e */ /* 0x002fe200000010ff */
[----:B------:R-:W-:-:S04]  /*4180*/  FADD.FTZ R153, R153, R154 ;  /* 0x0000009a99997221 */ /* 0x000fc80000010000 */
[----:B------:R-:W-:Y:S02]  /*4190*/  FADD.FTZ R150, R150, R153 ;  /* 0x0000009996967221 */ /* 0x000fe40000010000 */
[----:B------:R-:W-:Y:S08]  /*41a0*/  MUFU.EX2 R155, R155 ;  /* 0x0000009b009b7308 */ /* 0x000ff00000000800 */
[----:B------:R-:W1:Y:S01]  /*41b0*/  MUFU.EX2 R152, R152 ;  /* 0x0000009800987308 */ /* 0x000e620000000800 */
[----:B---3--:R-:W-:Y:S01]  /*41c0*/  F2FP.BF16.F32.PACK_AB R113, R159, R156 ;  /* 0x0000009c9f71723e */ /* 0x008fe200000010ff */
[----:B------:R-:W-:-:S06]  /*41d0*/  FADD.FTZ R156, R156, R159 ;  /* 0x0000009f9c9c7221 */ /* 0x000fcc0000010000 */
[----:B------:R-:W-:Y:S08]  /*41e0*/  MUFU.EX2 R151, R151 ;  /* 0x0000009700977308 */ /* 0x000ff00000000800 */
[----:B------:R-:W3:Y:S01]  /*41f0*/  MUFU.EX2 R148, R148 ;  /* 0x0000009400947308 */ /* 0x000ee20000000800 */
[----:B-1----:R-:W-:Y:S01]  /*4200*/  F2FP.BF16.F32.PACK_AB R115, R152, R155 ;  /* 0x0000009b9873723e */ /* 0x002fe200000010ff */
[----:B------:R-:W-:-:S04]  /*4210*/  FADD.FTZ R155, R155, R156 ;  /* 0x0000009c9b9b7221 */ /* 0x000fc80000010000 */
[----:B------:R-:W-:Y:S02]  /*4220*/  FADD.FTZ R152, R152, R155 ;  /* 0x0000009b98987221 */ /* 0x000fe40000010000 */
[C---:B------:R-:W-:Y:S01]  /*4230*/  HMMA.16816.F32.BF16 R36, R112.reuse, R40, RZ ;  /* 0x000000287024723c */ /* 0x040fe200000418ff */
[----:B------:R-:W-:Y:S05]  /*4240*/  MUFU.EX2 R147, R147 ;  /* 0x0000009300937308 */ /* 0x000fea0000000800 */
[C---:B------:R-:W-:Y:S03]  /*4250*/  HMMA.16816.F32.BF16 R60, R112.reuse, R64, RZ ;  /* 0x00000040703c723c */ /* 0x040fe600000418ff */
[----:B------:R-:W1:Y:S01]  /*4260*/  MUFU.EX2 R0, R0 ;  /* 0x0000000000007308 */ /* 0x000e620000000800 */
[C---:B---3--:R-:W-:Y:S01]  /*4270*/  F2FP.BF16.F32.PACK_AB R4, R148.reuse, R151 ;  /* 0x000000979404723e */ /* 0x048fe200000010ff */
[----:B------:R-:W-:Y:S01]  /*4280*/  FADD.FTZ R151, R151, R150 ;  /* 0x0000009697977221 */ /* 0x000fe20000010000 */
[----:B------:R-:W-:Y:S03]  /*4290*/  HMMA.16816.F32.BF16 R40, R112, R42, RZ ;  /* 0x0000002a7028723c */ /* 0x000fe600000418ff */
[----:B------:R-:W-:-:S02]  /*42a0*/  FADD.FTZ R148, R148, R151 ;  /* 0x0000009794947221 */ /* 0x000fc40000010000 */
[----:B------:R-:W-:Y:S01]  /*42b0*/  MUFU.EX2 R149, R149 ;  /* 0x0000009500957308 */ /* 0x000fe20000000800 */
[C---:B------:R-:W-:Y:S06]  /*42c0*/  HMMA.16816.F32.BF16 R64, R112.reuse, R66, RZ ;  /* 0x000000427040723c */ /* 0x040fec00000418ff */
[----:B------:R-:W-:Y:S01]  /*42d0*/  HMMA.16816.F32.BF16 R76, R112, R80, RZ ;  /* 0x00000050704c723c */ /* 0x000fe200000418ff */
[----:B------:R-:W3:Y:S01]  /*42e0*/  MUFU.EX2 R146, R146 ;  /* 0x0000009200927308 */ /* 0x000ee20000000800 */
[----:B-1----:R-:W-:Y:S01]  /*42f0*/  F2FP.BF16.F32.PACK_AB R6, R0, R147 ;  /* 0x000000930006723e */ /* 0x002fe200000010ff */
[----:B------:R-:W-:-:S03]  /*4300*/  FADD.FTZ R147, R147, R148 ;  /* 0x0000009493937221 */ /* 0x000fc60000010000 */
[C---:B------:R-:W-:Y:S01]  /*4310*/  HMMA.16816.F32.BF16 R84, R112.reuse, R88, RZ ;  /* 0x000000587054723c */ /* 0x040fe200000418ff */
[----:B------:R-:W-:Y:S02]  /*4320*/  FADD.FTZ R147, R0, R147 ;  /* 0x0000009300937221 */ /* 0x000fe40000010000 */
[----:B------:R-:W-:Y:S03]  /*4330*/  MUFU.EX2 R145, R145 ;  /* 0x0000009100917308 */ /* 0x000fe60000000800 */
[C---:B------:R-:W-:Y:S05]  /*4340*/  HMMA.16816.F32.BF16 R80, R112.reuse, R82, RZ ;  /* 0x000000527050723c */ /* 0x040fea00000418ff */
[----:B------:R-:W1:Y:S01]  /*4350*/  MUFU.EX2 R144, R144 ;  /* 0x0000009000907308 */ /* 0x000e620000000800 */
[----:B---3--:R-:W-:Y:S01]  /*4360*/  F2FP.BF16.F32.PACK_AB R5, R146, R149 ;  /* 0x000000959205723e */ /* 0x008fe200000010ff */
[----:B------:R-:W-:Y:S01]  /*4370*/  HMMA.16816.F32.BF16 R88, R112, R90, RZ ;  /* 0x0000005a7058723c */ /* 0x000fe200000418ff */
[----:B------:R-:W-:-:S04]  /*4380*/  FADD.FTZ R149, R149, R152 ;  /* 0x0000009895957221 */ /* 0x000fc80000010000 */
[----:B------:R-:W-:Y:S01]  /*4390*/  FADD.FTZ R146, R146, R149 ;  /* 0x0000009592927221 */ /* 0x000fe20000010000 */
[C---:B------:R-:W-:Y:S01]  /*43a0*/  HMMA.16816.F32.BF16 R92, R112.reuse, R96, RZ ;  /* 0x00000060705c723c */ /* 0x040fe200000418ff */
[----:B------:R-:W-:Y:S05]  /*43b0*/  MUFU.EX2 R158, R158 ;  /* 0x0000009e009e7308 */ /* 0x000fea0000000800 */
[----:B------:R-:W-:Y:S01]  /*43c0*/  HMMA.16816.F32.BF16 R100, R112, R120, RZ ;  /* 0x000000787064723c */ /* 0x000fe200000418ff */
[----:B-1----:R-:W-:Y:S02]  /*43d0*/  F2FP.BF16.F32.PACK_AB R7, R144, R145 ;  /* 0x000000919007723e */ /* 0x002fe400000010ff */
[----:B------:R-:W1:Y:S01]  /*43e0*/  MUFU.EX2 R161, R161 ;  /* 0x000000a100a17308 */ /* 0x000e620000000800 */
[----:B------:R-:W-:-:S02]  /*43f0*/  FADD.FTZ R145, R145, R146 ;  /* 0x0000009291917221 */ /* 0x000fc40000010000 */
[----:B------:R-:W-:Y:S02]  /*4400*/  HMMA.16816.F32.BF16 R96, R112, R98, RZ ;  /* 0x000000627060723c */ /* 0x000fe400000418ff */
[----:B------:R-:W-:-:S04]  /*4410*/  FADD.FTZ R145, R144, R145 ;  /* 0x0000009190917221 */ /* 0x000fc80000010000 */
[C---:B--2---:R-:W-:Y:S01]  /*4420*/  HMMA.16816.F32.BF16 R36, R4.reuse, R12, R36 ;  /* 0x0000000c0424723c */ /* 0x044fe20000041824 */
[----:B------:R-:W-:Y:S05]  /*4430*/  MUFU.EX2 R160, R160 ;  /* 0x000000a000a07308 */ /* 0x000fea0000000800 */
[C---:B------:R-:W-:Y:S01]  /*4440*/  HMMA.16816.F32.BF16 R40, R4.reuse, R14, R40 ;  /* 0x0000000e0428723c */ /* 0x040fe20000041828 */
[----:B------:R-:W2:Y:S02]  /*4450*/  LDSM.16.MT88.4 R12, [R196+0x16800] ;  /* 0x01680000c40c783b */ /* 0x000ea40000004200 */
[----:B------:R-:W-:Y:S03]  /*4460*/  MUFU.EX2 R163, R163 ;  /* 0x000000a300a37308 */ /* 0x000fe60000000800 */
[C---:B----4-:R-:W-:Y:S05]  /*4470*/  HMMA.16816.F32.BF16 R60, R4.reuse, R8, R60 ;  /* 0x00000008043c723c */ /* 0x050fea000004183c */
[----:B------:R-:W-:Y:S01]  /*4480*/  MUFU.EX2 R162, R162 ;  /* 0x000000a200a27308 */ /* 0x000fe20000000800 */
[----:B------:R-:W-:Y:S01]  /*4490*/  HMMA.16816.F32.BF16 R64, R4, R10, R64 ;  /* 0x0000000a0440723c */ /* 0x000fe20000041840 */
[----:B------:R-:W3:Y:S05]  /*44a0*/  LDSM.16.MT88.4 R8, [R194+0x16800] ;  /* 0x01680000c208783b */ /* 0x000eea0000004200 */
[C---:B------:R-:W-:Y:S01]  /*44b0*/  HMMA.16816.F32.BF16 R120, R112.reuse, R122, RZ ;  /* 0x0000007a7078723c */ /* 0x040fe200000418ff */
[----:B------:R-:W4:Y:S05]  /*44c0*/  MUFU.EX2 R165, R165 ;  /* 0x000000a500a57308 */ /* 0x000f2a0000000800 */
[----:B------:R-:W-:Y:S03]  /*44d0*/  HMMA.16816.F32.BF16 R44, R112, R48, RZ ;  /* 0x00000030702c723c */ /* 0x000fe600000418ff */
[----:B------:R-:W-:Y:S03]  /*44e0*/  MUFU.EX2 R166, R166 ;  /* 0x000000a600a67308 */ /* 0x000fe60000000800 */
[C---:B------:R-:W-:Y:S05]  /*44f0*/  HMMA.16816.F32.BF16 R76, R4.reuse, R20, R76 ;  /* 0x00000014044c723c */ /* 0x040fea000004184c */
[----:B------:R-:W4:Y:S01]  /*4500*/  MUFU.EX2 R169, R169 ;  /* 0x000000a900a97308 */ /* 0x000f220000000800 */
[C---:B------:R-:W-:Y:S01]  /*4510*/  HMMA.16816.F32.BF16 R80, R4.reuse, R22, R80 ;  /* 0x000000160450723c */ /* 0x040fe20000041850 */
[----:B------:R-:W1:Y:S05]  /*4520*/  LDSM.16.MT88.4 R20, [R193+0x16800] ;  /* 0x01680000c114783b */ /* 0x000e6a0000004200 */
[C---:B-----5:R-:W-:Y:S01]  /*4530*/  HMMA.16816.F32.BF16 R84, R4.reuse, R16, R84 ;  /* 0x000000100454723c */ /* 0x060fe20000041854 */
[----:B------:R-:W-:Y:S05]  /*4540*/  MUFU.EX2 R204, R204 ;  /* 0x000000cc00cc7308 */ /* 0x000fea0000000800 */
[----:B------:R-:W-:Y:S01]  /*4550*/  HMMA.16816.F32.BF16 R88, R4, R18, R88 ;  /* 0x000000120458723c */ /* 0x000fe20000041858 */
[----:B------:R-:W5:Y:S02]  /*4560*/  LDSM.16.MT88.4 R16, [R192+0x16800] ;  /* 0x01680000c010783b */ /* 0x000f640000004200 */
[----:B------:R-:W4:Y:S03]  /*4570*/  MUFU.EX2 R179, R179 ;  /* 0x000000b300b37308 */ /* 0x000f260000000800 */
[----:B------:R-:W-:Y:S05]  /*4580*/  HMMA.16816.F32.BF16 R48, R112, R50, RZ ;  /* 0x000000327030723c */ /* 0x000fea00000418ff */
[----:B------:R-:W-:Y:S01]  /*4590*/  MUFU.EX2 R177, R177 ;  /* 0x000000b100b17308 */ /* 0x000fe20000000800 */
[C---:B--2---:R-:W-:Y:S06]  /*45a0*/  HMMA.16816.F32.BF16 R92, R4.reuse, R12, R92 ;  /* 0x0000000c045c723c */ /* 0x044fec000004185c */
[C---:B------:R-:W-:Y:S01]  /*45b0*/  HMMA.16816.F32.BF16 R96, R4.reuse, R14, R96 ;  /* 0x0000000e0460723c */ /* 0x040fe20000041860 */
[----:B------:R-:W2:Y:S01]  /*45c0*/  LDSM.16.MT88.4 R12, [R193+0x13000] ;  /* 0x01300000c10c783b */ /* 0x000ea20000004200 */
[----:B------:R-:W-:Y:S04]  /*45d0*/  MUFU.EX2 R178, R178 ;  /* 0x000000b200b27308 */ /* 0x000fe80000000800 */
[C---:B---3--:R-:W-:Y:S04]  /*45e0*/  HMMA.16816.F32.BF16 R100, R4.reuse, R8, R100 ;  /* 0x000000080464723c */ /* 0x048fe80000041864 */
[----:B------:R-:W-:Y:S02]  /*45f0*/  MUFU.EX2 R171, R171 ;  /* 0x000000ab00ab7308 */ /* 0x000fe40000000800 */
[----:B------:R-:W-:Y:S01]  /*4600*/  HMMA.16816.F32.BF16 R120, R4, R10, R120 ;  /* 0x0000000a0478723c */ /* 0x000fe20000041878 */
[----:B------:R-:W3:Y:S05]  /*4610*/  LDSM.16.MT88.4 R8, [R193+0x15000] ;  /* 0x01500000c108783b */ /* 0x000eea0000004200 */
[C---:B------:R-:W-:Y:S01]  /*4620*/  HMMA.16816.F32.BF16 R128, R112.reuse, R124, RZ ;  /* 0x0000007c7080723c */ /* 0x040fe200000418ff */
[----:B------:R-:W3:Y:S05]  /*4630*/  MUFU.EX2 R170, R170 ;  /* 0x000000aa00aa7308 */ /* 0x000eea0000000800 */
[C---:B------:R-:W-:Y:S03]  /*4640*/  HMMA.16816.F32.BF16 R52, R112.reuse, R56, RZ ;  /* 0x000000387034723c */ /* 0x040fe600000418ff */
[----:B------:R-:W-:Y:S03]  /*4650*/  MUFU.EX2 R168, R168 ;  /* 0x000000a800a87308 */ /* 0x000fe60000000800 */
[C---:B------:R-:W-:Y:S05]  /*4660*/  HMMA.16816.F32.BF16 R68, R112.reuse, R72, RZ ;  /* 0x000000487044723c */ /* 0x040fea00000418ff */
[----:B------:R-:W3:Y:S01]  /*4670*/  MUFU.EX2 R217, R217 ;  /* 0x000000d900d97308 */ /* 0x000ee20000000800 */
[C---:B------:R-:W-:Y:S06]  /*4680*/  HMMA.16816.F32.BF16 R104, R112.reuse, R116, RZ ;  /* 0x000000747068723c */ /* 0x040fec00000418ff */
[C---:B------:R-:W-:Y:S06]  /*4690*/  HMMA.16816.F32.BF16 R124, R112.reuse, R126, RZ ;  /* 0x0000007e707c723c */ /* 0x040fec00000418ff */
[C---:B------:R-:W-:Y:S06]  /*46a0*/  HMMA.16816.F32.BF16 R56, R112.reuse, R58, RZ ;  /* 0x0000003a7038723c */ /* 0x040fec00000418ff */
[C---:B------:R-:W-:Y:S06]  /*46b0*/  HMMA.16816.F32.BF16 R72, R112.reuse, R74, RZ ;  /* 0x0000004a7048723c */ /* 0x040fec00000418ff */
[C---:B------:R-:W-:Y:S06]  /*46c0*/  HMMA.16816.F32.BF16 R116, R112.reuse, R118, RZ ;  /* 0x000000767074723c */ /* 0x040fec00000418ff */
[C---:B------:R-:W-:Y:S06]  /*46d0*/  HMMA.16816.F32.BF16 R108, R112.reuse, R140, RZ ;  /* 0x0000008c706c723c */ /* 0x040fec00000418ff */
[----:B------:R-:W-:Y:S01]  /*46e0*/  HMMA.16816.F32.BF16 R112, R112, R142, RZ ;  /* 0x0000008e7070723c */ /* 0x000fe200000418ff */
[----:B------:R-:W-:Y:S05]  /*46f0*/  LDSM.16.MT88.4 R140, [R196+0x13000] ;  /* 0x01300000c48c783b */ /* 0x000fea0000004200 */
        /* <DEDUP_REMOVED lines=15> */
[C---:B-----5:R-:W-:Y:S06]  /*47f0*/  HMMA.16816.F32.BF16 R108, R4.reuse, R16, R108 ;  /* 0x00000010046c723c */ /* 0x060fec000004186c */
[----:B------:R-:W-:Y:S01]  /*4800*/  HMMA.16816.F32.BF16 R112, R4, R18, R112 ;  /* 0x000000120470723c */ /* 0x000fe20000041870 */
[----:B------:R-:W5:Y:S06]  /*4810*/  LDSM.16.MT88.4 R16, [R196+0x17000] ;  /* 0x01700000c410783b */ /* 0x000f6c0000004200 */
[----:B------:R-:W-:Y:S01]  /*4820*/  F2FP.BF16.F32.PACK_AB R4, R161, R158 ;  /* 0x0000009ea104723e */ /* 0x000fe200000010ff */
[----:B------:R-:W-:Y:S01]  /*4830*/  FADD.FTZ R158, R158, R147 ;  /* 0x000000939e9e7221 */ /* 0x000fe20000010000 */
[----:B----4-:R-:W-:Y:S01]  /*4840*/  F2FP.BF16.F32.PACK_AB R5, R165, R162 ;  /* 0x000000a2a505723e */ /* 0x010fe200000010ff */
[----:B------:R-:W-:Y:S01]  /*4850*/  FADD.FTZ R162, R162, R145 ;  /* 0x00000091a2a27221 */ /* 0x000fe20000010000 */
[----:B------:R-:W-:Y:S01]  /*4860*/  F2FP.BF16.F32.PACK_AB R6, R163, R160 ;  /* 0x000000a0a306723e */ /* 0x000fe200000010ff */
[----:B------:R-:W-:Y:S01]  /*4870*/  FADD.FTZ R161, R161, R158 ;  /* 0x0000009ea1a17221 */ /* 0x000fe20000010000 */
[----:B------:R-:W-:Y:S01]  /*4880*/  F2FP.BF16.F32.PACK_AB R7, R169, R166 ;  /* 0x000000a6a907723e */ /* 0x000fe200000010ff */
[----:B------:R-:W-:-:S02]  /*4890*/  FADD.FTZ R165, R165, R162 ;  /* 0x000000a2a5a57221 */ /* 0x000fc40000010000 */
[----:B------:R-:W-:Y:S02]  /*48a0*/  FADD.FTZ R160, R160, R161 ;  /* 0x000000a1a0a07221 */ /* 0x000fe40000010000 */
[----:B------:R-:W-:Y:S02]  /*48b0*/  FADD.FTZ R166, R166, R165 ;  /* 0x000000a5a6a67221 */ /* 0x000fe40000010000 */
[----:B--2---:R-:W-:Y:S01]  /*48c0*/  HMMA.16816.F32.BF16 R44, R4, R12, R44 ;  /* 0x0000000c042c723c */ /* 0x004fe2000004182c */
[----:B------:R-:W-:Y:S01]  /*48d0*/  FADD.FTZ R163, R163, R160 ;  /* 0x000000a0a3a37221 */ /* 0x000fe20000010000 */
[----:B------:R-:W-:-:S04]  /*48e0*/  FADD.FTZ R166, R169, R166 ;  /* 0x000000a6a9a67221 */ /* 0x000fc80000010000 */
        /* <DEDUP_REMOVED lines=8> */
[C---:B-----5:R-:W-:Y:S06]  /*4970*/  HMMA.16816.F32.BF16 R92, R4.reuse, R16, R92 ;  /* 0x00000010045c723c */ /* 0x060fec000004185c */
[C---:B------:R-:W-:Y:S01]  /*4980*/  HMMA.16816.F32.BF16 R96, R4.reuse, R18, R96 ;  /* 0x000000120460723c */ /* 0x040fe20000041860 */
[----:B------:R-:W4:Y:S05]  /*4990*/  LDSM.16.MT88.4 R16, [R196+0x13800] ;  /* 0x01380000c410783b */ /* 0x000f2a0000004200 */
[C---:B--2---:R-:W-:Y:S06]  /*49a0*/  HMMA.16816.F32.BF16 R100, R4.reuse, R12, R100 ;  /* 0x0000000c0464723c */ /* 0x044fec0000041864 */
[C---:B------:R-:W-:Y:S01]  /*49b0*/  HMMA.16816.F32.BF16 R120, R4.reuse, R14, R120 ;  /* 0x0000000e0478723c */ /* 0x040fe20000041878 */
[----:B------:R-:W2:Y:S05]  /*49c0*/  LDSM.16.MT88.4 R12, [R194+0x13800] ;  /* 0x01380000c20c783b */ /* 0x000eaa0000004200 */
[C---:B---3--:R-:W-:Y:S06]  /*49d0*/  HMMA.16816.F32.BF16 R104, R4.reuse, R8, R104 ;  /* 0x000000080468723c */ /* 0x048fec0000041868 */
[C---:B------:R-:W-:Y:S01]  /*49e0*/  HMMA.16816.F32.BF16 R116, R4.reuse, R10, R116 ;  /* 0x0000000a0474723c */ /* 0x040fe20000041874 */
[----:B------:R-:W3:Y:S05]  /*49f0*/  LDSM.16.MT88.4 R8, [R193+0x15800] ;  /* 0x01580000c108783b */ /* 0x000eea0000004200 */
[C---:B------:R-:W-:Y:S06]  /*4a00*/  HMMA.16816.F32.BF16 R128, R4.reuse, R140, R128 ;  /* 0x0000008c0480723c */ /* 0x040fec0000041880 */
[C---:B------:R-:W-:Y:S01]  /*4a10*/  HMMA.16816.F32.BF16 R124, R4.reuse, R142, R124 ;  /* 0x0000008e047c723c */ /* 0x040fe2000004187c */
[----:B------:R-:W5:Y:S05]  /*4a20*/  LDSM.16.MT88.4 R140, [R193+0x13800] ;  /* 0x01380000c18c783b */ /* 0x000f6a0000004200 */
        /* <DEDUP_REMOVED lines=14> */
[----:B------:R-:W1:Y:S06]  /*4b10*/  LDSM.16.MT88.4 R20, [R196+0x17800] ;  /* 0x01780000c414783b */ /* 0x000e6c0000004200 */
[----:B------:R-:W-:Y:S01]  /*4b20*/  F2FP.BF16.F32.PACK_AB R4, R179, R204 ;  /* 0x000000ccb304723e */ /* 0x000fe200000010ff */
[----:B------:R-:W-:Y:S01]  /*4b30*/  FADD.FTZ R204, R204, R163 ;  /* 0x000000a3cccc7221 */ /* 0x000fe20000010000 */
[----:B------:R-:W-:Y:S01]  /*4b40*/  F2FP.BF16.F32.PACK_AB R5, R170, R171 ;  /* 0x000000abaa05723e */ /* 0x000fe200000010ff */
[----:B------:R-:W-:Y:S01]  /*4b50*/  FADD.FTZ R171, R171, R166 ;  /* 0x000000a6abab7221 */ /* 0x000fe20000010000 */
[----:B------:R-:W-:Y:S01]  /*4b60*/  F2FP.BF16.F32.PACK_AB R6, R178, R177 ;  /* 0x000000b1b206723e */ /* 0x000fe200000010ff */
[----:B------:R-:W-:Y:S01]  /*4b70*/  FADD.FTZ R204, R179, R204 ;  /* 0x000000ccb3cc7221 */ /* 0x000fe20000010000 */
[----:B------:R-:W-:Y:S01]  /*4b80*/  F2FP.BF16.F32.PACK_AB R7, R217, R168 ;  /* 0x000000a8d907723e */ /* 0x000fe200000010ff */
[----:B------:R-:W-:-:S02]  /*4b90*/  FADD.FTZ R171, R170, R171 ;  /* 0x000000abaaab7221 */ /* 0x000fc40000010000 */
[----:B------:R-:W-:Y:S02]  /*4ba0*/  FADD.FTZ R177, R177, R204 ;  /* 0x000000ccb1b17221 */ /* 0x000fe40000010000 */
[----:B------:R-:W-:Y:S02]  /*4bb0*/  FADD.FTZ R168, R168, R171 ;  /* 0x000000aba8a87221 */ /* 0x000fe40000010000 */
[----:B----4-:R-:W-:Y:S01]  /*4bc0*/  HMMA.16816.F32.BF16 R128, R4, R16, R128 ;  /* 0x000000100480723c */ /* 0x010fe20000041880 */
[----:B------:R-:W-:Y:S01]  /*4bd0*/  FADD.FTZ R219, R178, R177 ;  /* 0x000000b1b2db7221 */ /* 0x000fe20000010000 */
[----:B------:R-:W-:-:S04]  /*4be0*/  FADD.FTZ R217, R217, R168 ;  /* 0x000000a8d9d97221 */ /* 0x000fc80000010000 */
        /* <DEDUP_REMOVED lines=8> */
[C---:B-----5:R-:W-:Y:S06]  /*4c70*/  HMMA.16816.F32.BF16 R44, R4.reuse, R140, R44 ;  /* 0x0000008c042c723c */ /* 0x060fec000004182c */
[C---:B------:R-:W-:Y:S06]  /*4c80*/  HMMA.16816.F32.BF16 R48, R4.reuse, R142, R48 ;  /* 0x0000008e0430723c */ /* 0x040fec0000041830 */
        /* <DEDUP_REMOVED lines=8> */
[C---:B-1----:R-:W-:Y:S06]  /*4d10*/  HMMA.16816.F32.BF16 R92, R4.reuse, R20, R92 ;  /* 0x00000014045c723c */ /* 0x042fec000004185c */
[C---:B------:R-:W-:Y:S06]  /*4d20*/  HMMA.16816.F32.BF16 R96, R4.reuse, R22, R96 ;  /* 0x000000160460723c */ /* 0x040fec0000041860 */
[C---:B----4-:R-:W-:Y:S06]  /*4d30*/  HMMA.16816.F32.BF16 R100, R4.reuse, R16, R100 ;  /* 0x000000100464723c */ /* 0x050fec0000041864 */
[C---:B------:R-:W-:Y:S06]  /*4d40*/  HMMA.16816.F32.BF16 R120, R4.reuse, R18, R120 ;  /* 0x000000120478723c */ /* 0x040fec0000041878 */
[C---:B--2---:R-:W-:Y:S06]  /*4d50*/  HMMA.16816.F32.BF16 R104, R4.reuse, R12, R104 ;  /* 0x0000000c0468723c */ /* 0x044fec0000041868 */
[C---:B------:R-:W-:Y:S06]  /*4d60*/  HMMA.16816.F32.BF16 R116, R4.reuse, R14, R116 ;  /* 0x0000000e0474723c */ /* 0x040fec0000041874 */
[C---:B---3--:R-:W-:Y:S06]  /*4d70*/  HMMA.16816.F32.BF16 R108, R4.reuse, R8, R108 ;  /* 0x00000008046c723c */ /* 0x048fec000004186c */
[----:B------:R-:W-:Y:S01]  /*4d80*/  HMMA.16816.F32.BF16 R112, R4, R10, R112 ;  /* 0x0000000a0470723c */ /* 0x000fe20000041870 */
[----:B------:R-:W-:-:S08]  /*4d90*/  NOP ;  /* 0x0000000000007918 */ /* 0x000fd00000000000 */
[----:B------:R-:W-:-:S15]  /*4da0*/  @!P0 BRA `(.L_x_102) ;  /* 0x0000006000788947 */ /* 0x000fde0003800000 */
[----:B------:R-:W-:Y:S01]  /*4db0*/  ULDC UR4, c[0x0][0x2d0] ;  /* 0x0000b40000047ab9 */ /* 0x000fe20000000800 */
[----:B------:R-:W-:Y:S01]  /*4dc0*/  UIADD3 UR18, UR17, -0x2, URZ ;  /* 0xfffffffe11127890 */ /* 0x000fe2000fffe03f */
[----:B------:R-:W-:Y:S01]  /*4dd0*/  ISETP.GE.AND P5, PT, R134, UR4, PT ;  /* 0x0000000486007c0c */ /* 0x000fe2000bfa6270 */
[----:B------:R-:W-:Y:S01]  /*4de0*/  IMAD.MOV.U32 R4, RZ, RZ, R172 ;  /* 0x000000ffff047224 */ /* 0x000fe200078e00ac */
[----:B------:R-:W-:Y:S01]  /*4df0*/  ISETP.GE.AND P4, PT, R209, UR4, PT ;  /* 0x00000004d1007c0c */ /* 0x000fe2000bf86270 */
[----:B------:R-:W-:Y:S01]  /*4e00*/  IMAD.MOV.U32 R5, RZ, RZ, R175 ;  /* 0x000000ffff057224 */ /* 0x000fe200078e00af */
[----:B------:R-:W-:Y:S01]  /*4e10*/  ISETP.GE.AND P3, PT, R208, UR4, PT ;  /* 0x00000004d0007c0c */ /* 0x000fe2000bf66270 */
[----:B------:R-:W-:Y:S01]  /*4e20*/  IMAD.U32 R16, RZ, RZ, UR18 ;  /* 0x00000012ff107e24 */ /* 0x000fe2000f8e00ff */
[----:B------:R-:W-:-:S04]  /*4e30*/  DEPBAR.LE SB0, 0x0 ;  /* 0x000080000000791a */ /* 0x000fc80000000000 */
[----:B------:R-:W-:Y:S01]  /*4e40*/  USHF.R.S32.HI UR6, URZ, 0x1f, UR18 ;  /* 0x0000001f3f067899 */ /* 0x000fe20008011412 */
[----:B------:R-:W-:Y:S01]  /*4e50*/  BAR.SYNC.DEFER_BLOCKING 0x0 ;  /* 0x0000000000007b1d */ /* 0x000fe20000010000 */
[----:B------:R-:W-:Y:S01]  /*4e60*/  UIMAD UR4, UR25, UR18, URZ ;  /* 0x00000012190472a4 */ /* 0x000fe2000f8e023f */
[----:B------:R-:W-:Y:S01]  /*4e70*/  IMAD.WIDE.U32 R16, R16, UR26, R4 ;  /* 0x0000001a10107c25 */ /* 0x000fe2000f8e0004 */
[----:B------:R-:W-:Y:S02]  /*4e80*/  UISETP.GE.AND UP0, UPT, UR17, 0x3, UPT ;  /* 0x000000031100788c */ /* 0x000fe4000bf06270 */
[----:B------:R-:W-:-:S03]  /*4e90*/  UIMAD UR4, UR6, UR26, UR4 ;  /* 0x0000001a060472a4 */ /* 0x000fc6000f8e0204 */
[----:B------:R-:W1:Y:S03]  /*4ea0*/  @!P5 LDC.64 R14, c[0x0][0x220] ;  /* 0x00008800ff0edb82 */ /* 0x000e660000000a00 */
[----:B------:R-:W-:-:S05]  /*4eb0*/  VIADD R0, R17, UR4 ;  /* 0x0000000411007c36 */ /* 0x000fca0008000000 */
[----:B------:R-:W2:Y:S08]  /*4ec0*/  @!P4 LDC.64 R12, c[0x0][0x220] ;  /* 0x00008800ff0ccb82 */ /* 0x000eb00000000a00 */
[----:B------:R-:W3:Y:S01]  /*4ed0*/  @!P3 LDC.64 R10, c[0x0][0x220] ;  /* 0x00008800ff0abb82 */ /* 0x000ee20000000a00 */
[----:B------:R-:W-:Y:S07]  /*4ee0*/  @P5 STS.128 [R203+0x12000], RZ ;  /* 0x012000ffcb005388 */ /* 0x000fee0000000c00 */
[----:B------:R-:W4:Y:S01]  /*4ef0*/  @!P5 LDC.64 R8, c[0x0][0x220] ;  /* 0x00008800ff08db82 */ /* 0x000f220000000a00 */
[----:B-1----:R-:W-:-:S02]  /*4f00*/  @!P5 LEA R18, P0, R16, R14, 0x1 ;  /* 0x0000000e1012d211 */ /* 0x002fc400078008ff */
[C---:B------:R-:W-:Y:S02]  /*4f10*/  IADD3 R14, P2, R16.reuse, UR29, RZ ;  /* 0x0000001d100e7c10 */ /* 0x040fe4000ff5e0ff */
[----:B------:R-:W-:-:S03]  /*4f20*/  @!P5 LEA.HI.X R19, R16, R15, R0, 0x1, P0 ;  /* 0x0000000f1013d211 */ /* 0x000fc600000f0c00 */
[----:B------:R-:W1:Y:S01]  /*4f30*/  @!P4 LDC.64 R6, c[0x0][0x220] ;  /* 0x00008800ff06cb82 */ /* 0x000e620000000a00 */
[C---:B--2---:R-:W-:Y:S01]  /*4f40*/  @!P4 LEA R12, P1, R16.reuse, R12, 0x1 ;  /* 0x0000000c100cc211 */ /* 0x044fe200078208ff */
[----:B------:R-:W-:Y:S01]  /*4f50*/  @!PT LDS RZ, [RZ] ;  /* 0x00000000fffff984 */ /* 0x000fe20000000800 */
[----:B------:R-:W-:Y:S01]  /*4f60*/  @!PT LDS RZ, [RZ] ;  /* 0x00000000fffff984 */ /* 0x000fe20000000800 */
[----:B------:R-:W-:Y:S01]  /*4f70*/  @!PT LDS RZ, [RZ] ;  /* 0x00000000fffff984 */ /* 0x000fe20000000800 */
[----:B------:R2:W-:Y:S03]  /*4f80*/  @!P5 LDGSTS.E.BYPASS.LTC128B.128 [R203+0x12000], desc[UR20][R18.64] ;  /* 0x1200000012cbdfae */ /* 0x0005e6000b901d54 */
[C-C-:B------:R-:W-:Y:S01]  /*4f90*/  @!P4 LEA.HI.X R13, R16.reuse, R13, R0.reuse, 0x1, P1 ;  /* 0x0000000d100dc211 */ /* 0x140fe200008f0c00 */
[----:B------:R-:W-:Y:S02]  /*4fa0*/  @P4 STS.128 [R203+0x14000], RZ ;  /* 0x014000ffcb004388 */ /* 0x000fe40000000c00 */
[----:B------:R-:W5:Y:S01]  /*4fb0*/  @!P3 LDC.64 R4, c[0x0][0x220] ;  /* 0x00008800ff04bb82 */ /* 0x000f620000000a00 */
[C---:B---3--:R-:W-:Y:S01]  /*4fc0*/  @!P3 LEA R10, P0, R16.reuse, R10, 0x1 ;  /* 0x0000000a100ab211 */ /* 0x048fe200078008ff */
[----:B------:R-:W-:Y:S01]  /*4fd0*/  @!PT LDS RZ, [RZ] ;  /* 0x00000000fffff984 */ /* 0x000fe20000000800 */
[----:B------:R-:W-:Y:S01]  /*4fe0*/  @!PT LDS RZ, [RZ] ;  /* 0x00000000fffff984 */ /* 0x000fe20000000800 */
[----:B------:R-:W-:Y:S01]  /*4ff0*/  @!PT LDS RZ, [RZ] ;  /* 0x00000000fffff984 */ /* 0x000fe20000000800 */
[----:B------:R3:W-:Y:S03]  /*5000*/  @!P4 LDGSTS.E.BYPASS.LTC128B.128 [R203+0x14000], desc[UR20][R12.64+0x80] ;  /* 0x140000800ccbcfae */ /* 0x0007e6000b901d54 */
[----:B------:R-:W-:Y:S01]  /*5010*/  @!P3 LEA.HI.X R11, R16, R11, R0, 0x1, P0 ;  /* 0x0000000b100bb211 */ /* 0x000fe200000f0c00 */
[----:B------:R-:W-:Y:S01]  /*5020*/  @P3 STS.128 [R203+0x16000], RZ ;  /* 0x016000ffcb003388 */ /* 0x000fe20000000c00 */
[----:B------:R-:W-:-:S02]  /*5030*/  IADD3.X R0, R0, UR15, RZ, P2, !PT ;  /* 0x0000000f00007c10 */ /* 0x000fc400097fe4ff */
[C---:B----4-:R-:W-:Y:S01]  /*5040*/  @!P5 LEA R8, P2, R14.reuse, R8, 0x1 ;  /* 0x000000080e08d211 */ /* 0x050fe200078408ff */
[----:B------:R-:W-:Y:S01]  /*5050*/  @!PT LDS RZ, [RZ] ;  /* 0x00000000fffff984 */ /* 0x000fe20000000800 */
[----:B------:R-:W-:Y:S01]  /*5060*/  @!PT LDS RZ, [RZ] ;  /* 0x00000000fffff984 */ /* 0x000fe20000000800 */
[----:B------:R-:W-:Y:S01]  /*5070*/  @!PT LDS RZ, [RZ] ;  /* 0x00000000fffff984 */ /* 0x000fe20000000800 */
[----:B------:R-:W-:Y:S03]  /*5080*/  @!P3 LDGSTS.E.BYPASS.LTC128B.128 [R203+0x16000], desc[UR20][R10.64+0x100] ;  /* 0x160001000acbbfae */ /* 0x000fe6000b901d54 */
[C---:B------:R-:W-:Y:S01]  /*5090*/  @!P5 LEA.HI.X R9, R14.reuse, R9, R0, 0x1, P2 ;  /* 0x000000090e09d211 */ /* 0x040fe200010f0c00 */
[----:B------:R-:W-:Y:S01]  /*50a0*/  @P5 STS.128 [R203+0x13000], RZ ;  /* 0x013000ffcb005388 */ /* 0x000fe20000000c00 */
[----:B-1----:R-:W-:-:S03]  /*50b0*/  @!P4 LEA R20, P1, R14, R6, 0x1 ;  /* 0x000000060e14c211 */ /* 0x002fc600078208ff */
[----:B------:R-:W-:Y:S01]  /*50c0*/  @!PT LDS RZ, [RZ] ;  /* 0x00000000fffff984 */ /* 0x000fe20000000800 */
[----:B------:R-:W-:Y:S01]  /*50d0*/  @!PT LDS RZ, [RZ] ;  /* 0x00000000fffff984 */ /* 0x000fe20000000800 */
[----:B------:R-:W-:Y:S01]  /*50e0*/  @!PT LDS RZ, [RZ] ;  /* 0x00000000fffff984 */ /* 0x000fe20000000800 */
[----:B------:R1:W-:Y:S01]  /*50f0*/  @!P5 LDGSTS.E.BYPASS.LTC128B.128 [R203+0x13000], desc[UR20][R8.64] ;  /* 0x1300000008cbdfae */ /* 0x0003e2000b901d54 */
[----:B------:R-:W-:-:S03]  /*5100*/  @!P4 LEA.HI.X R21, R14, R7, R0, 0x1, P1 ;  /* 0x000000070e15c211 */ /* 0x000fc600008f0c00 */
[----:B------:R-:W-:Y:S01]  /*5110*/  @P4 STS.128 [R203+0x15000], RZ ;  /* 0x015000ffcb004388 */ /* 0x000fe20000000c00 */
[----:B-----5:R-:W-:-:S03]  /*5120*/  @!P3 LEA R22, P0, R14, R4, 0x1 ;  /* 0x000000040e16b211 */ /* 0x020fc600078008ff */
[----:B------:R-:W-:Y:S01]  /*5130*/  @!PT LDS RZ, [RZ] ;  /* 0x00000000fffff984 */ /* 0x000fe20000000800 */
[----:B------:R-:W-:Y:S01]  /*5140*/  @!PT LDS RZ, [RZ] ;  /* 0x00000000fffff984 */ /* 0x000fe20000000800 */
[----:B------:R-:W-:Y:S01]  /*5150*/  @!PT LDS RZ, [RZ] ;  /* 0x00000000fffff984 */ /* 0x000fe20000000800 */
[----:B------:R-:W-:Y:S01]  /*5160*/  @!P4 LDGSTS.E.BYPASS.LTC128B.128 [R203+0x15000], desc[UR20][R20.64+0x80] ;  /* 0x1500008014cbcfae */ /* 0x000fe2000b901d54 */
[----:B------:R-:W-:Y:S01]  /*5170*/  @!P3 LEA.HI.X R23, R14, R5, R0, 0x1, P0 ;  /* 0x000000050e17b211 */ /* 0x000fe200000f0c00 */
[----:B------:R-:W-:Y:S02]  /*5180*/  IMAD.U32 R0, RZ, RZ, UR18 ;  /* 0x00000012ff007e24 */ /* 0x000fe4000f8e00ff */
[----:B------:R-:W-:Y:S04]  /*5190*/  @P3 STS.128 [R203+0x17000], RZ ;  /* 0x017000ffcb003388 */ /* 0x000fe80000000c00 */
[----:B------:R-:W-:Y:S01]  /*51a0*/  @!PT LDS RZ, [RZ] ;  /* 0x00000000fffff984 */ /* 0x000fe20000000800 */
[----:B------:R-:W-:Y:S01]  /*51b0*/  @!PT LDS RZ, [RZ] ;  /* 0x00000000fffff984 */ /* 0x000fe20000000800 */
[----:B------:R-:W-:Y:S01]  /*51c0*/  @!PT LDS RZ, [RZ] ;  /* 0x00000000fffff984 */ /* 0x000fe20000000800 */
[----:B------:R4:W-:Y:S04]  /*51d0*/  @!P3 LDGSTS.E.BYPASS.LTC128B.128 [R203+0x17000], desc[UR20][R22.64+0x100] ;  /* 0x1700010016cbbfae */ /* 0x0009e8000b901d54 */
[----:B------:R-:W-:Y:S04]  /*51e0*/  LDSM.16.M88.4 R152, [R202] ;  /* 0x00000000ca98783b */ /* 0x000fe80000000200 */
[----:B------:R-:W5:Y:S04]  /*51f0*/  LDSM.16.M88.4 R24, [R201+0xc000] ;  /* 0x00c00000c918783b */ /* 0x000f680000000200 */
[----:B--2---:R-:W4:Y:S04]  /*5200*/  LDSM.16.M88.4 R16, [R201+0xc800] ;  /* 0x00c80000c910783b */ /* 0x004f280000000200 */
[----:B------:R-:W2:Y:S04]  /*5210*/  LDSM.16.M88.4 R160, [R201+0xd000] ;  /* 0x00d00000c9a0783b */ /* 0x000ea80000000200 */
[----:B---3--:R-:W3:Y:S04]  /*5220*/  LDSM.16.M88.4 R12, [R201+0xd800] ;  /* 0x00d80000c90c783b */ /* 0x008ee80000000200 */
[----:B------:R-:W-:Y:S04]  /*5230*/  LDSM.16.M88.4 R136, [R200] ;  /* 0x00000000c888783b */ /* 0x000fe80000000200 */
[----:B-1----:R-:W1:Y:S04]  /*5240*/  LDSM.16.M88.4 R8, [R199] ;  /* 0x00000000c708783b */ /* 0x002e680000000200 */
[----:B------:R-:W1:Y:S04]  /*5250*/  LDSM.16.M88.4 R4, [R191] ;  /* 0x00000000bf04783b */ /* 0x000e680000000200 */
[----:B------:R-:W1:Y:S04]  /*5260*/  LDSM.16.M88.4 R32, [R190] ;  /* 0x00000000be20783b */ /* 0x000e680000000200 */
[----:B------:R-:W1:Y:S04]  /*5270*/  LDSM.16.M88.4 R144, [R189] ;  /* 0x00000000bd90783b */ /* 0x000e680000000200 */
[----:B------:R-:W-:Y:S01]  /*5280*/  LDSM.16.M88.4 R168, [R198] ;  /* 0x00000000c6a8783b */ /* 0x000fe20000000200 */
[C---:B-----5:R-:W-:Y:S03]  /*5290*/  HMMA.16816.F32.BF16 R28, R152.reuse, R24, RZ ;  /* 0x00000018981c723c */ /* 0x060fe600000418ff */
[----:B------:R-:W-:Y:S04]  /*52a0*/  LDSM.16.M88.4 R176, [R195+0xd800] ;  /* 0x00d80000c3b0783b */ /* 0x000fe80000000200 */
[----:B------:R-:W-:Y:S01]  /*52b0*/  LDSM.16.M88.4 R140, [R188] ;  /* 0x00000000bc8c783b */ /* 0x000fe20000000200 */
[C---:B----4-:R-:W-:Y:S03]  /*52c0*/  HMMA.16816.F32.BF16 R20, R152.reuse, R16, RZ ;  /* 0x000000109814723c */ /* 0x050fe600000418ff */
[----:B------:R-:W-:Y:S03]  /*52d0*/  LDSM.16.M88.4 R148, [R188+0x1800] ;  /* 0x00180000bc94783b */ /* 0x000fe60000000200 */
[C---:B------:R-:W-:Y:S01]  /*52e0*/  HMMA.16816.F32.BF16 R24, R152.reuse, R26, RZ ;  /* 0x0000001a9818723c */ /* 0x040fe200000418ff */
[----:B------:R-:W-:Y:S04]  /*52f0*/  LDSM.16.M88.4 R204, [R200+0x8000] ;  /* 0x00800000c8cc783b */ /* 0x000fe80000000200 */
[----:B------:R-:W0:Y:S01]  /*5300*/  LDGDEPBAR ;  /* 0x00000000000079af */ /* 0x000e220000000000 */
[C---:B------:R-:W-:Y:S06]  /*5310*/  HMMA.16816.F32.BF16 R16, R152.reuse, R18, RZ ;  /* 0x000000129810723c */ /* 0x040fec00000418ff */
[C---:B--2---:R-:W-:Y:S06]  /*5320*/  HMMA.16816.F32.BF16 R164, R152.reuse, R160, RZ ;  /* 0x000000a098a4723c */ /* 0x044fec00000418ff */
[C---:B------:R-:W-:Y:S06]  /*5330*/  HMMA.16816.F32.BF16 R160, R152.reuse, R162, RZ ;  /* 0x000000a298a0723c */ /* 0x040fec00000418ff */
[C---:B---3--:R-:W-:Y:S06]  /*5340*/  HMMA.16816.F32.BF16 R156, R152.reuse, R12, RZ ;  /* 0x0000000c989c723c */ /* 0x048fec00000418ff */
[----:B------:R-:W-:Y:S01]  /*5350*/  HMMA.16816.F32.BF16 R152, R152, R14, RZ ;  /* 0x0000000e9898723c */ /* 0x000fe200000418ff */
[----:B------:R-:W2:Y:S05]  /*5360*/  LDSM.16.M88.4 R12, [R195+0xc000] ;  /* 0x00c00000c30c783b */ /* 0x000eaa0000000200 */
[C---:B-1----:R-:W-:Y:S06]  /*5370*/  HMMA.16816.F32.BF16 R28, R136.reuse, R8, R28 ;  /* 0x00000008881c723c */ /* 0x042fec000004181c */
[C---:B------:R-:W-:Y:S01]  /*5380*/  HMMA.16816.F32.BF16 R24, R136.reuse, R10, R24 ;  /* 0x0000000a8818723c */ /* 0x040fe20000041818 */
[----:B------:R-:W1:Y:S05]  /*5390*/  LDSM.16.M88.4 R8, [R195+0xc800] ;  /* 0x00c80000c308783b */ /* 0x000e6a0000000200 */
        /* <DEDUP_REMOVED lines=9> */
[----:B------:R-:W5:Y:S01]  /*5430*/  LDSM.16.M88.4 R136, [R188+0x1000] ;  /* 0x00100000bc88783b */ /* 0x000f620000000200 */
[C---:B--2---:R-:W-:Y:S06]  /*5440*/  HMMA.16816.F32.BF16 R28, R168.reuse, R12, R28 ;  /* 0x0000000ca81c723c */ /* 0x044fec000004181c */
[C---:B------:R-:W-:Y:S01]  /*5450*/  HMMA.16816.F32.BF16 R24, R168.reuse, R14, R24 ;  /* 0x0000000ea818723c */ /* 0x040fe20000041818 */
[----:B------:R-:W-:Y:S05]  /*5460*/  LDSM.16.M88.4 R12, [R201+0xe000] ;  /* 0x00e00000c90c783b */ /* 0x000fea0000000200 */
[C---:B-1----:R-:W-:Y:S06]  /*5470*/  HMMA.16816.F32.BF16 R20, R168.reuse, R8, R20 ;  /* 0x00000008a814723c */ /* 0x042fec0000041814 */
[C---:B------:R-:W-:Y:S01]  /*5480*/  HMMA.16816.F32.BF16 R16, R168.reuse, R10, R16 ;  /* 0x0000000aa810723c */ /* 0x040fe20000041810 */
[----:B------:R-:W1:Y:S05]  /*5490*/  LDSM.16.M88.4 R8, [R202+0x4000] ;  /* 0x00400000ca08783b */ /* 0x000e6a0000000200 */
[C---:B---3--:R-:W-:Y:S06]  /*54a0*/  HMMA.16816.F32.BF16 R164, R168.reuse, R4, R164 ;  /* 0x00000004a8a4723c */ /* 0x048fec00000418a4 */
[C---:B------:R-:W-:Y:S01]  /*54b0*/  HMMA.16816.F32.BF16 R160, R168.reuse, R6, R160 ;  /* 0x00000006a8a0723c */ /* 0x040fe200000418a0 */
[----:B------:R-:W2:Y:S05]  /*54c0*/  LDSM.16.M88.4 R4, [R201+0xe800] ;  /* 0x00e80000c904783b */ /* 0x000eaa0000000200 */
[C---:B------:R-:W-:Y:S06]  /*54d0*/  HMMA.16816.F32.BF16 R156, R168.reuse, R176, R156 ;  /* 0x000000b0a89c723c */ /* 0x040fec000004189c */
[----:B------:R-:W-:Y:S01]  /*54e0*/  HMMA.16816.F32.BF16 R152, R168, R178, R152 ;  /* 0x000000b2a898723c */ /* 0x000fe20000041898 */
[----:B------:R-:W-:Y:S04]  /*54f0*/  LDSM.16.M88.4 R176, [R201+0xf800] ;  /* 0x00f80000c9b0783b */ /* 0x000fe80000000200 */
[----:B------:R-:W-:Y:S01]  /*5500*/  LDSM.16.M88.4 R168, [R184] ;  /* 0x00000000b8a8783b */ /* 0x000fe20000000200 */
[C---:B----4-:R-:W-:Y:S06]  /*5510*/  HMMA.16816.F32.BF16 R28, R32.reuse, R140, R28 ;  /* 0x0000008c201c723c */ /* 0x050fec000004181c */
[C---:B------:R-:W-:Y:S01]  /*5520*/  HMMA.16816.F32.BF16 R24, R32.reuse, R142, R24 ;  /* 0x0000008e2018723c */ /* 0x040fe20000041818 */
[----:B------:R-:W3:Y:S05]  /*5530*/  LDSM.16.M88.4 R140, [R201+0xf000] ;  /* 0x00f00000c98c783b */ /* 0x000eea0000000200 */
[C---:B-----5:R-:W-:Y:S06]  /*5540*/  HMMA.16816.F32.BF16 R20, R32.reuse, R144, R20 ;  /* 0x000000902014723c */ /* 0x060fec0000041814 */
[C---:B------:R-:W-:Y:S01]  /*5550*/  HMMA.16816.F32.BF16 R16, R32.reuse, R146, R16 ;  /* 0x000000922010723c */ /* 0x040fe20000041810 */
[----:B------:R-:W-:Y:S05]  /*5560*/  LDSM.16.M88.4 R144, [R200+0x4000] ;  /* 0x00400000c890783b */ /* 0x000fea0000000200 */
[C---:B------:R-:W-:Y:S06]  /*5570*/  HMMA.16816.F32.BF16 R164, R32.reuse, R136, R164 ;  /* 0x0000008820a4723c */ /* 0x040fec00000418a4 */
[C---:B------:R-:W-:Y:S01]  /*5580*/  HMMA.16816.F32.BF16 R160, R32.reuse, R138, R160 ;  /* 0x0000008a20a0723c */ /* 0x040fe200000418a0 */
[----:B------:R-:W4:Y:S05]  /*5590*/  LDSM.16.M88.4 R136, [R187] ;  /* 0x00000000bb88783b */ /* 0x000f2a0000000200 */
[C---:B------:R-:W-:Y:S06]  /*55a0*/  HMMA.16816.F32.BF16 R156, R32.reuse, R148, R156 ;  /* 0x00000094209c723c */ /* 0x040fec000004189c */
[----:B------:R-:W-:Y:S01]  /*55b0*/  HMMA.16816.F32.BF16 R152, R32, R150, R152 ;  /* 0x000000962098723c */ /* 0x000fe20000041898 */
[----:B------:R-:W5:Y:S04]  /*55c0*/  LDSM.16.M88.4 R148, [R186] ;  /* 0x00000000ba94783b */ /* 0x000f680000000200 */
[----:B------:R-:W-:Y:S01]  /*55d0*/  LDSM.16.M88.4 R32, [R198+0x4000] ;  /* 0x00400000c620783b */ /* 0x000fe20000000200 */
[C---:B-1----:R-:W-:Y:S06]  /*55e0*/  HMMA.16816.F32.BF16 R28, R8.reuse, R12, R28 ;  /* 0x0000000c081c723c */ /* 0x042fec000004181c */
[C---:B------:R-:W-:Y:S01]  /*55f0*/  HMMA.16816.F32.BF16 R24, R8.reuse, R14, R24 ;  /* 0x0000000e0818723c */ /* 0x040fe20000041818 */
[----:B------:R-:W1:Y:S05]  /*5600*/  LDSM.16.M88.4 R12, [R185] ;  /* 0x00000000b90c783b */ /* 0x000e6a0000000200 */
[C---:B--2---:R-:W-:Y:S06]  /*5610*/  HMMA.16816.F32.BF16 R20, R8.reuse, R4, R20 ;  /* 0x000000040814723c */ /* 0x044fec0000041814 */
[C---:B------:R-:W-:Y:S01]  /*5620*/  HMMA.16816.F32.BF16 R16, R8.reuse, R6, R16 ;  /* 0x000000060810723c */ /* 0x040fe20000041810 */
[----:B------:R-:W2:Y:S05]  /*5630*/  LDSM.16.M88.4 R4, [R195+0xe000] ;  /* 0x00e00000c304783b */ /* 0x000eaa0000000200 */
[C---:B---3--:R-:W-:Y:S06]  /*5640*/  HMMA.16816.F32.BF16 R164, R8.reuse, R140, R164 ;  /* 0x0000008c08a4723c */ /* 0x048fec00000418a4 */
[----:B------:R-:W-:Y:S01]  /*5650*/  HMMA.16816.F32.BF16 R160, R8, R142, R160 ;  /* 0x0000008e08a0723c */ /* 0x000fe200000418a0 */
[----:B------:R-:W3:Y:S05]  /*5660*/  LDSM.16.M88.4 R140, [R195+0xe800] ;  /* 0x00e80000c38c783b */ /* 0x000eea0000000200 */
[C---:B----4-:R-:W-:Y:S06]  /*5670*/  HMMA.16816.F32.BF16 R28, R144.reuse, R136, R28 ;  /* 0x00000088901c723c */ /* 0x050fec000004181c */
[----:B------:R-:W-:Y:S01]  /*5680*/  HMMA.16816.F32.BF16 R24, R144, R138, R24 ;  /* 0x0000008a9018723c */ /* 0x000fe20000041818 */
[----:B------:R-:W-:Y:S05]  /*5690*/  LDSM.16.M88.4 R136, [R195+0xf800] ;  /* 0x00f80000c388783b */ /* 0x000fea0000000200 */
[C---:B------:R-:W-:Y:S06]  /*56a0*/  HMMA.16816.F32.BF16 R156, R8.reuse, R176, R156 ;  /* 0x000000b0089c723c */ /* 0x040fec000004189c */
[----:B------:R-:W-:Y:S01]  /*56b0*/  HMMA.16816.F32.BF16 R152, R8, R178, R152 ;  /* 0x000000b20898723c */ /* 0x000fe20000041898 */
[----:B------:R-:W4:Y:S04]  /*56c0*/  LDSM.16.M88.4 R8, [R195+0xf000] ;  /* 0x00f00000c308783b */ /* 0x000f280000000200 */
[----:B------:R-:W-:Y:S01]  /*56d0*/  LDSM.16.M88.4 R176, [R188+0x3000] ;  /* 0x00300000bcb0783b */ /* 0x000fe20000000200 */
[C---:B-----5:R-:W-:Y:S06]  /*56e0*/  HMMA.16816.F32.BF16 R20, R144.reuse, R148, R20 ;  /* 0x000000949014723c */ /* 0x060fec0000041814 */
[C---:B------:R-:W-:Y:S01]  /*56f0*/  HMMA.16816.F32.BF16 R16, R144.reuse, R150, R16 ;  /* 0x000000969010723c */ /* 0x040fe20000041810 */
[----:B------:R-:W-:Y:S05]  /*5700*/  LDSM.16.M88.4 R148, [R197+0x4000] ;  /* 0x00400000c594783b */ /* 0x000fea0000000200 */
[C---:B-1----:R-:W-:Y:S06]  /*5710*/  HMMA.16816.F32.BF16 R164, R144.reuse, R12, R164 ;  /* 0x0000000c90a4723c */ /* 0x042fec00000418a4 */
[----:B------:R-:W-:Y:S01]  /*5720*/  HMMA.16816.F32.BF16 R160, R144, R14, R160 ;  /* 0x0000000e90a0723c */ /* 0x000fe200000418a0 */
[----:B------:R-:W1:Y:S05]  /*5730*/  LDSM.16.M88.4 R12, [R188+0x2000] ;  /* 0x00200000bc0c783b */ /* 0x000e6a0000000200 */
[C---:B--2---:R-:W-:Y:S06]  /*5740*/  HMMA.16816.F32.BF16 R28, R32.reuse, R4, R28 ;  /* 0x00000004201c723c */ /* 0x044fec000004181c */
[----:B------:R-:W-:Y:S01]  /*5750*/  HMMA.16816.F32.BF16 R24, R32, R6, R24 ;  /* 0x000000062018723c */ /* 0x000fe20000041818 */
[----:B------:R-:W2:Y:S05]  /*5760*/  LDSM.16.M88.4 R4, [R188+0x2800] ;  /* 0x00280000bc04783b */ /* 0x000eaa0000000200 */
[C---:B------:R-:W-:Y:S06]  /*5770*/  HMMA.16816.F32.BF16 R156, R144.reuse, R168, R156 ;  /* 0x000000a8909c723c */ /* 0x040fec000004189c */
[----:B------:R-:W-:Y:S01]  /*5780*/  HMMA.16816.F32.BF16 R152, R144, R170, R152 ;  /* 0x000000aa9098723c */ /* 0x000fe20000041898 */
[----:B------:R-:W-:Y:S04]  /*5790*/  LDSM.16.M88.4 R144, [R201+0x10000] ;  /* 0x01000000c990783b */ /* 0x000fe80000000200 */
[----:B------:R-:W-:Y:S01]  /*57a0*/  LDSM.16.M88.4 R168, [R188+0x3800] ;  /* 0x00380000bca8783b */ /* 0x000fe20000000200 */
[C---:B---3--:R-:W-:Y:S06]  /*57b0*/  HMMA.16816.F32.BF16 R20, R32.reuse, R140, R20 ;  /* 0x0000008c2014723c */ /* 0x048fec0000041814 */
[C---:B----4-:R-:W-:Y:S06]  /*57c0*/  HMMA.16816.F32.BF16 R164, R32.reuse, R8, R164 ;  /* 0x0000000820a4723c */ /* 0x050fec00000418a4 */
[C---:B------:R-:W-:Y:S01]  /*57d0*/  HMMA.16816.F32.BF16 R160, R32.reuse, R10, R160 ;  /* 0x0000000a20a0723c */ /* 0x040fe200000418a0 */
[----:B------:R-:W3:Y:S05]  /*57e0*/  LDSM.16.M88.4 R8, [R202+0x8000] ;  /* 0x00800000ca08783b */ /* 0x000eea0000000200 */
[----:B------:R-:W-:Y:S01]  /*57f0*/  HMMA.16816.F32.BF16 R16, R32, R142, R16 ;  /* 0x0000008e2010723c */ /* 0x000fe20000041810 */
[----:B------:R-:W4:Y:S05]  /*5800*/  LDSM.16.M88.4 R140, [R201+0x10800] ;  /* 0x01080000c98c783b */ /* 0x000f2a0000000200 */
[----:B-1----:R-:W-:Y:S06]  /*5810*/  HMMA.16816.F32.BF16 R24, R148, R14, R24 ;  /* 0x0000000e9418723c */ /* 0x002fec0000041818 */
[C---:B------:R-:W-:Y:S06]  /*5820*/  HMMA.16816.F32.BF16 R156, R32.reuse, R136, R156 ;  /* 0x00000088209c723c */ /* 0x040fec000004189c */
[----:B------:R-:W-:Y:S01]  /*5830*/  HMMA.16816.F32.BF16 R152, R32, R138, R152 ;  /* 0x0000008a2098723c */ /* 0x000fe20000041898 */
[----:B------:R-:W1:Y:S04]  /*5840*/  LDSM.16.M88.4 R136, [R201+0x11000] ;  /* 0x01100000c988783b */ /* 0x000e680000000200 */
[----:B------:R-:W5:Y:S01]  /*5850*/  LDSM.16.M88.4 R32, [R183] ;  /* 0x00000000b720783b */ /* 0x000f620000000200 */
[C---:B--2---:R-:W-:Y:S06]  /*5860*/  HMMA.16816.F32.BF16 R20, R148.reuse, R4, R20 ;  /* 0x000000049414723c */ /* 0x044fec0000041814 */
[C---:B------:R-:W-:Y:S01]  /*5870*/  HMMA.16816.F32.BF16 R28, R148.reuse, R12, R28 ;  /* 0x0000000c941c723c */ /* 0x040fe2000004181c */
[----:B------:R-:W-:Y:S05]  /*5880*/  LDSM.16.M88.4 R12, [R201+0x11800] ;  /* 0x01180000c90c783b */ /* 0x000fea0000000200 */
[C---:B------:R-:W-:Y:S01]  /*5890*/  HMMA.16816.F32.BF16 R16, R148.reuse, R6, R16 ;  /* 0x000000069410723c */ /* 0x040fe20000041810 */
[----:B------:R-:W2:Y:S05]  /*58a0*/  LDSM.16.M88.4 R4, [R182] ;  /* 0x00000000b604783b */ /* 0x000eaa0000000200 */
[C---:B------:R-:W-:Y:S06]  /*58b0*/  HMMA.16816.F32.BF16 R164, R148.reuse, R176, R164 ;  /* 0x000000b094a4723c */ /* 0x040fec00000418a4 */
[----:B------:R-:W-:Y:S01]  /*58c0*/  HMMA.16816.F32.BF16 R160, R148, R178, R160 ;  /* 0x000000b294a0723c */ /* 0x000fe200000418a0 */
[----:B------:R-:W2:Y:S05]  /*58d0*/  LDSM.16.M88.4 R176, [R181] ;  /* 0x00000000b5b0783b */ /* 0x000eaa0000000200 */
[C---:B---3--:R-:W-:Y:S06]  /*58e0*/  HMMA.16816.F32.BF16 R24, R8.reuse, R146, R24 ;  /* 0x000000920818723c */ /* 0x048fec0000041818 */
[----:B----4-:R-:W-:Y:S06]  /*58f0*/  HMMA.16816.F32.BF16 R20, R8, R140, R20 ;  /* 0x0000008c0814723c */ /* 0x010fec0000041814 */
[C---:B------:R-:W-:Y:S06]  /*5900*/  HMMA.16816.F32.BF16 R156, R148.reuse, R168, R156 ;  /* 0x000000a8949c723c */ /* 0x040fec000004189c */
[----:B------:R-:W-:Y:S01]  /*5910*/  HMMA.16816.F32.BF16 R152, R148, R170, R152 ;  /* 0x000000aa9498723c */ /* 0x000fe20000041898 */
[----:B------:R-:W-:Y:S04]  /*5920*/  LDSM.16.M88.4 R148, [R198+0x8000] ;  /* 0x00800000c694783b */ /* 0x000fe80000000200 */
[----:B------:R-:W-:Y:S01]  /*5930*/  LDSM.16.M88.4 R168, [R180] ;  /* 0x00000000b4a8783b */ /* 0x000fe20000000200 */
[C---:B------:R-:W-:Y:S03]  /*5940*/  HMMA.16816.F32.BF16 R28, R8.reuse, R144, R28 ;  /* 0x00000090081c723c */ /* 0x040fe6000004181c */
[----:B------:R-:W3:Y:S03]  /*5950*/  LDSM.16.M88.4 R144, [R195+0x10000] ;  /* 0x01000000c390783b */ /* 0x000ee60000000200 */
[C---:B------:R-:W-:Y:S01]  /*5960*/  HMMA.16816.F32.BF16 R16, R8.reuse, R142, R16 ;  /* 0x0000008e0810723c */ /* 0x040fe20000041810 */
[----:B------:R-:W4:Y:S05]  /*5970*/  LDSM.16.M88.4 R140, [R195+0x10800] ;  /* 0x01080000c38c783b */ /* 0x000f2a0000000200 */
[C---:B-1----:R-:W-:Y:S06]  /*5980*/  HMMA.16816.F32.BF16 R164, R8.reuse, R136, R164 ;  /* 0x0000008808a4723c */ /* 0x042fec00000418a4 */
[----:B------:R-:W-:Y:S01]  /*5990*/  HMMA.16816.F32.BF16 R160, R8, R138, R160 ;  /* 0x0000008a08a0723c */ /* 0x000fe200000418a0 */
[----:B------:R-:W1:Y:S05]  /*59a0*/  LDSM.16.M88.4 R136, [R195+0x11000] ;  /* 0x01100000c388783b */ /* 0x000e6a0000000200 */
[C---:B-----5:R-:W-:Y:S06]  /*59b0*/  HMMA.16816.F32.BF16 R24, R204.reuse, R34, R24 ;  /* 0x00000022cc18723c */ /* 0x060fec0000041818 */
[----:B--2---:R-:W-:Y:S06]  /*59c0*/  HMMA.16816.F32.BF16 R20, R204, R4, R20 ;  /* 0x00000004cc14723c */ /* 0x004fec0000041814 */
[C---:B------:R-:W-:Y:S06]  /*59d0*/  HMMA.16816.F32.BF16 R156, R8.reuse, R12, R156 ;  /* 0x0000000c089c723c */ /* 0x040fec000004189c */
[----:B------:R-:W-:Y:S01]  /*59e0*/  HMMA.16816.F32.BF16 R152, R8, R14, R152 ;  /* 0x0000000e0898723c */ /* 0x000fe20000041898 */
[----:B------:R-:W-:Y:S04]  /*59f0*/  LDSM.16.M88.4 R12, [R197+0x8000] ;  /* 0x00800000c50c783b */ /* 0x000fe80000000200 */
[----:B------:R-:W2:Y:S01]  /*5a00*/  LDSM.16.M88.4 R8, [R188+0x4000] ;  /* 0x00400000bc08783b */ /* 0x000ea20000000200 */
[C---:B------:R-:W-:Y:S03]  /*5a10*/  HMMA.16816.F32.BF16 R16, R204.reuse, R6, R16 ;  /* 0x00000006cc10723c */ /* 0x040fe60000041810 */
[----:B------:R-:W5:Y:S03]  /*5a20*/  LDSM.16.M88.4 R4, [R188+0x4800] ;  /* 0x00480000bc04783b */ /* 0x000f660000000200 */
[C---:B------:R-:W-:Y:S01]  /*5a30*/  HMMA.16816.F32.BF16 R28, R204.reuse, R32, R28 ;  /* 0x00000020cc1c723c */ /* 0x040fe2000004181c */
[----:B------:R-:W5:Y:S05]  /*5a40*/  LDSM.16.M88.4 R32, [R195+0x11800] ;  /* 0x01180000c320783b */ /* 0x000f6a0000000200 */
[C---:B------:R-:W-:Y:S06]  /*5a50*/  HMMA.16816.F32.BF16 R164, R204.reuse, R176, R164 ;  /* 0x000000b0cca4723c */ /* 0x040fec00000418a4 */
[----:B------:R-:W-:Y:S01]  /*5a60*/  HMMA.16816.F32.BF16 R160, R204, R178, R160 ;  /* 0x000000b2cca0723c */ /* 0x000fe200000418a0 */
[----:B------:R-:W5:Y:S05]  /*5a70*/  LDSM.16.M88.4 R176, [R188+0x5000] ;  /* 0x00500000bcb0783b */ /* 0x000f6a0000000200 */
[C---:B---3--:R-:W-:Y:S06]  /*5a80*/  HMMA.16816.F32.BF16 R24, R148.reuse, R146, R24 ;  /* 0x000000929418723c */ /* 0x048fec0000041818 */
[----:B----4-:R-:W-:Y:S06]  /*5a90*/  HMMA.16816.F32.BF16 R20, R148, R140, R20 ;  /* 0x0000008c9414723c */ /* 0x010fec0000041814 */
[----:B------:R-:W-:Y:S06]  /*5aa0*/  HMMA.16816.F32.BF16 R156, R204, R168, R156 ;  /* 0x000000a8cc9c723c */ /* 0x000fec000004189c */
[C---:B------:R-:W-:Y:S06]  /*5ab0*/  HMMA.16816.F32.BF16 R16, R148.reuse, R142, R16 ;  /* 0x0000008e9410723c */ /* 0x040fec0000041810 */
[C---:B-1----:R-:W-:Y:S06]  /*5ac0*/  HMMA.16816.F32.BF16 R164, R148.reuse, R136, R164 ;  /* 0x0000008894a4723c */ /* 0x042fec00000418a4 */
[----:B------:R-:W-:Y:S01]  /*5ad0*/  HMMA.16816.F32.BF16 R160, R148, R138, R160 ;  /* 0x0000008a94a0723c */ /* 0x000fe200000418a0 */
[----:B------:R-:W1:Y:S01]  /*5ae0*/  LDSM.16.M88.4 R136, [R188+0x5800] ;  /* 0x00580000bc88783b */ /* 0x000e620000000200 */
[----:B------:R-:W-:-:S04]  /*5af0*/  DEPBAR.LE SB0, 0x0 ;  /* 0x000080000000791a */ /* 0x000fc80000000000 */
[----:B--2---:R-:W-:Y:S06]  /*5b00*/  HMMA.16816.F32.BF16 R24, R12, R10, R24 ;  /* 0x0000000a0c18723c */ /* 0x004fec0000041818 */
[----:B------:R-:W-:Y:S06]  /*5b10*/  HMMA.16816.F32.BF16 R152, R204, R170, R152 ;  /* 0x000000aacc98723c */ /* 0x000fec0000041898 */
[----:B-----5:R-:W-:Y:S06]  /*5b20*/  HMMA.16816.F32.BF16 R20, R12, R4, R20 ;  /* 0x000000040c14723c */ /* 0x020fec0000041814 */
[----:B------:R-:W-:Y:S01]  /*5b30*/  HMMA.16816.F32.BF16 R156, R148, R32, R156 ;  /* 0x00000020949c723c */ /* 0x000fe2000004189c */
[----:B------:R-:W-:-:S04]  /*5b40*/  IMAD R5, R0, 0x40, R133 ;  /* 0x0000004000057824 */ /* 0x000fc800078e0285 */
[C---:B------:R-:W-:Y:S01]  /*5b50*/  VIADD R11, R5.reuse, 0x9 ;  /* 0x00000009050b7836 */ /* 0x040fe20000000000 */
[----:B------:R-:W-:Y:S01]  /*5b60*/  HMMA.16816.F32.BF16 R16, R12, R6, R16 ;  /* 0x000000060c10723c */ /* 0x000fe20000041810 */
[----:B------:R-:W-:-:S03]  /*5b70*/  VIADD R33, R5, 0x8 ;  /* 0x0000000805217836 */ /* 0x000fc60000000000 */
[-C--:B------:R-:W-:Y:S02]  /*5b80*/  ISETP.GE.AND P6, PT, R11, R214.reuse, PT ;  /* 0x000000d60b00720c */ /* 0x080fe40003fc6270 */
[----:B------:R-:W-:Y:S01]  /*5b90*/  HMMA.16816.F32.BF16 R28, R148, R144, R28 ;  /* 0x00000090941c723c */ /* 0x000fe2000004181c */
[----:B------:R-:W-:Y:S01]  /*5ba0*/  ISETP.GE.AND P2, PT, R33, R214, PT ;  /* 0x000000d62100720c */ /* 0x000fe20003f46270 */
[----:B------:R-:W-:Y:S01]  /*5bb0*/  VIADD R7, R5, 0x10 ;  /* 0x0000001005077836 */ /* 0x000fe20000000000 */
[----:B------:R-:W-:Y:S02]  /*5bc0*/  ISETP.GE.AND P1, PT, R33, R2, PT ;  /* 0x000000022100720c */ /* 0x000fe40003f26270 */
[----:B------:R-:W-:Y:S01]  /*5bd0*/  FSEL R33, R24, -INF , !P2 ;  /* 0xff80000018217808 */ /* 0x000fe20005000000 */
[----:B------:R-:W-:Y:S01]  /*5be0*/  HMMA.16816.F32.BF16 R164, R12, R176, R164 ;  /* 0x000000b00ca4723c */ /* 0x000fe200000418a4 */
[----:B------:R-:W-:Y:S02]  /*5bf0*/  FSEL R26, R26, -INF , !P1 ;  /* 0xff8000001a1a7808 */ /* 0x000fe40004800000 */
[----:B------:R-:W-:-:S02]  /*5c00*/  ISETP.GE.AND P2, PT, R7, R214, PT ;  /* 0x000000d60700720c */ /* 0x000fc40003f46270 */
[-C--:B------:R-:W-:Y:S01]  /*5c10*/  ISETP.GE.AND P1, PT, R7, R2.reuse, PT ;  /* 0x000000020700720c */ /* 0x080fe20003f26270 */
[----:B------:R-:W-:Y:S01]  /*5c20*/  HMMA.16816.F32.BF16 R160, R12, R178, R160 ;  /* 0x000000b20ca0723c */ /* 0x000fe200000418a0 */
[----:B------:R-:W-:Y:S01]  /*5c30*/  VIADD R7, R5, 0x18 ;  /* 0x0000001805077836 */ /* 0x000fe20000000000 */
[----:B------:R-:W-:Y:S01]  /*5c40*/  BAR.SYNC.DEFER_BLOCKING 0x0 ;  /* 0x0000000000007b1d */ /* 0x000fe20000010000 */
[----:B------:R-:W-:Y:S01]  /*5c50*/  ISETP.GE.AND P0, PT, R11, R2, PT ;  /* 0x000000020b00720c */ /* 0x000fe20003f06270 */
[----:B------:R-:W-:Y:S01]  /*5c60*/  VIADD R11, R5, 0x11 ;  /* 0x00000011050b7836 */ /* 0x000fe20000000000 */
[----:B------:R-:W-:Y:S01]  /*5c70*/  FSEL R147, R20, -INF , !P2 ;  /* 0xff80000014937808 */ /* 0x000fe20005000000 */
[----:B------:R-:W-:Y:S01]  /*5c80*/  HMMA.16816.F32.BF16 R152, R148, R34, R152 ;  /* 0x000000229498723c */ /* 0x000fe20000041898 */
[----:B------:R-:W-:Y:S02]  /*5c90*/  ISETP.GE.AND P2, PT, R7, R214, PT ;  /* 0x000000d60700720c */ /* 0x000fe40003f46270 */
[----:B------:R-:W-:-:S02]  /*5ca0*/  FSEL R25, R25, -INF , !P6 ;  /* 0xff80000019197808 */ /* 0x000fc40007000000 */
[----:B------:R-:W-:Y:S01]  /*5cb0*/  FSEL R24, R27, -INF , !P0 ;  /* 0xff8000001b187808 */ /* 0x000fe20004000000 */
[C---:B-1----:R-:W-:Y:S01]  /*5cc0*/  HMMA.16816.F32.BF16 R156, R12.reuse, R136, R156 ;  /* 0x000000880c9c723c */ /* 0x042fe2000004189c */
[----:B------:R-:W-:Y:S02]  /*5cd0*/  FSEL R150, R22, -INF , !P1 ;  /* 0xff80000016967808 */ /* 0x000fe40004800000 */
[----:B------:R-:W-:Y:S01]  /*5ce0*/  ISETP.GE.AND P1, PT, R7, R2, PT ;  /* 0x000000020700720c */ /* 0x000fe20003f26270 */
[----:B------:R-:W-:Y:S01]  /*5cf0*/  VIADD R7, R5, 0x20 ;  /* 0x0000002005077836 */ /* 0x000fe20000000000 */
[C---:B------:R-:W-:Y:S01]  /*5d00*/  ISETP.GE.AND P6, PT, R11.reuse, R214, PT ;  /* 0x000000d60b00720c */ /* 0x040fe20003fc6270 */
[----:B------:R-:W-:Y:S01]  /*5d10*/  HMMA.16816.F32.BF16 R28, R12, R8, R28 ;  /* 0x000000080c1c723c */ /* 0x000fe2000004181c */
[----:B------:R-:W-:Y:S01]  /*5d20*/  ISETP.GE.AND P0, PT, R11, R2, PT ;  /* 0x000000020b00720c */ /* 0x000fe20003f06270 */
[----:B------:R-:W-:Y:S01]  /*5d30*/  VIADD R11, R5, 0x19 ;  /* 0x00000019050b7836 */ /* 0x000fe20000000000 */
[----:B------:R-:W-:-:S02]  /*5d40*/  FSEL R133, R16, -INF , !P2 ;  /* 0xff80000010857808 */ /* 0x000fc40005000000 */
[----:B------:R-:W-:Y:S02]  /*5d50*/  FSEL R146, R18, -INF , !P1 ;  /* 0xff80000012927808 */ /* 0x000fe40004800000 */
[----:B------:R-:W-:Y:S01]  /*5d60*/  ISETP.GE.AND P2, PT, R7, R214, PT ;  /* 0x000000d60700720c */ /* 0x000fe20003f46270 */
[----:B------:R-:W-:Y:S01]  /*5d70*/  VIADD R9, R5, 0x29 ;  /* 0x0000002905097836 */ /* 0x000fe20000000000 */
[----:B------:R-:W-:Y:S01]  /*5d80*/  ISETP.GE.AND P1, PT, R7, R2, PT ;  /* 0x000000020700720c */ /* 0x000fe20003f26270 */
[----:B------:R-:W-:Y:S01]  /*5d90*/  VIADD R7, R5, 0x28 ;  /* 0x0000002805077836 */ /* 0x000fe20000000000 */
[----:B------:R-:W-:Y:S01]  /*5da0*/  FSEL R145, R21, -INF , !P6 ;  /* 0xff80000015917808 */ /* 0x000fe20007000000 */
[----:B------:R-:W-:Y:S01]  /*5db0*/  HMMA.16816.F32.BF16 R152, R12, R138, R152 ;  /* 0x0000008a0c98723c */ /* 0x000fe20000041898 */
[----:B------:R-:W-:Y:S02]  /*5dc0*/  FSEL R134, R23, -INF , !P0 ;  /* 0xff80000017867808 */ /* 0x000fe40004000000 */
[----:B------:R-:W-:-:S02]  /*5dd0*/  ISETP.GE.AND P6, PT, R11, R214, PT ;  /* 0x000000d60b00720c */ /* 0x000fc40003fc6270 */
[----:B------:R-:W-:Y:S01]  /*5de0*/  ISETP.GE.AND P0, PT, R11, R2, PT ;  /* 0x000000020b00720c */ /* 0x000fe20003f06270 */
[----:B------:R-:W-:Y:S01]  /*5df0*/  VIADD R11, R5, 0x21 ;  /* 0x00000021050b7836 */ /* 0x000fe20000000000 */
        /* <DEDUP_REMOVED lines=8> */
[----:B------:R-:W-:Y:S02]  /*5e80*/  FSEL R140, R162, -INF , !P1 ;  /* 0xff800000a28c7808 */ /* 0x000fe40004800000 */
[----:B------:R-:W-:Y:S02]  /*5e90*/  FSEL R144, R167, -INF , !P0 ;  /* 0xff800000a7907808 */ /* 0x000fe40004000000 */
[C---:B------:R-:W-:Y:S02]  /*5ea0*/  ISETP.GE.AND P2, PT, R7.reuse, R214, PT ;  /* 0x000000d60700720c */ /* 0x040fe40003f46270 */
[-C--:B------:R-:W-:Y:S01]  /*5eb0*/  ISETP.GE.AND P1, PT, R7, R2.reuse, PT ;  /* 0x000000020700720c */ /* 0x080fe20003f26270 */
[----:B------:R-:W-:Y:S01]  /*5ec0*/  VIADD R7, R5, 0x31 ;  /* 0x0000003105077836 */ /* 0x000fe20000000000 */
[----:B------:R-:W-:-:S02]  /*5ed0*/  ISETP.GE.AND P0, PT, R9, R2, PT ;  /* 0x000000020900720c */ /* 0x000fc40003f06270 */
[----:B------:R-:W-:Y:S02]  /*5ee0*/  FSEL R135, R17, -INF , !P6 ;  /* 0xff80000011877808 */ /* 0x000fe40007000000 */
[----:B------:R-:W-:Y:S02]  /*5ef0*/  ISETP.GE.AND P6, PT, R11, R214, PT ;  /* 0x000000d60b00720c */ /* 0x000fe40003fc6270 */
[----:B------:R-:W-:Y:S02]  /*5f00*/  FSEL R142, R163, -INF , !P0 ;  /* 0xff800000a38e7808 */ /* 0x000fe40004000000 */
[----:B------:R-:W-:Y:S02]  /*5f10*/  ISETP.GE.AND P0, PT, R7, R2, PT ;  /* 0x000000020700720c */ /* 0x000fe40003f06270 */
[----:B------:R-:W-:Y:S02]  /*5f20*/  FSEL R165, R165, -INF , !P6 ;  /* 0xff800000a5a57808 */ /* 0x000fe40007000000 */
[----:B------:R-:W-:Y:S01]  /*5f30*/  ISETP.GE.AND P6, PT, R9, R214, PT ;  /* 0x000000d60900720c */ /* 0x000fe20003fc6270 */
[----:B------:R-:W-:Y:S01]  /*5f40*/  VIADD R9, R5, 0x1 ;  /* 0x0000000105097836 */ /* 0x000fe20000000000 */
[----:B------:R-:W-:-:S02]  /*5f50*/  FSEL R218, R159, -INF , !P0 ;  /* 0xff8000009fda7808 */ /* 0x000fc40004000000 */
[-C--:B------:R-:W-:Y:S02]  /*5f60*/  ISETP.GE.AND P0, PT, R5, R214.reuse, PT ;  /* 0x000000d60500720c */ /* 0x080fe40003f06270 */
[----:B------:R-:W-:Y:S02]  /*5f70*/  FSEL R161, R161, -INF , !P6 ;  /* 0xff800000a1a17808 */ /* 0x000fe40007000000 */
[----:B------:R-:W-:Y:S02]  /*5f80*/  FSEL R225, R156, -INF , !P2 ;  /* 0xff8000009ce17808 */ /* 0x000fe40005000000 */
[----:B------:R-:W-:Y:S02]  /*5f90*/  FSEL R15, R28, -INF , !P0 ;  /* 0xff8000001c0f7808 */ /* 0x000fe40004000000 */
[-C--:B------:R-:W-:Y:S01]  /*5fa0*/  ISETP.GE.AND P6, PT, R7, R214.reuse, PT ;  /* 0x000000d60700720c */ /* 0x080fe20003fc6270 */
[----:B------:R-:W-:Y:S01]  /*5fb0*/  VIADD R7, R5, 0x38 ;  /* 0x0000003805077836 */ /* 0x000fe20000000000 */
[----:B------:R-:W-:-:S02]  /*5fc0*/  ISETP.GE.AND P2, PT, R9, R214, PT ;  /* 0x000000d60900720c */ /* 0x000fc40003f46270 */
[----:B------:R-:W-:Y:S02]  /*5fd0*/  FSEL R220, R158, -INF , !P1 ;  /* 0xff8000009edc7808 */ /* 0x000fe40004800000 */
[----:B------:R-:W-:Y:S02]  /*5fe0*/  PLOP3.LUT P0, PT, PT, PT, UP0, 0x80, 0x0 ;  /* 0x000000000000781c */ /* 0x000fe40003f0f008 */
[-C--:B------:R-:W-:Y:S02]  /*5ff0*/  ISETP.GE.AND P1, PT, R9, R2.reuse, PT ;  /* 0x000000020900720c */ /* 0x080fe40003f26270 */
[----:B------:R-:W-:Y:S02]  /*6000*/  FSEL R29, R29, -INF , !P2 ;  /* 0xff8000001d1d7808 */ /* 0x000fe40005000000 */
[----:B------:R-:W-:Y:S02]  /*6010*/  FSEL R223, R157, -INF , !P6 ;  /* 0xff8000009ddf7808 */ /* 0x000fe40007000000 */
[C---:B------:R-:W-:Y:S01]  /*6020*/  ISETP.GE.AND P2, PT, R5.reuse, R2, PT ;  /* 0x000000020500720c */ /* 0x040fe20003f46270 */
[----:B------:R-:W-:Y:S01]  /*6030*/  VIADD R5, R5, 0x39 ;  /* 0x0000003905057836 */ /* 0x000fe20000000000 */
[----:B------:R-:W-:-:S02]  /*6040*/  FSEL R14, R31, -INF , !P1 ;  /* 0xff8000001f0e7808 */ /* 0x000fc40004800000 */
[C---:B------:R-:W-:Y:S02]  /*6050*/  ISETP.GE.AND P6, PT, R7.reuse, R214, PT ;  /* 0x000000d60700720c */ /* 0x040fe40003fc6270 */
[----:B------:R-:W-:Y:S02]  /*6060*/  ISETP.GE.AND P1, PT, R7, R2, PT ;  /* 0x000000020700720c */ /* 0x000fe40003f26270 */
[----:B------:R-:W-:Y:S02]  /*6070*/  FSEL R221, R152, -INF , !P6 ;  /* 0xff80000098dd7808 */ /* 0x000fe40007000000 */
[----:B------:R-:W-:Y:S02]  /*6080*/  FSEL R170, R154, -INF , !P1 ;  /* 0xff8000009aaa7808 */ /* 0x000fe40004800000 */
[C---:B------:R-:W-:Y:S02]  /*6090*/  ISETP.GE.AND P6, PT, R5.reuse, R214, PT ;  /* 0x000000d60500720c */ /* 0x040fe40003fc6270 */
[----:B------:R-:W-:-:S02]  /*60a0*/  ISETP.GE.AND P1, PT, R5, R2, PT ;  /* 0x000000020500720c */ /* 0x000fc40003f26270 */
[----:B------:R-:W-:Y:S02]  /*60b0*/  FSEL R30, R30, -INF , !P2 ;  /* 0xff8000001e1e7808 */ /* 0x000fe40005000000 */
[----:B------:R-:W-:Y:S02]  /*60c0*/  FSEL R171, R153, -INF , !P6 ;  /* 0xff80000099ab7808 */ /* 0x000fe40007000000 */
[----:B------:R-:W-:Y:S01]  /*60d0*/  FSEL R168, R155, -INF , !P1 ;  /* 0xff8000009ba87808 */ /* 0x000fe20004800000 */
[----:B------:R-:W-:Y:S06]  /*60e0*/  @!P0 BRA `(.L_x_103) ;  /* 0x0000000400048947 */ /* 0x000fec0003800000 */
[----:B------:R-:W-:Y:S01]  /*60f0*/  UIADD3 UR6, UR17, -0x3, URZ ;  /* 0xfffffffd11067890 */ /* 0x000fe2000fffe03f */
[----:B------:R-:W1:Y:S01]  /*6100*/  @!P5 LDC.64 R12, c[0x0][0x218] ;  /* 0x00008600ff0cdb82 */ /* 0x000e620000000a00 */
[----:B------:R2:W-:Y:S01]  /*6110*/  @P5 STS.128 [R203+0xc000], RZ ;  /* 0x00c000ffcb005388 */ /* 0x0005e20000000c00 */
[----:B------:R-:W-:Y:S01]  /*6120*/  BSSY B0, `(.L_x_104) ;  /* 0x000003c000007945 */ /* 0x000fe20003800000 */
[----:B------:R-:W-:Y:S02]  /*6130*/  USHF.R.S32.HI UR4, URZ, 0x1f, UR6 ;  /* 0x0000001f3f047899 */ /* 0x000fe40008011406 */
[----:B------:R-:W-:Y:S02]  /*6140*/  UIMAD.WIDE.U32 UR30, UR6, UR10, URZ ;  /* 0x0000000a061e72a5 */ /* 0x000fe4000f8e003f */
[----:B------:R-:W-:Y:S01]  /*6150*/  UIMAD UR4, UR4, UR10, URZ ;  /* 0x0000000a040472a4 */ /* 0x000fe2000f8e023f */
[----:B------:R-:W3:Y:S03]  /*6160*/  @!P3 LDC.64 R8, c[0x0][0x218] ;  /* 0x00008600ff08bb82 */ /* 0x000ee60000000a00 */
[----:B------:R-:W-:Y:S01]  /*6170*/  UIMAD UR4, UR6, UR11, UR4 ;  /* 0x0000000b060472a4 */ /* 0x000fe2000f8e0204 */
[----:B------:R-:W-:-:S02]  /*6180*/  IMAD.U32 R17, RZ, RZ, UR30 ;  /* 0x0000001eff117e24 */ /* 0x000fc4000f8e00ff */
[----:B------:R-:W-:Y:S01]  /*6190*/  IMAD.U32 R0, RZ, RZ, UR30 ;  /* 0x0000001eff007e24 */ /* 0x000fe2000f8e00ff */
[----:B------:R-:W-:Y:S01]  /*61a0*/  UIADD3 UR4, UR31, UR4, URZ ;  /* 0x000000041f047290 */ /* 0x000fe2000fffe03f */
[----:B------:R-:W4:Y:S01]  /*61b0*/  @!P4 LDC.64 R10, c[0x0][0x218] ;  /* 0x00008600ff0acb82 */ /* 0x000f220000000a00 */
[----:B------:R-:W-:-:S04]  /*61c0*/  LEA R16, P1, R17, R210, 0x6 ;  /* 0x000000d211107211 */ /* 0x000fc800078230ff */
[----:B------:R-:W-:-:S03]  /*61d0*/  IMAD.U32 R17, RZ, RZ, UR4 ;  /* 0x00000004ff117e24 */ /* 0x000fc6000f8e00ff */
[----:B------:R-:W5:Y:S01]  /*61e0*/  @!P5 LDC.64 R6, c[0x0][0x218] ;  /* 0x00008600ff06db82 */ /* 0x000f620000000a00 */
[----:B-1----:R-:W-:Y:S02]  /*61f0*/  @!P5 LEA R12, P6, R16, R12, 0x1 ;  /* 0x0000000c100cd211 */ /* 0x002fe400078c08ff */
[----:B------:R-:W-:-:S04]  /*6200*/  LEA.HI.X R0, R0, R213, R17, 0x6, P1 ;  /* 0x000000d500007211 */ /* 0x000fc800008f3411 */
[C-C-:B------:R-:W-:Y:S01]  /*6210*/  @!P5 LEA.HI.X R13, R16.reuse, R13, R0.reuse, 0x1, P6 ;  /* 0x0000000d100dd211 */ /* 0x140fe200030f0c00 */
[----:B------:R-:W1:Y:S01]  /*6220*/  @!P4 LDC.64 R4, c[0x0][0x218] ;  /* 0x00008600ff04cb82 */ /* 0x000e620000000a00 */
[C---:B---3--:R-:W-:Y:S02]  /*6230*/  @!P3 LEA R18, P1, R16.reuse, R8, 0x1 ;  /* 0x000000081012b211 */ /* 0x048fe400078208ff */
[C---:B------:R-:W-:Y:S01]  /*6240*/  IADD3 R8, P6, R16.reuse, UR24, RZ ;  /* 0x0000001810087c10 */ /* 0x040fe2000ffde0ff */
[----:B------:R-:W-:Y:S01]  /*6250*/  @!PT LDS RZ, [RZ] ;  /* 0x00000000fffff984 */ /* 0x000fe20000000800 */
[----:B------:R-:W-:Y:S01]  /*6260*/  @!PT LDS RZ, [RZ] ;  /* 0x00000000fffff984 */ /* 0x000fe20000000800 */
[----:B------:R-:W-:Y:S01]  /*6270*/  @!PT LDS RZ, [RZ] ;  /* 0x00000000fffff984 */ /* 0x000fe20000000800 */
[----:B------:R2:W-:Y:S01]  /*6280*/  @!P5 LDGSTS.E.BYPASS.LTC128B.128 [R203+0xc000], desc[UR20][R12.64] ;  /* 0x0c0000000ccbdfae */ /* 0x0005e2000b901d54 */
[----:B------:R-:W-:Y:S02]  /*6290*/  @!P3 LEA.HI.X R19, R16, R9, R0, 0x1, P1 ;  /* 0x000000091013b211 */ /* 0x000fe400008f0c00 */
[----:B------:R-:W-:Y:S01]  /*62a0*/  IADD3.X R9, R0, UR23, RZ, P6, !PT ;  /* 0x0000001700097c10 */ /* 0x000fe2000b7fe4ff */
[----:B------:R2:W-:Y:S01]  /*62b0*/  @P4 STS.128 [R203+0xe000], RZ ;  /* 0x00e000ffcb004388 */ /* 0x0005e20000000c00 */
[----:B----4-:R-:W-:-:S04]  /*62c0*/  @!P4 LEA R10, P2, R16, R10, 0x1 ;  /* 0x0000000a100ac211 */ /* 0x010fc800078408ff */
[----:B------:R-:W-:Y:S02]  /*62d0*/  @!P4 LEA.HI.X R11, R16, R11, R0, 0x1, P2 ;  /* 0x0000000b100bc211 */ /* 0x000fe400010f0c00 */
        /* <DEDUP_REMOVED lines=32> */
.L_x_105:
[----:B------:R-:W-:Y:S05]  /*64e0*/  BSYNC B0 ;  /* 0x0000000000007941 */ /* 0x000fea0003800000 */
.L_x_104:
[----:B------:R-:W0:Y:S02]  /*64f0*/  LDGDEPBAR ;  /* 0x00000000000079af */ /* 0x000e240000000000 */
.L_x_103:
[----:B--2---:R-:W-:Y:S01]  /*6500*/  FMNMX.FTZ R6, R132, R15, !PT ;  /* 0x0000000f84067209 */ /* 0x004fe20007810000 */
[----:B------:R-:W-:Y:S01]  /*6510*/  LDSM.16.MT88.4 R16, [R194+0x12000] ;  /* 0x01200000c210783b */ /* 0x000fe20000004200 */
[----:B-1----:R-:W-:Y:S02]  /*6520*/  FMNMX.FTZ R5, R3, R30, !PT ;  /* 0x0000001e03057209 */ /* 0x002fe40007810000 */
[----:B------:R-:W-:Y:S01]  /*6530*/  FMNMX.FTZ R6, R29, R6, !PT ;  /* 0x000000061d067209 */ /* 0x000fe20007810000 */
[----:B------:R-:W-:Y:S01]  /*6540*/  LDSM.16.MT88.4 R8, [R196+0x12000] ;  /* 0x01200000c408783b */ /* 0x000fe20000004200 */
[----:B------:R-:W-:Y:S02]  /*6550*/  FMNMX.FTZ R5, R14, R5, !PT ;  /* 0x000000050e057209 */ /* 0x000fe40007810000 */
[----:B------:R-:W-:Y:S01]  /*6560*/  FMNMX.FTZ R6, R33, R6, !PT ;  /* 0x0000000621067209 */ /* 0x000fe20007810000 */
[----:B------:R-:W-:Y:S01]  /*6570*/  LDSM.16.MT88.4 R136, [R192+0x16000] ;  /* 0x01600000c088783b */ /* 0x000fe20000004200 */
[----:B------:R-:W-:-:S02]  /*6580*/  FMNMX.FTZ R5, R26, R5, !PT ;  /* 0x000000051a057209 */ /* 0x000fc40007810000 */
[----:B------:R-:W-:Y:S01]  /*6590*/  FMNMX.FTZ R6, R25, R6, !PT ;  /* 0x0000000619067209 */ /* 0x000fe20007810000 */
[----:B------:R-:W-:Y:S01]  /*65a0*/  LDSM.16.MT88.4 R152, [R193+0x13000] ;  /* 0x01300000c198783b */ /* 0x000fe20000004200 */
        /* <DEDUP_REMOVED lines=24> */
[----:B------:R-:W-:-:S03]  /*6730*/  FMNMX.FTZ R4, R168, R5, !PT ;  /* 0x00000005a8047209 */ /* 0x000fc60007810000 */
[----:B------:R-:W1:Y:S04]  /*6740*/  SHFL.BFLY PT, R7, R6, 0x2, 0x1f ;  /* 0x0c401f0006077f89 */ /* 0x000e6800000e0000 */
[----:B------:R-:W2:Y:S01]  /*6750*/  SHFL.BFLY PT, R5, R4, 0x2, 0x1f ;  /* 0x0c401f0004057f89 */ /* 0x000ea200000e0000 */
[----:B-1----:R-:W-:Y:S02]  /*6760*/  FMNMX.FTZ R7, R6, R7, !PT ;  /* 0x0000000706077209 */ /* 0x002fe40007810000 */
[----:B--2---:R-:W-:-:S03]  /*6770*/  FMNMX.FTZ R5, R4, R5, !PT ;  /* 0x0000000504057209 */ /* 0x004fc60007810000 */
[----:B------:R-:W1:Y:S04]  /*6780*/  SHFL.BFLY PT, R204, R7, 0x1, 0x1f ;  /* 0x0c201f0007cc7f89 */ /* 0x000e6800000e0000 */
[----:B------:R-:W2:Y:S01]  /*6790*/  SHFL.BFLY PT, R0, R5, 0x1, 0x1f ;  /* 0x0c201f0005007f89 */ /* 0x000ea200000e0000 */
[----:B-1----:R-:W-:Y:S02]  /*67a0*/  FMNMX.FTZ R204, R7, R204, !PT ;  /* 0x000000cc07cc7209 */ /* 0x002fe40007810000 */
[----:B--2---:R-:W-:-:S03]  /*67b0*/  FMNMX.FTZ R0, R5, R0, !PT ;  /* 0x0000000005007209 */ /* 0x004fc60007810000 */
[C---:B------:R-:W-:Y:S01]  /*67c0*/  FMUL.FTZ R222, R204.reuse, UR16 ;  /* 0x00000010ccde7c20 */ /* 0x040fe20008410000 */
[----:B------:R-:W-:Y:S02]  /*67d0*/  FSETP.NEU.FTZ.AND P2, PT, R204, -INF , PT ;  /* 0xff800000cc00780b */ /* 0x000fe40003f5d000 */
[C---:B------:R-:W-:Y:S01]  /*67e0*/  FSETP.NEU.FTZ.AND P1, PT, R0.reuse, -INF , PT ;  /* 0xff8000000000780b */ /* 0x040fe20003f3d000 */
[----:B------:R-:W-:Y:S01]  /*67f0*/  FMUL.FTZ R169, R0, UR16 ;  /* 0x0000001000a97c20 */ /* 0x000fe20008410000 */
[----:B------:R-:W-:Y:S02]  /*6800*/  FSEL R222, R222, RZ, P2 ;  /* 0x000000ffdede7208 */ /* 0x000fe40001000000 */
[----:B------:R-:W-:Y:S02]  /*6810*/  FSEL R5, R204, RZ, P2 ;  /* 0x000000ffcc057208 */ /* 0x000fe40001000000 */
[----:B------:R-:W-:Y:S01]  /*6820*/  FSEL R169, R169, RZ, P1 ;  /* 0x000000ffa9a97208 */ /* 0x000fe20000800000 */
[--C-:B------:R-:W-:Y:S01]  /*6830*/  FFMA.FTZ R179, R25, UR16, -R222.reuse ;  /* 0x0000001019b37c23 */ /* 0x100fe200080108de */
[----:B------:R-:W-:Y:S01]  /*6840*/  FSEL R6, R0, RZ, P1 ;  /* 0x000000ff00067208 */ /* 0x000fe20000800000 */
[----:B------:R-:W-:Y:S01]  /*6850*/  FADD.FTZ R4, R132, -R5 ;  /* 0x8000000584047221 */ /* 0x000fe20000010000 */
[----:B------:R-:W-:Y:S01]  /*6860*/  FFMA.FTZ R216, R15, UR16, -R222 ;  /* 0x000000100fd87c23 */ /* 0x000fe200080108de */
[--C-:B------:R-:W-:Y:S01]  /*6870*/  FFMA.FTZ R176, R26, UR16, -R169.reuse ;  /* 0x000000101ab07c23 */ /* 0x100fe200080108a9 */
[--C-:B------:R-:W-:Y:S01]  /*6880*/  FFMA.FTZ R207, R24, UR16, -R169.reuse ;  /* 0x0000001018cf7c23 */ /* 0x100fe200080108a9 */
[----:B------:R-:W-:Y:S01]  /*6890*/  FADD.FTZ R6, R3, -R6 ;  /* 0x8000000603067221 */ /* 0x000fe20000010000 */
[----:B------:R-:W1:Y:S01]  /*68a0*/  LDSM.16.MT88.4 R24, [R193+0x12000] ;  /* 0x01200000c118783b */ /* 0x000e620000004200 */
[--C-:B------:R-:W-:Y:S01]  /*68b0*/  FFMA.FTZ R205, R29, UR16, -R222.reuse ;  /* 0x000000101dcd7c23 */ /* 0x100fe200080108de */
[--C-:B------:R-:W-:Y:S01]  /*68c0*/  FFMA.FTZ R206, R33, UR16, -R222.reuse ;  /* 0x0000001021ce7c23 */ /* 0x100fe200080108de */
[--C-:B------:R-:W-:Y:S01]  /*68d0*/  FFMA.FTZ R178, R30, UR16, -R169.reuse ;  /* 0x000000101eb27c23 */ /* 0x100fe200080108a9 */
[--C-:B------:R-:W-:Y:S01]  /*68e0*/  FFMA.FTZ R177, R14, UR16, -R169.reuse ;  /* 0x000000100eb17c23 */ /* 0x100fe200080108a9 */
[----:B------:R-:W-:Y:S01]  /*68f0*/  FMUL.FTZ R215, R4, UR16 ;  /* 0x0000001004d77c20 */ /* 0x000fe20008410000 */
[----:B------:R-:W-:Y:S01]  /*6900*/  FMUL.FTZ R3, R6, UR16 ;  /* 0x0000001006037c20 */ /* 0x000fe20008410000 */
[----:B------:R-:W-:Y:S01]  /*6910*/  MUFU.EX2 R216, R216 ;  /* 0x000000d800d87308 */ /* 0x000fe20000000800 */
[----:B------:R-:W2:Y:S01]  /*6920*/  LDSM.16.MT88.4 R32, [R192+0x12000] ;  /* 0x01200000c020783b */ /* 0x000ea20000004200 */
[--C-:B------:R-:W-:Y:S01]  /*6930*/  FFMA.FTZ R224, R147, UR16, -R222.reuse ;  /* 0x0000001093e07c23 */ /* 0x100fe200080108de */
[--C-:B------:R-:W-:Y:S01]  /*6940*/  FFMA.FTZ R227, R145, UR16, -R222.reuse ;  /* 0x0000001091e37c23 */ /* 0x100fe200080108de */
[--C-:B------:R-:W-:Y:S01]  /*6950*/  FFMA.FTZ R226, R133, UR16, -R222.reuse ;  /* 0x0000001085e27c23 */ /* 0x100fe200080108de */
[--C-:B------:R-:W-:Y:S01]  /*6960*/  FFMA.FTZ R229, R135, UR16, -R222.reuse ;  /* 0x0000001087e57c23 */ /* 0x100fe200080108de */
[--C-:B------:R-:W-:Y:S01]  /*6970*/  FFMA.FTZ R228, R150, UR16, -R169.reuse ;  /* 0x0000001096e47c23 */ /* 0x100fe200080108a9 */
[--C-:B------:R-:W-:Y:S01]  /*6980*/  FFMA.FTZ R231, R134, UR16, -R169.reuse ;  /* 0x0000001086e77c23 */ /* 0x100fe200080108a9 */
[----:B------:R-:W3:Y:S01]  /*6990*/  MUFU.EX2 R205, R205 ;  /* 0x000000cd00cd7308 */ /* 0x000ee20000000800 */
        /* <DEDUP_REMOVED lines=8> */
[--C-:B------:R-:W-:Y:S01]  /*6a20*/  FFMA.FTZ R236, R166, UR16, -R169.reuse ;  /* 0x00000010a6ec7c23 */ /* 0x100fe200080108a9 */
[--C-:B------:R-:W-:Y:S01]  /*6a30*/  FFMA.FTZ R239, R144, UR16, -R169.reuse ;  /* 0x0000001090ef7c23 */ /* 0x100fe200080108a9 */
[--C-:B------:R-:W-:Y:S01]  /*6a40*/  FFMA.FTZ R238, R140, UR16, -R169.reuse ;  /* 0x000000108cee7c23 */ /* 0x100fe200080108a9 */
[--C-:B------:R-:W-:Y:S01]  /*6a50*/  FFMA.FTZ R241, R142, UR16, -R169.reuse ;  /* 0x000000108ef17c23 */ /* 0x100fe200080108a9 */
[----:B------:R-:W-:Y:S01]  /*6a60*/  LDSM.16.MT88.4 R160, [R194+0x13000] ;  /* 0x01300000c2a0783b */ /* 0x000fe20000004200 */
[--C-:B------:R-:W-:Y:S01]  /*6a70*/  FFMA.FTZ R240, R223, UR16, -R222.reuse ;  /* 0x00000010dff07c23 */ /* 0x100fe200080108de */
[--C-:B------:R-:W-:Y:S01]  /*6a80*/  FFMA.FTZ R225, R225, UR16, -R222.reuse ;  /* 0x00000010e1e17c23 */ /* 0x100fe200080108de */
[----:B------:R-:W4:Y:S01]  /*6a90*/  MUFU.EX2 R179, R179 ;  /* 0x000000b300b37308 */ /* 0x000f220000000800 */
[----:B---3--:R-:W-:Y:S01]  /*6aa0*/  F2FP.BF16.F32.PACK_AB R4, R205, R216 ;  /* 0x000000d8cd04723e */ /* 0x008fe200000010ff */
[----:B------:R-:W-:Y:S01]  /*6ab0*/  LDSM.16.MT88.4 R144, [R192+0x13000] ;  /* 0x01300000c090783b */ /* 0x000fe20000004200 */
[--C-:B------:R-:W-:Y:S01]  /*6ac0*/  FFMA.FTZ R221, R221, UR16, -R222.reuse ;  /* 0x00000010dddd7c23 */ /* 0x100fe200080108de */
[--C-:B------:R-:W-:Y:S01]  /*6ad0*/  FFMA.FTZ R223, R218, UR16, -R169.reuse ;  /* 0x00000010dadf7c23 */ /* 0x100fe200080108a9 */
[----:B------:R-:W-:Y:S01]  /*6ae0*/  FFMA.FTZ R222, R171, UR16, -R222 ;  /* 0x00000010abde7c23 */ /* 0x000fe200080108de */
[--C-:B------:R-:W-:Y:S01]  /*6af0*/  FFMA.FTZ R220, R220, UR16, -R169.reuse ;  /* 0x00000010dcdc7c23 */ /* 0x100fe200080108a9 */
[--C-:B------:R-:W-:Y:S01]  /*6b00*/  FFMA.FTZ R218, R170, UR16, -R169.reuse ;  /* 0x00000010aada7c23 */ /* 0x100fe200080108a9 */
[----:B------:R-:W-:Y:S01]  /*6b10*/  MUFU.EX2 R178, R178 ;  /* 0x000000b200b27308 */ /* 0x000fe20000000800 */
[----:B------:R-:W-:-:S07]  /*6b20*/  FFMA.FTZ R243, R168, UR16, -R169 ;  /* 0x00000010a8f37c23 */ /* 0x000fce00080108a9 */
[----:B------:R-:W3:Y:S01]  /*6b30*/  MUFU.EX2 R177, R177 ;  /* 0x000000b100b17308 */ /* 0x000ee20000000800 */
[----:B----4-:R-:W-:-:S07]  /*6b40*/  F2FP.BF16.F32.PACK_AB R6, R179, R206 ;  /* 0x000000ceb306723e */ /* 0x010fce00000010ff */
[----:B------:R-:W-:Y:S08]  /*6b50*/  MUFU.EX2 R176, R176 ;  /* 0x000000b000b07308 */ /* 0x000ff00000000800 */
[----:B------:R-:W4:Y:S01]  /*6b60*/  MUFU.EX2 R207, R207 ;  /* 0x000000cf00cf7308 */ /* 0x000f220000000800 */
[----:B---3--:R-:W-:-:S07]  /*6b70*/  F2FP.BF16.F32.PACK_AB R5, R177, R178 ;  /* 0x000000b2b105723e */ /* 0x008fce00000010ff */
[----:B------:R-:W3:Y:S08]  /*6b80*/  MUFU.EX2 R215, R215 ;  /* 0x000000d700d77308 */ /* 0x000ef00000000800 */
[----:B------:R-:W5:Y:S01]  /*6b90*/  MUFU.EX2 R3, R3 ;  /* 0x0000000300037308 */ /* 0x000f620000000800 */
[----:B----4-:R-:W-:-:S07]  /*6ba0*/  F2FP.BF16.F32.PACK_AB R7, R207, R176 ;  /* 0x000000b0cf07723e */ /* 0x010fce00000010ff */
        /* <DEDUP_REMOVED lines=8> */
[----:B------:R-:W-:Y:S01]  /*6c30*/  FMUL.FTZ R49, R49, R215 ;  /* 0x000000d731317220 */ /* 0x000fe20000410000 */
[-C--:B-----5:R-:W-:Y:S01]  /*6c40*/  FMUL.FTZ R22, R38, R3.reuse ;  /* 0x0000000326167220 */ /* 0x0a0fe20000410000 */
[-C--:B------:R-:W-:Y:S01]  /*6c50*/  FMUL.FTZ R23, R39, R3.reuse ;  /* 0x0000000327177220 */ /* 0x080fe20000410000 */
[-C--:B------:R-:W-:Y:S01]  /*6c60*/  FMUL.FTZ R30, R46, R3.reuse ;  /* 0x000000032e1e7220 */ /* 0x080fe20000410000 */
[-C--:B------:R-:W-:Y:S01]  /*6c70*/  FMUL.FTZ R31, R47, R3.reuse ;  /* 0x000000032f1f7220 */ /* 0x080fe20000410000 */
[-C--:B------:R-:W-:Y:S01]  /*6c80*/  FMUL.FTZ R42, R42, R3.reuse ;  /* 0x000000032a2a7220 */ /* 0x080fe20000410000 */
[-C--:B------:R-:W-:Y:S01]  /*6c90*/  FMUL.FTZ R43, R43, R3.reuse ;  /* 0x000000032b2b7220 */ /* 0x080fe20000410000 */
[-C--:B------:R-:W-:Y:S01]  /*6ca0*/  FMUL.FTZ R50, R50, R3.reuse ;  /* 0x0000000332327220 */ /* 0x080fe20000410000 */
[----:B------:R-:W-:Y:S01]  /*6cb0*/  FMUL.FTZ R51, R51, R3 ;  /* 0x0000000333337220 */ /* 0x000fe20000410000 */
[C---:B------:R-:W-:Y:S01]  /*6cc0*/  HMMA.16816.F32.BF16 R20, R4.reuse, R16, R20 ;  /* 0x000000100414723c */ /* 0x040fe20000041814 */
[-C--:B------:R-:W-:Y:S01]  /*6cd0*/  FMUL.FTZ R12, R128, R215.reuse ;  /* 0x000000d7800c7220 */ /* 0x080fe20000410000 */
[----:B------:R-:W-:Y:S01]  /*6ce0*/  FMUL.FTZ R13, R129, R215 ;  /* 0x000000d7810d7220 */ /* 0x000fe20000410000 */
[-C--:B------:R-:W-:Y:S01]  /*6cf0*/  FMUL.FTZ R14, R130, R3.reuse ;  /* 0x00000003820e7220 */ /* 0x080fe20000410000 */
[----:B------:R-:W-:Y:S01]  /*6d00*/  FMUL.FTZ R15, R131, R3 ;  /* 0x00000003830f7220 */ /* 0x000fe20000410000 */
[-C--:B------:R-:W-:Y:S01]  /*6d10*/  FMUL.FTZ R124, R124, R215.reuse ;  /* 0x000000d77c7c7220 */ /* 0x080fe20000410000 */
[C---:B-1----:R-:W-:Y:S01]  /*6d20*/  HMMA.16816.F32.BF16 R28, R4.reuse, R24, R28 ;  /* 0x00000018041c723c */ /* 0x042fe2000004181c */
[----:B------:R-:W-:Y:S01]  /*6d30*/  FMUL.FTZ R125, R125, R215 ;  /* 0x000000d77d7d7220 */ /* 0x000fe20000410000 */
[-C--:B------:R-:W-:Y:S01]  /*6d40*/  FMUL.FTZ R126, R126, R3.reuse ;  /* 0x000000037e7e7220 */ /* 0x080fe20000410000 */
[----:B------:R-:W-:Y:S01]  /*6d50*/  FMUL.FTZ R127, R127, R3 ;  /* 0x000000037f7f7220 */ /* 0x000fe20000410000 */
[-C--:B------:R-:W-:Y:S01]  /*6d60*/  FMUL.FTZ R36, R52, R215.reuse ;  /* 0x000000d734247220 */ /* 0x080fe20000410000 */
[----:B------:R-:W-:Y:S01]  /*6d70*/  FMUL.FTZ R37, R53, R215 ;  /* 0x000000d735257220 */ /* 0x000fe20000410000 */
[C---:B------:R-:W-:Y:S01]  /*6d80*/  HMMA.16816.F32.BF16 R16, R4.reuse, R18, R40 ;  /* 0x000000120410723c */ /* 0x040fe20000041828 */
[----:B------:R-:W1:Y:S01]  /*6d90*/  LDSM.16.MT88.4 R40, [R196+0x14000] ;  /* 0x01400000c428783b */ /* 0x000e620000004200 */
[-C--:B------:R-:W-:Y:S01]  /*6da0*/  FMUL.FTZ R38, R54, R3.reuse ;  /* 0x0000000336267220 */ /* 0x080fe20000410000 */
[----:B------:R-:W-:Y:S01]  /*6db0*/  FMUL.FTZ R39, R55, R3 ;  /* 0x0000000337277220 */ /* 0x000fe20000410000 */
[-C--:B------:R-:W-:Y:S01]  /*6dc0*/  FMUL.FTZ R56, R56, R215.reuse ;  /* 0x000000d738387220 */ /* 0x080fe20000410000 */
[----:B------:R-:W-:Y:S01]  /*6dd0*/  FMUL.FTZ R57, R57, R215 ;  /* 0x000000d739397220 */ /* 0x000fe20000410000 */
[C---:B------:R-:W-:Y:S01]  /*6de0*/  HMMA.16816.F32.BF16 R24, R4.reuse, R26, R48 ;  /* 0x0000001a0418723c */ /* 0x040fe20000041830 */
[----:B------:R-:W3:Y:S01]  /*6df0*/  LDSM.16.MT88.4 R48, [R194+0x14000] ;  /* 0x01400000c230783b */ /* 0x000ee20000004200 */
[-C--:B------:R-:W-:Y:S01]  /*6e00*/  FMUL.FTZ R58, R58, R3.reuse ;  /* 0x000000033a3a7220 */ /* 0x080fe20000410000 */
[----:B------:R-:W-:Y:S01]  /*6e10*/  FMUL.FTZ R59, R59, R3 ;  /* 0x000000033b3b7220 */ /* 0x000fe20000410000 */
        /* <DEDUP_REMOVED lines=8> */
[C---:B------:R-:W-:Y:S01]  /*6ea0*/  HMMA.16816.F32.BF16 R8, R4.reuse, R10, R124 ;  /* 0x0000000a0408723c */ /* 0x040fe2000004187c */
[----:B------:R-:W4:Y:S01]  /*6eb0*/  LDSM.16.MT88.4 R124, [R193+0x16000] ;  /* 0x01600000c17c783b */ /* 0x000f220000004200 */
[----:B------:R-:W-:Y:S01]  /*6ec0*/  FMUL.FTZ R55, R71, R3 ;  /* 0x0000000347377220 */ /* 0x000fe20000410000 */
[-C--:B------:R-:W-:Y:S01]  /*6ed0*/  FMUL.FTZ R64, R64, R215.reuse ;  /* 0x000000d740407220 */ /* 0x080fe20000410000 */
[----:B------:R-:W-:Y:S01]  /*6ee0*/  FMUL.FTZ R65, R65, R215 ;  /* 0x000000d741417220 */ /* 0x000fe20000410000 */
[-C--:B------:R-:W-:Y:S01]  /*6ef0*/  FMUL.FTZ R66, R66, R3.reuse ;  /* 0x0000000342427220 */ /* 0x080fe20000410000 */
[C---:B--2---:R-:W-:Y:S01]  /*6f00*/  HMMA.16816.F32.BF16 R36, R4.reuse, R32, R36 ;  /* 0x000000200424723c */ /* 0x044fe20000041824 */
[----:B------:R-:W-:Y:S01]  /*6f10*/  FMUL.FTZ R67, R67, R3 ;  /* 0x0000000343437220 */ /* 0x000fe20000410000 */
[-C--:B------:R-:W-:Y:S01]  /*6f20*/  FMUL.FTZ R72, R72, R215.reuse ;  /* 0x000000d748487220 */ /* 0x080fe20000410000 */
[----:B------:R-:W-:Y:S01]  /*6f30*/  FMUL.FTZ R73, R73, R215 ;  /* 0x000000d749497220 */ /* 0x000fe20000410000 */
[-C--:B------:R-:W-:Y:S01]  /*6f40*/  FMUL.FTZ R74, R74, R3.reuse ;  /* 0x000000034a4a7220 */ /* 0x080fe20000410000 */
[----:B------:R-:W-:Y:S01]  /*6f50*/  FMUL.FTZ R75, R75, R3 ;  /* 0x000000034b4b7220 */ /* 0x000fe20000410000 */
[C---:B------:R-:W-:Y:S01]  /*6f60*/  HMMA.16816.F32.BF16 R32, R4.reuse, R34, R56 ;  /* 0x000000220420723c */ /* 0x040fe20000041838 */
[----:B------:R-:W2:Y:S01]  /*6f70*/  LDSM.16.MT88.4 R56, [R193+0x14000] ;  /* 0x01400000c138783b */ /* 0x000ea20000004200 */
[-C--:B------:R-:W-:Y:S01]  /*6f80*/  FMUL.FTZ R60, R76, R215.reuse ;  /* 0x000000d74c3c7220 */ /* 0x080fe20000410000 */
[----:B------:R-:W-:Y:S01]  /*6f90*/  FMUL.FTZ R61, R77, R215 ;  /* 0x000000d74d3d7220 */ /* 0x000fe20000410000 */
[-C--:B------:R-:W-:Y:S01]  /*6fa0*/  FMUL.FTZ R62, R78, R3.reuse ;  /* 0x000000034e3e7220 */ /* 0x080fe20000410000 */
[----:B------:R-:W-:Y:S01]  /*6fb0*/  LDSM.16.MT88.4 R128, [R194+0x16000] ;  /* 0x01600000c280783b */ /* 0x000fe20000004200 */
[----:B------:R-:W-:Y:S01]  /*6fc0*/  FMUL.FTZ R63, R79, R3 ;  /* 0x000000034f3f7220 */ /* 0x000fe20000410000 */
[-C--:B------:R-:W-:Y:S01]  /*6fd0*/  FMUL.FTZ R68, R84, R215.reuse ;  /* 0x000000d754447220 */ /* 0x080fe20000410000 */
[----:B------:R-:W-:Y:S01]  /*6fe0*/  FMUL.FTZ R69, R85, R215 ;  /* 0x000000d755457220 */ /* 0x000fe20000410000 */
[-C--:B------:R-:W-:Y:S01]  /*6ff0*/  FMUL.FTZ R70, R86, R3.reuse ;  /* 0x0000000356467220 */ /* 0x080fe20000410000 */
[----:B------:R-:W-:Y:S01]  /*7000*/  FMUL.FTZ R71, R87, R3 ;  /* 0x0000000357477220 */ /* 0x000fe20000410000 */
[C---:B-1----:R-:W-:Y:S01]  /*7010*/  HMMA.16816.F32.BF16 R44, R4.reuse, R40, R44 ;  /* 0x00000028042c723c */ /* 0x042fe2000004182c */
[-C--:B------:R-:W-:Y:S01]  /*7020*/  FMUL.FTZ R76, R92, R215.reuse ;  /* 0x000000d75c4c7220 */ /* 0x080fe20000410000 */
[----:B------:R-:W-:Y:S01]  /*7030*/  FMUL.FTZ R77, R93, R215 ;  /* 0x000000d75d4d7220 */ /* 0x000fe20000410000 */
[-C--:B------:R-:W-:Y:S01]  /*7040*/  FMUL.FTZ R78, R94, R3.reuse ;  /* 0x000000035e4e7220 */ /* 0x080fe20000410000 */
[----:B------:R-:W-:Y:S01]  /*7050*/  FMUL.FTZ R79, R95, R3 ;  /* 0x000000035f4f7220 */ /* 0x000fe20000410000 */
[-C--:B------:R-:W-:Y:S01]  /*7060*/  FMUL.FTZ R84, R104, R215.reuse ;  /* 0x000000d768547220 */ /* 0x080fe20000410000 */
[C---:B---3--:R-:W-:Y:S01]  /*7070*/  HMMA.16816.F32.BF16 R52, R4.reuse, R48, R52 ;  /* 0x000000300434723c */ /* 0x048fe20000041834 */
        /* <DEDUP_REMOVED lines=10> */
[----:B------:R-:W-:Y:S01]  /*7120*/  LDSM.16.MT88.4 R104, [R193+0x14800] ;  /* 0x01480000c168783b */ /* 0x000fe20000004200 */
[C---:B------:R-:W-:Y:S01]  /*7130*/  HMMA.16816.F32.BF16 R48, R4.reuse, R50, R72 ;  /* 0x000000320430723c */ /* 0x040fe20000041848 */
[----:B------:R-:W-:Y:S01]  /*7140*/  FMUL.FTZ R81, R81, R215 ;  /* 0x000000d751517220 */ /* 0x000fe20000410000 */
[-C--:B------:R-:W-:Y:S01]  /*7150*/  FMUL.FTZ R82, R82, R3.reuse ;  /* 0x0000000352527220 */ /* 0x080fe20000410000 */
[----:B------:R-:W3:Y:S01]  /*7160*/  LDSM.16.MT88.4 R72, [R196+0x16000] ;  /* 0x01600000c448783b */ /* 0x000ee20000004200 */
[----:B------:R-:W-:Y:S01]  /*7170*/  FMUL.FTZ R83, R83, R3 ;  /* 0x0000000353537220 */ /* 0x000fe20000410000 */
[-C--:B------:R-:W-:Y:S01]  /*7180*/  FMUL.FTZ R88, R88, R215.reuse ;  /* 0x000000d758587220 */ /* 0x080fe20000410000 */
[C---:B----4-:R-:W-:Y:S01]  /*7190*/  HMMA.16816.F32.BF16 R84, R4.reuse, R124, R84 ;  /* 0x0000007c0454723c */ /* 0x050fe20000041854 */
[----:B------:R-:W-:Y:S01]  /*71a0*/  FMUL.FTZ R89, R89, R215 ;  /* 0x000000d759597220 */ /* 0x000fe20000410000 */
[-C--:B------:R-:W-:Y:S01]  /*71b0*/  FMUL.FTZ R90, R90, R3.reuse ;  /* 0x000000035a5a7220 */ /* 0x080fe20000410000 */
[----:B------:R-:W-:Y:S01]  /*71c0*/  FMUL.FTZ R91, R91, R3 ;  /* 0x000000035b5b7220 */ /* 0x000fe20000410000 */
[-C--:B------:R-:W-:Y:S01]  /*71d0*/  FMUL.FTZ R96, R96, R215.reuse ;  /* 0x000000d760607220 */ /* 0x080fe20000410000 */
[----:B------:R-:W-:Y:S01]  /*71e0*/  FMUL.FTZ R97, R97, R215 ;  /* 0x000000d761617220 */ /* 0x000fe20000410000 */
[C---:B------:R-:W-:Y:S01]  /*71f0*/  HMMA.16816.F32.BF16 R92, R4.reuse, R126, R92 ;  /* 0x0000007e045c723c */ /* 0x040fe2000004185c */
[----:B------:R-:W4:Y:S01]  /*7200*/  LDSM.16.MT88.4 R124, [R193+0x12800] ;  /* 0x01280000c17c783b */ /* 0x000f220000004200 */
[-C--:B------:R-:W-:Y:S01]  /*7210*/  FMUL.FTZ R98, R98, R3.reuse ;  /* 0x0000000362627220 */ /* 0x080fe20000410000 */
[----:B------:R-:W-:Y:S01]  /*7220*/  FMUL.FTZ R99, R99, R3 ;  /* 0x0000000363637220 */ /* 0x000fe20000410000 */
[----:B------:R-:W5:Y:S01]  /*7230*/  MUFU.EX2 R227, R227 ;  /* 0x000000e300e37308 */ /* 0x000f620000000800 */
[-C--:B------:R-:W-:Y:S01]  /*7240*/  FMUL.FTZ R112, R112, R215.reuse ;  /* 0x000000d770707220 */ /* 0x080fe20000410000 */
[C---:B--2---:R-:W-:Y:S01]  /*7250*/  HMMA.16816.F32.BF16 R60, R4.reuse, R56, R60 ;  /* 0x00000038043c723c */ /* 0x044fe2000004183c */
[----:B------:R-:W-:Y:S01]  /*7260*/  FMUL.FTZ R113, R113, R215 ;  /* 0x000000d771717220 */ /* 0x000fe20000410000 */
[-C--:B------:R-:W-:Y:S01]  /*7270*/  FMUL.FTZ R114, R114, R3.reuse ;  /* 0x0000000372727220 */ /* 0x080fe20000410000 */
[----:B------:R-:W-:Y:S01]  /*7280*/  FMUL.FTZ R115, R115, R3 ;  /* 0x0000000373737220 */ /* 0x000fe20000410000 */
[----:B------:R-:W2:Y:S01]  /*7290*/  LDSM.16.MT88.4 R116, [R196+0x14800] ;  /* 0x01480000c474783b */ /* 0x000ea20000004200 */
[----:B------:R-:W-:Y:S01]  /*72a0*/  FFMA.FTZ R216, R219, R215, R216 ;  /* 0x000000d7dbd87223 */ /* 0x000fe200000100d8 */
[----:B------:R-:W-:Y:S01]  /*72b0*/  HMMA.16816.F32.BF16 R56, R4, R58, R80 ;  /* 0x0000003a0438723c */ /* 0x000fe20000041850 */
[----:B------:R-:W-:Y:S01]  /*72c0*/  MUFU.EX2 R226, R226 ;  /* 0x000000e200e27308 */ /* 0x000fe20000000800 */
[----:B------:R-:W-:Y:S01]  /*72d0*/  FFMA.FTZ R178, R217, R3, R178 ;  /* 0x00000003d9b27223 */ /* 0x000fe200000100b2 */
[----:B------:R-:W-:-:S03]  /*72e0*/  FADD.FTZ R205, R205, R216 ;  /* 0x000000d8cdcd7221 */ /* 0x000fc60000010000 */
[----:B------:R-:W-:Y:S01]  /*72f0*/  FADD.FTZ R177, R177, R178 ;  /* 0x000000b2b1b17221 */ /* 0x000fe20000010000 */
[-C--:B------:R-:W-:Y:S01]  /*7300*/  FMUL.FTZ R80, R100, R215.reuse ;  /* 0x000000d764507220 */ /* 0x080fe20000410000 */
[----:B------:R-:W-:Y:S01]  /*7310*/  FMUL.FTZ R81, R101, R215 ;  /* 0x000000d765517220 */ /* 0x000fe20000410000 */
[----:B------:R-:W4:Y:S01]  /*7320*/  MUFU.EX2 R229, R229 ;  /* 0x000000e500e57308 */ /* 0x000f220000000800 */
[-C--:B------:R-:W-:Y:S01]  /*7330*/  FMUL.FTZ R82, R102, R3.reuse ;  /* 0x0000000366527220 */ /* 0x080fe20000410000 */
[C---:B-1----:R-:W-:Y:S01]  /*7340*/  HMMA.16816.F32.BF16 R68, R4.reuse, R64, R68 ;  /* 0x000000400444723c */ /* 0x042fe20000041844 */
[----:B------:R-:W-:Y:S01]  /*7350*/  FMUL.FTZ R83, R103, R3 ;  /* 0x0000000367537220 */ /* 0x000fe20000410000 */
[----:B-----5:R-:W-:Y:S01]  /*7360*/  F2FP.BF16.F32.PACK_AB R100, R227, R224 ;  /* 0x000000e0e364723e */ /* 0x020fe200000010ff */
[----:B------:R-:W-:Y:S01]  /*7370*/  FADD.FTZ R206, R206, R205 ;  /* 0x000000cdcece7221 */ /* 0x000fe20000010000 */
[----:B------:R-:W-:Y:S02]  /*7380*/  FADD.FTZ R176, R176, R177 ;  /* 0x000000b1b0b07221 */ /* 0x000fe40000010000 */
[----:B------:R-:W-:Y:S01]  /*7390*/  MUFU.EX2 R228, R228 ;  /* 0x000000e400e47308 */ /* 0x000fe20000000800 */
[----:B------:R-:W-:Y:S01]  /*73a0*/  HMMA.16816.F32.BF16 R64, R4, R66, R88 ;  /* 0x000000420440723c */ /* 0x000fe20000041858 */
[----:B------:R-:W-:Y:S01]  /*73b0*/  FADD.FTZ R179, R179, R206 ;  /* 0x000000ceb3b37221 */ /* 0x000fe20000010000 */
[----:B------:R-:W-:-:S03]  /*73c0*/  FADD.FTZ R207, R207, R176 ;  /* 0x000000b0cfcf7221 */ /* 0x000fc60000010000 */
[----:B------:R-:W-:Y:S01]  /*73d0*/  FADD.FTZ R224, R224, R179 ;  /* 0x000000b3e0e07221 */ /* 0x000fe20000010000 */
[C---:B---3--:R-:W-:Y:S01]  /*73e0*/  HMMA.16816.F32.BF16 R76, R4.reuse, R72, R76 ;  /* 0x00000048044c723c */ /* 0x048fe2000004184c */
[----:B------:R-:W1:Y:S01]  /*73f0*/  MUFU.EX2 R231, R231 ;  /* 0x000000e700e77308 */ /* 0x000e620000000800 */
[-C--:B------:R-:W-:Y:S01]  /*7400*/  FMUL.FTZ R88, R120, R215.reuse ;  /* 0x000000d778587220 */ /* 0x080fe20000410000 */
[----:B------:R-:W-:Y:S01]  /*7410*/  FMUL.FTZ R89, R121, R215 ;  /* 0x000000d779597220 */ /* 0x000fe20000410000 */
[-C--:B------:R-:W-:Y:S01]  /*7420*/  FMUL.FTZ R90, R122, R3.reuse ;  /* 0x000000037a5a7220 */ /* 0x080fe20000410000 */
[----:B------:R-:W-:Y:S01]  /*7430*/  FMUL.FTZ R91, R123, R3 ;  /* 0x000000037b5b7220 */ /* 0x000fe20000410000 */
[----:B------:R-:W-:Y:S01]  /*7440*/  HMMA.16816.F32.BF16 R72, R4, R74, R96 ;  /* 0x0000004a0448723c */ /* 0x000fe20000041860 */
[----:B------:R-:W-:Y:S01]  /*7450*/  LDSM.16.MT88.4 R120, [R192+0x12800] ;  /* 0x01280000c078783b */ /* 0x000fe20000004200 */
[----:B----4-:R-:W-:Y:S01]  /*7460*/  F2FP.BF16.F32.PACK_AB R102, R229, R226 ;  /* 0x000000e2e566723e */ /* 0x010fe200000010ff */
[----:B------:R-:W-:Y:S01]  /*7470*/  MUFU.EX2 R230, R230 ;  /* 0x000000e600e67308 */ /* 0x000fe20000000800 */
[----:B------:R-:W-:-:S02]  /*7480*/  FADD.FTZ R227, R227, R224 ;  /* 0x000000e0e3e37221 */ /* 0x000fc40000010000 */
[C---:B------:R-:W-:Y:S01]  /*7490*/  HMMA.16816.F32.BF16 R80, R4.reuse, R128, R80 ;  /* 0x000000800450723c */ /* 0x040fe20000041850 */
[-C--:B------:R-:W-:Y:S01]  /*74a0*/  FMUL.FTZ R96, R108, R215.reuse ;  /* 0x000000d76c607220 */ /* 0x080fe20000410000 */
[----:B------:R-:W-:Y:S01]  /*74b0*/  FMUL.FTZ R97, R109, R215 ;  /* 0x000000d76d617220 */ /* 0x000fe20000410000 */
[-C--:B------:R-:W-:Y:S01]  /*74c0*/  FMUL.FTZ R98, R110, R3.reuse ;  /* 0x000000036e627220 */ /* 0x080fe20000410000 */
[----:B------:R-:W-:Y:S01]  /*74d0*/  FMUL.FTZ R99, R111, R3 ;  /* 0x000000036f637220 */ /* 0x000fe20000410000 */
[----:B------:R-:W3:Y:S01]  /*74e0*/  MUFU.EX2 R233, R233 ;  /* 0x000000e900e97308 */ /* 0x000ee20000000800 */
[C---:B------:R-:W-:Y:S01]  /*74f0*/  HMMA.16816.F32.BF16 R88, R4.reuse, R130, R88 ;  /* 0x000000820458723c */ /* 0x040fe20000041858 */
[----:B------:R-:W4:Y:S01]  /*7500*/  LDSM.16.MT88.4 R108, [R194+0x14800] ;  /* 0x01480000c26c783b */ /* 0x000f220000004200 */
[C---:B-1----:R-:W-:Y:S01]  /*7510*/  F2FP.BF16.F32.PACK_AB R101, R231.reuse, R228 ;  /* 0x000000e4e765723e */ /* 0x042fe200000010ff */
[----:B------:R-:W-:Y:S01]  /*7520*/  FADD.FTZ R228, R228, R207 ;  /* 0x000000cfe4e47221 */ /* 0x000fe20000010000 */
[----:B------:R-:W-:Y:S01]  /*7530*/  FADD.FTZ R226, R226, R227 ;  /* 0x000000e3e2e27221 */ /* 0x000fe20000010000 */
[----:B------:R-:W-:Y:S01]  /*7540*/  LDSM.16.MT88.4 R128, [R194+0x12800] ;  /* 0x01280000c280783b */ /* 0x000fe20000004200 */
[----:B------:R-:W-:Y:S01]  /*7550*/  HMMA.16816.F32.BF16 R96, R4, R136, R96 ;  /* 0x000000880460723c */ /* 0x000fe20000041860 */
[----:B------:R-:W-:Y:S01]  /*7560*/  MUFU.EX2 R232, R232 ;  /* 0x000000e800e87308 */ /* 0x000fe20000000800 */
[----:B------:R-:W-:Y:S01]  /*7570*/  FADD.FTZ R231, R231, R228 ;  /* 0x000000e4e7e77221 */ /* 0x000fe20000010000 */
[----:B------:R-:W-:Y:S01]  /*7580*/  FADD.FTZ R229, R229, R226 ;  /* 0x000000e2e5e57221 */ /* 0x000fe20000010000 */
[----:B------:R-:W-:-:S02]  /*7590*/  MOV R3, R0 ;  /* 0x0000000000037202 */ /* 0x000fc40000000f00 */
[----:B------:R-:W-:Y:S01]  /*75a0*/  HMMA.16816.F32.BF16 R4, R4, R138, R112 ;  /* 0x0000008a0404723c */ /* 0x000fe20000041870 */
[----:B------:R-:W1:Y:S02]  /*75b0*/  LDSM.16.MT88.4 R112, [R192+0x14800] ;  /* 0x01480000c070783b */ /* 0x000e640000004200 */
[----:B------:R-:W-:Y:S01]  /*75c0*/  MUFU.EX2 R235, R235 ;  /* 0x000000eb00eb7308 */ /* 0x000fe20000000800 */
[----:B---3--:R-:W-:Y:S01]  /*75d0*/  F2FP.BF16.F32.PACK_AB R103, R233, R230 ;  /* 0x000000e6e967723e */ /* 0x008fe200000010ff */
[----:B------:R-:W-:Y:S01]  /*75e0*/  LDSM.16.MT88.4 R136, [R196+0x15000] ;  /* 0x01500000c488783b */ /* 0x000fe20000004200 */
[----:B------:R-:W-:-:S04]  /*75f0*/  FADD.FTZ R230, R230, R231 ;  /* 0x000000e7e6e67221 */ /* 0x000fc80000010000 */
[----:B------:R-:W-:Y:S01]  /*7600*/  FADD.FTZ R233, R233, R230 ;  /* 0x000000e6e9e97221 */ /* 0x000fe20000010000 */
        /* <DEDUP_REMOVED lines=8> */
[----:B------:R-:W5:Y:S05]  /*7690*/  LDSM.16.MT88.4 R124, [R196+0x13000] ;  /* 0x01300000c47c783b */ /* 0x000f6a0000004200 */
[C---:B------:R-:W-:Y:S01]  /*76a0*/  HMMA.16816.F32.BF16 R12, R100.reuse, R132, R12 ;  /* 0x00000084640c723c */ /* 0x040fe2000004180c */
[----:B------:R-:W-:Y:S05]  /*76b0*/  MUFU.EX2 R239, R239 ;  /* 0x000000ef00ef7308 */ /* 0x000fea0000000800 */
[C---:B--2---:R-:W-:Y:S03]  /*76c0*/  HMMA.16816.F32.BF16 R44, R100.reuse, R116, R44 ;  /* 0x00000074642c723c */ /* 0x044fe6000004182c */
[----:B------:R-:W-:Y:S03]  /*76d0*/  MUFU.EX2 R238, R238 ;  /* 0x000000ee00ee7308 */ /* 0x000fe60000000800 */
[C---:B------:R-:W-:Y:S01]  /*76e0*/  HMMA.16816.F32.BF16 R40, R100.reuse, R118, R40 ;  /* 0x000000766428723c */ /* 0x040fe20000041828 */
[----:B------:R-:W2:Y:S04]  /*76f0*/  LDSM.16.MT88.4 R116, [R196+0x16800] ;  /* 0x01680000c474783b */ /* 0x000ea80000004200 */
[----:B------:R-:W-:Y:S01]  /*7700*/  MUFU.EX2 R241, R241 ;  /* 0x000000f100f17308 */ /* 0x000fe20000000800 */
[C---:B----4-:R-:W-:Y:S06]  /*7710*/  HMMA.16816.F32.BF16 R52, R100.reuse, R108, R52 ;  /* 0x0000006c6434723c */ /* 0x050fec0000041834 */
[C---:B------:R-:W-:Y:S01]  /*7720*/  HMMA.16816.F32.BF16 R48, R100.reuse, R110, R48 ;  /* 0x0000006e6430723c */ /* 0x040fe20000041830 */
[----:B------:R-:W4:Y:S01]  /*7730*/  LDSM.16.MT88.4 R108, [R194+0x16800] ;  /* 0x01680000c26c783b */ /* 0x000f220000004200 */
[----:B------:R-:W-:Y:S04]  /*7740*/  MUFU.EX2 R225, R225 ;  /* 0x000000e100e17308 */ /* 0x000fe80000000800 */
[C---:B------:R-:W-:Y:S04]  /*7750*/  HMMA.16816.F32.BF16 R36, R100.reuse, R120, R36 ;  /* 0x000000786424723c */ /* 0x040fe80000041824 */
[----:B------:R-:W3:Y:S02]  /*7760*/  MUFU.EX2 R240, R240 ;  /* 0x000000f000f07308 */ /* 0x000ee40000000800 */
[C---:B------:R-:W-:Y:S01]  /*7770*/  HMMA.16816.F32.BF16 R32, R100.reuse, R122, R32 ;  /* 0x0000007a6420723c */ /* 0x040fe20000041820 */
[----:B------:R-:W4:Y:S05]  /*7780*/  LDSM.16.MT88.4 R120, [R192+0x16800] ;  /* 0x01680000c078783b */ /* 0x000f2a0000004200 */
[C---:B-1----:R-:W-:Y:S01]  /*7790*/  HMMA.16816.F32.BF16 R68, R100.reuse, R112, R68 ;  /* 0x000000706444723c */ /* 0x042fe20000041844 */
[----:B------:R-:W-:Y:S05]  /*77a0*/  MUFU.EX2 R221, R221 ;  /* 0x000000dd00dd7308 */ /* 0x000fea0000000800 */
[----:B------:R-:W-:Y:S01]  /*77b0*/  HMMA.16816.F32.BF16 R64, R100, R114, R64 ;  /* 0x000000726440723c */ /* 0x000fe20000041840 */
[----:B------:R-:W1:Y:S02]  /*77c0*/  LDSM.16.MT88.4 R112, [R194+0x15000] ;  /* 0x01500000c270783b */ /* 0x000e640000004200 */
[----:B------:R-:W5:Y:S01]  /*77d0*/  MUFU.EX2 R222, R222 ;  /* 0x000000de00de7308 */ /* 0x000f620000000800 */
[----:B---3--:R-:W-:-:S02]  /*77e0*/  F2FP.BF16.F32.PACK_AB R168, R240, R225 ;  /* 0x000000e1f0a8723e */ /* 0x008fc400000010ff */
[C---:B------:R-:W-:Y:S05]  /*77f0*/  HMMA.16816.F32.BF16 R84, R100.reuse, R104, R84 ;  /* 0x000000686454723c */ /* 0x040fea0000041854 */
[----:B------:R-:W-:Y:S01]  /*7800*/  MUFU.EX2 R220, R220 ;  /* 0x000000dc00dc7308 */ /* 0x000fe20000000800 */
[----:B------:R-:W-:Y:S01]  /*7810*/  HMMA.16816.F32.BF16 R92, R100, R106, R92 ;  /* 0x0000006a645c723c */ /* 0x000fe2000004185c */
[----:B------:R-:W-:Y:S01]  /*7820*/  F2FP.BF16.F32.PACK_AB R104, R235, R232 ;  /* 0x000000e8eb68723e */ /* 0x000fe200000010ff */
[----:B------:R-:W-:Y:S01]  /*7830*/  FADD.FTZ R232, R232, R229 ;  /* 0x000000e5e8e87221 */ /* 0x000fe20000010000 */
[----:B------:R-:W-:Y:S01]  /*7840*/  F2FP.BF16.F32.PACK_AB R105, R239, R236 ;  /* 0x000000ecef69723e */ /* 0x000fe200000010ff */
[----:B------:R-:W-:-:S02]  /*7850*/  FADD.FTZ R236, R236, R233 ;  /* 0x000000e9ecec7221 */ /* 0x000fc40000010000 */
[C---:B------:R-:W-:Y:S01]  /*7860*/  HMMA.16816.F32.BF16 R20, R100.reuse, R128, R20 ;  /* 0x000000806414723c */ /* 0x040fe20000041814 */
[----:B------:R-:W-:Y:S01]  /*7870*/  F2FP.BF16.F32.PACK_AB R106, R237, R234 ;  /* 0x000000eaed6a723e */ /* 0x000fe200000010ff */
[----:B------:R-:W3:Y:S01]  /*7880*/  MUFU.EX2 R223, R223 ;  /* 0x000000df00df7308 */ /* 0x000ee20000000800 */
[----:B------:R-:W-:Y:S01]  /*7890*/  F2FP.BF16.F32.PACK_AB R107, R241, R238 ;  /* 0x000000eef16b723e */ /* 0x000fe200000010ff */
[----:B------:R-:W-:Y:S01]  /*78a0*/  FADD.FTZ R235, R235, R232 ;  /* 0x000000e8ebeb7221 */ /* 0x000fe20000010000 */
[----:B-----5:R-:W-:Y:S01]  /*78b0*/  F2FP.BF16.F32.PACK_AB R170, R222, R221 ;  /* 0x000000dddeaa723e */ /* 0x020fe200000010ff */
[----:B------:R-:W-:Y:S01]  /*78c0*/  HMMA.16816.F32.BF16 R16, R100, R130, R16 ;  /* 0x000000826410723c */ /* 0x000fe20000041810 */
[----:B------:R-:W-:-:S03]  /*78d0*/  FADD.FTZ R239, R239, R236 ;  /* 0x000000ecefef7221 */ /* 0x000fc60000010000 */
[----:B------:R-:W-:Y:S01]  /*78e0*/  MUFU.EX2 R218, R218 ;  /* 0x000000da00da7308 */ /* 0x000fe20000000800 */
[----:B------:R-:W-:Y:S01]  /*78f0*/  FADD.FTZ R238, R238, R239 ;  /* 0x000000efeeee7221 */ /* 0x000fe20000010000 */
[----:B------:R-:W-:Y:S01]  /*7900*/  HMMA.16816.F32.BF16 R128, R104, R124, R12 ;  /* 0x0000007c6880723c */ /* 0x000fe2000004180c */
[----:B------:R-:W5:Y:S02]  /*7910*/  LDSM.16.MT88.4 R12, [R196+0x17000] ;  /* 0x01700000c40c783b */ /* 0x000f640000004200 */
[----:B------:R-:W-:-:S03]  /*7920*/  FADD.FTZ R241, R241, R238 ;  /* 0x000000eef1f17221 */ /* 0x000fc60000010000 */
[----:B--2---:R-:W-:Y:S01]  /*7930*/  HMMA.16816.F32.BF16 R76, R100, R116, R76 ;  /* 0x00000074644c723c */ /* 0x004fe2000004184c */
[----:B------:R-:W2:Y:S01]  /*7940*/  MUFU.EX2 R243, R243 ;  /* 0x000000f300f37308 */ /* 0x000ea20000000800 */
[----:B---3--:R-:W-:Y:S01]  /*7950*/  F2FP.BF16.F32.PACK_AB R169, R223, R220 ;  /* 0x000000dcdfa9723e */ /* 0x008fe200000010ff */
[----:B------:R-:W-:-:S03]  /*7960*/  FADD.FTZ R220, R220, R241 ;  /* 0x000000f1dcdc7221 */ /* 0x000fc60000010000 */
[----:B------:R-:W-:Y:S01]  /*7970*/  HMMA.16816.F32.BF16 R72, R100, R118, R72 ;  /* 0x000000766448723c */ /* 0x000fe20000041848 */
[----:B------:R-:W-:Y:S01]  /*7980*/  LDSM.16.MT88.4 R116, [R192+0x15000] ;  /* 0x01500000c074783b */ /* 0x000fe20000004200 */
[----:B------:R-:W-:-:S04]  /*7990*/  FADD.FTZ R223, R223, R220 ;  /* 0x000000dcdfdf7221 */ /* 0x000fc80000010000 */
[C---:B------:R-:W-:Y:S06]  /*79a0*/  HMMA.16816.F32.BF16 R8, R100.reuse, R134, R8 ;  /* 0x000000866408723c */ /* 0x040fec0000041808 */
[----:B----4-:R-:W-:Y:S01]  /*79b0*/  HMMA.16816.F32.BF16 R80, R100, R108, R80 ;  /* 0x0000006c6450723c */ /* 0x010fe20000041850 */
[----:B--2---:R-:W-:Y:S01]  /*79c0*/  F2FP.BF16.F32.PACK_AB R171, R243, R218 ;  /* 0x000000daf3ab723e */ /* 0x004fe200000010ff */
[----:B------:R-:W-:-:S04]  /*79d0*/  FADD.FTZ R218, R218, R223 ;  /* 0x000000dfdada7221 */ /* 0x000fc80000010000 */
[----:B------:R-:W-:Y:S01]  /*79e0*/  HMMA.16816.F32.BF16 R88, R100, R110, R88 ;  /* 0x0000006e6458723c */ /* 0x000fe20000041858 */
[----:B------:R-:W2:Y:S01]  /*79f0*/  LDSM.16.MT88.4 R108, [R193+0x15000] ;  /* 0x01500000c16c783b */ /* 0x000ea20000004200 */
[----:B------:R-:W-:-:S04]  /*7a00*/  FADD.FTZ R217, R243, R218 ;  /* 0x000000daf3d97221 */ /* 0x000fc80000010000 */
[C---:B------:R-:W-:Y:S06]  /*7a10*/  HMMA.16816.F32.BF16 R96, R100.reuse, R120, R96 ;  /* 0x000000786460723c */ /* 0x040fec0000041860 */
[----:B------:R-:W-:Y:S01]  /*7a20*/  HMMA.16816.F32.BF16 R4, R100, R122, R4 ;  /* 0x0000007a6404723c */ /* 0x000fe20000041804 */
[----:B------:R-:W3:Y:S05]  /*7a30*/  LDSM.16.MT88.4 R120, [R194+0x17000] ;  /* 0x01700000c278783b */ /* 0x000eea0000004200 */
[C---:B------:R-:W-:Y:S01]  /*7a40*/  HMMA.16816.F32.BF16 R140, R104.reuse, R136, R44 ;  /* 0x00000088688c723c */ /* 0x040fe2000004182c */
[----:B------:R-:W4:Y:S05]  /*7a50*/  LDSM.16.MT88.4 R44, [R192+0x17000] ;  /* 0x01700000c02c783b */ /* 0x000f2a0000004200 */
[C---:B-1----:R-:W-:Y:S01]  /*7a60*/  HMMA.16816.F32.BF16 R132, R104.reuse, R112, R52 ;  /* 0x000000706884723c */ /* 0x042fe20000041834 */
[----:B------:R-:W1:Y:S05]  /*7a70*/  LDSM.16.MT88.4 R52, [R193+0x17000] ;  /* 0x01700000c134783b */ /* 0x000e6a0000004200 */
[C---:B------:R-:W-:Y:S01]  /*7a80*/  HMMA.16816.F32.BF16 R112, R104.reuse, R114, R48 ;  /* 0x000000726870723c */ /* 0x040fe20000041830 */
[----:B------:R-:W1:Y:S05]  /*7a90*/  LDSM.16.MT88.4 R48, [R193+0x13800] ;  /* 0x01380000c130783b */ /* 0x000e6a0000004200 */
[C---:B------:R-:W-:Y:S06]  /*7aa0*/  HMMA.16816.F32.BF16 R164, R104.reuse, R160, R20 ;  /* 0x000000a068a4723c */ /* 0x040fec0000041814 */
[C---:B------:R-:W-:Y:S06]  /*7ab0*/  HMMA.16816.F32.BF16 R160, R104.reuse, R162, R16 ;  /* 0x000000a268a0723c */ /* 0x040fec0000041810 */
[C---:B-----5:R-:W-:Y:S06]  /*7ac0*/  HMMA.16816.F32.BF16 R16, R104.reuse, R12, R76 ;  /* 0x0000000c6810723c */ /* 0x060fec000004184c */
[C---:B------:R-:W-:Y:S06]  /*7ad0*/  HMMA.16816.F32.BF16 R156, R104.reuse, R152, R28 ;  /* 0x00000098689c723c */ /* 0x040fec000004181c */
[C---:B------:R-:W-:Y:S01]  /*7ae0*/  HMMA.16816.F32.BF16 R12, R104.reuse, R14, R72 ;  /* 0x0000000e680c723c */ /* 0x040fe20000041848 */
[----:B------:R-:W5:Y:S05]  /*7af0*/  LDSM.16.MT88.4 R72, [R194+0x15800] ;  /* 0x01580000c248783b */ /* 0x000f6a0000004200 */
[C---:B------:R-:W-:Y:S06]  /*7b00*/  HMMA.16816.F32.BF16 R152, R104.reuse, R154, R24 ;  /* 0x0000009a6898723c */ /* 0x040fec0000041818 */
[C---:B------:R-:W-:Y:S01]  /*7b10*/  HMMA.16816.F32.BF16 R148, R104.reuse, R144, R36 ;  /* 0x000000906894723c */ /* 0x040fe20000041824 */
[----:B------:R-:W5:Y:S05]  /*7b20*/  LDSM.16.MT88.4 R36, [R196+0x13800] ;  /* 0x01380000c424783b */ /* 0x000f6a0000004200 */
[C---:B------:R-:W-:Y:S06]  /*7b30*/  HMMA.16816.F32.BF16 R144, R104.reuse, R146, R32 ;  /* 0x000000926890723c */ /* 0x040fec0000041820 */
[C---:B--2---:R-:W-:Y:S06]  /*7b40*/  HMMA.16816.F32.BF16 R32, R104.reuse, R108, R60 ;  /* 0x0000006c6820723c */ /* 0x044fec000004183c */
[C---:B------:R-:W-:Y:S01]  /*7b50*/  HMMA.16816.F32.BF16 R28, R104.reuse, R110, R56 ;  /* 0x0000006e681c723c */ /* 0x040fe20000041838 */
[----:B------:R-:W-:Y:S05]  /*7b60*/  LDSM.16.MT88.4 R56, [R192+0x13800] ;  /* 0x01380000c038783b */ /* 0x000fea0000004200 */
[C---:B------:R-:W-:Y:S06]  /*7b70*/  HMMA.16816.F32.BF16 R124, R104.reuse, R126, R8 ;  /* 0x0000007e687c723c */ /* 0x040fec0000041808 */
[C---:B------:R-:W-:Y:S06]  /*7b80*/  HMMA.16816.F32.BF16 R24, R104.reuse, R116, R68 ;  /* 0x000000746818723c */ /* 0x040fec0000041844 */
[C---:B------:R-:W-:Y:S01]  /*7b90*/  HMMA.16816.F32.BF16 R20, R104.reuse, R118, R64 ;  /* 0x000000766814723c */ /* 0x040fe20000041840 */
[----:B------:R-:W-:Y:S05]  /*7ba0*/  LDSM.16.MT88.4 R64, [R196+0x15800] ;  /* 0x01580000c440783b */ /* 0x000fea0000004200 */
[C---:B---3--:R-:W-:Y:S01]  /*7bb0*/  HMMA.16816.F32.BF16 R100, R104.reuse, R120, R80 ;  /* 0x000000786864723c */ /* 0x048fe20000041850 */
[----:B------:R-:W-:Y:S05]  /*7bc0*/  LDSM.16.MT88.4 R80, [R193+0x15800] ;  /* 0x01580000c150783b */ /* 0x000fea0000004200 */
[C---:B----4-:R-:W-:Y:S01]  /*7bd0*/  HMMA.16816.F32.BF16 R108, R104.reuse, R44, R96 ;  /* 0x0000002c686c723c */ /* 0x050fe20000041860 */
[----:B------:R-:W-:Y:S05]  /*7be0*/  LDSM.16.MT88.4 R96, [R196+0x17800] ;  /* 0x01780000c460783b */ /* 0x000fea0000004200 */
[C---:B------:R-:W-:Y:S06]  /*7bf0*/  HMMA.16816.F32.BF16 R4, R104.reuse, R46, R4 ;  /* 0x0000002e6804723c */ /* 0x040fec0000041804 */
[C---:B------:R-:W-:Y:S01]  /*7c00*/  HMMA.16816.F32.BF16 R136, R104.reuse, R138, R40 ;  /* 0x0000008a6888723c */ /* 0x040fe20000041828 */
[----:B------:R-:W-:Y:S05]  /*7c10*/  LDSM.16.MT88.4 R40, [R194+0x13800] ;  /* 0x01380000c228783b */ /* 0x000fea0000004200 */
[C---:B------:R-:W-:Y:S01]  /*7c20*/  HMMA.16816.F32.BF16 R120, R104.reuse, R122, R88 ;  /* 0x0000007a6878723c */ /* 0x040fe20000041858 */
[----:B------:R-:W-:Y:S05]  /*7c30*/  LDSM.16.MT88.4 R88, [R192+0x15800] ;  /* 0x01580000c058783b */ /* 0x000fea0000004200 */
[C---:B-1----:R-:W-:Y:S06]  /*7c40*/  HMMA.16816.F32.BF16 R8, R104.reuse, R52, R84 ;  /* 0x000000346808723c */ /* 0x042fec0000041854 */
[----:B------:R-:W-:Y:S01]  /*7c50*/  HMMA.16816.F32.BF16 R116, R104, R54, R92 ;  /* 0x000000366874723c */ /* 0x000fe2000004185c */
[----:B------:R-:W1:Y:S05]  /*7c60*/  LDSM.16.MT88.4 R104, [R194+0x17800] ;  /* 0x01780000c268783b */ /* 0x000e6a0000004200 */
[C---:B------:R-:W-:Y:S06]  /*7c70*/  HMMA.16816.F32.BF16 R44, R168.reuse, R48, R156 ;  /* 0x00000030a82c723c */ /* 0x040fec000004189c */
[C---:B------:R-:W-:Y:S01]  /*7c80*/  HMMA.16816.F32.BF16 R48, R168.reuse, R50, R152 ;  /* 0x00000032a830723c */ /* 0x040fe20000041898 */
[----:B------:R-:W2:Y:S05]  /*7c90*/  LDSM.16.MT88.4 R152, [R193+0x17800] ;  /* 0x01780000c198783b */ /* 0x000eaa0000004200 */
[C---:B-----5:R-:W-:Y:S06]  /*7ca0*/  HMMA.16816.F32.BF16 R68, R168.reuse, R72, R132 ;  /* 0x00000048a844723c */ /* 0x060fec0000041884 */
[----:B------:R-:W-:Y:S01]  /*7cb0*/  HMMA.16816.F32.BF16 R72, R168, R74, R112 ;  /* 0x0000004aa848723c */ /* 0x000fe20000041870 */
[----:B------:R-:W3:Y:S01]  /*7cc0*/  LDSM.16.MT88.4 R112, [R192+0x17800] ;  /* 0x01780000c070783b */ /* 0x000ee20000004200 */
[----:B------:R-:W-:-:S04]  /*7cd0*/  MOV R132, R204 ;  /* 0x000000cc00847202 */ /* 0x000fc80000000f00 */
[C---:B------:R-:W-:Y:S06]  /*7ce0*/  HMMA.16816.F32.BF16 R128, R168.reuse, R36, R128 ;  /* 0x00000024a880723c */ /* 0x040fec0000041880 */
[C---:B------:R-:W-:Y:S06]  /*7cf0*/  HMMA.16816.F32.BF16 R124, R168.reuse, R38, R124 ;  /* 0x00000026a87c723c */ /* 0x040fec000004187c */
[C---:B-1----:R-:W-:Y:S06]  /*7d00*/  HMMA.16816.F32.BF16 R100, R168.reuse, R104, R100 ;  /* 0x00000068a864723c */ /* 0x042fec0000041864 */
[C---:B------:R-:W-:Y:S06]  /*7d10*/  HMMA.16816.F32.BF16 R120, R168.reuse, R106, R120 ;  /* 0x0000006aa878723c */ /* 0x040fec0000041878 */
[C---:B--2---:R-:W-:Y:S06]  /*7d20*/  HMMA.16816.F32.BF16 R104, R168.reuse, R152, R8 ;  /* 0x00000098a868723c */ /* 0x044fec0000041808 */
        /* <DEDUP_REMOVED lines=12> */
[C---:B---3--:R-:W-:Y:S06]  /*7df0*/  HMMA.16816.F32.BF16 R108, R168.reuse, R112, R108 ;  /* 0x00000070a86c723c */ /* 0x048fec000004186c */
[C---:B------:R-:W-:Y:S06]  /*7e00*/  HMMA.16816.F32.BF16 R40, R168.reuse, R42, R160 ;  /* 0x0000002aa828723c */ /* 0x040fec00000418a0 */
        /* <DEDUP_REMOVED lines=10> */
[----:B------:R-:W1:Y:S01]  /*7eb0*/  @!P5 LDC.64 R14, c[0x0][0x220] ;  /* 0x00008800ff0edb82 */ /* 0x000e620000000a00 */
[----:B------:R-:W-:-:S04]  /*7ec0*/  DEPBAR.LE SB0, 0x0 ;  /* 0x000080000000791a */ /* 0x000fc80000000000 */
[----:B------:R-:W-:-:S03]  /*7ed0*/  USHF.R.S32.HI UR4, URZ, 0x1f, UR18 ;  /* 0x0000001f3f047899 */ /* 0x000fc60008011412 */
[----:B------:R-:W-:Y:S01]  /*7ee0*/  BAR.SYNC.DEFER_BLOCKING 0x0 ;  /* 0x0000000000007b1d */ /* 0x000fe20000010000 */
[----:B------:R-:W-:Y:S02]  /*7ef0*/  UIMAD.WIDE.U32 UR6, UR18, UR8, URZ ;  /* 0x00000008120672a5 */ /* 0x000fe4000f8e003f */
[----:B------:R-:W-:Y:S02]  /*7f00*/  UIMAD UR4, UR4, UR8, URZ ;  /* 0x00000008040472a4 */ /* 0x000fe4000f8e023f */
[----:B------:R-:W-:-:S03]  /*7f10*/  UISETP.GE.AND UP0, UPT, UR17, 0x4, UPT ;  /* 0x000000041100788c */ /* 0x000fc6000bf06270 */
[----:B------:R-:W2:Y:S01]  /*7f20*/  @!P4 LDC.64 R12, c[0x0][0x220] ;  /* 0x00008800ff0ccb82 */ /* 0x000ea20000000a00 */
[----:B------:R-:W-:Y:S01]  /*7f30*/  UIMAD UR4, UR18, UR9, UR4 ;  /* 0x00000009120472a4 */ /* 0x000fe2000f8e0204 */
[----:B------:R-:W-:Y:S02]  /*7f40*/  IMAD.U32 R18, RZ, RZ, UR6 ;  /* 0x00000006ff127e24 */ /* 0x000fe4000f8e00ff */
[----:B------:R-:W-:Y:S01]  /*7f50*/  IMAD.U32 R19, RZ, RZ, UR7 ;  /* 0x00000007ff137e24 */ /* 0x000fe2000f8e00ff */
[----:B------:R-:W-:Y:S02]  /*7f60*/  UIADD3 UR4, UR7, UR4, URZ ;  /* 0x0000000407047290 */ /* 0x000fe4000fffe03f */
[----:B------:R-:W-:Y:S01]  /*7f70*/  LEA R16, P0, R18, R172, 0x6 ;  /* 0x000000ac12107211 */ /* 0x000fe200078030ff */
[----:B------:R-:W3:Y:S03]  /*7f80*/  @!P3 LDC.64 R10, c[0x0][0x220] ;  /* 0x00008800ff0abb82 */ /* 0x000ee60000000a00 */
[----:B------:R-:W-:-:S05]  /*7f90*/  IMAD.U32 R3, RZ, RZ, UR4 ;  /* 0x00000004ff037e24 */ /* 0x000fca000f8e00ff */
[----:B------:R-:W4:Y:S01]  /*7fa0*/  @!P5 LDC.64 R8, c[0x0][0x220] ;  /* 0x00008800ff08db82 */ /* 0x000f220000000a00 */
[----:B------:R-:W-:Y:S01]  /*7fb0*/  LEA.HI.X R3, R18, R175, R3, 0x6, P0 ;  /* 0x000000af12037211 */ /* 0x000fe200000f3403 */
[----:B------:R-:W-:Y:S01]  /*7fc0*/  @P5 STS.128 [R203+0x12000], RZ ;  /* 0x012000ffcb005388 */ /* 0x000fe20000000c00 */
[C---:B-1----:R-:W-:Y:S02]  /*7fd0*/  @!P5 LEA R18, P0, R16.reuse, R14, 0x1 ;  /* 0x0000000e1012d211 */ /* 0x042fe400078008ff */
[C---:B------:R-:W-:Y:S02]  /*7fe0*/  IADD3 R14, P6, R16.reuse, UR29, RZ ;  /* 0x0000001d100e7c10 */ /* 0x040fe4000ffde0ff */
[C---:B------:R-:W-:Y:S01]  /*7ff0*/  @!P5 LEA.HI.X R19, R16.reuse, R15, R3, 0x1, P0 ;  /* 0x0000000f1013d211 */ /* 0x040fe200000f0c03 */
[----:B------:R-:W1:Y:S01]  /*8000*/  @!P4 LDC.64 R6, c[0x0][0x220] ;  /* 0x00008800ff06cb82 */ /* 0x000e620000000a00 */
[----:B--2---:R-:W-:-:S03]  /*8010*/  @!P4 LEA R12, P1, R16, R12, 0x1 ;  /* 0x0000000c100cc211 */ /* 0x004fc600078208ff */
[----:B------:R-:W-:Y:S01]  /*8020*/  @!PT LDS RZ, [RZ] ;  /* 0x00000000fffff984 */ /* 0x000fe20000000800 */
[----:B------:R-:W-:Y:S01]  /*8030*/  @!PT LDS RZ, [RZ] ;  /* 0x00000000fffff984 */ /* 0x000fe20000000800 */
[----:B------:R-:W-:Y:S01]  /*8040*/  @!PT LDS RZ, [RZ] ;  /* 0x00000000fffff984 */ /* 0x000fe20000000800 */
[----:B------:R2:W-:Y:S01]  /*8050*/  @!P5 LDGSTS.E.BYPASS.LTC128B.128 [R203+0x12000], desc[UR20][R18.64] ;  /* 0x1200000012cbdfae */ /* 0x0005e2000b901d54 */
[----:B------:R-:W-:-:S03]  /*8060*/  @!P4 LEA.HI.X R13, R16, R13, R3, 0x1, P1 ;  /* 0x0000000d100dc211 */ /* 0x000fc600008f0c03 */
[----:B------:R-:W5:Y:S01]  /*8070*/  @!P3 LDC.64 R4, c[0x0][0x220] ;  /* 0x00008800ff04bb82 */ /* 0x000f620000000a00 */
[C---:B---3--:R-:W-:Y:S01]  /*8080*/  @!P3 LEA R10, P0, R16.reuse, R10, 0x1 ;  /* 0x0000000a100ab211 */ /* 0x048fe200078008ff */
[----:B------:R-:W-:Y:S03]  /*8090*/  @P4 STS.128 [R203+0x14000], RZ ;  /* 0x014000ffcb004388 */ /* 0x000fe60000000c00 */
[----:B------:R-:W-:Y:S01]  /*80a0*/  @!P3 LEA.HI.X R11, R16, R11, R3, 0x1, P0 ;  /* 0x0000000b100bb211 */ /* 0x000fe200000f0c03 */
[----:B------:R-:W-:Y:S01]  /*80b0*/  @!PT LDS RZ, [RZ] ;  /* 0x00000000fffff984 */ /* 0x000fe20000000800 */
[----:B------:R-:W-:Y:S01]  /*80c0*/  @!PT LDS RZ, [RZ] ;  /* 0x00000000fffff984 */ /* 0x000fe20000000800 */
[----:B------:R-:W-:Y:S01]  /*80d0*/  @!PT LDS RZ, [RZ] ;  /* 0x00000000fffff984 */ /* 0x000fe20000000800 */
[----:B------:R3:W-:Y:S01]  /*80e0*/  @!P4 LDGSTS.E.BYPASS.LTC128B.128 [R203+0x14000], desc[UR20][R12.64+0x80] ;  /* 0x140000800ccbcfae */ /* 0x0007e2000b901d54 */
[----:B------:R-:W-:Y:S02]  /*80f0*/  IADD3.X R3, R3, UR15, RZ, P6, !PT ;  /* 0x0000000f03037c10 */ /* 0x000fe4000b7fe4ff */
[C---:B----4-:R-:W-:Y:S01]  /*8100*/  @!P5 LEA R8, P2, R14.reuse, R8, 0x1 ;  /* 0x000000080e08d211 */ /* 0x050fe200078408ff */
[----:B------:R-:W-:Y:S03]  /*8110*/  @P3 STS.128 [R203+0x16000], RZ ;  /* 0x016000ffcb003388 */ /* 0x000fe60000000c00 */
[C---:B------:R-:W-:Y:S01]  /*8120*/  @!P5 LEA.HI.X R9, R14.reuse, R9, R3, 0x1, P2 ;  /* 0x000000090e09d211 */ /* 0x040fe200010f0c03 */
[----:B------:R-:W-:Y:S01]  /*8130*/  @!PT LDS RZ, [RZ] ;  /* 0x00000000fffff984 */ /* 0x000fe20000000800 */
[----:B------:R-:W-:Y:S01]  /*8140*/  @!PT LDS RZ, [RZ] ;  /* 0x00000000fffff984 */ /* 0x000fe20000000800 */
[----:B------:R-:W-:Y:S01]  /*8150*/  @!PT LDS RZ, [RZ] ;  /* 0x00000000fffff984 */ /* 0x000fe20000000800 */
[----:B------:R-:W-:Y:S01]  /*8160*/  @!P3 LDGSTS.E.BYPASS.LTC128B.128 [R203+0x16000], desc[UR20][R10.64+0x100] ;  /* 0x160001000acbbfae */ /* 0x000fe2000b901d54 */
[----:B-1----:R-:W-:-:S03]  /*8170*/  @!P4 LEA R20, P1, R14, R6, 0x1 ;  /* 0x000000060e14c211 */ /* 0x002fc600078208ff */
[----:B------:R-:W-:Y:S01]  /*8180*/  @P5 STS.128 [R203+0x13000], RZ ;  /* 0x013000ffcb005388 */ /* 0x000fe20000000c00 */
[----:B------:R-:W-:-:S03]  /*8190*/  @!P4 LEA.HI.X R21, R14, R7, R3, 0x1, P1 ;  /* 0x000000070e15c211 */ /* 0x000fc600008f0c03 */
[----:B------:R-:W-:Y:S01]  /*81a0*/  @!PT LDS RZ, [RZ] ;  /* 0x00000000fffff984 */ /* 0x000fe20000000800 */
[----:B------:R-:W-:Y:S01]  /*81b0*/  @!PT LDS RZ, [RZ] ;  /* 0x00000000fffff984 */ /* 0x000fe20000000800 */
[----:B------:R-:W-:Y:S01]  /*81c0*/  @!PT LDS RZ, [RZ] ;  /* 0x00000000fffff984 */ /* 0x000fe20000000800 */
[----:B------:R1:W-:Y:S01]  /*81d0*/  @!P5 LDGSTS.E.BYPASS.LTC128B.128 [R203+0x13000], desc[UR20][R8.64] ;  /* 0x1300000008cbdfae */ /* 0x0003e2000b901d54 */
[----:B-----5:R-:W-:-:S03]  /*81e0*/  @!P3 LEA R22, P0, R14, R4, 0x1 ;  /* 0x000000040e16b211 */ /* 0x020fc600078008ff */
[----:B------:R-:W-:Y:S01]  /*81f0*/  @P4 STS.128 [R203+0x15000], RZ ;  /* 0x015000ffcb004388 */ /* 0x000fe20000000c00 */
[----:B------:R-:W-:-:S03]  /*8200*/  @!P3 LEA.HI.X R23, R14, R5, R3, 0x1, P0 ;  /* 0x000000050e17b211 */ /* 0x000fc600000f0c03 */
[----:B------:R-:W-:Y:S01]  /*8210*/  @!PT LDS RZ, [RZ] ;  /* 0x00000000fffff984 */ /* 0x000fe20000000800 */
[----:B------:R-:W-:Y:S01]  /*8220*/  @!PT LDS RZ, [RZ] ;  /* 0x00000000fffff984 */ /* 0x000fe20000000800 */
[----:B------:R-:W-:Y:S01]  /*8230*/  @!PT LDS RZ, [RZ] ;  /* 0x00000000fffff984 */ /* 0x000fe20000000800 */
[----:B------:R-:W-:Y:S04]  /*8240*/  @!P4 LDGSTS.E.BYPASS.LTC128B.128 [R203+0x15000], desc[UR20][R20.64+0x80] ;  /* 0x1500008014cbcfae */ /* 0x000fe8000b901d54 */
[----:B------:R-:W-:Y:S04]  /*8250*/  @P3 STS.128 [R203+0x17000], RZ ;  /* 0x017000ffcb003388 */ /* 0x000fe80000000c00 */
[----:B------:R-:W-:Y:S01]  /*8260*/  @!PT LDS RZ, [RZ] ;  /* 0x00000000fffff984 */ /* 0x000fe20000000800 */
[----:B------:R-:W-:Y:S01]  /*8270*/  @!PT LDS RZ, [RZ] ;  /* 0x00000000fffff984 */ /* 0x000fe20000000800 */
[----:B------:R-:W-:Y:S01]  /*8280*/  @!PT LDS RZ, [RZ] ;  /* 0x00000000fffff984 */ /* 0x000fe20000000800 */
[----:B------:R4:W-:Y:S04]  /*8290*/  @!P3 LDGSTS.E.BYPASS.LTC128B.128 [R203+0x17000], desc[UR20][R22.64+0x100] ;  /* 0x1700010016cbbfae */ /* 0x0009e8000b901d54 */
[----:B------:R-:W-:Y:S04]  /*82a0*/  LDSM.16.M88.4 R156, [R202] ;  /* 0x00000000ca9c783b */ /* 0x000fe80000000200 */
[----:B------:R-:W5:Y:S04]  /*82b0*/  LDSM.16.M88.4 R32, [R201+0xc000] ;  /* 0x00c00000c920783b */ /* 0x000f680000000200 */
[----:B------:R-:W4:Y:S04]  /*82c0*/  LDSM.16.M88.4 R24, [R201+0xc800] ;  /* 0x00c80000c918783b */ /* 0x000f280000000200 */
[----:B--2---:R-:W2:Y:S04]  /*82d0*/  LDSM.16.M88.4 R16, [R201+0xd000] ;  /* 0x00d00000c910783b */ /* 0x004ea80000000200 */
[----:B---3--:R-:W3:Y:S04]  /*82e0*/  LDSM.16.M88.4 R12, [R201+0xd800] ;  /* 0x00d80000c90c783b */ /* 0x008ee80000000200 */
[----:B------:R-:W-:Y:S04]  /*82f0*/  LDSM.16.M88.4 R4, [R200] ;  /* 0x00000000c804783b */ /* 0x000fe80000000200 */
[----:B------:R-:W3:Y:S04]  /*8300*/  LDSM.16.M88.4 R144, [R199] ;  /* 0x00000000c790783b */ /* 0x000ee80000000200 */
[----:B------:R-:W3:Y:S04]  /*8310*/  LDSM.16.M88.4 R140, [R191] ;  /* 0x00000000bf8c783b */ /* 0x000ee80000000200 */
[----:B------:R-:W3:Y:S04]  /*8320*/  LDSM.16.M88.4 R136, [R190] ;  /* 0x00000000be88783b */ /* 0x000ee80000000200 */
[----:B------:R-:W3:Y:S04]  /*8330*/  LDSM.16.M88.4 R168, [R189] ;  /* 0x00000000bda8783b */ /* 0x000ee80000000200 */
[----:B-1----:R-:W-:Y:S01]  /*8340*/  LDSM.16.M88.4 R8, [R198] ;  /* 0x00000000c608783b */ /* 0x002fe20000000200 */
[C---:B-----5:R-:W-:Y:S03]  /*8350*/  HMMA.16816.F32.BF16 R132, R156.reuse, R32, RZ ;  /* 0x000000209c84723c */ /* 0x060fe600000418ff */
[----:B------:R-:W1:Y:S04]  /*8360*/  LDSM.16.M88.4 R164, [R195+0xc000] ;  /* 0x00c00000c3a4783b */ /* 0x000e680000000200 */
[----:B------:R-:W5:Y:S01]  /*8370*/  LDSM.16.M88.4 R152, [R195+0xc800] ;  /* 0x00c80000c398783b */ /* 0x000f620000000200 */
[C---:B----4-:R-:W-:Y:S03]  /*8380*/  HMMA.16816.F32.BF16 R28, R156.reuse, R24, RZ ;  /* 0x000000189c1c723c */ /* 0x050fe600000418ff */
[----:B------:R-:W4:Y:S03]  /*8390*/  LDSM.16.M88.4 R148, [R195+0xd000] ;  /* 0x00d00000c394783b */ /* 0x000f260000000200 */
[C---:B------:R-:W-:Y:S01]  /*83a0*/  HMMA.16816.F32.BF16 R32, R156.reuse, R34, RZ ;  /* 0x000000229c20723c */ /* 0x040fe200000418ff */
[----:B------:R-:W-:Y:S01]  /*83b0*/  LDSM.16.M88.4 R176, [R181] ;  /* 0x00000000b5b0783b */ /* 0x000fe20000000200 */
[----:B------:R-:W1:Y:S04]  /*83c0*/  S2R R3, SR_TID.X ;  /* 0x0000000000037919 */ /* 0x000e680000002100 */
[C---:B------:R-:W-:Y:S01]  /*83d0*/  HMMA.16816.F32.BF16 R24, R156.reuse, R26, RZ ;  /* 0x0000001a9c18723c */ /* 0x040fe200000418ff */
[----:B------:R-:W0:Y:S05]  /*83e0*/  LDGDEPBAR ;  /* 0x00000000000079af */ /* 0x000e2a0000000000 */
[C---:B--2---:R-:W-:Y:S06]  /*83f0*/  HMMA.16816.F32.BF16 R20, R156.reuse, R16, RZ ;  /* 0x000000109c14723c */ /* 0x044fec00000418ff */
[C---:B------:R-:W-:Y:S06]  /*8400*/  HMMA.16816.F32.BF16 R16, R156.reuse, R18, RZ ;  /* 0x000000129c10723c */ /* 0x040fec00000418ff */
[C---:B---3--:R-:W-:Y:S06]  /*8410*/  HMMA.16816.F32.BF16 R160, R156.reuse, R12, RZ ;  /* 0x0000000c9ca0723c */ /* 0x048fec00000418ff */
[----:B------:R-:W-:Y:S01]  /*8420*/  HMMA.16816.F32.BF16 R156, R156, R14, RZ ;  /* 0x0000000e9c9c723c */ /* 0x000fe200000418ff */
[----:B------:R-:W2:Y:S05]  /*8430*/  LDSM.16.M88.4 R12, [R195+0xd800] ;  /* 0x00d80000c30c783b */ /* 0x000eaa0000000200 */
[----:B------:R-:W-:Y:S01]  /*8440*/  HMMA.16816.F32.BF16 R132, R4, R144, R132 ;  /* 0x000000900484723c */ /* 0x000fe20000041884 */
[----:B-1----:R-:W-:-:S05]  /*8450*/  IMAD.SHL.U32 R3, R3, 0x2, RZ ;  /* 0x0000000203037824 */ /* 0x002fca00078e00ff */
[----:B------:R-:W-:Y:S01]  /*8460*/  HMMA.16816.F32.BF16 R32, R4, R146, R32 ;  /* 0x000000920420723c */ /* 0x000fe20000041820 */
[----:B------:R-:W-:Y:S01]  /*8470*/  LDSM.16.M88.4 R144, [R188] ;  /* 0x00000000bc90783b */ /* 0x000fe20000000200 */
[----:B------:R-:W-:-:S04]  /*8480*/  LOP3.LUT R3, R3, 0x6, RZ, 0xc0, !PT ;  /* 0x0000000603037812 */ /* 0x000fc800078ec0ff */
[C---:B------:R-:W-:Y:S06]  /*8490*/  HMMA.16816.F32.BF16 R28, R4.reuse, R140, R28 ;  /* 0x0000008c041c723c */ /* 0x040fec000004181c */
[C---:B------:R-:W-:Y:S01]  /*84a0*/  HMMA.16816.F32.BF16 R24, R4.reuse, R142, R24 ;  /* 0x0000008e0418723c */ /* 0x040fe20000041818 */
[----:B------:R-:W-:Y:S05]  /*84b0*/  LDSM.16.M88.4 R140, [R188+0x800] ;  /* 0x00080000bc8c783b */ /* 0x000fea0000000200 */
[C---:B------:R-:W-:Y:S06]  /*84c0*/  HMMA.16816.F32.BF16 R20, R4.reuse, R136, R20 ;  /* 0x000000880414723c */ /* 0x040fec0000041814 */
[C---:B------:R-:W-:Y:S01]  /*84d0*/  HMMA.16816.F32.BF16 R16, R4.reuse, R138, R16 ;  /* 0x0000008a0410723c */ /* 0x040fe20000041810 */
[----:B------:R-:W1:Y:S05]  /*84e0*/  LDSM.16.M88.4 R136, [R197] ;  /* 0x00000000c588783b */ /* 0x000e6a0000000200 */
[C---:B------:R-:W-:Y:S06]  /*84f0*/  HMMA.16816.F32.BF16 R160, R4.reuse, R168, R160 ;  /* 0x000000a804a0723c */ /* 0x040fec00000418a0 */
[----:B------:R-:W-:Y:S01]  /*8500*/  HMMA.16816.F32.BF16 R156, R4, R170, R156 ;  /* 0x000000aa049c723c */ /* 0x000fe2000004189c */
[----:B------:R-:W3:Y:S04]  /*8510*/  LDSM.16.M88.4 R4, [R188+0x1000] ;  /* 0x00100000bc04783b */ /* 0x000ee80000000200 */
[----:B------:R-:W-:Y:S01]  /*8520*/  LDSM.16.M88.4 R168, [R184] ;  /* 0x00000000b8a8783b */ /* 0x000fe20000000200 */
[C---:B------:R-:W-:Y:S06]  /*8530*/  HMMA.16816.F32.BF16 R132, R8.reuse, R164, R132 ;  /* 0x000000a40884723c */ /* 0x040fec0000041884 */
[C---:B------:R-:W-:Y:S01]  /*8540*/  HMMA.16816.F32.BF16 R32, R8.reuse, R166, R32 ;  /* 0x000000a60820723c */ /* 0x040fe20000041820 */
[----:B------:R-:W3:Y:S05]  /*8550*/  LDSM.16.M88.4 R164, [R188+0x1800] ;  /* 0x00180000bca4783b */ /* 0x000eea0000000200 */
[C---:B-----5:R-:W-:Y:S06]  /*8560*/  HMMA.16816.F32.BF16 R28, R8.reuse, R152, R28 ;  /* 0x00000098081c723c */ /* 0x060fec000004181c */
[C---:B------:R-:W-:Y:S01]  /*8570*/  HMMA.16816.F32.BF16 R24, R8.reuse, R154, R24 ;  /* 0x0000009a0818723c */ /* 0x040fe20000041818 */
[----:B------:R-:W-:Y:S05]  /*8580*/  LDSM.16.M88.4 R152, [R201+0xe800] ;  /* 0x00e80000c998783b */ /* 0x000fea0000000200 */
[C---:B----4-:R-:W-:Y:S06]  /*8590*/  HMMA.16816.F32.BF16 R20, R8.reuse, R148, R20 ;  /* 0x000000940814723c */ /* 0x050fec0000041814 */
[C---:B------:R-:W-:Y:S01]  /*85a0*/  HMMA.16816.F32.BF16 R16, R8.reuse, R150, R16 ;  /* 0x000000960810723c */ /* 0x040fe20000041810 */
[----:B------:R-:W-:Y:S05]  /*85b0*/  LDSM.16.M88.4 R148, [R201+0xf000] ;  /* 0x00f00000c994783b */ /* 0x000fea0000000200 */
[C---:B--2---:R-:W-:Y:S06]  /*85c0*/  HMMA.16816.F32.BF16 R160, R8.reuse, R12, R160 ;  /* 0x0000000c08a0723c */ /* 0x044fec00000418a0 */
[----:B------:R-:W-:Y:S01]  /*85d0*/  HMMA.16816.F32.BF16 R156, R8, R14, R156 ;  /* 0x0000000e089c723c */ /* 0x000fe2000004189c */
[----:B------:R-:W-:Y:S04]  /*85e0*/  LDSM.16.M88.4 R12, [R202+0x4000] ;  /* 0x00400000ca0c783b */ /* 0x000fe80000000200 */
[----:B------:R-:W2:Y:S01]  /*85f0*/  LDSM.16.M88.4 R8, [R201+0xe000] ;  /* 0x00e00000c908783b */ /* 0x000ea20000000200 */
[C---:B-1----:R-:W-:Y:S06]  /*8600*/  HMMA.16816.F32.BF16 R132, R136.reuse, R144, R132 ;  /* 0x000000908884723c */ /* 0x042fec0000041884 */
[C---:B------:R-:W-:Y:S01]  /*8610*/  HMMA.16816.F32.BF16 R32, R136.reuse, R146, R32 ;  /* 0x000000928820723c */ /* 0x040fe20000041820 */
[----:B------:R-:W-:Y:S05]  /*8620*/  LDSM.16.M88.4 R144, [R187] ;  /* 0x00000000bb90783b */ /* 0x000fea0000000200 */
[C---:B------:R-:W-:Y:S06]  /*8630*/  HMMA.16816.F32.BF16 R28, R136.reuse, R140, R28 ;  /* 0x0000008c881c723c */ /* 0x040fec000004181c */
[C---:B------:R-:W-:Y:S01]  /*8640*/  HMMA.16816.F32.BF16 R24, R136.reuse, R142, R24 ;  /* 0x0000008e8818723c */ /* 0x040fe20000041818 */
[----:B------:R-:W1:Y:S05]  /*8650*/  LDSM.16.M88.4 R140, [R201+0xf800] ;  /* 0x00f80000c98c783b */ /* 0x000e6a0000000200 */
[C---:B---3--:R-:W-:Y:S06]  /*8660*/  HMMA.16816.F32.BF16 R20, R136.reuse, R4, R20 ;  /* 0x000000048814723c */ /* 0x048fec0000041814 */
[C---:B------:R-:W-:Y:S01]  /*8670*/  HMMA.16816.F32.BF16 R16, R136.reuse, R6, R16 ;  /* 0x000000068810723c */ /* 0x040fe20000041810 */
[----:B------:R-:W3:Y:S05]  /*8680*/  LDSM.16.M88.4 R4, [R200+0x4000] ;  /* 0x00400000c804783b */ /* 0x000eea0000000200 */
[C---:B------:R-:W-:Y:S06]  /*8690*/  HMMA.16816.F32.BF16 R160, R136.reuse, R164, R160 ;  /* 0x000000a488a0723c */ /* 0x040fec00000418a0 */
[----:B------:R-:W-:Y:S01]  /*86a0*/  HMMA.16816.F32.BF16 R156, R136, R166, R156 ;  /* 0x000000a6889c723c */ /* 0x000fe2000004189c */
[----:B------:R-:W4:Y:S04]  /*86b0*/  LDSM.16.M88.4 R136, [R186] ;  /* 0x00000000ba88783b */ /* 0x000f280000000200 */
[----:B------:R-:W-:Y:S01]  /*86c0*/  LDSM.16.M88.4 R164, [R195+0xe000] ;  /* 0x00e00000c3a4783b */ /* 0x000fe20000000200 */
[C---:B--2---:R-:W-:Y:S06]  /*86d0*/  HMMA.16816.F32.BF16 R132, R12.reuse, R8, R132 ;  /* 0x000000080c84723c */ /* 0x044fec0000041884 */
[C---:B------:R-:W-:Y:S01]  /*86e0*/  HMMA.16816.F32.BF16 R32, R12.reuse, R10, R32 ;  /* 0x0000000a0c20723c */ /* 0x040fe20000041820 */
[----:B------:R-:W2:Y:S05]  /*86f0*/  LDSM.16.M88.4 R8, [R185] ;  /* 0x00000000b908783b */ /* 0x000eaa0000000200 */
[C---:B------:R-:W-:Y:S06]  /*8700*/  HMMA.16816.F32.BF16 R28, R12.reuse, R152, R28 ;  /* 0x000000980c1c723c */ /* 0x040fec000004181c */
[C---:B------:R-:W-:Y:S01]  /*8710*/  HMMA.16816.F32.BF16 R24, R12.reuse, R154, R24 ;  /* 0x0000009a0c18723c */ /* 0x040fe20000041818 */
[----:B------:R-:W-:Y:S05]  /*8720*/  LDSM.16.M88.4 R152, [R197+0x4000] ;  /* 0x00400000c598783b */ /* 0x000fea0000000200 */
[C---:B------:R-:W-:Y:S06]  /*8730*/  HMMA.16816.F32.BF16 R20, R12.reuse, R148, R20 ;  /* 0x000000940c14723c */ /* 0x040fec0000041814 */
[C---:B------:R-:W-:Y:S01]  /*8740*/  HMMA.16816.F32.BF16 R16, R12.reuse, R150, R16 ;  /* 0x000000960c10723c */ /* 0x040fe20000041810 */
[----:B------:R-:W-:Y:S05]  /*8750*/  LDSM.16.M88.4 R148, [R195+0xe800] ;  /* 0x00e80000c394783b */ /* 0x000fea0000000200 */
[C---:B-1----:R-:W-:Y:S06]  /*8760*/  HMMA.16816.F32.BF16 R160, R12.reuse, R140, R160 ;  /* 0x0000008c0ca0723c */ /* 0x042fec00000418a0 */
[----:B------:R-:W-:Y:S01]  /*8770*/  HMMA.16816.F32.BF16 R156, R12, R142, R156 ;  /* 0x0000008e0c9c723c */ /* 0x000fe2000004189c */
[----:B------:R-:W1:Y:S04]  /*8780*/  LDSM.16.M88.4 R140, [R198+0x4000] ;  /* 0x00400000c68c783b */ /* 0x000e680000000200 */
[----:B------:R-:W5:Y:S01]  /*8790*/  LDSM.16.M88.4 R12, [R195+0xf000] ;  /* 0x00f00000c30c783b */ /* 0x000f620000000200 */
[C---:B---3--:R-:W-:Y:S06]  /*87a0*/  HMMA.16816.F32.BF16 R132, R4.reuse, R144, R132 ;  /* 0x000000900484723c */ /* 0x048fec0000041884 */
[C---:B------:R-:W-:Y:S01]  /*87b0*/  HMMA.16816.F32.BF16 R32, R4.reuse, R146, R32 ;  /* 0x000000920420723c */ /* 0x040fe20000041820 */
[----:B------:R-:W3:Y:S05]  /*87c0*/  LDSM.16.M88.4 R144, [R195+0xf800] ;  /* 0x00f80000c390783b */ /* 0x000eea0000000200 */
[C---:B----4-:R-:W-:Y:S06]  /*87d0*/  HMMA.16816.F32.BF16 R28, R4.reuse, R136, R28 ;  /* 0x00000088041c723c */ /* 0x050fec000004181c */
[C---:B------:R-:W-:Y:S01]  /*87e0*/  HMMA.16816.F32.BF16 R24, R4.reuse, R138, R24 ;  /* 0x0000008a0418723c */ /* 0x040fe20000041818 */
[----:B------:R-:W4:Y:S05]  /*87f0*/  LDSM.16.M88.4 R136, [R188+0x2000] ;  /* 0x00200000bc88783b */ /* 0x000f2a0000000200 */
[C---:B--2---:R-:W-:Y:S06]  /*8800*/  HMMA.16816.F32.BF16 R20, R4.reuse, R8, R20 ;  /* 0x000000080414723c */ /* 0x044fec0000041814 */
[C---:B------:R-:W-:Y:S01]  /*8810*/  HMMA.16816.F32.BF16 R16, R4.reuse, R10, R16 ;  /* 0x0000000a0410723c */ /* 0x040fe20000041810 */
[----:B------:R-:W2:Y:S05]  /*8820*/  LDSM.16.M88.4 R8, [R188+0x2800] ;  /* 0x00280000bc08783b */ /* 0x000eaa0000000200 */
[C---:B------:R-:W-:Y:S06]  /*8830*/  HMMA.16816.F32.BF16 R160, R4.reuse, R168, R160 ;  /* 0x000000a804a0723c */ /* 0x040fec00000418a0 */
[----:B------:R-:W-:Y:S01]  /*8840*/  HMMA.16816.F32.BF16 R156, R4, R170, R156 ;  /* 0x000000aa049c723c */ /* 0x000fe2000004189c */
[----:B------:R-:W2:Y:S04]  /*8850*/  LDSM.16.M88.4 R4, [R188+0x3000] ;  /* 0x00300000bc04783b */ /* 0x000ea80000000200 */
[----:B------:R-:W-:Y:S01]  /*8860*/  LDSM.16.M88.4 R168, [R200+0x8000] ;  /* 0x00800000c8a8783b */ /* 0x000fe20000000200 */
[C---:B-1----:R-:W-:Y:S06]  /*8870*/  HMMA.16816.F32.BF16 R32, R140.reuse, R166, R32 ;  /* 0x000000a68c20723c */ /* 0x042fec0000041820 */
[C---:B------:R-:W-:Y:S06]  /*8880*/  HMMA.16816.F32.BF16 R28, R140.reuse, R148, R28 ;  /* 0x000000948c1c723c */ /* 0x040fec000004181c */
[C---:B------:R-:W-:Y:S01]  /*8890*/  HMMA.16816.F32.BF16 R132, R140.reuse, R164, R132 ;  /* 0x000000a48c84723c */ /* 0x040fe20000041884 */
[----:B------:R-:W-:Y:S05]  /*88a0*/  LDSM.16.M88.4 R164, [R188+0x3800] ;  /* 0x00380000bca4783b */ /* 0x000fea0000000200 */
[C---:B------:R-:W-:Y:S01]  /*88b0*/  HMMA.16816.F32.BF16 R24, R140.reuse, R150, R24 ;  /* 0x000000968c18723c */ /* 0x040fe20000041818 */
[----:B------:R-:W-:Y:S05]  /*88c0*/  LDSM.16.M88.4 R148, [R201+0x10000] ;  /* 0x01000000c994783b */ /* 0x000fea0000000200 */
[C---:B-----5:R-:W-:Y:S06]  /*88d0*/  HMMA.16816.F32.BF16 R20, R140.reuse, R12, R20 ;  /* 0x0000000c8c14723c */ /* 0x060fec0000041814 */
[C---:B------:R-:W-:Y:S01]  /*88e0*/  HMMA.16816.F32.BF16 R16, R140.reuse, R14, R16 ;  /* 0x0000000e8c10723c */ /* 0x040fe20000041810 */
[----:B------:R-:W1:Y:S05]  /*88f0*/  LDSM.16.M88.4 R12, [R202+0x8000] ;  /* 0x00800000ca0c783b */ /* 0x000e6a0000000200 */
[C---:B---3--:R-:W-:Y:S06]  /*8900*/  HMMA.16816.F32.BF16 R160, R140.reuse, R144, R160 ;  /* 0x000000908ca0723c */ /* 0x048fec00000418a0 */
[----:B------:R-:W-:Y:S01]  /*8910*/  HMMA.16816.F32.BF16 R156, R140, R146, R156 ;  /* 0x000000928c9c723c */ /* 0x000fe2000004189c */
[----:B------:R-:W3:Y:S04]  /*8920*/  LDSM.16.M88.4 R144, [R201+0x10800] ;  /* 0x01080000c990783b */ /* 0x000ee80000000200 */
[----:B------:R-:W5:Y:S01]  /*8930*/  LDSM.16.M88.4 R140, [R201+0x11000] ;  /* 0x01100000c98c783b */ /* 0x000f620000000200 */
[C---:B----4-:R-:W-:Y:S06]  /*8940*/  HMMA.16816.F32.BF16 R32, R152.reuse, R138, R32 ;  /* 0x0000008a9820723c */ /* 0x050fec0000041820 */
[C---:B--2---:R-:W-:Y:S06]  /*8950*/  HMMA.16816.F32.BF16 R28, R152.reuse, R8, R28 ;  /* 0x00000008981c723c */ /* 0x044fec000004181c */
[C---:B------:R-:W-:Y:S01]  /*8960*/  HMMA.16816.F32.BF16 R132, R152.reuse, R136, R132 ;  /* 0x000000889884723c */ /* 0x040fe20000041884 */
[----:B------:R-:W-:Y:S05]  /*8970*/  LDSM.16.M88.4 R136, [R201+0x11800] ;  /* 0x01180000c988783b */ /* 0x000fea0000000200 */
[C---:B------:R-:W-:Y:S01]  /*8980*/  HMMA.16816.F32.BF16 R24, R152.reuse, R10, R24 ;  /* 0x0000000a9818723c */ /* 0x040fe20000041818 */
[----:B------:R-:W2:Y:S05]  /*8990*/  LDSM.16.M88.4 R8, [R183] ;  /* 0x00000000b708783b */ /* 0x000eaa0000000200 */
[C---:B------:R-:W-:Y:S06]  /*89a0*/  HMMA.16816.F32.BF16 R20, R152.reuse, R4, R20 ;  /* 0x000000049814723c */ /* 0x040fec0000041814 */
[----:B------:R-:W-:Y:S01]  /*89b0*/  HMMA.16816.F32.BF16 R16, R152, R6, R16 ;  /* 0x000000069810723c */ /* 0x000fe20000041810 */
[----:B------:R-:W4:Y:S05]  /*89c0*/  LDSM.16.M88.4 R4, [R182] ;  /* 0x00000000b604783b */ /* 0x000f2a0000000200 */
[C---:B-1----:R-:W-:Y:S06]  /*89d0*/  HMMA.16816.F32.BF16 R32, R12.reuse, R150, R32 ;  /* 0x000000960c20723c */ /* 0x042fec0000041820 */
[----:B---3--:R-:W-:Y:S06]  /*89e0*/  HMMA.16816.F32.BF16 R28, R12, R144, R28 ;  /* 0x000000900c1c723c */ /* 0x008fec000004181c */
[C---:B------:R-:W-:Y:S06]  /*89f0*/  HMMA.16816.F32.BF16 R160, R152.reuse, R164, R160 ;  /* 0x000000a498a0723c */ /* 0x040fec00000418a0 */
[----:B------:R-:W-:Y:S01]  /*8a00*/  HMMA.16816.F32.BF16 R156, R152, R166, R156 ;  /* 0x000000a6989c723c */ /* 0x000fe2000004189c */
[----:B------:R-:W-:Y:S04]  /*8a10*/  LDSM.16.M88.4 R152, [R198+0x8000] ;  /* 0x00800000c698783b */ /* 0x000fe80000000200 */
[----:B------:R-:W-:Y:S01]  /*8a20*/  LDSM.16.M88.4 R164, [R180] ;  /* 0x00000000b4a4783b */ /* 0x000fe20000000200 */
[C---:B------:R-:W-:Y:S03]  /*8a30*/  HMMA.16816.F32.BF16 R132, R12.reuse, R148, R132 ;  /* 0x000000940c84723c */ /* 0x040fe60000041884 */
[----:B------:R-:W1:Y:S03]  /*8a40*/  LDSM.16.M88.4 R148, [R195+0x10000] ;  /* 0x01000000c394783b */ /* 0x000e660000000200 */
[C---:B------:R-:W-:Y:S01]  /*8a50*/  HMMA.16816.F32.BF16 R24, R12.reuse, R146, R24 ;  /* 0x000000920c18723c */ /* 0x040fe20000041818 */
[----:B------:R-:W3:Y:S05]  /*8a60*/  LDSM.16.M88.4 R144, [R195+0x10800] ;  /* 0x01080000c390783b */ /* 0x000eea0000000200 */
[C---:B-----5:R-:W-:Y:S06]  /*8a70*/  HMMA.16816.F32.BF16 R20, R12.reuse, R140, R20 ;  /* 0x0000008c0c14723c */ /* 0x060fec0000041814 */
[----:B------:R-:W-:Y:S01]  /*8a80*/  HMMA.16816.F32.BF16 R16, R12, R142, R16 ;  /* 0x0000008e0c10723c */ /* 0x000fe20000041810 */
[----:B------:R-:W5:Y:S05]  /*8a90*/  LDSM.16.M88.4 R140, [R195+0x11000] ;  /* 0x01100000c38c783b */ /* 0x000f6a0000000200 */
[C---:B--2---:R-:W-:Y:S06]  /*8aa0*/  HMMA.16816.F32.BF16 R32, R168.reuse, R10, R32 ;  /* 0x0000000aa820723c */ /* 0x044fec0000041820 */
[----:B----4-:R-:W-:Y:S06]  /*8ab0*/  HMMA.16816.F32.BF16 R28, R168, R4, R28 ;  /* 0x00000004a81c723c */ /* 0x010fec000004181c */
[C---:B------:R-:W-:Y:S06]  /*8ac0*/  HMMA.16816.F32.BF16 R160, R12.reuse, R136, R160 ;  /* 0x000000880ca0723c */ /* 0x040fec00000418a0 */
[----:B------:R-:W-:Y:S01]  /*8ad0*/  HMMA.16816.F32.BF16 R156, R12, R138, R156 ;  /* 0x0000008a0c9c723c */ /* 0x000fe2000004189c */
[----:B------:R-:W-:Y:S04]  /*8ae0*/  LDSM.16.M88.4 R12, [R197+0x8000] ;  /* 0x00800000c50c783b */ /* 0x000fe80000000200 */
[----:B------:R-:W-:Y:S01]  /*8af0*/  LDSM.16.M88.4 R136, [R195+0x11800] ;  /* 0x01180000c388783b */ /* 0x000fe20000000200 */
[C---:B------:R-:W-:Y:S03]  /*8b00*/  HMMA.16816.F32.BF16 R132, R168.reuse, R8, R132 ;  /* 0x00000008a884723c */ /* 0x040fe60000041884 */
[----:B------:R-:W2:Y:S03]  /*8b10*/  LDSM.16.M88.4 R8, [R188+0x4000] ;  /* 0x00400000bc08783b */ /* 0x000ea60000000200 */
[C---:B------:R-:W-:Y:S01]  /*8b20*/  HMMA.16816.F32.BF16 R24, R168.reuse, R6, R24 ;  /* 0x00000006a818723c */ /* 0x040fe20000041818 */
[----:B------:R-:W4:Y:S05]  /*8b30*/  LDSM.16.M88.4 R4, [R188+0x4800] ;  /* 0x00480000bc04783b */ /* 0x000f2a0000000200 */
[C---:B------:R-:W-:Y:S06]  /*8b40*/  HMMA.16816.F32.BF16 R20, R168.reuse, R176, R20 ;  /* 0x000000b0a814723c */ /* 0x040fec0000041814 */
[----:B------:R-:W-:Y:S01]  /*8b50*/  HMMA.16816.F32.BF16 R16, R168, R178, R16 ;  /* 0x000000b2a810723c */ /* 0x000fe20000041810 */
[----:B------:R-:W4:Y:S05]  /*8b60*/  LDSM.16.M88.4 R176, [R188+0x5000] ;  /* 0x00500000bcb0783b */ /* 0x000f2a0000000200 */
[C---:B-1----:R-:W-:Y:S06]  /*8b70*/  HMMA.16816.F32.BF16 R32, R152.reuse, R150, R32 ;  /* 0x000000969820723c */ /* 0x042fec0000041820 */
[----:B---3--:R-:W-:Y:S06]  /*8b80*/  HMMA.16816.F32.BF16 R28, R152, R144, R28 ;  /* 0x00000090981c723c */ /* 0x008fec000004181c */
[----:B------:R-:W-:Y:S06]  /*8b90*/  HMMA.16816.F32.BF16 R160, R168, R164, R160 ;  /* 0x000000a4a8a0723c */ /* 0x000fec00000418a0 */
[----:B------:R-:W-:Y:S06]  /*8ba0*/  HMMA.16816.F32.BF16 R24, R152, R146, R24 ;  /* 0x000000929818723c */ /* 0x000fec0000041818 */
[----:B------:R-:W-:Y:S06]  /*8bb0*/  HMMA.16816.F32.BF16 R156, R168, R166, R156 ;  /* 0x000000a6a89c723c */ /* 0x000fec000004189c */
[C---:B-----5:R-:W-:Y:S06]  /*8bc0*/  HMMA.16816.F32.BF16 R20, R152.reuse, R140, R20 ;  /* 0x0000008c9814723c */ /* 0x060fec0000041814 */
[----:B------:R-:W-:Y:S01]  /*8bd0*/  HMMA.16816.F32.BF16 R16, R152, R142, R16 ;  /* 0x0000008e9810723c */ /* 0x000fe20000041810 */
[----:B------:R-:W1:Y:S01]  /*8be0*/  LDSM.16.M88.4 R140, [R188+0x5800] ;  /* 0x00580000bc8c783b */ /* 0x000e620000000200 */
[----:B------:R-:W-:-:S04]  /*8bf0*/  DEPBAR.LE SB0, 0x0 ;  /* 0x000080000000791a */ /* 0x000fc80000000000 */
[C---:B--2---:R-:W-:Y:S06]  /*8c00*/  HMMA.16816.F32.BF16 R32, R12.reuse, R10, R32 ;  /* 0x0000000a0c20723c */ /* 0x044fec0000041820 */
[----:B----4-:R-:W-:Y:S01]  /*8c10*/  HMMA.16816.F32.BF16 R28, R12, R4, R28 ;  /* 0x000000040c1c723c */ /* 0x010fe2000004181c */
[----:B------:R-:W-:-:S04]  /*8c20*/  IMAD.U32 R10, RZ, RZ, UR18 ;  /* 0x00000012ff0a7e24 */ /* 0x000fc8000f8e00ff */
[----:B------:R-:W-:Y:S01]  /*8c30*/  IMAD R3, R10, 0x40, R3 ;  /* 0x000000400a037824 */ /* 0x000fe200078e0203 */
[----:B------:R-:W-:Y:S03]  /*8c40*/  HMMA.16816.F32.BF16 R160, R152, R136, R160 ;  /* 0x0000008898a0723c */ /* 0x000fe600000418a0 */
[C---:B------:R-:W-:Y:S02]  /*8c50*/  VIADD R11, R3.reuse, 0x8 ;  /* 0x00000008030b7836 */ /* 0x040fe40000000000 */
[----:B------:R-:W-:Y:S01]  /*8c60*/  VIADD R5, R3, 0x9 ;  /* 0x0000000903057836 */ /* 0x000fe20000000000 */
[----:B------:R-:W-:Y:S02]  /*8c70*/  HMMA.16816.F32.BF16 R24, R12, R6, R24 ;  /* 0x000000060c18723c */ /* 0x000fe40000041818 */
[C---:B------:R-:W-:Y:S02]  /*8c80*/  ISETP.GE.AND P2, PT, R11.reuse, R214, PT ;  /* 0x000000d60b00720c */ /* 0x040fe40003f46270 */
[----:B------:R-:W-:-:S02]  /*8c90*/  ISETP.GE.AND P1, PT, R11, R2, PT ;  /* 0x000000020b00720c */ /* 0x000fc40003f26270 */
[C---:B------:R-:W-:Y:S01]  /*8ca0*/  HMMA.16816.F32.BF16 R132, R152.reuse, R148, R132 ;  /* 0x000000949884723c */ /* 0x040fe20000041884 */
[----:B------:R-:W-:Y:S01]  /*8cb0*/  VIADD R7, R3, 0x10 ;  /* 0x0000001003077836 */ /* 0x000fe20000000000 */
[----:B------:R-:W-:Y:S02]  /*8cc0*/  FSEL R136, R32, -INF , !P2 ;  /* 0xff80000020887808 */ /* 0x000fe40005000000 */
[----:B------:R-:W-:Y:S02]  /*8cd0*/  FSEL R137, R34, -INF , !P1 ;  /* 0xff80000022897808 */ /* 0x000fe40004800000 */
[----:B------:R-:W-:Y:S01]  /*8ce0*/  HMMA.16816.F32.BF16 R156, R152, R138, R156 ;  /* 0x0000008a989c723c */ /* 0x000fe2000004189c */
[C---:B------:R-:W-:Y:S02]  /*8cf0*/  ISETP.GE.AND P6, PT, R5.reuse, R214, PT ;  /* 0x000000d60500720c */ /* 0x040fe40003fc6270 */
[----:B------:R-:W-:Y:S01]  /*8d00*/  ISETP.GE.AND P0, PT, R5, R2, PT ;  /* 0x000000020500720c */ /* 0x000fe20003f06270 */
[----:B------:R-:W-:Y:S01]  /*8d10*/  VIADD R5, R3, 0x18 ;  /* 0x0000001803057836 */ /* 0x000fe20000000000 */
[C---:B------:R-:W-:Y:S01]  /*8d20*/  ISETP.GE.AND P2, PT, R7.reuse, R214, PT ;  /* 0x000000d60700720c */ /* 0x040fe20003f46270 */
[----:B------:R-:W-:Y:S01]  /*8d30*/  HMMA.16816.F32.BF16 R20, R12, R176, R20 ;  /* 0x000000b00c14723c */ /* 0x000fe20000041814 */
[----:B------:R-:W-:Y:S01]  /*8d40*/  BAR.SYNC.DEFER_BLOCKING 0x0 ;  /* 0x0000000000007b1d */ /* 0x000fe20000010000 */
[----:B------:R-:W-:Y:S01]  /*8d50*/  ISETP.GE.AND P1, PT, R7, R2, PT ;  /* 0x000000020700720c */ /* 0x000fe20003f26270 */
[----:B------:R-:W-:Y:S01]  /*8d60*/  VIADD R7, R3, 0x11 ;  /* 0x0000001103077836 */ /* 0x000fe20000000000 */
[----:B------:R-:W-:-:S02]  /*8d70*/  FSEL R34, R33, -INF , !P6 ;  /* 0xff80000021227808 */ /* 0x000fc40007000000 */
[C---:B------:R-:W-:Y:S01]  /*8d80*/  HMMA.16816.F32.BF16 R16, R12.reuse, R178, R16 ;  /* 0x000000b20c10723c */ /* 0x040fe20000041810 */
[----:B------:R-:W-:Y:S02]  /*8d90*/  FSEL R32, R28, -INF , !P2 ;  /* 0xff8000001c207808 */ /* 0x000fe40005000000 */
[----:B------:R-:W-:Y:S02]  /*8da0*/  FSEL R33, R30, -INF , !P1 ;  /* 0xff8000001e217808 */ /* 0x000fe40004800000 */
[----:B------:R-:W-:Y:S01]  /*8db0*/  FSEL R35, R35, -INF , !P0 ;  /* 0xff80000023237808 */ /* 0x000fe20004000000 */
[C---:B-1----:R-:W-:Y:S01]  /*8dc0*/  HMMA.16816.F32.BF16 R160, R12.reuse, R140, R160 ;  /* 0x0000008c0ca0723c */ /* 0x042fe200000418a0 */
[-C--:B------:R-:W-:Y:S02]  /*8dd0*/  ISETP.GE.AND P6, PT, R7, R214.reuse, PT ;  /* 0x000000d60700720c */ /* 0x080fe40003fc6270 */
[C---:B------:R-:W-:Y:S02]  /*8de0*/  ISETP.GE.AND P2, PT, R5.reuse, R214, PT ;  /* 0x000000d60500720c */ /* 0x040fe40003f46270 */
[-C--:B------:R-:W-:Y:S01]  /*8df0*/  ISETP.GE.AND P1, PT, R5, R2.reuse, PT ;  /* 0x000000020500720c */ /* 0x080fe20003f26270 */
[----:B------:R-:W-:Y:S01]  /*8e00*/  VIADD R5, R3, 0x20 ;  /* 0x0000002003057836 */ /* 0x000fe20000000000 */
[----:B------:R-:W-:Y:S01]  /*8e10*/  ISETP.GE.AND P0, PT, R7, R2, PT ;  /* 0x000000020700720c */ /* 0x000fe20003f06270 */
[----:B------:R-:W-:Y:S01]  /*8e20*/  VIADD R7, R3, 0x19 ;  /* 0x0000001903077836 */ /* 0x000fe20000000000 */
[----:B------:R-:W-:Y:S01]  /*8e30*/  FSEL R28, R29, -INF , !P6 ;  /* 0xff8000001d1c7808 */ /* 0x000fe20007000000 */
[----:B------:R-:W-:Y:S01]  /*8e40*/  HMMA.16816.F32.BF16 R132, R12, R8, R132 ;  /* 0x000000080c84723c */ /* 0x000fe20000041884 */
[----:B------:R-:W-:-:S02]  /*8e50*/  FSEL R30, R24, -INF , !P2 ;  /* 0xff800000181e7808 */ /* 0x000fc40005000000 */
[----:B------:R-:W-:Y:S02]  /*8e60*/  FSEL R29, R26, -INF , !P1 ;  /* 0xff8000001a1d7808 */ /* 0x000fe40004800000 */
[----:B------:R-:W-:Y:S01]  /*8e70*/  FSEL R31, R31, -INF , !P0 ;  /* 0xff8000001f1f7808 */ /* 0x000fe20004000000 */
[----:B------:R-:W-:Y:S01]  /*8e80*/  HMMA.16816.F32.BF16 R12, R12, R142, R156 ;  /* 0x0000008e0c0c723c */ /* 0x000fe2000004189c */
[C---:B------:R-:W-:Y:S02]  /*8e90*/  ISETP.GE.AND P2, PT, R5.reuse, R214, PT ;  /* 0x000000d60500720c */ /* 0x040fe40003f46270 */
[----:B------:R-:W-:Y:S01]  /*8ea0*/  ISETP.GE.AND P1, PT, R5, R2, PT ;  /* 0x000000020500720c */ /* 0x000fe20003f26270 */
[----:B------:R-:W-:Y:S01]  /*8eb0*/  VIADD R5, R3, 0x28 ;  /* 0x0000002803057836 */ /* 0x000fe20000000000 */
[C---:B------:R-:W-:Y:S02]  /*8ec0*/  ISETP.GE.AND P6, PT, R7.reuse, R214, PT ;  /* 0x000000d60700720c */ /* 0x040fe40003fc6270 */
[----:B------:R-:W-:Y:S01]  /*8ed0*/  ISETP.GE.AND P0, PT, R7, R2, PT ;  /* 0x000000020700720c */ /* 0x000fe20003f06270 */
[----:B------:R-:W-:Y:S01]  /*8ee0*/  VIADD R7, R3, 0x21 ;  /* 0x0000002103077836 */ /* 0x000fe20000000000 */
[----:B------:R-:W-:-:S02]  /*8ef0*/  FSEL R170, R20, -INF , !P2 ;  /* 0xff80000014aa7808 */ /* 0x000fc40005000000 */
[----:B------:R-:W-:Y:S02]  /*8f00*/  FSEL R171, R22, -INF , !P1 ;  /* 0xff80000016ab7808 */ /* 0x000fe40004800000 */
[----:B------:R-:W-:Y:S02]  /*8f10*/  FSEL R24, R25, -INF , !P6 ;  /* 0xff80000019187808 */ /* 0x000fe40007000000 */
[----:B------:R-:W-:Y:S02]  /*8f20*/  FSEL R27, R27, -INF , !P0 ;  /* 0xff8000001b1b7808 */ /* 0x000fe40004000000 */
[C---:B------:R-:W-:Y:S02]  /*8f30*/  ISETP.GE.AND P2, PT, R5.reuse, R214, PT ;  /* 0x000000d60500720c */ /* 0x040fe40003f46270 */
[----:B------:R-:W-:Y:S01]  /*8f40*/  ISETP.GE.AND P1, PT, R5, R2, PT ;  /* 0x000000020500720c */ /* 0x000fe20003f26270 */
[----:B------:R-:W-:Y:S01]  /*8f50*/  VIADD R5, R3, 0x30 ;  /* 0x0000003003057836 */ /* 0x000fe20000000000 */
[----:B------:R-:W-:-:S02]  /*8f60*/  ISETP.GE.AND P6, PT, R7, R214, PT ;  /* 0x000000d60700720c */ /* 0x000fc40003fc6270 */
[----:B------:R-:W-:Y:S01]  /*8f70*/  ISETP.GE.AND P0, PT, R7, R2, PT ;  /* 0x000000020700720c */ /* 0x000fe20003f06270 */
[----:B------:R-:W-:Y:S01]  /*8f80*/  VIADD R7, R3, 0x29 ;  /* 0x0000002903077836 */ /* 0x000fe20000000000 */
[----:B------:R-:W-:Y:S02]  /*8f90*/  FSEL R168, R16, -INF , !P2 ;  /* 0xff80000010a87808 */ /* 0x000fe40005000000 */
[----:B------:R-:W-:Y:S02]  /*8fa0*/  FSEL R151, R18, -INF , !P1 ;  /* 0xff80000012977808 */ /* 0x000fe40004800000 */
[----:B------:R-:W-:Y:S02]  /*8fb0*/  FSEL R176, R21, -INF , !P6 ;  /* 0xff80000015b07808 */ /* 0x000fe40007000000 */
[----:B------:R-:W-:Y:S02]  /*8fc0*/  FSEL R177, R23, -INF , !P0 ;  /* 0xff80000017b17808 */ /* 0x000fe40004000000 */
[----:B------:R-:W-:-:S02]  /*8fd0*/  ISETP.GE.AND P2, PT, R5, R214, PT ;  /* 0x000000d60500720c */ /* 0x000fc40003f46270 */
[----:B------:R-:W-:Y:S01]  /*8fe0*/  ISETP.GE.AND P1, PT, R5, R2, PT ;  /* 0x000000020500720c */ /* 0x000fe20003f26270 */
[----:B------:R-:W-:Y:S01]  /*8ff0*/  VIADD R5, R3, 0x31 ;  /* 0x0000003103057836 */ /* 0x000fe20000000000 */
[C---:B------:R-:W-:Y:S02]  /*9000*/  ISETP.GE.AND P6, PT, R7.reuse, R214, PT ;  /* 0x000000d60700720c */ /* 0x040fe40003fc6270 */
[----:B------:R-:W-:Y:S01]  /*9010*/  ISETP.GE.AND P0, PT, R7, R2, PT ;  /* 0x000000020700720c */ /* 0x000fe20003f06270 */
[----:B------:R-:W-:Y:S01]  /*9020*/  VIADD R7, R3, 0x1 ;  /* 0x0000000103077836 */ /* 0x000fe20000000000 */
[----:B------:R-:W-:Y:S02]  /*9030*/  FSEL R178, R17, -INF , !P6 ;  /* 0xff80000011b27808 */ /* 0x000fe40007000000 */
[----:B------:R-:W-:Y:S02]  /*9040*/  FSEL R169, R19, -INF , !P0 ;  /* 0xff80000013a97808 */ /* 0x000fe40004000000 */
[----:B------:R-:W-:-:S02]  /*9050*/  ISETP.GE.AND P6, PT, R5, R214, PT ;  /* 0x000000d60500720c */ /* 0x000fc40003fc6270 */
[----:B------:R-:W-:Y:S01]  /*9060*/  ISETP.GE.AND P0, PT, R5, R2, PT ;  /* 0x000000020500720c */ /* 0x000fe20003f06270 */
[----:B------:R-:W-:Y:S01]  /*9070*/  VIADD R5, R3, 0x38 ;  /* 0x0000003803057836 */ /* 0x000fe20000000000 */
[----:B------:R-:W-:Y:S02]  /*9080*/  FSEL R148, R161, -INF , !P6 ;  /* 0xff800000a1947808 */ /* 0x000fe40007000000 */
[----:B------:R-:W-:Y:S02]  /*9090*/  FSEL R145, R163, -INF , !P0 ;  /* 0xff800000a3917808 */ /* 0x000fe40004000000 */
[-C--:B------:R-:W-:Y:S02]  /*90a0*/  ISETP.GE.AND P6, PT, R5, R214.reuse, PT ;  /* 0x000000d60500720c */ /* 0x080fe40003fc6270 */
[----:B------:R-:W-:Y:S02]  /*90b0*/  ISETP.GE.AND P0, PT, R3, R214, PT ;  /* 0x000000d60300720c */ /* 0x000fe40003f06270 */
[----:B------:R-:W-:-:S02]  /*90c0*/  FSEL R146, R12, -INF , !P6 ;  /* 0xff8000000c927808 */ /* 0x000fc40007000000 */
[----:B------:R-:W-:Y:S02]  /*90d0*/  FSEL R150, R160, -INF , !P2 ;  /* 0xff800000a0967808 */ /* 0x000fe40005000000 */
[----:B------:R-:W-:Y:S02]  /*90e0*/  FSEL R12, R132, -INF , !P0 ;  /* 0xff800000840c7808 */ /* 0x000fe40004000000 */
[C---:B------:R-:W-:Y:S02]  /*90f0*/  ISETP.GE.AND P2, PT, R7.reuse, R214, PT ;  /* 0x000000d60700720c */ /* 0x040fe40003f46270 */
[----:B------:R-:W-:Y:S02]  /*9100*/  FSEL R147, R162, -INF , !P1 ;  /* 0xff800000a2937808 */ /* 0x000fe40004800000 */
[----:B------:R-:W-:Y:S02]  /*9110*/  PLOP3.LUT P0, PT, PT, PT, UP0, 0x80, 0x0 ;  /* 0x000000000000781c */ /* 0x000fe40003f0f008 */
[----:B------:R-:W-:-:S02]  /*9120*/  ISETP.GE.AND P1, PT, R7, R2, PT ;  /* 0x000000020700720c */ /* 0x000fc40003f26270 */
[----:B------:R-:W-:Y:S02]  /*9130*/  FSEL R16, R133, -INF , !P2 ;  /* 0xff80000085107808 */ /* 0x000fe40005000000 */
[CC--:B------:R-:W-:Y:S01]  /*9140*/  ISETP.GE.AND P2, PT, R3.reuse, R2.reuse, PT ;  /* 0x000000020300720c */ /* 0x0c0fe20003f46270 */
[----:B------:R-:W-:Y:S01]  /*9150*/  VIADD R3, R3, 0x39 ;  /* 0x0000003903037836 */ /* 0x000fe20000000000 */
[----:B------:R-:W-:Y:S02]  /*9160*/  FSEL R17, R135, -INF , !P1 ;  /* 0xff80000087117808 */ /* 0x000fe40004800000 */
[----:B------:R-:W-:Y:S02]  /*9170*/  ISETP.GE.AND P1, PT, R5, R2, PT ;  /* 0x000000020500720c */ /* 0x000fe40003f26270 */
[----:B------:R-:W-:Y:S02]  /*9180*/  ISETP.GE.AND P6, PT, R3, R214, PT ;  /* 0x000000d60300720c */ /* 0x000fe40003fc6270 */
[----:B------:R-:W-:-:S02]  /*9190*/  FSEL R159, R14, -INF , !P1 ;  /* 0xff8000000e9f7808 */ /* 0x000fc40004800000 */
[----:B------:R-:W-:Y:S02]  /*91a0*/  ISETP.GE.AND P1, PT, R3, R2, PT ;  /* 0x000000020300720c */ /* 0x000fe40003f26270 */
        /* <DEDUP_REMOVED lines=22> */
[C---:B------:R-:W-:Y:S01]  /*9310*/  @!P5 LEA.HI.X R11, R14.reuse, R11, R13, 0x1, P6 ;  /* 0x0000000b0e0bd211 */ /* 0x040fe200030f0c0d */
[----:B------:R-:W1:Y:S01]  /*9320*/  @!P4 LDC.64 R2, c[0x0][0x218] ;  /* 0x00008600ff02cb82 */ /* 0x000e620000000a00 */
[----:B---3--:R-:W-:-:S03]  /*9330*/  @!P4 LEA R8, P2, R14, R8, 0x1 ;  /* 0x000000080e08c211 */ /* 0x008fc600078408ff */
[----:B------:R-:W-:Y:S01]  /*9340*/  @!PT LDS RZ, [RZ] ;  /* 0x00000000fffff984 */ /* 0x000fe20000000800 */
[----:B------:R-:W-:Y:S01]  /*9350*/  @!PT LDS RZ, [RZ] ;  /* 0x00000000fffff984 */ /* 0x000fe20000000800 */
[----:B------:R-:W-:Y:S01]  /*9360*/  @!PT LDS RZ, [RZ] ;  /* 0x00000000fffff984 */ /* 0x000fe20000000800 */
[----:B------:R2:W-:Y:S01]  /*9370*/  @!P5 LDGSTS.E.BYPASS.LTC128B.128 [R203+0xc000], desc[UR20][R10.64] ;  /* 0x0c0000000acbdfae */ /* 0x0005e2000b901d54 */
[C-C-:B------:R-:W-:Y:S02]  /*9380*/  @!P4 LEA.HI.X R9, R14.reuse, R9, R13.reuse, 0x1, P2 ;  /* 0x000000090e09c211 */ /* 0x140fe400010f0c0d */
[C---:B----4-:R-:W-:Y:S01]  /*9390*/  @!P3 LEA R20, P1, R14.reuse, R6, 0x1 ;  /* 0x000000060e14b211 */ /* 0x050fe200078208ff */
[----:B------:R2:W-:Y:S01]  /*93a0*/  @P4 STS.128 [R203+0xe000], RZ ;  /* 0x00e000ffcb004388 */ /* 0x0005e20000000c00 */
[C---:B------:R-:W-:Y:S02]  /*93b0*/  IADD3 R6, P6, R14.reuse, UR24, RZ ;  /* 0x000000180e067c10 */ /* 0x040fe4000ffde0ff */
[----:B------:R-:W-:Y:S01]  /*93c0*/  @!P3 LEA.HI.X R21, R14, R7, R13, 0x1, P1 ;  /* 0x000000070e15b211 */ /* 0x000fe200008f0c0d */
[----:B------:R-:W-:Y:S01]  /*93d0*/  @!PT LDS RZ, [RZ] ;  /* 0x00000000fffff984 */ /* 0x000fe20000000800 */
[----:B------:R-:W-:Y:S01]  /*93e0*/  @!PT LDS RZ, [RZ] ;  /* 0x00000000fffff984 */ /* 0x000fe20000000800 */
[----:B------:R-:W-:Y:S01]  /*93f0*/  @!PT LDS RZ, [RZ] ;  /* 0x00000000fffff984 */ /* 0x000fe20000000800 */
[----:B------:R2:W-:Y:S01]  /*9400*/  @!P4 LDGSTS.E.BYPASS.LTC128B.128 [R203+0xe000], desc[UR20][R8.64+0x80] ;  /* 0x0e00008008cbcfae */ /* 0x0005e2000b901d54 */
[----:B------:R-:W-:Y:S02]  /*9410*/  IADD3.X R13, R13, UR23, RZ, P6, !PT ;  /* 0x000000170d0d7c10 */ /* 0x000fe4000b7fe4ff */
[C---:B-----5:R-:W-:Y:S01]  /*9420*/  @!P5 LEA R4, P1, R6.reuse, R4, 0x1 ;  /* 0x000000040604d211 */ /* 0x060fe200078208ff */
[----:B------:R2:W-:Y:S03]  /*9430*/  @P3 STS.128 [R203+0x10000], RZ ;  /* 0x010000ffcb003388 */ /* 0x0005e60000000c00 */
[C---:B------:R-:W-:Y:S01]  /*9440*/  @!P5 LEA.HI.X R5, R6.reuse, R5, R13, 0x1, P1 ;  /* 0x000000050605d211 */ /* 0x040fe200008f0c0d */
[----:B------:R-:W-:Y:S01]  /*9450*/  @!PT LDS RZ, [RZ] ;  /* 0x00000000fffff984 */ /* 0x000fe20000000800 */
[----:B------:R-:W-:Y:S01]  /*9460*/  @!PT LDS RZ, [RZ] ;  /* 0x00000000fffff984 */ /* 0x000fe20000000800 */
[----:B------:R-:W-:Y:S01]  /*9470*/  @!PT LDS RZ, [RZ] ;  /* 0x00000000fffff984 */ /* 0x000fe20000000800 */
[----:B------:R2:W-:Y:S01]  /*9480*/  @!P3 LDGSTS.E.BYPASS.LTC128B.128 [R203+0x10000], desc[UR20][R20.64+0x100] ;  /* 0x1000010014cbbfae */ /* 0x0005e2000b901d54 */
[----:B-1----:R-:W-:-:S03]  /*9490*/  @!P4 LEA R2, P2, R6, R2, 0x1 ;  /* 0x000000020602c211 */ /* 0x002fc600078408ff */
[----:B------:R2:W-:Y:S01]  /*94a0*/  @P5 STS.128 [R203+0xd000], RZ ;  /* 0x00d000ffcb005388 */ /* 0x0005e20000000c00 */
[----:B------:R-:W-:-:S03]  /*94b0*/  @!P4 LEA.HI.X R3, R6, R3, R13, 0x1, P2 ;  /* 0x000000030603c211 */ /* 0x000fc600010f0c0d */
        /* <DEDUP_REMOVED lines=18> */
.L_x_108:
[----:B------:R-:W-:Y:S05]  /*95e0*/  BSYNC B0 ;  /* 0x0000000000007941 */ /* 0x000fea0003800000 */
.L_x_107:
[----:B------:R-:W0:Y:S02]  /*95f0*/  LDGDEPBAR ;  /* 0x00000000000079af */ /* 0x000e240000000000 */
.L_x_106:
[----:B-12---:R-:W-:Y:S01]  /*9600*/  FMNMX.FTZ R3, R204, R12, !PT ;  /* 0x0000000ccc037209 */ /* 0x006fe20007810000 */
[----:B------:R-:W-:Y:S01]  /*9610*/  LDSM.16.MT88.4 R20, [R196+0x12800] ;  /* 0x01280000c414783b */ /* 0x000fe20000004200 */
[----:B------:R-:W-:Y:S01]  /*9620*/  FMNMX.FTZ R2, R0, R19, !PT ;  /* 0x0000001300027209 */ /* 0x000fe20007810000 */
[----:B------:R-:W-:Y:S01]  /*9630*/  @UP0 UIADD3 UR17, UR17, -0x4, URZ ;  /* 0xfffffffc11110890 */ /* 0x000fe2000fffe03f */
[----:B------:R-:W-:Y:S01]  /*9640*/  FMNMX.FTZ R3, R16, R3, !PT ;  /* 0x0000000310037209 */ /* 0x000fe20007810000 */
[----:B------:R-:W-:Y:S01]  /*9650*/  LDSM.16.MT88.4 R140, [R192+0x16000] ;  /* 0x01600000c08c783b */ /* 0x000fe20000004200 */
        /* <DEDUP_REMOVED lines=35> */
[----:B-1----:R-:W-:-:S04]  /*9890*/  FMNMX.FTZ R132, R5, R132, !PT ;  /* 0x0000008405847209 */ /* 0x002fc80007810000 */
[C---:B------:R-:W-:Y:S01]  /*98a0*/  FSETP.NEU.FTZ.AND P2, PT, R132.reuse, -INF , PT ;  /* 0xff8000008400780b */ /* 0x040fe20003f5d000 */
[----:B------:R-:W-:Y:S01]  /*98b0*/  FMUL.FTZ R149, R132, UR16 ;  /* 0x0000001084957c20 */ /* 0x000fe20008410000 */
[----:B--2---:R-:W-:Y:S02]  /*98c0*/  FMNMX.FTZ R3, R2, R3, !PT ;  /* 0x0000000302037209 */ /* 0x004fe40007810000 */
[----:B------:R-:W-:Y:S02]  /*98d0*/  FSEL R5, R132, RZ, P2 ;  /* 0x000000ff84057208 */ /* 0x000fe40001000000 */
[C---:B------:R-:W-:Y:S01]  /*98e0*/  FSETP.NEU.FTZ.AND P1, PT, R3.reuse, -INF , PT ;  /* 0xff8000000300780b */ /* 0x040fe20003f3d000 */
[----:B------:R-:W-:Y:S01]  /*98f0*/  FMUL.FTZ R158, R3, UR16 ;  /* 0x00000010039e7c20 */ /* 0x000fe20008410000 */
[----:B------:R-:W-:Y:S01]  /*9900*/  FSEL R149, R149, RZ, P2 ;  /* 0x000000ff95957208 */ /* 0x000fe20001000000 */
[----:B------:R-:W-:Y:S01]  /*9910*/  FADD.FTZ R4, R204, -R5 ;  /* 0x80000005cc047221 */ /* 0x000fe20000010000 */
[----:B------:R-:W-:-:S02]  /*9920*/  FSEL R5, R3, RZ, P1 ;  /* 0x000000ff03057208 */ /* 0x000fc40000800000 */
[----:B------:R-:W-:Y:S01]  /*9930*/  FSEL R158, R158, RZ, P1 ;  /* 0x000000ff9e9e7208 */ /* 0x000fe20000800000 */
[----:B------:R-:W-:Y:S01]  /*9940*/  FMUL.FTZ R156, R4, UR16 ;  /* 0x00000010049c7c20 */ /* 0x000fe20008410000 */
[----:B------:R-:W-:Y:S01]  /*9950*/  FFMA.FTZ R153, R16, UR16, -R149 ;  /* 0x0000001010997c23 */ /* 0x000fe20008010895 */
[----:B------:R-:W-:Y:S01]  /*9960*/  FADD.FTZ R5, R0, -R5 ;  /* 0x8000000500057221 */ /* 0x000fe20000010000 */
[--C-:B------:R-:W-:Y:S01]  /*9970*/  FFMA.FTZ R154, R12, UR16, -R149.reuse ;  /* 0x000000100c9a7c23 */ /* 0x100fe20008010895 */
[--C-:B------:R-:W-:Y:S01]  /*9980*/  FFMA.FTZ R134, R19, UR16, -R158.reuse ;  /* 0x0000001013867c23 */ /* 0x100fe2000801089e */
[--C-:B------:R-:W-:Y:S01]  /*9990*/  FFMA.FTZ R133, R17, UR16, -R158.reuse ;  /* 0x0000001011857c23 */ /* 0x100fe2000801089e */
[----:B------:R-:W-:Y:S01]  /*99a0*/  FMUL.FTZ R0, R5, UR16 ;  /* 0x0000001005007c20 */ /* 0x000fe20008410000 */
[----:B------:R-:W-:Y:S01]  /*99b0*/  LDSM.16.MT88.4 R16, [R193+0x12000] ;  /* 0x01200000c110783b */ /* 0x000fe20000004200 */
[--C-:B------:R-:W-:Y:S01]  /*99c0*/  FFMA.FTZ R152, R136, UR16, -R149.reuse ;  /* 0x0000001088987c23 */ /* 0x100fe20008010895 */
[--C-:B------:R-:W-:Y:S01]  /*99d0*/  FFMA.FTZ R135, R34, UR16, -R149.reuse ;  /* 0x0000001022877c23 */ /* 0x100fe20008010895 */
[--C-:B------:R-:W-:Y:S01]  /*99e0*/  FFMA.FTZ R2, R137, UR16, -R158.reuse ;  /* 0x0000001089027c23 */ /* 0x100fe2000801089e */
[----:B------:R-:W1:Y:S01]  /*99f0*/  LDSM.16.MT88.4 R4, [R194+0x12000] ;  /* 0x01200000c204783b */ /* 0x000e620000004200 */
[--C-:B------:R-:W-:Y:S01]  /*9a00*/  FFMA.FTZ R155, R35, UR16, -R158.reuse ;  /* 0x00000010239b7c23 */ /* 0x100fe2000801089e */
[----:B------:R-:W-:Y:S01]  /*9a10*/  MUFU.EX2 R154, R154 ;  /* 0x0000009a009a7308 */ /* 0x000fe20000000800 */
[--C-:B------:R-:W-:Y:S01]  /*9a20*/  FFMA.FTZ R161, R32, UR16, -R149.reuse ;  /* 0x0000001020a17c23 */ /* 0x100fe20008010895 */
[----:B------:R-:W2:Y:S01]  /*9a30*/  LDSM.16.MT88.4 R12, [R196+0x12000] ;  /* 0x01200000c40c783b */ /* 0x000ea20000004200 */
        /* <DEDUP_REMOVED lines=21> */
[----:B------:R-:W4:Y:S01]  /*9b90*/  MUFU.EX2 R135, R135 ;  /* 0x0000008700877308 */ /* 0x000f220000000800 */
[----:B---3--:R-:W-:Y:S01]  /*9ba0*/  F2FP.BF16.F32.PACK_AB R8, R153, R154 ;  /* 0x0000009a9908723e */ /* 0x008fe200000010ff */
[--C-:B------:R-:W-:Y:S01]  /*9bb0*/  FFMA.FTZ R169, R150, UR16, -R149.reuse ;  /* 0x0000001096a97c23 */ /* 0x100fe20008010895 */
[--C-:B------:R-:W-:Y:S01]  /*9bc0*/  FFMA.FTZ R204, R148, UR16, -R149.reuse ;  /* 0x0000001094cc7c23 */ /* 0x100fe20008010895 */
[--C-:B------:R-:W-:Y:S01]  /*9bd0*/  FFMA.FTZ R206, R146, UR16, -R149.reuse ;  /* 0x0000001092ce7c23 */ /* 0x100fe20008010895 */
[----:B------:R-:W-:Y:S01]  /*9be0*/  FFMA.FTZ R207, R144, UR16, -R149 ;  /* 0x0000001090cf7c23 */ /* 0x000fe20008010895 */
[--C-:B------:R-:W-:Y:S01]  /*9bf0*/  FFMA.FTZ R214, R147, UR16, -R158.reuse ;  /* 0x0000001093d67c23 */ /* 0x100fe2000801089e */
[----:B------:R-:W-:Y:S01]  /*9c00*/  LDSM.16.MT88.4 R148, [R192+0x17000] ;  /* 0x01700000c094783b */ /* 0x000fe20000004200 */
[----:B------:R-:W-:Y:S01]  /*9c10*/  MUFU.EX2 R134, R134 ;  /* 0x0000008600867308 */ /* 0x000fe20000000800 */
[--C-:B------:R-:W-:Y:S01]  /*9c20*/  FFMA.FTZ R215, R145, UR16, -R158.reuse ;  /* 0x0000001091d77c23 */ /* 0x100fe2000801089e */
[--C-:B------:R-:W-:Y:S01]  /*9c30*/  FFMA.FTZ R159, R159, UR16, -R158.reuse ;  /* 0x000000109f9f7c23 */ /* 0x100fe2000801089e */
[----:B------:R-:W-:Y:S01]  /*9c40*/  FFMA.FTZ R158, R157, UR16, -R158 ;  /* 0x000000109d9e7c23 */ /* 0x000fe2000801089e */
[----:B------:R-:W-:Y:S04]  /*9c50*/  LDSM.16.MT88.4 R144, [R196+0x13800] ;  /* 0x01380000c490783b */ /* 0x000fe80000004200 */
        /* <DEDUP_REMOVED lines=25> */
[C---:B-1----:R-:W-:Y:S01]  /*9df0*/  HMMA.16816.F32.BF16 R36, R8.reuse, R4, R36 ;  /* 0x000000040824723c */ /* 0x042fe20000041824 */
[-C--:B------:R-:W-:Y:S01]  /*9e00*/  FMUL.FTZ R128, R128, R156.reuse ;  /* 0x0000009c80807220 */ /* 0x080fe20000410000 */
[-C--:B------:R-:W-:Y:S01]  /*9e10*/  FMUL.FTZ R129, R129, R156.reuse ;  /* 0x0000009c81817220 */ /* 0x080fe20000410000 */
[-C--:B------:R-:W-:Y:S01]  /*9e20*/  FMUL.FTZ R124, R124, R156.reuse ;  /* 0x0000009c7c7c7220 */ /* 0x080fe20000410000 */
[----:B------:R-:W-:Y:S01]  /*9e30*/  FMUL.FTZ R125, R125, R156 ;  /* 0x0000009c7d7d7220 */ /* 0x000fe20000410000 */
[-C--:B------:R-:W-:Y:S01]  /*9e40*/  FMUL.FTZ R130, R130, R0.reuse ;  /* 0x0000000082827220 */ /* 0x080fe20000410000 */
[C---:B------:R-:W-:Y:S01]  /*9e50*/  HMMA.16816.F32.BF16 R40, R8.reuse, R6, R40 ;  /* 0x000000060828723c */ /* 0x040fe20000041828 */
[----:B------:R-:W1:Y:S01]  /*9e60*/  LDSM.16.MT88.4 R4, [R196+0x14000] ;  /* 0x01400000c404783b */ /* 0x000e620000004200 */
[-C--:B------:R-:W-:Y:S01]  /*9e70*/  FMUL.FTZ R131, R131, R0.reuse ;  /* 0x0000000083837220 */ /* 0x080fe20000410000 */
[-C--:B------:R-:W-:Y:S01]  /*9e80*/  FMUL.FTZ R126, R126, R0.reuse ;  /* 0x000000007e7e7220 */ /* 0x080fe20000410000 */
[----:B------:R-:W-:Y:S01]  /*9e90*/  FMUL.FTZ R127, R127, R0 ;  /* 0x000000007f7f7220 */ /* 0x000fe20000410000 */
[-C--:B------:R-:W-:Y:S01]  /*9ea0*/  FMUL.FTZ R60, R60, R156.reuse ;  /* 0x0000009c3c3c7220 */ /* 0x080fe20000410000 */
[C---:B------:R-:W-:Y:S01]  /*9eb0*/  HMMA.16816.F32.BF16 R44, R8.reuse, R16, R44 ;  /* 0x00000010082c723c */ /* 0x040fe2000004182c */
[-C--:B------:R-:W-:Y:S01]  /*9ec0*/  FMUL.FTZ R61, R61, R156.reuse ;  /* 0x0000009c3d3d7220 */ /* 0x080fe20000410000 */
[-C--:B------:R-:W-:Y:S01]  /*9ed0*/  FMUL.FTZ R64, R64, R156.reuse ;  /* 0x0000009c40407220 */ /* 0x080fe20000410000 */
[----:B------:R-:W-:Y:S01]  /*9ee0*/  FMUL.FTZ R65, R65, R156 ;  /* 0x0000009c41417220 */ /* 0x000fe20000410000 */
[-C--:B------:R-:W-:Y:S01]  /*9ef0*/  FMUL.FTZ R62, R62, R0.reuse ;  /* 0x000000003e3e7220 */ /* 0x080fe20000410000 */
[-C--:B------:R-:W-:Y:S01]  /*9f00*/  FMUL.FTZ R63, R63, R0.reuse ;  /* 0x000000003f3f7220 */ /* 0x080fe20000410000 */
[C---:B------:R-:W-:Y:S01]  /*9f10*/  HMMA.16816.F32.BF16 R48, R8.reuse, R18, R48 ;  /* 0x000000120830723c */ /* 0x040fe20000041830 */
[----:B------:R-:W3:Y:S01]  /*9f20*/  LDSM.16.MT88.4 R16, [R194+0x14000] ;  /* 0x01400000c210783b */ /* 0x000ee20000004200 */
[-C--:B------:R-:W-:Y:S01]  /*9f30*/  FMUL.FTZ R66, R66, R0.reuse ;  /* 0x0000000042427220 */ /* 0x080fe20000410000 */
[----:B------:R-:W-:Y:S01]  /*9f40*/  FMUL.FTZ R67, R67, R0 ;  /* 0x0000000043437220 */ /* 0x000fe20000410000 */
[-C--:B------:R-:W-:Y:S01]  /*9f50*/  FMUL.FTZ R68, R68, R156.reuse ;  /* 0x0000009c44447220 */ /* 0x080fe20000410000 */
[-C--:B------:R-:W-:Y:S01]  /*9f60*/  FMUL.FTZ R69, R69, R156.reuse ;  /* 0x0000009c45457220 */ /* 0x080fe20000410000 */
[C---:B--2---:R-:W-:Y:S01]  /*9f70*/  HMMA.16816.F32.BF16 R128, R8.reuse, R12, R128 ;  /* 0x0000000c0880723c */ /* 0x044fe20000041880 */
[-C--:B------:R-:W-:Y:S01]  /*9f80*/  FMUL.FTZ R72, R72, R156.reuse ;  /* 0x0000009c48487220 */ /* 0x080fe20000410000 */
[----:B------:R-:W-:Y:S01]  /*9f90*/  FMUL.FTZ R73, R73, R156 ;  /* 0x0000009c49497220 */ /* 0x000fe20000410000 */
[-C--:B------:R-:W-:Y:S01]  /*9fa0*/  FMUL.FTZ R70, R70, R0.reuse ;  /* 0x0000000046467220 */ /* 0x080fe20000410000 */
[-C--:B------:R-:W-:Y:S01]  /*9fb0*/  FMUL.FTZ R71, R71, R0.reuse ;  /* 0x0000000047477220 */ /* 0x080fe20000410000 */
[-C--:B------:R-:W-:Y:S01]  /*9fc0*/  FMUL.FTZ R74, R74, R0.reuse ;  /* 0x000000004a4a7220 */ /* 0x080fe20000410000 */
[C---:B------:R-:W-:Y:S01]  /*9fd0*/  HMMA.16816.F32.BF16 R124, R8.reuse, R14, R124 ;  /* 0x0000000e087c723c */ /* 0x040fe2000004187c */
[----:B------:R-:W2:Y:S01]  /*9fe0*/  LDSM.16.MT88.4 R12, [R192+0x12000] ;  /* 0x01200000c00c783b */ /* 0x000ea20000004200 */
[----:B------:R-:W-:Y:S01]  /*9ff0*/  FMUL.FTZ R75, R75, R0 ;  /* 0x000000004b4b7220 */ /* 0x000fe20000410000 */
[-C--:B------:R-:W-:Y:S01]  /*a000*/  FMUL.FTZ R52, R52, R156.reuse ;  /* 0x0000009c34347220 */ /* 0x080fe20000410000 */
[-C--:B------:R-:W-:Y:S01]  /*a010*/  FMUL.FTZ R53, R53, R156.reuse ;  /* 0x0000009c35357220 */ /* 0x080fe20000410000 */
[-C--:B------:R-:W-:Y:S01]  /*a020*/  FMUL.FTZ R56, R56, R156.reuse ;  /* 0x0000009c38387220 */ /* 0x080fe20000410000 */
[----:B------:R-:W-:Y:S01]  /*a030*/  FMUL.FTZ R57, R57, R156 ;  /* 0x0000009c39397220 */ /* 0x000fe20000410000 */
[-C--:B------:R-:W-:Y:S01]  /*a040*/  FMUL.FTZ R54, R54, R0.reuse ;  /* 0x0000000036367220 */ /* 0x080fe20000410000 */
[-C--:B------:R-:W-:Y:S01]  /*a050*/  FMUL.FTZ R55, R55, R0.reuse ;  /* 0x0000000037377220 */ /* 0x080fe20000410000 */
[-C--:B------:R-:W-:Y:S01]  /*a060*/  FMUL.FTZ R58, R58, R0.reuse ;  /* 0x000000003a3a7220 */ /* 0x080fe20000410000 */
[----:B------:R-:W-:Y:S01]  /*a070*/  FMUL.FTZ R59, R59, R0 ;  /* 0x000000003b3b7220 */ /* 0x000fe20000410000 */
[-C--:B------:R-:W-:Y:S01]  /*a080*/  FMUL.FTZ R84, R84, R156.reuse ;  /* 0x0000009c54547220 */ /* 0x080fe20000410000 */
        /* <DEDUP_REMOVED lines=11> */
[C---:B------:R-:W-:Y:S01]  /*a140*/  HMMA.16816.F32.BF16 R64, R8.reuse, R6, R64 ;  /* 0x000000060840723c */ /* 0x040fe20000041840 */
[----:B------:R-:W1:Y:S01]  /*a150*/  LDSM.16.MT88.4 R4, [R192+0x14000] ;  /* 0x01400000c004783b */ /* 0x000e620000004200 */
[----:B------:R-:W-:Y:S01]  /*a160*/  FMUL.FTZ R95, R95, R0 ;  /* 0x000000005f5f7220 */ /* 0x000fe20000410000 */
[-C--:B------:R-:W-:Y:S01]  /*a170*/  FMUL.FTZ R96, R96, R156.reuse ;  /* 0x0000009c60607220 */ /* 0x080fe20000410000 */
[----:B------:R-:W-:Y:S01]  /*a180*/  FMUL.FTZ R97, R97, R156 ;  /* 0x0000009c61617220 */ /* 0x000fe20000410000 */
[-C--:B------:R-:W-:Y:S01]  /*a190*/  FMUL.FTZ R98, R98, R0.reuse ;  /* 0x0000000062627220 */ /* 0x080fe20000410000 */
[C---:B---3--:R-:W-:Y:S01]  /*a1a0*/  HMMA.16816.F32.BF16 R68, R8.reuse, R16, R68 ;  /* 0x000000100844723c */ /* 0x048fe20000041844 */
[----:B------:R-:W-:Y:S01]  /*a1b0*/  FMUL.FTZ R99, R99, R0 ;  /* 0x0000000063637220 */ /* 0x000fe20000410000 */
[----:B------:R-:W3:Y:S01]  /*a1c0*/  MUFU.EX2 R160, R160 ;  /* 0x000000a000a07308 */ /* 0x000ee20000000800 */
[-C--:B------:R-:W-:Y:S01]  /*a1d0*/  FMUL.FTZ R76, R76, R156.reuse ;  /* 0x0000009c4c4c7220 */ /* 0x080fe20000410000 */
[-C--:B------:R-:W-:Y:S01]  /*a1e0*/  FMUL.FTZ R77, R77, R156.reuse ;  /* 0x0000009c4d4d7220 */ /* 0x080fe20000410000 */
[-C--:B------:R-:W-:Y:S01]  /*a1f0*/  FMUL.FTZ R80, R80, R156.reuse ;  /* 0x0000009c50507220 */ /* 0x080fe20000410000 */
[C---:B------:R-:W-:Y:S01]  /*a200*/  HMMA.16816.F32.BF16 R72, R8.reuse, R18, R72 ;  /* 0x000000120848723c */ /* 0x040fe20000041848 */
[----:B------:R-:W4:Y:S01]  /*a210*/  LDSM.16.MT88.4 R16, [R196+0x16000] ;  /* 0x01600000c410783b */ /* 0x000f220000004200 */
[----:B------:R-:W-:Y:S01]  /*a220*/  FMUL.FTZ R81, R81, R156 ;  /* 0x0000009c51517220 */ /* 0x000fe20000410000 */
[-C--:B------:R-:W-:Y:S01]  /*a230*/  FMUL.FTZ R78, R78, R0.reuse ;  /* 0x000000004e4e7220 */ /* 0x080fe20000410000 */
[----:B------:R-:W-:Y:S01]  /*a240*/  MUFU.EX2 R162, R162 ;  /* 0x000000a200a27308 */ /* 0x000fe20000000800 */
[-C--:B------:R-:W-:Y:S01]  /*a250*/  FMUL.FTZ R79, R79, R0.reuse ;  /* 0x000000004f4f7220 */ /* 0x080fe20000410000 */
[C---:B--2---:R-:W-:Y:S01]  /*a260*/  HMMA.16816.F32.BF16 R52, R8.reuse, R12, R52 ;  /* 0x0000000c0834723c */ /* 0x044fe20000041834 */
[-C--:B------:R-:W-:Y:S01]  /*a270*/  FMUL.FTZ R82, R82, R0.reuse ;  /* 0x0000000052527220 */ /* 0x080fe20000410000 */
[----:B------:R-:W-:Y:S01]  /*a280*/  FMUL.FTZ R83, R83, R0 ;  /* 0x0000000053537220 */ /* 0x000fe20000410000 */
[-C--:B------:R-:W-:Y:S01]  /*a290*/  FMUL.FTZ R104, R104, R156.reuse ;  /* 0x0000009c68687220 */ /* 0x080fe20000410000 */
[----:B------:R-:W-:Y:S01]  /*a2a0*/  FMUL.FTZ R105, R105, R156 ;  /* 0x0000009c69697220 */ /* 0x000fe20000410000 */
[-C--:B------:R-:W-:Y:S01]  /*a2b0*/  FMUL.FTZ R106, R106, R0.reuse ;  /* 0x000000006a6a7220 */ /* 0x080fe20000410000 */
[C---:B------:R-:W-:Y:S01]  /*a2c0*/  HMMA.16816.F32.BF16 R56, R8.reuse, R14, R56 ;  /* 0x0000000e0838723c */ /* 0x040fe20000041838 */
[----:B------:R-:W2:Y:S01]  /*a2d0*/  LDSM.16.MT88.4 R12, [R193+0x14000] ;  /* 0x01400000c10c783b */ /* 0x000ea20000004200 */
[----:B------:R-:W-:Y:S01]  /*a2e0*/  MUFU.EX2 R163, R163 ;  /* 0x000000a300a37308 */ /* 0x000fe20000000800 */
[----:B------:R-:W-:Y:S01]  /*a2f0*/  FMUL.FTZ R107, R107, R0 ;  /* 0x000000006b6b7220 */ /* 0x000fe20000410000 */
[-C--:B------:R-:W-:Y:S01]  /*a300*/  FMUL.FTZ R116, R116, R156.reuse ;  /* 0x0000009c74747220 */ /* 0x080fe20000410000 */
[----:B------:R-:W-:Y:S01]  /*a310*/  FMUL.FTZ R117, R117, R156 ;  /* 0x0000009c75757220 */ /* 0x000fe20000410000 */
[-C--:B------:R-:W-:Y:S01]  /*a320*/  FMUL.FTZ R118, R118, R0.reuse ;  /* 0x0000000076767220 */ /* 0x080fe20000410000 */
[----:B------:R-:W-:Y:S01]  /*a330*/  FMUL.FTZ R119, R119, R0 ;  /* 0x0000000077777220 */ /* 0x000fe20000410000 */
[-C--:B------:R-:W-:Y:S01]  /*a340*/  FMUL.FTZ R100, R100, R156.reuse ;  /* 0x0000009c64647220 */ /* 0x080fe20000410000 */
[----:B------:R-:W-:Y:S01]  /*a350*/  FMUL.FTZ R101, R101, R156 ;  /* 0x0000009c65657220 */ /* 0x000fe20000410000 */
[----:B------:R-:W-:Y:S01]  /*a360*/  MUFU.EX2 R165, R165 ;  /* 0x000000a500a57308 */ /* 0x000fe20000000800 */
[-C--:B------:R-:W-:Y:S01]  /*a370*/  FMUL.FTZ R102, R102, R0.reuse ;  /* 0x0000000066667220 */ /* 0x080fe20000410000 */
[----:B------:R-:W-:Y:S01]  /*a380*/  FMUL.FTZ R103, R103, R0 ;  /* 0x0000000067677220 */ /* 0x000fe20000410000 */
[-C--:B------:R-:W-:Y:S01]  /*a390*/  FMUL.FTZ R120, R120, R156.reuse ;  /* 0x0000009c78787220 */ /* 0x080fe20000410000 */
[----:B------:R-:W-:Y:S01]  /*a3a0*/  FMUL.FTZ R121, R121, R156 ;  /* 0x0000009c79797220 */ /* 0x000fe20000410000 */
[-C--:B------:R-:W-:Y:S01]  /*a3b0*/  FMUL.FTZ R122, R122, R0.reuse ;  /* 0x000000007a7a7220 */ /* 0x080fe20000410000 */
[----:B------:R-:W-:Y:S01]  /*a3c0*/  FMUL.FTZ R123, R123, R0 ;  /* 0x000000007b7b7220 */ /* 0x000fe20000410000 */
[C---:B-1----:R-:W-:Y:S01]  /*a3d0*/  HMMA.16816.F32.BF16 R84, R8.reuse, R4, R84 ;  /* 0x000000040854723c */ /* 0x042fe20000041854 */
[----:B------:R-:W1:Y:S01]  /*a3e0*/  MUFU.EX2 R164, R164 ;  /* 0x000000a400a47308 */ /* 0x000e620000000800 */
[-C--:B------:R-:W-:Y:S01]  /*a3f0*/  FMUL.FTZ R108, R108, R156.reuse ;  /* 0x0000009c6c6c7220 */ /* 0x080fe20000410000 */
[----:B------:R-:W-:Y:S01]  /*a400*/  FMUL.FTZ R109, R109, R156 ;  /* 0x0000009c6d6d7220 */ /* 0x000fe20000410000 */
[-C--:B------:R-:W-:Y:S01]  /*a410*/  FMUL.FTZ R110, R110, R0.reuse ;  /* 0x000000006e6e7220 */ /* 0x080fe20000410000 */
[----:B------:R-:W-:Y:S01]  /*a420*/  FMUL.FTZ R111, R111, R0 ;  /* 0x000000006f6f7220 */ /* 0x000fe20000410000 */
[C---:B------:R-:W-:Y:S01]  /*a430*/  HMMA.16816.F32.BF16 R88, R8.reuse, R6, R88 ;  /* 0x000000060858723c */ /* 0x040fe20000041858 */
[----:B------:R-:W5:Y:S01]  /*a440*/  LDSM.16.MT88.4 R4, [R193+0x16000] ;  /* 0x01600000c104783b */ /* 0x000f620000004200 */
[-C--:B------:R-:W-:Y:S01]  /*a450*/  FMUL.FTZ R112, R112, R156.reuse ;  /* 0x0000009c70707220 */ /* 0x080fe20000410000 */
[----:B------:R-:W-:Y:S01]  /*a460*/  MUFU.EX2 R166, R166 ;  /* 0x000000a600a67308 */ /* 0x000fe20000000800 */
[----:B------:R-:W-:Y:S01]  /*a470*/  FMUL.FTZ R113, R113, R156 ;  /* 0x0000009c71717220 */ /* 0x000fe20000410000 */
[-C--:B------:R-:W-:Y:S01]  /*a480*/  FMUL.FTZ R114, R114, R0.reuse ;  /* 0x0000000072727220 */ /* 0x080fe20000410000 */
[----:B----4-:R-:W-:Y:S01]  /*a490*/  HMMA.16816.F32.BF16 R92, R8, R16, R92 ;  /* 0x00000010085c723c */ /* 0x010fe2000004185c */
[----:B------:R-:W-:Y:S01]  /*a4a0*/  FMUL.FTZ R115, R115, R0 ;  /* 0x0000000073737220 */ /* 0x000fe20000410000 */
[----:B------:R-:W-:Y:S01]  /*a4b0*/  FFMA.FTZ R154, R219, R156, R154 ;  /* 0x0000009cdb9a7223 */ /* 0x000fe2000001009a */
[----:B------:R-:W-:-:S02]  /*a4c0*/  FFMA.FTZ R0, R217, R0, R134 ;  /* 0x00000000d9007223 */ /* 0x000fc40000010086 */
[----:B------:R-:W4:Y:S01]  /*a4d0*/  MUFU.EX2 R167, R167 ;  /* 0x000000a700a77308 */ /* 0x000f220000000800 */
[----:B------:R-:W-:Y:S01]  /*a4e0*/  HMMA.16816.F32.BF16 R96, R8, R18, R96 ;  /* 0x000000120860723c */ /* 0x000fe20000041860 */
[----:B------:R-:W4:Y:S01]  /*a4f0*/  LDSM.16.MT88.4 R16, [R194+0x14800] ;  /* 0x01480000c210783b */ /* 0x000f220000004200 */
[----:B------:R-:W-:Y:S01]  /*a500*/  FADD.FTZ R153, R153, R154 ;  /* 0x0000009a99997221 */ /* 0x000fe20000010000 */
[----:B------:R-:W-:-:S03]  /*a510*/  FADD.FTZ R133, R133, R0 ;  /* 0x0000000085857221 */ /* 0x000fc60000010000 */
[----:B--2---:R-:W-:Y:S01]  /*a520*/  HMMA.16816.F32.BF16 R76, R8, R12, R76 ;  /* 0x0000000c084c723c */ /* 0x004fe2000004184c */
[----:B------:R-:W-:Y:S01]  /*a530*/  MUFU.EX2 R170, R170 ;  /* 0x000000aa00aa7308 */ /* 0x000fe20000000800 */
[----:B------:R-:W-:Y:S01]  /*a540*/  FADD.FTZ R152, R152, R153 ;  /* 0x0000009998987221 */ /* 0x000fe20000010000 */
[----:B------:R-:W-:-:S03]  /*a550*/  FADD.FTZ R0, R2, R133 ;  /* 0x0000008502007221 */ /* 0x000fc60000010000 */
[C---:B------:R-:W-:Y:S01]  /*a560*/  HMMA.16816.F32.BF16 R80, R8.reuse, R14, R80 ;  /* 0x0000000e0850723c */ /* 0x040fe20000041850 */
[----:B------:R-:W2:Y:S01]  /*a570*/  LDSM.16.MT88.4 R12, [R194+0x16000] ;  /* 0x01600000c20c783b */ /* 0x000ea20000004200 */
[----:B------:R-:W-:Y:S01]  /*a580*/  FADD.FTZ R152, R135, R152 ;  /* 0x0000009887987221 */ /* 0x000fe20000010000 */
[----:B------:R-:W2:Y:S01]  /*a590*/  MUFU.EX2 R179, R179 ;  /* 0x000000b300b37308 */ /* 0x000ea20000000800 */
        /* <DEDUP_REMOVED lines=8> */
[----:B---3--:R-:W-:-:S02]  /*a620*/  F2FP.BF16.F32.PACK_AB R4, R160, R161 ;  /* 0x000000a1a004723e */ /* 0x008fc400000010ff */
[C---:B-1----:R-:W-:Y:S01]  /*a630*/  F2FP.BF16.F32.PACK_AB R5, R164.reuse, R165 ;  /* 0x000000a5a405723e */ /* 0x042fe200000010ff */
[----:B------:R-:W-:Y:S01]  /*a640*/  MUFU.EX2 R171, R171 ;  /* 0x000000ab00ab7308 */ /* 0x000fe20000000800 */
[----:B------:R-:W-:Y:S02]  /*a650*/  FADD.FTZ R165, R165, R0 ;  /* 0x00000000a5a57221 */ /* 0x000fe40000010000 */
[----:B------:R-:W-:Y:S02]  /*a660*/  F2FP.BF16.F32.PACK_AB R6, R163, R162 ;  /* 0x000000a2a306723e */ /* 0x000fe400000010ff */
[----:B----4-:R-:W-:Y:S01]  /*a670*/  F2FP.BF16.F32.PACK_AB R7, R167, R166 ;  /* 0x000000a6a707723e */ /* 0x010fe200000010ff */
[----:B------:R-:W-:Y:S02]  /*a680*/  FADD.FTZ R165, R164, R165 ;  /* 0x000000a5a4a57221 */ /* 0x000fe40000010000 */
[----:B------:R-:W1:Y:S02]  /*a690*/  MUFU.EX2 R176, R176 ;  /* 0x000000b000b07308 */ /* 0x000e640000000800 */
[----:B------:R-:W-:-:S02]  /*a6a0*/  FADD.FTZ R166, R166, R165 ;  /* 0x000000a5a6a67221 */ /* 0x000fc40000010000 */
[C---:B------:R-:W-:Y:S02]  /*a6b0*/  HMMA.16816.F32.BF16 R128, R4.reuse, R20, R128 ;  /* 0x000000140480723c */ /* 0x040fe40000041880 */
[----:B------:R-:W-:Y:S02]  /*a6c0*/  FADD.FTZ R166, R167, R166 ;  /* 0x000000a6a7a67221 */ /* 0x000fe40000010000 */
[----:B------:R-:W-:Y:S02]  /*a6d0*/  MUFU.EX2 R177, R177 ;  /* 0x000000b100b17308 */ /* 0x000fe40000000800 */
[C---:B------:R-:W-:Y:S01]  /*a6e0*/  HMMA.16816.F32.BF16 R124, R4.reuse, R22, R124 ;  /* 0x00000016047c723c */ /* 0x040fe2000004187c */
[----:B------:R-:W3:Y:S05]  /*a6f0*/  LDSM.16.MT88.4 R20, [R192+0x14800] ;  /* 0x01480000c014783b */ /* 0x000eea0000004200 */
[C---:B------:R-:W-:Y:S01]  /*a700*/  HMMA.16816.F32.BF16 R68, R4.reuse, R16, R68 ;  /* 0x000000100444723c */ /* 0x040fe20000041844 */
[----:B------:R-:W4:Y:S05]  /*a710*/  MUFU.EX2 R178, R178 ;  /* 0x000000b200b27308 */ /* 0x000f2a0000000800 */
[----:B------:R-:W-:Y:S01]  /*a720*/  HMMA.16816.F32.BF16 R72, R4, R18, R72 ;  /* 0x000000120448723c */ /* 0x000fe20000041848 */
[----:B------:R-:W5:Y:S02]  /*a730*/  LDSM.16.MT88.4 R16, [R193+0x16800] ;  /* 0x01680000c110783b */ /* 0x000f640000004200 */
[----:B------:R-:W-:Y:S03]  /*a740*/  MUFU.EX2 R169, R169 ;  /* 0x000000a900a97308 */ /* 0x000fe60000000800 */
[C---:B--2---:R-:W-:Y:S05]  /*a750*/  HMMA.16816.F32.BF16 R100, R8.reuse, R12, R100 ;  /* 0x0000000c0864723c */ /* 0x044fea0000041864 */
[----:B------:R-:W2:Y:S01]  /*a760*/  MUFU.EX2 R204, R204 ;  /* 0x000000cc00cc7308 */ /* 0x000ea20000000800 */
[----:B------:R-:W-:Y:S01]  /*a770*/  HMMA.16816.F32.BF16 R120, R8, R14, R120 ;  /* 0x0000000e0878723c */ /* 0x000fe20000041878 */
[----:B------:R-:W1:Y:S04]  /*a780*/  LDSM.16.MT88.4 R8, [R196+0x16800] ;  /* 0x01680000c408783b */ /* 0x000e680000004200 */
[----:B------:R-:W2:Y:S01]  /*a790*/  LDSM.16.MT88.4 R12, [R193+0x14800] ;  /* 0x01480000c10c783b */ /* 0x000ea20000004200 */
[C---:B------:R-:W-:Y:S01]  /*a7a0*/  HMMA.16816.F32.BF16 R52, R4.reuse, R28, R52 ;  /* 0x0000001c0434723c */ /* 0x040fe20000041834 */
[----:B------:R-:W-:Y:S05]  /*a7b0*/  MUFU.EX2 R206, R206 ;  /* 0x000000ce00ce7308 */ /* 0x000fea0000000800 */
[C---:B------:R-:W-:Y:S01]  /*a7c0*/  HMMA.16816.F32.BF16 R56, R4.reuse, R30, R56 ;  /* 0x0000001e0438723c */ /* 0x040fe20000041838 */
[----:B------:R-:W2:Y:S02]  /*a7d0*/  LDSM.16.MT88.4 R28, [R194+0x16800] ;  /* 0x01680000c21c783b */ /* 0x000ea40000004200 */
[----:B------:R-:W-:Y:S03]  /*a7e0*/  MUFU.EX2 R207, R207 ;  /* 0x000000cf00cf7308 */ /* 0x000fe60000000800 */
[C---:B------:R-:W-:Y:S05]  /*a7f0*/  HMMA.16816.F32.BF16 R60, R4.reuse, R24, R60 ;  /* 0x00000018043c723c */ /* 0x040fea000004183c */
[----:B------:R-:W-:Y:S01]  /*a800*/  MUFU.EX2 R214, R214 ;  /* 0x000000d600d67308 */ /* 0x000fe20000000800 */
[C---:B------:R-:W-:Y:S01]  /*a810*/  HMMA.16816.F32.BF16 R64, R4.reuse, R26, R64 ;  /* 0x0000001a0440723c */ /* 0x040fe20000041840 */
[----:B------:R-:W2:Y:S05]  /*a820*/  LDSM.16.MT88.4 R24, [R196+0x13000] ;  /* 0x01300000c418783b */ /* 0x000eaa0000004200 */
[C---:B---3--:R-:W-:Y:S01]  /*a830*/  HMMA.16816.F32.BF16 R84, R4.reuse, R20, R84 ;  /* 0x000000140454723c */ /* 0x048fe20000041854 */
[----:B------:R-:W3:Y:S05]  /*a840*/  MUFU.EX2 R215, R215 ;  /* 0x000000d700d77308 */ /* 0x000eea0000000800 */
[C---:B------:R-:W-:Y:S01]  /*a850*/  HMMA.16816.F32.BF16 R88, R4.reuse, R22, R88 ;  /* 0x000000160458723c */ /* 0x040fe20000041858 */
[----:B------:R-:W3:Y:S02]  /*a860*/  LDSM.16.MT88.4 R20, [R196+0x15000] ;  /* 0x01500000c414783b */ /* 0x000ee40000004200 */
[----:B------:R-:W-:Y:S03]  /*a870*/  MUFU.EX2 R159, R159 ;  /* 0x0000009f009f7308 */ /* 0x000fe60000000800 */
[C---:B-----5:R-:W-:Y:S05]  /*a880*/  HMMA.16816.F32.BF16 R104, R4.reuse, R16, R104 ;  /* 0x000000100468723c */ /* 0x060fea0000041868 */
[----:B------:R-:W5:Y:S01]  /*a890*/  MUFU.EX2 R158, R158 ;  /* 0x0000009e009e7308 */ /* 0x000f620000000800 */
[C---:B------:R-:W-:Y:S01]  /*a8a0*/  HMMA.16816.F32.BF16 R116, R4.reuse, R18, R116 ;  /* 0x000000120474723c */ /* 0x040fe20000041874 */
[----:B------:R-:W5:Y:S05]  /*a8b0*/  LDSM.16.MT88.4 R16, [R194+0x15000] ;  /* 0x01500000c210783b */ /* 0x000f6a0000004200 */
[C---:B-1----:R-:W-:Y:S06]  /*a8c0*/  HMMA.16816.F32.BF16 R92, R4.reuse, R8, R92 ;  /* 0x00000008045c723c */ /* 0x042fec000004185c */
[----:B------:R-:W-:Y:S01]  /*a8d0*/  HMMA.16816.F32.BF16 R96, R4, R10, R96 ;  /* 0x0000000a0460723c */ /* 0x000fe20000041860 */
[----:B------:R-:W-:-:S02]  /*a8e0*/  F2FP.BF16.F32.PACK_AB R8, R179, R170 ;  /* 0x000000aab308723e */ /* 0x000fc400000010ff */
[C---:B------:R-:W-:Y:S01]  /*a8f0*/  F2FP.BF16.F32.PACK_AB R9, R176.reuse, R171 ;  /* 0x000000abb009723e */ /* 0x040fe200000010ff */
[----:B------:R-:W-:Y:S02]  /*a900*/  FADD.FTZ R171, R171, R166 ;  /* 0x000000a6abab7221 */ /* 0x000fe40000010000 */
[----:B------:R-:W-:Y:S01]  /*a910*/  HMMA.16816.F32.BF16 R36, R4, R136, R36 ;  /* 0x000000880424723c */ /* 0x000fe20000041824 */
[----:B------:R-:W-:Y:S01]  /*a920*/  F2FP.BF16.F32.PACK_AB R10, R205, R168 ;  /* 0x000000a8cd0a723e */ /* 0x000fe200000010ff */
[----:B------:R-:W-:Y:S01]  /*a930*/  FADD.FTZ R176, R176, R171 ;  /* 0x000000abb0b07221 */ /* 0x000fe20000010000 */
[----:B----4-:R-:W-:-:S03]  /*a940*/  F2FP.BF16.F32.PACK_AB R11, R178, R177 ;  /* 0x000000b1b20b723e */ /* 0x010fc600000010ff */
[----:B------:R-:W-:Y:S01]  /*a950*/  HMMA.16816.F32.BF16 R40, R4, R138, R40 ;  /* 0x0000008a0428723c */ /* 0x000fe20000041828 */
[----:B------:R-:W1:Y:S01]  /*a960*/  LDSM.16.MT88.4 R136, [R194+0x13000] ;  /* 0x01300000c288783b */ /* 0x000e620000004200 */
[----:B------:R-:W-:-:S04]  /*a970*/  FADD.FTZ R177, R177, R176 ;  /* 0x000000b0b1b17221 */ /* 0x000fc80000010000 */
[----:B------:R-:W-:Y:S01]  /*a980*/  HMMA.16816.F32.BF16 R44, R4, R32, R44 ;  /* 0x00000020042c723c */ /* 0x000fe2000004182c */
[----:B------:R-:W-:-:S05]  /*a990*/  FADD.FTZ R177, R178, R177 ;  /* 0x000000b1b2b17221 */ /* 0x000fca0000010000 */
[C---:B------:R-:W-:Y:S01]  /*a9a0*/  HMMA.16816.F32.BF16 R48, R4.reuse, R34, R48 ;  /* 0x000000220430723c */ /* 0x040fe20000041830 */
[----:B------:R-:W4:Y:S05]  /*a9b0*/  LDSM.16.MT88.4 R32, [R193+0x13000] ;  /* 0x01300000c120783b */ /* 0x000f2a0000004200 */
[C---:B--2---:R-:W-:Y:S06]  /*a9c0*/  HMMA.16816.F32.BF16 R76, R4.reuse, R12, R76 ;  /* 0x0000000c044c723c */ /* 0x044fec000004184c */
[C---:B------:R-:W-:Y:S01]  /*a9d0*/  HMMA.16816.F32.BF16 R80, R4.reuse, R14, R80 ;  /* 0x0000000e0450723c */ /* 0x040fe20000041850 */
[----:B------:R-:W-:Y:S05]  /*a9e0*/  LDSM.16.MT88.4 R12, [R193+0x15000] ;  /* 0x01500000c10c783b */ /* 0x000fea0000004200 */
[C---:B------:R-:W-:Y:S06]  /*a9f0*/  HMMA.16816.F32.BF16 R100, R4.reuse, R28, R100 ;  /* 0x0000001c0464723c */ /* 0x040fec0000041864 */
[C---:B------:R-:W-:Y:S01]  /*aa00*/  HMMA.16816.F32.BF16 R120, R4.reuse, R30, R120 ;  /* 0x0000001e0478723c */ /* 0x040fe20000041878 */
[----:B------:R-:W2:Y:S05]  /*aa10*/  LDSM.16.MT88.4 R28, [R192+0x13000] ;  /* 0x01300000c01c783b */ /* 0x000eaa0000004200 */
[C---:B------:R-:W-:Y:S06]  /*aa20*/  HMMA.16816.F32.BF16 R108, R4.reuse, R140, R108 ;  /* 0x0000008c046c723c */ /* 0x040fec000004186c */
[----:B------:R-:W-:Y:S01]  /*aa30*/  HMMA.16816.F32.BF16 R112, R4, R142, R112 ;  /* 0x0000008e0470723c */ /* 0x000fe20000041870 */
[----:B------:R-:W-:Y:S04]  /*aa40*/  LDSM.16.MT88.4 R4, [R196+0x17000] ;  /* 0x01700000c404783b */ /* 0x000fe80000004200 */
[----:B------:R-:W-:Y:S01]  /*aa50*/  LDSM.16.MT88.4 R140, [R194+0x13800] ;  /* 0x01380000c28c783b */ /* 0x000fe20000004200 */
[C---:B------:R-:W-:Y:S06]  /*aa60*/  HMMA.16816.F32.BF16 R128, R8.reuse, R24, R128 ;  /* 0x000000180880723c */ /* 0x040fec0000041880 */
[C---:B------:R-:W-:Y:S01]  /*aa70*/  HMMA.16816.F32.BF16 R124, R8.reuse, R26, R124 ;  /* 0x0000001a087c723c */ /* 0x040fe2000004187c */
[----:B------:R-:W2:Y:S05]  /*aa80*/  LDSM.16.MT88.4 R24, [R192+0x15000] ;  /* 0x01500000c018783b */ /* 0x000eaa0000004200 */
[C---:B---3--:R-:W-:Y:S06]  /*aa90*/  HMMA.16816.F32.BF16 R60, R8.reuse, R20, R60 ;  /* 0x00000014083c723c */ /* 0x048fec000004183c */
[C---:B------:R-:W-:Y:S01]  /*aaa0*/  HMMA.16816.F32.BF16 R64, R8.reuse, R22, R64 ;  /* 0x000000160840723c */ /* 0x040fe20000041840 */
[----:B------:R-:W3:Y:S05]  /*aab0*/  LDSM.16.MT88.4 R20, [R194+0x17000] ;  /* 0x01700000c214783b */ /* 0x000eea0000004200 */
[C---:B-----5:R-:W-:Y:S06]  /*aac0*/  HMMA.16816.F32.BF16 R68, R8.reuse, R16, R68 ;  /* 0x000000100844723c */ /* 0x060fec0000041844 */
[C---:B------:R-:W-:Y:S01]  /*aad0*/  HMMA.16816.F32.BF16 R72, R8.reuse, R18, R72 ;  /* 0x000000120848723c */ /* 0x040fe20000041848 */
[----:B------:R-:W5:Y:S05]  /*aae0*/  LDSM.16.MT88.4 R16, [R193+0x17000] ;  /* 0x01700000c110783b */ /* 0x000f6a0000004200 */
[C---:B-1----:R-:W-:Y:S06]  /*aaf0*/  HMMA.16816.F32.BF16 R36, R8.reuse, R136, R36 ;  /* 0x000000880824723c */ /* 0x042fec0000041824 */
[C---:B------:R-:W-:Y:S01]  /*ab00*/  HMMA.16816.F32.BF16 R40, R8.reuse, R138, R40 ;  /* 0x0000008a0828723c */ /* 0x040fe20000041828 */
[----:B------:R-:W-:Y:S05]  /*ab10*/  LDSM.16.MT88.4 R136, [R193+0x13800] ;  /* 0x01380000c188783b */ /* 0x000fea0000004200 */
[C---:B----4-:R-:W-:Y:S06]  /*ab20*/  HMMA.16816.F32.BF16 R44, R8.reuse, R32, R44 ;  /* 0x00000020082c723c */ /* 0x050fec000004182c */
[C---:B------:R-:W-:Y:S01]  /*ab30*/  HMMA.16816.F32.BF16 R48, R8.reuse, R34, R48 ;  /* 0x000000220830723c */ /* 0x040fe20000041830 */
[----:B------:R-:W-:Y:S05]  /*ab40*/  LDSM.16.MT88.4 R32, [R192+0x13800] ;  /* 0x01380000c020783b */ /* 0x000fea0000004200 */
[C---:B--2---:R-:W-:Y:S06]  /*ab50*/  HMMA.16816.F32.BF16 R52, R8.reuse, R28, R52 ;  /* 0x0000001c0834723c */ /* 0x044fec0000041834 */
        /* <DEDUP_REMOVED lines=13> */
[----:B---3--:R-:W-:Y:S01]  /*ac30*/  HMMA.16816.F32.BF16 R100, R8, R20, R100 ;  /* 0x000000140864723c */ /* 0x008fe20000041864 */
[----:B------:R-:W-:Y:S01]  /*ac40*/  F2FP.BF16.F32.PACK_AB R6, R207, R206 ;  /* 0x000000cecf06723e */ /* 0x000fe200000010ff */
[----:B------:R-:W-:Y:S01]  /*ac50*/  FADD.FTZ R214, R215, R214 ;  /* 0x000000d6d7d67221 */ /* 0x000fe20000010000 */
[----:B------:R-:W-:-:S03]  /*ac60*/  F2FP.BF16.F32.PACK_AB R7, R158, R159 ;  /* 0x0000009f9e07723e */ /* 0x000fc600000010ff */
[----:B------:R-:W-:Y:S01]  /*ac70*/  HMMA.16816.F32.BF16 R120, R8, R22, R120 ;  /* 0x000000160878723c */ /* 0x000fe20000041878 */
[----:B------:R-:W-:Y:S01]  /*ac80*/  LDSM.16.MT88.4 R20, [R193+0x15800] ;  /* 0x01580000c114783b */ /* 0x000fe20000004200 */
[----:B------:R-:W-:-:S04]  /*ac90*/  FADD.FTZ R159, R159, R214 ;  /* 0x000000d69f9f7221 */ /* 0x000fc80000010000 */
[----:B-----5:R-:W-:Y:S01]  /*aca0*/  HMMA.16816.F32.BF16 R104, R8, R16, R104 ;  /* 0x000000100868723c */ /* 0x020fe20000041868 */
        /* <DEDUP_REMOVED lines=46> */
.L_x_102:
[----:B------:R-:W-:-:S12]  /*af90*/  UIADD3 UR17, UR18, -0x1, URZ ;  /* 0xffffffff12117890 */ /* 0x000fd8000fffe03f */
.L_x_109:
[----:B------:R-:W-:-:S13]  /*afa0*/  ISETP.LE.AND P0, PT, RZ, UR17, PT ;  /* 0x00000011ff007c0c */ /* 0x000fda000bf03270 */
[----:B------:R-:W-:Y:S05]  /*afb0*/  @!P0 BRA `(.L_x_110) ;  /* 0x0000002c00188947 */ /* 0x000fea0003800000 */
[----:B------:R-:W1:Y:S01]  /*afc0*/  S2R R5, SR_TID.X ;  /* 0x0000000000057919 */ /* 0x000e620000002100 */
[----:B------:R-:W-:Y:S01]  /*afd0*/  ULDC UR4, c[0x0][0x2d0] ;  /* 0x0000b40000047ab9 */ /* 0x000fe20000000800 */
[----:B------:R-:W-:Y:S01]  /*afe0*/  MOV R133, R132 ;  /* 0x0000008400857202 */ /* 0x000fe20000000f00 */
[----:B------:R-:W-:Y:S01]  /*aff0*/  IMAD.MOV.U32 R214, RZ, RZ, R172 ;  /* 0x000000ffffd67224 */ /* 0x000fe200078e00ac */
[----:B------:R-:W-:Y:S01]  /*b000*/  MOV R215, R175 ;  /* 0x000000af00d77202 */ /* 0x000fe20000000f00 */
[----:B------:R-:W-:Y:S01]  /*b010*/  ULDC UR8, c[0x0][0x2d0] ;  /* 0x0000b40000087ab9 */ /* 0x000fe20000000800 */
[----:B------:R-:W-:Y:S01]  /*b020*/  ULDC.64 UR6, c[0x0][0x248] ;  /* 0x0000920000067ab9 */ /* 0x000fe20000000a00 */
[----:B-1----:R-:W-:-:S04]  /*b030*/  SHF.R.S32.HI R0, RZ, 0x1f, R5 ;  /* 0x0000001fff007819 */ /* 0x002fc80000011405 */
[----:B------:R-:W-:-:S04]  /*b040*/  LEA.HI R0, R0, R5, RZ, 0x3 ;  /* 0x0000000500007211 */ /* 0x000fc800078f18ff */
[----:B------:R-:W-:-:S05]  /*b050*/  LOP3.LUT R0, R0, 0xfffffff8, RZ, 0xc0, !PT ;  /* 0xfffffff800007812 */ /* 0x000fca00078ec0ff */
[----:B------:R-:W-:-:S04]  /*b060*/  IMAD.IADD R0, R5, 0x1, -R0 ;  /* 0x0000000105007824 */ /* 0x000fc800078e0a00 */
[----:B------:R-:W-:-:S05]  /*b070*/  IMAD.SHL.U32 R0, R0, 0x8, RZ ;  /* 0x0000000800007824 */ /* 0x000fca00078e00ff */
[----:B------:R-:W-:Y:S01]  /*b080*/  ISETP.GE.AND P4, PT, R0, UR4, PT ;  /* 0x0000000400007c0c */ /* 0x000fe2000bf86270 */
[----:B------:R-:W-:Y:S01]  /*b090*/  IMAD.MOV.U32 R0, RZ, RZ, R3 ;  /* 0x000000ffff007224 */ /* 0x000fe200078e0003 */
[----:B------:R-:W-:-:S11]  /*b0a0*/  ULDC UR4, c[0x0][0x2ec] ;  /* 0x0000bb0000047ab9 */ /* 0x000fd60000000800 */
[----:B------:R-:W1:Y:S08]  /*b0b0*/  @!P4 LDC.64 R206, c[0x0][0x220] ;  /* 0x00008800ffcecb82 */ /* 0x000e700000000a00 */
[----:B------:R-:W2:Y:S01]  /*b0c0*/  @!P4 LDC.64 R204, c[0x0][0x220] ;  /* 0x00008800ffcccb82 */ /* 0x000ea20000000a00 */
[----:B------:R-:W-:Y:S05]  /*b0d0*/  BRA `(.L_x_111) ;  /* 0x0000000000fc7947 */ /* 0x000fea0003800000 */
.L_x_113:
[----:B------:R1:W-:Y:S01]  /*b0e0*/  @P4 STS.128 [R203+0xc000], RZ ;  /* 0x00c000ffcb004388 */ /* 0x0003e20000000c00 */
[----:B------:R-:W2:Y:S01]  /*b0f0*/  @!P4 LDC.64 R144, c[0x0][0x218] ;  /* 0x00008600ff90cb82 */ /* 0x000ea20000000a00 */
[----:B------:R-:W-:Y:S04]  /*b100*/  UIADD3 UR10, UR17, -0x1, URZ ;  /* 0xffffffff110a7890 */ /* 0x000fe8000fffe03f */
[----:B------:R-:W-:Y:S02]  /*b110*/  USHF.R.S32.HI UR9, URZ, 0x1f, UR10 ;  /* 0x0000001f3f097899 */ /* 0x000fe4000801140a */
[----:B------:R-:W-:Y:S01]  /*b120*/  UIMAD.WIDE.U32 UR18, UR10, UR6, URZ ;  /* 0x000000060a1272a5 */ /* 0x000fe2000f8e003f */
[----:B------:R-:W3:Y:S01]  /*b130*/  @!P3 LDC.64 R142, c[0x0][0x218] ;  /* 0x00008600ff8ebb82 */ /* 0x000ee20000000a00 */
[----:B------:R-:W-:Y:S04]  /*b140*/  UIMAD UR9, UR9, UR6, URZ ;  /* 0x00000006090972a4 */ /* 0x000fe8000f8e023f */
[----:B------:R-:W-:Y:S01]  /*b150*/  UIMAD UR9, UR10, UR7, UR9 ;  /* 0x000000070a0972a4 */ /* 0x000fe2000f8e0209 */
[----:B------:R-:W-:Y:S02]  /*b160*/  IMAD.U32 R146, RZ, RZ, UR18 ;  /* 0x00000012ff927e24 */ /* 0x000fe4000f8e00ff */
[----:B------:R-:W4:Y:S01]  /*b170*/  @!P2 LDC.64 R140, c[0x0][0x218] ;  /* 0x00008600ff8cab82 */ /* 0x000f220000000a00 */
[----:B------:R-:W-:Y:S01]  /*b180*/  UIADD3 UR9, UR19, UR9, URZ ;  /* 0x0000000913097290 */ /* 0x000fe2000fffe03f */
[----:B------:R-:W-:Y:S01]  /*b190*/  IMAD.U32 R147, RZ, RZ, UR19 ;  /* 0x00000013ff937e24 */ /* 0x000fe2000f8e00ff */
[C---:B------:R-:W-:Y:S04]  /*b1a0*/  LEA R132, P0, R146.reuse, R210, 0x6 ;  /* 0x000000d292847211 */ /* 0x040fe800078030ff */
[----:B------:R-:W-:Y:S01]  /*b1b0*/  IMAD.U32 R3, RZ, RZ, UR9 ;  /* 0x00000009ff037e24 */ /* 0x000fe2000f8e00ff */
[----:B------:R-:W5:Y:S04]  /*b1c0*/  @!P4 LDC.64 R138, c[0x0][0x218] ;  /* 0x00008600ff8acb82 */ /* 0x000f680000000a00 */
[----:B------:R-:W-:Y:S04]  /*b1d0*/  LEA.HI.X R3, R146, R213, R3, 0x6, P0 ;  /* 0x000000d592037211 */ /* 0x000fe800000f3403 */
[----:B------:R-:W1:Y:S08]  /*b1e0*/  @!P3 LDC.64 R136, c[0x0][0x218] ;  /* 0x00008600ff88bb82 */ /* 0x000e700000000a00 */
[----:B------:R-:W1:Y:S01]  /*b1f0*/  @!P2 LDC.64 R134, c[0x0][0x218] ;  /* 0x00008600ff86ab82 */ /* 0x000e620000000a00 */
[C---:B--2---:R-:W-:Y:S02]  /*b200*/  @!P4 LEA R146, P0, R132.reuse, R144, 0x1 ;  /* 0x000000908492c211 */ /* 0x044fe400078008ff */
[C---:B---3--:R-:W-:Y:S02]  /*b210*/  @!P3 LEA R142, P6, R132.reuse, R142, 0x1 ;  /* 0x0000008e848eb211 */ /* 0x048fe400078c08ff */
[C-C-:B------:R-:W-:Y:S02]  /*b220*/  @!P4 LEA.HI.X R147, R132.reuse, R145, R3.reuse, 0x1, P0 ;  /* 0x000000918493c211 */ /* 0x140fe400000f0c03 */
[C-C-:B------:R-:W-:Y:S02]  /*b230*/  @!P3 LEA.HI.X R143, R132.reuse, R143, R3.reuse, 0x1, P6 ;  /* 0x0000008f848fb211 */ /* 0x140fe400030f0c03 */
[C---:B----4-:R-:W-:Y:S01]  /*b240*/  @!P2 LEA R140, P1, R132.reuse, R140, 0x1 ;  /* 0x0000008c848ca211 */ /* 0x050fe200078208ff */
[----:B------:R-:W-:Y:S01]  /*b250*/  @!PT LDS RZ, [RZ] ;  /* 0x00000000fffff984 */ /* 0x000fe20000000800 */
[----:B------:R-:W-:Y:S01]  /*b260*/  @!PT LDS RZ, [RZ] ;  /* 0x00000000fffff984 */ /* 0x000fe20000000800 */
[----:B------:R-:W-:Y:S01]  /*b270*/  @!PT LDS RZ, [RZ] ;  /* 0x00000000fffff984 */ /* 0x000fe20000000800 */
[----:B------:R2:W-:Y:S01]  /*b280*/  @!P4 LDGSTS.E.BYPASS.LTC128B.128 [R203+0xc000], desc[UR20][R146.64] ;  /* 0x0c00000092cbcfae */ /* 0x0005e2000b901d54 */
[C---:B------:R-:W-:Y:S02]  /*b290*/  IADD3 R144, P0, R132.reuse, UR24, RZ ;  /* 0x0000001884907c10 */ /* 0x040fe4000ff1e0ff */
[----:B------:R-:W-:Y:S01]  /*b2a0*/  @!P2 LEA.HI.X R141, R132, R141, R3, 0x1, P1 ;  /* 0x0000008d848da211 */ /* 0x000fe200008f0c03 */
[----:B------:R2:W-:Y:S01]  /*b2b0*/  @P3 STS.128 [R203+0xe000], RZ ;  /* 0x00e000ffcb003388 */ /* 0x0005e20000000c00 */
[C---:B-----5:R-:W-:Y:S02]  /*b2c0*/  @!P4 LEA R138, P6, R144.reuse, R138, 0x1 ;  /* 0x0000008a908ac211 */ /* 0x060fe400078c08ff */
[C---:B-1----:R-:W-:Y:S01]  /*b2d0*/  @!P3 LEA R136, P1, R144.reuse, R136, 0x1 ;  /* 0x000000889088b211 */ /* 0x042fe200078208ff */
[----:B------:R-:W-:Y:S01]  /*b2e0*/  @!PT LDS RZ, [RZ] ;  /* 0x00000000fffff984 */ /* 0x000fe20000000800 */
[----:B------:R-:W-:Y:S01]  /*b2f0*/  @!PT LDS RZ, [RZ] ;  /* 0x00000000fffff984 */ /* 0x000fe20000000800 */
[----:B------:R-:W-:Y:S01]  /*b300*/  @!PT LDS RZ, [RZ] ;  /* 0x00000000fffff984 */ /* 0x000fe20000000800 */
[----:B------:R2:W-:Y:S01]  /*b310*/  @!P3 LDGSTS.E.BYPASS.LTC128B.128 [R203+0xe000], desc[UR20][R142.64+0x80] ;  /* 0x0e0000808ecbbfae */ /* 0x0005e2000b901d54 */
[----:B------:R-:W-:Y:S03]  /*b320*/  IADD3.X R3, R3, UR23, RZ, P0, !PT ;  /* 0x0000001703037c10 */ /* 0x000fe600087fe4ff */
[----:B------:R2:W-:Y:S01]  /*b330*/  @P2 STS.128 [R203+0x10000], RZ ;  /* 0x010000ffcb002388 */ /* 0x0005e20000000c00 */
[C-C-:B------:R-:W-:Y:S02]  /*b340*/  @!P4 LEA.HI.X R139, R144.reuse, R139, R3.reuse, 0x1, P6 ;  /* 0x0000008b908bc211 */ /* 0x140fe400030f0c03 */
[C-C-:B------:R-:W-:Y:S01]  /*b350*/  @!P3 LEA.HI.X R137, R144.reuse, R137, R3.reuse, 0x1, P1 ;  /* 0x000000899089b211 */ /* 0x140fe200008f0c03 */
[----:B------:R-:W-:Y:S01]  /*b360*/  @!PT LDS RZ, [RZ] ;  /* 0x00000000fffff984 */ /* 0x000fe20000000800 */
[----:B------:R-:W-:Y:S01]  /*b370*/  @!PT LDS RZ, [RZ] ;  /* 0x00000000fffff984 */ /* 0x000fe20000000800 */
[----:B------:R-:W-:Y:S01]  /*b380*/  @!PT LDS RZ, [RZ] ;  /* 0x00000000fffff984 */ /* 0x000fe20000000800 */
[----:B------:R2:W-:Y:S01]  /*b390*/  @!P2 LDGSTS.E.BYPASS.LTC128B.128 [R203+0x10000], desc[UR20][R140.64+0x100] ;  /* 0x100001008ccbafae */ /* 0x0005e2000b901d54 */
[C---:B------:R-:W-:Y:S03]  /*b3a0*/  @!P2 LEA R134, P0, R144.reuse, R134, 0x1 ;  /* 0x000000869086a211 */ /* 0x040fe600078008ff */
[----:B------:R2:W-:Y:S01]  /*b3b0*/  @P4 STS.128 [R203+0xd000], RZ ;  /* 0x00d000ffcb004388 */ /* 0x0005e20000000c00 */
[----:B------:R-:W-:Y:S03]  /*b3c0*/  @!P2 LEA.HI.X R135, R144, R135, R3, 0x1, P0 ;  /* 0x000000879087a211 */ /* 0x000fe600000f0c03 */
        /* <DEDUP_REMOVED lines=14> */
[----:B------:R-:W0:Y:S01]  /*b4b0*/  LDGDEPBAR ;  /* 0x00000000000079af */ /* 0x000e220000000000 */
[----:B------:R-:W-:Y:S05]  /*b4c0*/  BRA `(.L_x_112) ;  /* 0x0000000c00e87947 */ /* 0x000fea0003800000 */
.L_x_111:
[----:B------:R-:W-:Y:S01]  /*b4d0*/  ISETP.GE.AND P3, PT, R209, UR8, PT ;  /* 0x00000008d1007c0c */ /* 0x000fe2000bf66270 */
[----:B------:R-:W-:Y:S04]  /*b4e0*/  DEPBAR.LE SB0, 0x0 ;  /* 0x000080000000791a */ /* 0x000fe80000000000 */
[----:B------:R-:W-:Y:S01]  /*b4f0*/  BAR.SYNC.DEFER_BLOCKING 0x0 ;  /* 0x0000000000007b1d */ /* 0x000fe20000010000 */
[----:B------:R-:W-:Y:S01]  /*b500*/  ISETP.GE.AND P2, PT, R208, UR8, PT ;  /* 0x00000008d0007c0c */ /* 0x000fe2000bf46270 */
[----:B------:R-:W-:Y:S01]  /*b510*/  USHF.R.S32.HI UR10, URZ, 0x1f, UR17 ;  /* 0x0000001f3f0a7899 */ /* 0x000fe20008011411 */
[----:B------:R-:W-:Y:S01]  /*b520*/  IMAD.U32 R225, RZ, RZ, UR17 ;  /* 0x00000011ffe17e24 */ /* 0x000fe2000f8e00ff */
[----:B------:R-:W-:Y:S03]  /*b530*/  UIMAD UR9, UR25, UR17, URZ ;  /* 0x00000011190972a4 */ /* 0x000fe6000f8e023f */
[----:B------:R-:W-:Y:S01]  /*b540*/  IMAD.WIDE.U32 R224, R225, UR26, R214 ;  /* 0x0000001ae1e07c25 */ /* 0x000fe2000f8e00d6 */
[----:B------:R-:W-:Y:S02]  /*b550*/  UIMAD UR9, UR10, UR26, UR9 ;  /* 0x0000001a0a0972a4 */ /* 0x000fe4000f8e0209 */
[C---:B-1----:R-:W-:Y:S04]  /*b560*/  @!P4 LEA R226, P0, R224.reuse, R206, 0x1 ;  /* 0x000000cee0e2c211 */ /* 0x042fe800078008ff */
[----:B------:R-:W-:Y:S01]  /*b570*/  VIADD R216, R225, UR9 ;  /* 0x00000009e1d87c36 */ /* 0x000fe20008000000 */
[C---:B------:R-:W-:Y:S04]  /*b580*/  IADD3 R132, P5, R224.reuse, UR29, RZ ;  /* 0x0000001de0847c10 */ /* 0x040fe8000ffbe0ff */
[C-C-:B------:R-:W-:Y:S01]  /*b590*/  @!P4 LEA.HI.X R227, R224.reuse, R207, R216.reuse, 0x1, P0 ;  /* 0x000000cfe0e3c211 */ /* 0x140fe200000f0cd8 */
[----:B------:R-:W-:Y:S01]  /*b5a0*/  @P4 STS.128 [R203+0x12000], RZ ;  /* 0x012000ffcb004388 */ /* 0x000fe20000000c00 */
[----:B------:R-:W1:Y:S03]  /*b5b0*/  @!P3 LDC.64 R222, c[0x0][0x220] ;  /* 0x00008800ffdebb82 */ /* 0x000e660000000a00 */
[----:B------:R-:W-:Y:S01]  /*b5c0*/  @!PT LDS RZ, [RZ] ;  /* 0x00000000fffff984 */ /* 0x000fe20000000800 */
[----:B------:R-:W-:Y:S01]  /*b5d0*/  @!PT LDS RZ, [RZ] ;  /* 0x00000000fffff984 */ /* 0x000fe20000000800 */
[----:B------:R-:W-:Y:S01]  /*b5e0*/  @!PT LDS RZ, [RZ] ;  /* 0x00000000fffff984 */ /* 0x000fe20000000800 */
[----:B------:R-:W-:Y:S04]  /*b5f0*/  @!P4 LDGSTS.E.BYPASS.LTC128B.128 [R203+0x12000], desc[UR20][R226.64] ;  /* 0x12000000e2cbcfae */ /* 0x000fe8000b901d54 */
[----:B------:R-:W-:Y:S01]  /*b600*/  @P3 STS.128 [R203+0x14000], RZ ;  /* 0x014000ffcb003388 */ /* 0x000fe20000000c00 */
[----:B------:R-:W3:Y:S08]  /*b610*/  @!P2 LDC.64 R220, c[0x0][0x220] ;  /* 0x00008800ffdcab82 */ /* 0x000ef00000000a00 */
[----:B------:R-:W4:Y:S08]  /*b620*/  @!P3 LDC.64 R134, c[0x0][0x220] ;  /* 0x00008800ff86bb82 */ /* 0x000f300000000a00 */
[----:B------:R-:W5:Y:S01]  /*b630*/  @!P2 LDC.64 R2, c[0x0][0x220] ;  /* 0x00008800ff02ab82 */ /* 0x000f620000000a00 */
[C---:B-1----:R-:W-:Y:S04]  /*b640*/  @!P3 LEA R222, P1, R224.reuse, R222, 0x1 ;  /* 0x000000dee0deb211 */ /* 0x042fe800078208ff */
[C-C-:B------:R-:W-:Y:S02]  /*b650*/  @!P3 LEA.HI.X R223, R224.reuse, R223, R216.reuse, 0x1, P1 ;  /* 0x000000dfe0dfb211 */ /* 0x140fe400008f0cd8 */
[C---:B---3--:R-:W-:Y:S03]  /*b660*/  @!P2 LEA R220, P0, R224.reuse, R220, 0x1 ;  /* 0x000000dce0dca211 */ /* 0x048fe600078008ff */
[----:B------:R-:W-:Y:S01]  /*b670*/  @!PT LDS RZ, [RZ] ;  /* 0x00000000fffff984 */ /* 0x000fe20000000800 */
[----:B------:R-:W-:Y:S01]  /*b680*/  @!PT LDS RZ, [RZ] ;  /* 0x00000000fffff984 */ /* 0x000fe20000000800 */
[----:B------:R-:W-:Y:S01]  /*b690*/  @!PT LDS RZ, [RZ] ;  /* 0x00000000fffff984 */ /* 0x000fe20000000800 */
[----:B------:R-:W-:Y:S01]  /*b6a0*/  @!P3 LDGSTS.E.BYPASS.LTC128B.128 [R203+0x14000], desc[UR20][R222.64+0x80] ;  /* 0x14000080decbbfae */ /* 0x000fe2000b901d54 */
[----:B------:R-:W-:Y:S03]  /*b6b0*/  @!P2 LEA.HI.X R221, R224, R221, R216, 0x1, P0 ;  /* 0x000000dde0dda211 */ /* 0x000fe600000f0cd8 */
[----:B------:R-:W-:Y:S01]  /*b6c0*/  @P2 STS.128 [R203+0x16000], RZ ;  /* 0x016000ffcb002388 */ /* 0x000fe20000000c00 */
[----:B------:R-:W-:Y:S02]  /*b6d0*/  IADD3.X R216, R216, UR15, RZ, P5, !PT ;  /* 0x0000000fd8d87c10 */ /* 0x000fe4000affe4ff */
[C---:B--2---:R-:W-:Y:S01]  /*b6e0*/  @!P4 LEA R224, P5, R132.reuse, R204, 0x1 ;  /* 0x000000cc84e0c211 */ /* 0x044fe200078a08ff */
[----:B------:R-:W-:Y:S01]  /*b6f0*/  @!PT LDS RZ, [RZ] ;  /* 0x00000000fffff984 */ /* 0x000fe20000000800 */
[----:B------:R-:W-:Y:S01]  /*b700*/  @!PT LDS RZ, [RZ] ;  /* 0x00000000fffff984 */ /* 0x000fe20000000800 */
[----:B------:R-:W-:Y:S01]  /*b710*/  @!PT LDS RZ, [RZ] ;  /* 0x00000000fffff984 */ /* 0x000fe20000000800 */
[----:B------:R-:W-:Y:S01]  /*b720*/  @!P2 LDGSTS.E.BYPASS.LTC128B.128 [R203+0x16000], desc[UR20][R220.64+0x100] ;  /* 0x16000100dccbafae */ /* 0x000fe2000b901d54 */
[C---:B----4-:R-:W-:Y:S02]  /*b730*/  @!P3 LEA R134, P1, R132.reuse, R134, 0x1 ;  /* 0x000000868486b211 */ /* 0x050fe400078208ff */
[C-C-:B------:R-:W-:Y:S01]  /*b740*/  @!P4 LEA.HI.X R225, R132.reuse, R205, R216.reuse, 0x1, P5 ;  /* 0x000000cd84e1c211 */ /* 0x140fe200028f0cd8 */
[----:B------:R-:W-:Y:S01]  /*b750*/  @P4 STS.128 [R203+0x13000], RZ ;  /* 0x013000ffcb004388 */ /* 0x000fe20000000c00 */
[C-C-:B------:R-:W-:Y:S02]  /*b760*/  @!P3 LEA.HI.X R135, R132.reuse, R135, R216.reuse, 0x1, P1 ;  /* 0x000000878487b211 */ /* 0x140fe400008f0cd8 */
[C---:B-----5:R-:W-:Y:S01]  /*b770*/  @!P2 LEA R2, P0, R132.reuse, R2, 0x1 ;  /* 0x000000028402a211 */ /* 0x060fe200078008ff */
[----:B------:R-:W-:Y:S01]  /*b780*/  @!PT LDS RZ, [RZ] ;  /* 0x00000000fffff984 */ /* 0x000fe20000000800 */
[----:B------:R-:W-:Y:S01]  /*b790*/  @!PT LDS RZ, [RZ] ;  /* 0x00000000fffff984 */ /* 0x000fe20000000800 */
[----:B------:R-:W-:Y:S01]  /*b7a0*/  @!PT LDS RZ, [RZ] ;  /* 0x00000000fffff984 */ /* 0x000fe20000000800 */
[----:B------:R-:W-:Y:S01]  /*b7b0*/  @!P4 LDGSTS.E.BYPASS.LTC128B.128 [R203+0x13000], desc[UR20][R224.64] ;  /* 0x13000000e0cbcfae */ /* 0x000fe2000b901d54 */
[----:B------:R-:W-:Y:S02]  /*b7c0*/  ISETP.LT.AND P5, PT, RZ, UR17, PT ;  /* 0x00000011ff007c0c */ /* 0x000fe4000bfa1270 */
[----:B------:R-:W-:Y:S01]  /*b7d0*/  @!P2 LEA.HI.X R3, R132, R3, R216, 0x1, P0 ;  /* 0x000000038403a211 */ /* 0x000fe200000f0cd8 */
[----:B------:R-:W-:Y:S04]  /*b7e0*/  @P3 STS.128 [R203+0x15000], RZ ;  /* 0x015000ffcb003388 */ /* 0x000fe80000000c00 */
        /* <DEDUP_REMOVED lines=200> */
.L_x_112:
[----:B--2---:R-:W-:Y:S01]  /*c470*/  FMNMX.FTZ R135, R35, R2, !PT ;  /* 0x0000000223877209 */ /* 0x004fe20007810000 */
        /* <DEDUP_REMOVED lines=378> */
.L_x_110:
[----:B------:R-:W1:Y:S01]  /*dc20*/  SHFL.BFLY PT, R4, R217, 0x2, 0x1f ;  /* 0x0c401f00d9047f89 */ /* 0x000e6200000e0000 */
[----:B------:R-:W-:Y:S01]  /*dc30*/  MOV R15, 0x3f800000 ;  /* 0x3f800000000f7802 */ /* 0x000fe20000000f00 */
[----:B------:R-:W2:Y:S01]  /*dc40*/  S2UR UR4, SR_CgaCtaId ;  /* 0x00000000000479c3 */ /* 0x000ea20000008800 */
[----:B------:R-:W-:Y:S01]  /*dc50*/  MOV R14, 0x3f800000 ;  /* 0x3f800000000e7802 */ /* 0x000fe20000000f00 */
[----:B------:R-:W3:Y:S01]  /*dc60*/  SHFL.BFLY PT, R2, R219, 0x2, 0x1f ;  /* 0x0c401f00db027f89 */ /* 0x000ee200000e0000 */
[----:B------:R-:W-:Y:S01]  /*dc70*/  UMOV UR6, 0x400 ;  /* 0x0000040000067882 */ /* 0x000fe20000000000 */
[----:B------:R-:W-:Y:S01]  /*dc80*/  UISETP.NE.AND UP0, UPT, UR12, -0x1, UPT ;  /* 0xffffffff0c00788c */ /* 0x000fe2000bf05270 */
[----:B------:R-:W4:Y:S01]  /*dc90*/  S2R R6, SR_TID.X ;  /* 0x0000000000067919 */ /* 0x000f220000002100 */
[----:B------:R-:W5:Y:S01]  /*dca0*/  S2R R0, SR_TID.X ;  /* 0x0000000000007919 */ /* 0x000f620000002100 */
[----:B-1----:R-:W-:Y:S01]  /*dcb0*/  FADD.FTZ R5, R4, R217 ;  /* 0x000000d904057221 */ /* 0x002fe20000010000 */
[----:B--2---:R-:W-:Y:S01]  /*dcc0*/  ULEA UR4, UR4, UR6, 0x18 ;  /* 0x0000000604047291 */ /* 0x004fe2000f8ec03f */
[----:B---3--:R-:W-:-:S03]  /*dcd0*/  FADD.FTZ R2, R2, R219 ;  /* 0x000000db02027221 */ /* 0x008fc60000010000 */
[----:B------:R-:W1:Y:S03]  /*dce0*/  SHFL.BFLY PT, R10, R5, 0x1, 0x1f ;  /* 0x0c201f00050a7f89 */ /* 0x000e6600000e0000 */
[----:B------:R-:W-:Y:S02]  /*dcf0*/  @UP0 ULDC.64 UR6, c[0x0][0x298] ;  /* 0x0000a60000060ab9 */ /* 0x000fe40000000a00 */
[----:B------:R-:W-:Y:S01]  /*dd00*/  @UP0 UIMAD.WIDE.U32 UR10, UR12, UR6, URZ ;  /* 0x000000060c0a02a5 */ /* 0x000fe2000f8e003f */
[----:B------:R-:W2:Y:S01]  /*dd10*/  SHFL.BFLY PT, R11, R2, 0x1, 0x1f ;  /* 0x0c201f00020b7f89 */ /* 0x000ea200000e0000 */
[----:B----4-:R-:W-:-:S04]  /*dd20*/  SHF.R.S32.HI R9, RZ, 0x1f, R6 ;  /* 0x0000001fff097819 */ /* 0x010fc80000011406 */
[----:B------:R-:W-:Y:S02]  /*dd30*/  LEA.HI R4, R9, R6, RZ, 0x3 ;  /* 0x0000000609047211 */ /* 0x000fe400078f18ff */
[----:B-----5:R-:W-:-:S04]  /*dd40*/  SHF.R.S32.HI R7, RZ, 0x1f, R0 ;  /* 0x0000001fff077819 */ /* 0x020fc80000011400 */
[CC--:B------:R-:W-:Y:S02]  /*dd50*/  LEA.HI R13, R7.reuse, R0.reuse, RZ, 0x2 ;  /* 0x00000000070d7211 */ /* 0x0c0fe400078f10ff */
[----:B------:R-:W-:Y:S01]  /*dd60*/  LEA.HI R8, R7, R0, RZ, 0x5 ;  /* 0x0000000007087211 */ /* 0x000fe200078f28ff */
[----:B-1----:R-:W-:Y:S01]  /*dd70*/  FADD.FTZ R10, R5, R10 ;  /* 0x0000000a050a7221 */ /* 0x002fe20000010000 */
[----:B------:R-:W-:Y:S02]  /*dd80*/  LEA.HI R5, R9, R6, RZ, 0x5 ;  /* 0x0000000609057211 */ /* 0x000fe400078f28ff */
[----:B------:R-:W-:Y:S01]  /*dd90*/  LOP3.LUT R17, R13, 0x3ffffffc, RZ, 0xc0, !PT ;  /* 0x3ffffffc0d117812 */ /* 0x000fe200078ec0ff */
[----:B--2---:R-:W-:Y:S01]  /*dda0*/  FADD.FTZ R11, R2, R11 ;  /* 0x0000000b020b7221 */ /* 0x004fe20000010000 */
[----:B------:R-:W-:Y:S02]  /*ddb0*/  FSETP.NE.FTZ.AND P0, PT, R10, RZ, PT ;  /* 0x000000ff0a00720b */ /* 0x000fe40003f15000 */
[----:B------:R-:W-:-:S02]  /*ddc0*/  LOP3.LUT R5, R5, 0xffffffe0, RZ, 0xc0, !PT ;  /* 0xffffffe005057812 */ /* 0x000fc400078ec0ff */
[----:B------:R-:W-:Y:S02]  /*ddd0*/  LOP3.LUT R2, R4, 0xfffffff8, RZ, 0xc0, !PT ;  /* 0xfffffff804027812 */ /* 0x000fe400078ec0ff */
[-C--:B------:R-:W-:Y:S02]  /*dde0*/  IADD3 R5, -R5, R6.reuse, RZ ;  /* 0x0000000605057210 */ /* 0x080fe40007ffe1ff */
[----:B------:R-:W-:Y:S02]  /*ddf0*/  IADD3 R2, -R2, R6, RZ ;  /* 0x0000000602027210 */ /* 0x000fe40007ffe1ff */
[--C-:B------:R-:W-:Y:S02]  /*de00*/  SHF.R.S32.HI R6, RZ, 0x2, R13.reuse ;  /* 0x00000002ff067819 */ /* 0x100fe4000001140d */
[----:B------:R-:W-:Y:S01]  /*de10*/  SHF.R.S32.HI R13, RZ, 0x1f, R13 ;  /* 0x0000001fff0d7819 */ /* 0x000fe2000001140d */
[----:B------:R-:W1:Y:S01]  /*de20*/  @P0 MUFU.RCP R15, R10 ;  /* 0x0000000a000f0308 */ /* 0x000e620000001000 */
[----:B------:R-:W-:-:S02]  /*de30*/  FSETP.NE.FTZ.AND P3, PT, R11, RZ, PT ;  /* 0x000000ff0b00720b */ /* 0x000fc40003f75000 */
[----:B------:R-:W-:Y:S02]  /*de40*/  LEA.HI R13, R13, R6, RZ, 0x3 ;  /* 0x000000060d0d7211 */ /* 0x000fe400078f18ff */
[----:B------:R-:W-:Y:S02]  /*de50*/  LOP3.LUT R9, R8, 0xffffffe0, RZ, 0xc0, !PT ;  /* 0xffffffe008097812 */ /* 0x000fe400078ec0ff */
[----:B------:R-:W-:Y:S02]  /*de60*/  LOP3.LUT R13, R13, 0xfffffff8, RZ, 0xc0, !PT ;  /* 0xfffffff80d0d7812 */ /* 0x000fe400078ec0ff */
[-C--:B------:R-:W-:Y:S02]  /*de70*/  LEA.HI R7, R7, R0.reuse, RZ, 0x3 ;  /* 0x0000000007077211 */ /* 0x080fe400078f18ff */
[----:B------:R-:W-:Y:S02]  /*de80*/  IADD3 R13, R6, -R13, RZ ;  /* 0x8000000d060d7210 */ /* 0x000fe40007ffe0ff */
[----:B------:R-:W-:Y:S01]  /*de90*/  IADD3 R12, -R17, R0, RZ ;  /* 0x00000000110c7210 */ /* 0x000fe20007ffe1ff */
[----:B------:R-:W2:Y:S01]  /*dea0*/  @P3 MUFU.RCP R14, R11 ;  /* 0x0000000b000e3308 */ /* 0x000ea20000001000 */
[----:B------:R-:W-:-:S02]  /*deb0*/  SHF.L.U32 R6, R13, 0x6, RZ ;  /* 0x000000060d067819 */ /* 0x000fc400000006ff */
[----:B------:R-:W-:Y:S01]  /*dec0*/  IADD3 R0, -R9, R0, RZ ;  /* 0x0000000009007210 */ /* 0x000fe20007ffe1ff */
[C---:B-1----:R-:W-:Y:S01]  /*ded0*/  FMUL.FTZ R131, R15.reuse, R131 ;  /* 0x000000830f837220 */ /* 0x042fe20000410000 */
[----:B------:R-:W-:Y:S01]  /*dee0*/  SHF.R.S32.HI R9, RZ, 0x5, R8 ;  /* 0x00000005ff097819 */ /* 0x000fe20000011408 */
[C---:B------:R-:W-:Y:S01]  /*def0*/  FMUL.FTZ R130, R15.reuse, R130 ;  /* 0x000000820f827220 */ /* 0x040fe20000410000 */
[----:B------:R-:W-:Y:S01]  /*df00*/  LOP3.LUT R6, R6, 0x1c0, RZ, 0xc0, !PT ;  /* 0x000001c006067812 */ /* 0x000fe200078ec0ff */
[----:B------:R-:W-:Y:S01]  /*df10*/  FMUL.FTZ R127, R15, R127 ;  /* 0x0000007f0f7f7220 */ /* 0x000fe20000410000 */
[----:B------:R-:W-:Y:S01]  /*df20*/  LOP3.LUT R8, R13, 0x1, RZ, 0xc0, !PT ;  /* 0x000000010d087812 */ /* 0x000fe200078ec0ff */
        /* <DEDUP_REMOVED lines=45> */
[----:B------:R-:W-:Y:S01]  /*e200*/  LEA R12, R9, R12, 0x9 ;  /* 0x0000000c090c7211 */ /* 0x000fe200078e48ff */
[----:B--2---:R-:W-:Y:S01]  /*e210*/  FMUL.FTZ R128, R14, R128 ;  /* 0x000000800e807220 */ /* 0x004fe20000410000 */
[----:B------:R-:W-:Y:S01]  /*e220*/  LEA.HI R15, R6, R6, RZ, 0x1d ;  /* 0x00000006060f7211 */ /* 0x000fe200078fe8ff */
[----:B------:R-:W-:Y:S01]  /*e230*/  FMUL.FTZ R129, R14, R129 ;  /* 0x000000810e817220 */ /* 0x000fe20000410000 */
[----:B------:R-:W-:Y:S01]  /*e240*/  ISETP.NE.U32.AND P4, PT, R8, 0x1, PT ;  /* 0x000000010800780c */ /* 0x000fe20003f85070 */
[----:B------:R-:W-:Y:S01]  /*e250*/  FMUL.FTZ R124, R14, R124 ;  /* 0x0000007c0e7c7220 */ /* 0x000fe20000410000 */
[----:B------:R-:W-:Y:S01]  /*e260*/  LEA R12, R12, R15, 0x1 ;  /* 0x0000000f0c0c7211 */ /* 0x000fe200078e08ff */
[C---:B------:R-:W-:Y:S01]  /*e270*/  FMUL.FTZ R125, R14.reuse, R125 ;  /* 0x0000007d0e7d7220 */ /* 0x040fe20000410000 */
[----:B------:R-:W-:Y:S01]  /*e280*/  R2P PR, R13, 0x6 ;  /* 0x000000060d007804 */ /* 0x000fe20000000000 */
[----:B------:R-:W-:Y:S01]  /*e290*/  FMUL.FTZ R36, R14, R36 ;  /* 0x000000240e247220 */ /* 0x000fe20000410000 */
[----:B------:R-:W-:Y:S01]  /*e2a0*/  LEA R15, R12, UR4, 0x1 ;  /* 0x000000040c0f7c11 */ /* 0x000fe2000f8e08ff */
[C---:B------:R-:W-:Y:S01]  /*e2b0*/  FMUL.FTZ R37, R14.reuse, R37 ;  /* 0x000000250e257220 */ /* 0x040fe20000410000 */
[----:B------:R-:W-:Y:S01]  /*e2c0*/  MOV R6, 0x20 ;  /* 0x0000002000067802 */ /* 0x000fe20000000f00 */
[C---:B------:R-:W-:Y:S01]  /*e2d0*/  FMUL.FTZ R40, R14.reuse, R40 ;  /* 0x000000280e287220 */ /* 0x040fe20000410000 */
[----:B------:R-:W-:Y:S01]  /*e2e0*/  MOV R8, 0x40 ;  /* 0x0000004000087802 */ /* 0x000fe20000000f00 */
[C---:B------:R-:W-:Y:S01]  /*e2f0*/  FMUL.FTZ R41, R14.reuse, R41 ;  /* 0x000000290e297220 */ /* 0x040fe20000410000 */
[C---:B------:R-:W-:Y:S01]  /*e300*/  IADD3 R13, R15.reuse, -0x10, RZ ;  /* 0xfffffff00f0d7810 */ /* 0x040fe20007ffe0ff */
[----:B------:R-:W-:Y:S01]  /*e310*/  FMUL.FTZ R44, R14, R44 ;  /* 0x0000002c0e2c7220 */ /* 0x000fe20000410000 */
[----:B------:R-:W-:Y:S01]  /*e320*/  SEL R6, R6, 0xffffffe0, !P1 ;  /* 0xffffffe006067807 */ /* 0x000fe20004800000 */
[C---:B------:R-:W-:Y:S01]  /*e330*/  FMUL.FTZ R45, R14.reuse, R45 ;  /* 0x0000002d0e2d7220 */ /* 0x040fe20000410000 */
[----:B------:R-:W-:Y:S01]  /*e340*/  @P4 IADD3 R13, R15, 0x10, RZ ;  /* 0x000000100f0d4810 */ /* 0x000fe20007ffe0ff */
[C---:B------:R-:W-:Y:S01]  /*e350*/  FMUL.FTZ R48, R14.reuse, R48 ;  /* 0x000000300e307220 */ /* 0x040fe20000410000 */
[----:B------:R-:W-:Y:S01]  /*e360*/  F2FP.BF16.F32.PACK_AB R128, R129, R128 ;  /* 0x000000808180723e */ /* 0x000fe200000010ff */
[C---:B------:R-:W-:Y:S01]  /*e370*/  FMUL.FTZ R49, R14.reuse, R49 ;  /* 0x000000310e317220 */ /* 0x040fe20000410000 */
[----:B------:R-:W-:Y:S01]  /*e380*/  F2FP.BF16.F32.PACK_AB R130, R131, R130 ;  /* 0x000000828382723e */ /* 0x000fe200000010ff */
[----:B------:R-:W-:Y:S01]  /*e390*/  FMUL.FTZ R52, R14, R52 ;  /* 0x000000340e347220 */ /* 0x000fe20000410000 */
[----:B------:R-:W-:Y:S01]  /*e3a0*/  SEL R8, R8, 0xffffffc0, !P2 ;  /* 0xffffffc008087807 */ /* 0x000fe20005000000 */
[----:B------:R1:W-:Y:S01]  /*e3b0*/  STS [R15], R128 ;  /* 0x000000800f007388 */ /* 0x0003e20000000800 */
[----:B------:R-:W-:Y:S01]  /*e3c0*/  F2FP.BF16.F32.PACK_AB R124, R125, R124 ;  /* 0x0000007c7d7c723e */ /* 0x000fe200000010ff */
[C---:B------:R-:W-:Y:S01]  /*e3d0*/  FMUL.FTZ R53, R14.reuse, R53 ;  /* 0x000000350e357220 */ /* 0x040fe20000410000 */
[----:B------:R-:W-:Y:S01]  /*e3e0*/  F2FP.BF16.F32.PACK_AB R126, R127, R126 ;  /* 0x0000007e7f7e723e */ /* 0x000fe200000010ff */
[----:B------:R1:W-:Y:S01]  /*e3f0*/  STS [R15+0x400], R130 ;  /* 0x000400820f007388 */ /* 0x0003e20000000800 */
[----:B------:R-:W-:Y:S01]  /*e400*/  F2FP.BF16.F32.PACK_AB R36, R37, R36 ;  /* 0x000000242524723e */ /* 0x000fe200000010ff */
[C---:B------:R-:W-:Y:S01]  /*e410*/  FMUL.FTZ R56, R14.reuse, R56 ;  /* 0x000000380e387220 */ /* 0x040fe20000410000 */
[----:B------:R-:W-:Y:S01]  /*e420*/  F2FP.BF16.F32.PACK_AB R38, R39, R38 ;  /* 0x000000262726723e */ /* 0x000fe200000010ff */
[----:B------:R1:W-:Y:S01]  /*e430*/  STS [R13], R124 ;  /* 0x0000007c0d007388 */ /* 0x0003e20000000800 */
[----:B------:R-:W-:Y:S01]  /*e440*/  IADD3 R17, R15, R6, RZ ;  /* 0x000000060f117210 */ /* 0x000fe20007ffe0ff */
[C---:B------:R-:W-:Y:S01]  /*e450*/  FMUL.FTZ R57, R14.reuse, R57 ;  /* 0x000000390e397220 */ /* 0x040fe20000410000 */
[----:B------:R-:W-:Y:S01]  /*e460*/  F2FP.BF16.F32.PACK_AB R40, R41, R40 ;  /* 0x000000282928723e */ /* 0x000fe200000010ff */
[----:B------:R1:W-:Y:S01]  /*e470*/  STS [R13+0x400], R126 ;  /* 0x0004007e0d007388 */ /* 0x0003e20000000800 */
[----:B------:R-:W-:Y:S01]  /*e480*/  F2FP.BF16.F32.PACK_AB R42, R43, R42 ;  /* 0x0000002a2b2a723e */ /* 0x000fe200000010ff */
[----:B------:R-:W-:Y:S01]  /*e490*/  FMUL.FTZ R60, R14, R60 ;  /* 0x0000003c0e3c7220 */ /* 0x000fe20000410000 */
[----:B------:R-:W-:Y:S01]  /*e4a0*/  IADD3 R19, R6, R13, RZ ;  /* 0x0000000d06137210 */ /* 0x000fe20007ffe0ff */
[----:B------:R1:W-:Y:S01]  /*e4b0*/  STS [R17], R36 ;  /* 0x0000002411007388 */ /* 0x0003e20000000800 */
[----:B------:R-:W-:Y:S01]  /*e4c0*/  F2FP.BF16.F32.PACK_AB R44, R45, R44 ;  /* 0x0000002c2d2c723e */ /* 0x000fe200000010ff */
[C---:B------:R-:W-:Y:S01]  /*e4d0*/  FMUL.FTZ R61, R14.reuse, R61 ;  /* 0x0000003d0e3d7220 */ /* 0x040fe20000410000 */
[----:B------:R-:W-:Y:S01]  /*e4e0*/  F2FP.BF16.F32.PACK_AB R46, R47, R46 ;  /* 0x0000002e2f2e723e */ /* 0x000fe200000010ff */
[----:B------:R1:W-:Y:S01]  /*e4f0*/  STS [R17+0x400], R38 ;  /* 0x0004002611007388 */ /* 0x0003e20000000800 */
[----:B------:R-:W-:Y:S01]  /*e500*/  IADD3 R21, R15, R8, RZ ;  /* 0x000000080f157210 */ /* 0x000fe20007ffe0ff */
[C---:B------:R-:W-:Y:S01]  /*e510*/  FMUL.FTZ R64, R14.reuse, R64 ;  /* 0x000000400e407220 */ /* 0x040fe20000410000 */
[----:B------:R-:W-:Y:S01]  /*e520*/  PLOP3.LUT P1, PT, PT, PT, UP0, 0x80, 0x0 ;  /* 0x000000000000781c */ /* 0x000fe20003f2f008 */
        /* <DEDUP_REMOVED lines=74> */
.L_x_114:
[----:B------:R-:W-:Y:S01]  /*e9d0*/  ULDC.U8 UR6, c[0x0][0x3d8] ;  /* 0x0000f60000067ab9 */ /* 0x000fe20000000000 */
[----:B------:R-:W-:Y:S01]  /*e9e0*/  ULDC.U8 UR8, c[0x0][0x3d9] ;  /* 0x0000f64000087ab9 */ /* 0x000fe20000000000 */
[----:B------:R-:W-:Y:S01]  /*e9f0*/  ISETP.NE.AND P5, PT, RZ, UR6, PT ;  /* 0x00000006ff007c0c */ /* 0x000fe2000bfa5270 */
[--C-:B------:R-:W-:Y:S01]  /*ea00*/  IMAD.IADD R23, R17, 0x1, R8.reuse ;  /* 0x0000000111177824 */ /* 0x100fe200078e0208 */
[----:B------:R-:W-:Y:S01]  /*ea10*/  F2FP.BF16.F32.PACK_AB R116, R117, R116 ;  /* 0x000000747574723e */ /* 0x000fe200000010ff */
[----:B------:R-:W-:Y:S01]  /*ea20*/  IMAD.IADD R25, R8, 0x1, R13 ;  /* 0x0000000108197824 */ /* 0x000fe200078e020d */
[----:B------:R-:W-:Y:S01]  /*ea30*/  ISETP.NE.OR P1, PT, RZ, UR8, !P5 ;  /* 0x00000008ff007c0c */ /* 0x000fe2000ef25670 */
[----:B------:R-:W-:Y:S01]  /*ea40*/  IMAD.IADD R27, R19, 0x1, R8 ;  /* 0x00000001131b7824 */ /* 0x000fe200078e0208 */
[----:B------:R-:W-:Y:S02]  /*ea50*/  F2FP.BF16.F32.PACK_AB R118, R119, R118 ;  /* 0x000000767776723e */ /* 0x000fe400000010ff */
[----:B------:R-:W-:-:S02]  /*ea60*/  CS2R R28, SRZ ;  /* 0x00000000001c7805 */ /* 0x000fc4000001ff00 */
        /* <DEDUP_REMOVED lines=14> */
.L_x_115:
[----:B------:R-:W-:Y:S01]  /*eb50*/  ISETP.NE.AND P1, PT, RZ, UR8, PT ;  /* 0x00000008ff007c0c */ /* 0x000fe2000bf25270 */
[----:B------:R-:W-:Y:S01]  /*eb60*/  STS [R25], R48 ;  /* 0x0000003019007388 */ /* 0x000fe20000000800 */
[----:B------:R-:W-:Y:S01]  /*eb70*/  PLOP3.LUT P4, PT, PT, PT, PT, 0x8, 0x0 ;  /* 0x000000000000781c */ /* 0x000fe20003f8e170 */
[----:B------:R-:W1:Y:S01]  /*eb80*/  S2UR UR6, SR_CTAID.X ;  /* 0x00000000000679c3 */ /* 0x000e620000002500 */
[----:B------:R-:W-:Y:S01]  /*eb90*/  SHF.R.S32.HI R26, RZ, 0x1f, R9 ;  /* 0x0000001fff1a7819 */ /* 0x000fe20000011409 */
[----:B------:R-:W-:Y:S01]  /*eba0*/  STS [R25+0x400], R50 ;  /* 0x0004003219007388 */ /* 0x000fe20000000800 */
[----:B------:R-:W-:Y:S01]  /*ebb0*/  SHF.R.S32.HI R24, RZ, 0x1f, R5 ;  /* 0x0000001fff187819 */ /* 0x000fe20000011405 */
[----:B------:R-:W-:Y:S01]  /*ebc0*/  @P3 MUFU.LG2 R11, R11 ;  /* 0x0000000b000b3308 */ /* 0x000fe20000000c00 */
[----:B------:R-:W-:Y:S01]  /*ebd0*/  LEA.HI R26, R26, R9, RZ, 0x3 ;  /* 0x000000091a1a7211 */ /* 0x000fe200078f18ff */
[----:B------:R-:W-:Y:S01]  /*ebe0*/  STS [R23], R52 ;  /* 0x0000003417007388 */ /* 0x000fe20000000800 */
[----:B------:R-:W-:Y:S01]  /*ebf0*/  LOP3.LUT P6, RZ, R0, 0x3, RZ, 0xc0, !PT ;  /* 0x0000000300ff7812 */ /* 0x000fe200078cc0ff */
[----:B------:R-:W-:Y:S01]  /*ec00*/  BSSY B0, `(.L_x_116) ;  /* 0x0000064000007945 */ /* 0x000fe20003800000 */
[----:B------:R-:W-:Y:S01]  /*ec10*/  SHF.R.S32.HI R30, RZ, 0x3, R4 ;  /* 0x00000003ff1e7819 */ /* 0x000fe20000011404 */
[----:B------:R-:W-:Y:S01]  /*ec20*/  STS [R23+0x400], R54 ;  /* 0x0004003617007388 */ /* 0x000fe20000000800 */
[----:B------:R-:W2:Y:S01]  /*ec30*/  @!P1 LDC R6, c[0x0][0x2c4] ;  /* 0x0000b100ff069b82 */ /* 0x000ea20000000800 */
[----:B------:R-:W-:Y:S01]  /*ec40*/  @!P1 PLOP3.LUT P4, PT, P5, PT, PT, 0x80, 0x0 ;  /* 0x000000000000981c */ /* 0x000fe20002f8f070 */
[----:B------:R-:W3:Y:S01]  /*ec50*/  @P0 MUFU.LG2 R10, R10 ;  /* 0x0000000a000a0308 */ /* 0x000ee20000000c00 */
[----:B------:R-:W-:Y:S01]  /*ec60*/  STS [R27], R56 ;  /* 0x000000381b007388 */ /* 0x000fe20000000800 */
[----:B------:R-:W-:-:S02]  /*ec70*/  LEA.HI R24, R24, R5, RZ, 0x2 ;  /* 0x0000000518187211 */ /* 0x000fc400078f10ff */
[----:B------:R-:W-:Y:S01]  /*ec80*/  LOP3.LUT R26, R26, 0xffffff8, RZ, 0xc0, !PT ;  /* 0x0ffffff81a1a7812 */ /* 0x000fe200078ec0ff */
[----:B------:R-:W-:Y:S01]  /*ec90*/  STS [R27+0x400], R58 ;  /* 0x0004003a1b007388 */ /* 0x000fe20000000800 */
[----:B------:R-:W4:Y:S01]  /*eca0*/  @!P1 LDC R31, c[0x0][0x270] ;  /* 0x00009c00ff1f9b82 */ /* 0x000f220000000800 */
[----:B------:R-:W-:Y:S02]  /*ecb0*/  IADD3 R4, R30, 0x40, RZ ;  /* 0x000000401e047810 */ /* 0x000fe40007ffe0ff */
[----:B------:R-:W-:Y:S01]  /*ecc0*/  STS [R15+0x4000], R60 ;  /* 0x0040003c0f007388 */ /* 0x000fe20000000800 */
[----:B------:R-:W-:Y:S01]  /*ecd0*/  IMAD.IADD R26, R9, 0x1, -R26 ;  /* 0x00000001091a7824 */ /* 0x000fe200078e0a1a */
[----:B------:R-:W-:Y:S02]  /*ece0*/  SHF.R.S32.HI R9, RZ, 0x2, R24 ;  /* 0x00000002ff097819 */ /* 0x000fe40000011418 */
[----:B------:R-:W-:Y:S01]  /*ecf0*/  STS [R15+0x4400], R62 ;  /* 0x0044003e0f007388 */ /* 0x000fe20000000800 */
[----:B------:R-:W5:Y:S02]  /*ed00*/  @P0 LDC R0, c[0x0][0x2e8] ;  /* 0x0000ba00ff000b82 */ /* 0x000f640000000800 */
[----:B------:R-:W-:Y:S01]  /*ed10*/  IMAD R26, R26, 0x10, R9 ;  /* 0x000000101a1a7824 */ /* 0x000fe200078e0209 */
[----:B------:R-:W-:Y:S01]  /*ed20*/  STS [R13+0x4000], R64 ;  /* 0x004000400d007388 */ /* 0x000fe20000000800 */
[----:B---3--:R-:W-:-:S03]  /*ed30*/  @P0 FMUL.FTZ R10, R10, 0.69314718246459960938 ;  /* 0x3f3172180a0a0820 */ /* 0x008fc60000410000 */
[----:B------:R-:W-:Y:S01]  /*ed40*/  STS [R13+0x4400], R66 ;  /* 0x004400420d007388 */ /* 0x000fe20000000800 */
[----:B--2---:R-:W2:Y:S03]  /*ed50*/  @P4 LDC R6, c[0x0][0x2e4] ;  /* 0x0000b900ff064b82 */ /* 0x004ea60000000800 */
[----:B------:R-:W-:Y:S04]  /*ed60*/  STS [R17+0x4000], R68 ;  /* 0x0040004411007388 */ /* 0x000fe80000000800 */
[----:B------:R-:W-:Y:S01]  /*ed70*/  STS [R17+0x4400], R70 ;  /* 0x0044004611007388 */ /* 0x000fe20000000800 */
[----:B------:R-:W3:Y:S03]  /*ed80*/  @P3 LDC R5, c[0x0][0x2e8] ;  /* 0x0000ba00ff053b82 */ /* 0x000ee60000000800 */
[----:B------:R-:W-:Y:S04]  /*ed90*/  STS [R19+0x4000], R72 ;  /* 0x0040004813007388 */ /* 0x000fe80000000800 */
        /* <DEDUP_REMOVED lines=10> */
[----:B------:R1:W-:Y:S04]  /*ee40*/  STS [R15+0x8400], R94 ;  /* 0x0084005e0f007388 */ /* 0x0003e80000000800 */
[----:B------:R-:W-:Y:S04]  /*ee50*/  STS [R13+0x8000], R96 ;  /* 0x008000600d007388 */ /* 0x000fe80000000800 */
[----:B------:R4:W-:Y:S04]  /*ee60*/  STS [R13+0x8400], R98 ;  /* 0x008400620d007388 */ /* 0x0009e80000000800 */
[----:B------:R-:W-:Y:S04]  /*ee70*/  STS [R17+0x8000], R100 ;  /* 0x0080006411007388 */ /* 0x000fe80000000800 */
[----:B------:R-:W-:Y:S04]  /*ee80*/  STS [R17+0x8400], R102 ;  /* 0x0084006611007388 */ /* 0x000fe80000000800 */
[----:B------:R-:W-:Y:S04]  /*ee90*/  STS [R19+0x8000], R120 ;  /* 0x0080007813007388 */ /* 0x000fe80000000800 */
[----:B------:R-:W-:Y:S01]  /*eea0*/  STS [R19+0x8400], R122 ;  /* 0x0084007a13007388 */ /* 0x000fe20000000800 */
[----:B-1----:R-:W1:Y:S03]  /*eeb0*/  @P1 LDC.64 R14, c[0x0][0x2c0] ;  /* 0x0000b000ff0e1b82 */ /* 0x002e660000000a00 */
[----:B------:R-:W-:Y:S04]  /*eec0*/  STS [R21+0x8000], R104 ;  /* 0x0080006815007388 */ /* 0x000fe80000000800 */
[----:B------:R-:W-:Y:S01]  /*eed0*/  STS [R21+0x8400], R106 ;  /* 0x0084006a15007388 */ /* 0x000fe20000000800 */
[----:B----4-:R-:W4:Y:S03]  /*eee0*/  @P1 LDC R13, c[0x0][0x2c0] ;  /* 0x0000b000ff0d1b82 */ /* 0x010f260000000800 */
[----:B------:R-:W-:Y:S04]  /*eef0*/  STS [R25+0x8000], R116 ;  /* 0x0080007419007388 */ /* 0x000fe80000000800 */
[----:B------:R5:W-:Y:S04]  /*ef00*/  STS [R25+0x8400], R118 ;  /* 0x0084007619007388 */ /* 0x000be80000000800 */
[----:B------:R1:W-:Y:S04]  /*ef10*/  STS [R23+0x8000], R108 ;  /* 0x0080006c17007388 */ /* 0x0003e80000000800 */
[----:B------:R1:W-:Y:S02]  /*ef20*/  STS [R23+0x8400], R110 ;  /* 0x0084006e17007388 */ /* 0x0003e40000000800 */
[----:B-1----:R-:W-:-:S02]  /*ef30*/  @P1 IMAD R15, R15, R14, RZ ;  /* 0x0000000e0f0f1224 */ /* 0x002fc400078e02ff */
[----:B--2---:R-:W-:Y:S01]  /*ef40*/  @!P1 IMAD.MOV.U32 R15, RZ, RZ, R6 ;  /* 0x000000ffff0f9224 */ /* 0x004fe200078e0006 */
[----:B------:R1:W-:Y:S04]  /*ef50*/  STS [R27+0x8000], R112 ;  /* 0x008000701b007388 */ /* 0x0003e80000000800 */
[----:B------:R1:W-:Y:S01]  /*ef60*/  STS [R27+0x8400], R114 ;  /* 0x008400721b007388 */ /* 0x0003e20000000800 */
[----:B------:R-:W-:Y:S01]  /*ef70*/  @!P1 IMAD.MOV.U32 R13, RZ, RZ, 0x1 ;  /* 0x00000001ff0d9424 */ /* 0x000fe200078e00ff */
[----:B------:R-:W-:Y:S01]  /*ef80*/  BAR.SYNC.DEFER_BLOCKING 0x0 ;  /* 0x0000000000007b1d */ /* 0x000fe20000010000 */
[----:B-----5:R-:W-:Y:S02]  /*ef90*/  @P1 IMAD.MOV.U32 R25, RZ, RZ, 0x1 ;  /* 0x00000001ff191424 */ /* 0x020fe400078e00ff */
[----:B------:R-:W-:-:S03]  /*efa0*/  @!P1 IMAD R25, R6, R31, RZ ;  /* 0x0000001f06199224 */ /* 0x000fc600078e02ff */
[----:B------:R-:W2:Y:S01]  /*efb0*/  S2R R8, SR_CTAID.Y ;  /* 0x0000000000087919 */ /* 0x000ea20000002600 */
[----:B------:R-:W-:Y:S01]  /*efc0*/  VIADD R6, R30, 0x20 ;  /* 0x000000201e067836 */ /* 0x000fe20000000000 */
[----:B------:R-:W-:Y:S01]  /*efd0*/  ISETP.GE.AND P1, PT, R4, UR5, PT ;  /* 0x0000000504007c0c */ /* 0x000fe2000bf26270 */
[----:B------:R-:W5:Y:S01]  /*efe0*/  S2R R12, SR_CTAID.Z ;  /* 0x00000000000c7919 */ /* 0x000f620000002700 */
[----:B------:R1:W1:Y:S04]  /*eff0*/  LDS.128 R20, [R203+0x3000] ;  /* 0x00300000cb147984 */ /* 0x0002680000000c00 */
[----:B------:R1:W1:Y:S01]  /*f000*/  LDS.128 R16, [R203+0x7000] ;  /* 0x00700000cb107984 */ /* 0x0002620000000c00 */
[----:B--2---:R-:W-:Y:S02]  /*f010*/  IMAD R8, R8, R25, RZ ;  /* 0x0000001908087224 */ /* 0x004fe400078e02ff */
[----:B------:R-:W-:-:S03]  /*f020*/  @P3 FMUL.FTZ R25, R11, 0.69314718246459960938 ;  /* 0x3f3172180b193820 */ /* 0x000fc60000410000 */
[----:B------:R-:W-:Y:S02]  /*f030*/  SEL R8, R8, RZ, !P2 ;  /* 0x000000ff08087207 */ /* 0x000fe40005000000 */
[----:B------:R-:W-:Y:S01]  /*f040*/  ISETP.GE.AND P2, PT, R6, UR5, PT ;  /* 0x0000000506007c0c */ /* 0x000fe2000bf46270 */
[----:B----4-:R-:W-:Y:S02]  /*f050*/  IMAD R6, R13, UR6, RZ ;  /* 0x000000060d067c24 */ /* 0x010fe4000f8e02ff */
[----:B-----5:R-:W-:Y:S02]  /*f060*/  IMAD R15, R12, R15, R8 ;  /* 0x0000000f0c0f7224 */ /* 0x020fe400078e0208 */
[----:B------:R-:W-:Y:S01]  /*f070*/  IMAD.SHL.U32 R9, R6, 0x80, RZ ;  /* 0x0000008006097824 */ /* 0x000fe200078e00ff */
[----:B------:R-:W-:Y:S01]  /*f080*/  MOV R6, 0x7f800000 ;  /* 0x7f80000000067802 */ /* 0x000fe20000000f00 */
[----:B------:R-:W-:Y:S02]  /*f090*/  IMAD.MOV.U32 R8, RZ, RZ, 0x7f800000 ;  /* 0x7f800000ff087424 */ /* 0x000fe400078e00ff */
[----:B------:R-:W-:Y:S01]  /*f0a0*/  @P0 FFMA.FTZ R6, R3, R0, R10 ;  /* 0x0000000003060223 */ /* 0x000fe2000001000a */
[----:B---3--:R-:W-:Y:S01]  /*f0b0*/  @P3 FFMA.FTZ R8, R132, R5, R25 ;  /* 0x0000000584083223 */ /* 0x008fe20000010019 */
[----:B------:R-:W-:Y:S01]  /*f0c0*/  SHF.R.S32.HI R11, RZ, 0x1f, R9 ;  /* 0x0000001fff0b7819 */ /* 0x000fe20000011409 */
[----:B------:R-:W-:Y:S01]  /*f0d0*/  IMAD.SHL.U32 R0, R2, 0x8, RZ ;  /* 0x0000000802007824 */ /* 0x000fe200078e00ff */
[----:B------:R-:W-:-:S02]  /*f0e0*/  IADD3 R9, P5, P4, R9, R28, R15 ;  /* 0x0000001c09097210 */ /* 0x000fc40007cbe00f */
[----:B------:R-:W-:-:S04]  /*f0f0*/  SHF.R.S32.HI R28, RZ, 0x1f, R15 ;  /* 0x0000001fff1c7819 */ /* 0x000fc8000001140f */
[----:B------:R-:W-:Y:S01]  /*f100*/  IADD3.X R28, R11, R29, R28, P5, P4 ;  /* 0x0000001d0b1c7210 */ /* 0x000fe20002fe841c */
[----:B-1----:R-:W-:Y:S06]  /*f110*/  @P6 BRA `(.L_x_117) ;  /* 0x0000000000486947 */ /* 0x002fec0003800000 */
        /* <DEDUP_REMOVED lines=8> */
[----:B------:R-:W2:Y:S01]  /*f1a0*/  @!P4 LDC.64 R2, c[0x0][0x2b0] ;  /* 0x0000ac00ff02cb82 */ /* 0x000ea20000000a00 */
[C---:B------:R-:W-:Y:S02]  /*f1b0*/  @!P4 IADD3 R9, P0, R13.reuse, R9, RZ ;  /* 0x000000090d09c210 */ /* 0x040fe40007f1e0ff */
[-C--:B------:R-:W-:Y:S02]  /*f1c0*/  @!P5 LEA.HI.X.SX32 R26, R26, R28.reuse, 0x1, P3 ;  /* 0x0000001c1a1ad211 */ /* 0x080fe400018f0eff */
[----:B------:R-:W-:Y:S02]  /*f1d0*/  @!P4 LEA.HI.X.SX32 R28, R13, R28, 0x1, P0 ;  /* 0x0000001c0d1cc211 */ /* 0x000fe400000f0eff */
[----:B-1----:R-:W-:-:S04]  /*f1e0*/  @!P5 LEA R4, P3, R10, R4, 0x2 ;  /* 0x000000040a04d211 */ /* 0x002fc800078610ff */
[----:B------:R-:W-:Y:S02]  /*f1f0*/  @!P5 LEA.HI.X R5, R10, R5, R26, 0x2, P3 ;  /* 0x000000050a05d211 */ /* 0x000fe400018f141a */
[----:B--2---:R-:W-:-:S03]  /*f200*/  @!P4 LEA R2, P0, R9, R2, 0x2 ;  /* 0x000000020902c211 */ /* 0x004fc600078010ff */
[----:B------:R1:W-:Y:S01]  /*f210*/  @!P5 STG.E desc[UR20][R4.64], R8 ;  /* 0x000000080400d986 */ /* 0x0003e2000c101914 */
[----:B------:R-:W-:-:S05]  /*f220*/  @!P4 LEA.HI.X R3, R9, R3, R28, 0x2, P0 ;  /* 0x000000030903c211 */ /* 0x000fca00000f141c */
[----:B------:R1:W-:Y:S04]  /*f230*/  @!P4 STG.E desc[UR20][R2.64], R6 ;  /* 0x000000060200c986 */ /* 0x0003e8000c101914 */
.L_x_117:
[----:B------:R-:W-:Y:S05]  /*f240*/  BSYNC B0 ;  /* 0x0000000000007941 */ /* 0x000fea0003800000 */
.L_x_116:
[----:B-1----:R-:W-:Y:S01]  /*f250*/  SHF.R.S32.HI R4, RZ, 0x1f, R12 ;  /* 0x0000001fff047819 */ /* 0x002fe2000001140c */
[----:B------:R-:W-:Y:S01]  /*f260*/  UIMAD UR14, UR6, -0x80, UR14 ;  /* 0xffffff80060e78a4 */ /* 0x000fe2000f8e020e */
[----:B------:R-:W-:Y:S01]  /*f270*/  SHF.R.S32.HI R3, RZ, 0x1f, R0 ;  /* 0x0000001fff037819 */ /* 0x000fe20000011400 */
[----:B------:R-:W-:Y:S01]  /*f280*/  VIADD R2, R30, 0x60 ;  /* 0x000000601e027836 */ /* 0x000fe20000000000 */
[----:B------:R-:W-:Y:S01]  /*f290*/  IADD3 R8, P3, R0, UR10, RZ ;  /* 0x0000000a00087c10 */ /* 0x000fe2000ff7e0ff */
[----:B------:R-:W-:Y:S01]  /*f2a0*/  ULDC.64 UR6, c[0x0][0x2a0] ;  /* 0x0000a80000067ab9 */ /* 0x000fe20000000a00 */
[----:B------:R-:W-:Y:S01]  /*f2b0*/  SHF.R.S32.HI R7, RZ, 0x3, R7 ;  /* 0x00000003ff077819 */ /* 0x000fe20000011407 */
[----:B------:R-:W-:Y:S01]  /*f2c0*/  IMAD R29, R4, UR6, RZ ;  /* 0x00000006041d7c24 */ /* 0x000fe2000f8e02ff */
[----:B------:R-:W-:Y:S01]  /*f2d0*/  IADD3.X R9, R3, UR4, RZ, P3, !PT ;  /* 0x0000000403097c10 */ /* 0x000fe20009ffe4ff */
[----:B------:R-:W-:Y:S01]  /*f2e0*/  IMAD.U32 R25, RZ, RZ, UR13 ;  /* 0x0000000dff197e24 */ /* 0x000fe2000f8e00ff */
[----:B------:R-:W-:Y:S01]  /*f2f0*/  ISETP.GE.AND P0, PT, R2, UR5, PT ;  /* 0x0000000502007c0c */ /* 0x000fe2000bf06270 */
[C---:B------:R-:W-:Y:S01]  /*f300*/  IMAD R29, R12.reuse, UR7, R29 ;  /* 0x000000070c1d7c24 */ /* 0x040fe2000f8e021d */
[----:B------:R-:W-:Y:S01]  /*f310*/  ISETP.GE.AND P3, PT, R7, UR14, PT ;  /* 0x0000000e07007c0c */ /* 0x000fe2000bf66270 */
[----:B------:R-:W-:Y:S01]  /*f320*/  IMAD.WIDE.U32 R2, R12, UR6, R8 ;  /* 0x000000060c027c25 */ /* 0x000fe2000f8e0008 */
[----:B------:R1:W2:Y:S01]  /*f330*/  LDS.128 R4, [R203+0x8000] ;  /* 0x00800000cb047984 */ /* 0x0002a20000000c00 */
[--C-:B------:R-:W-:Y:S01]  /*f340*/  SHF.R.S32.HI R31, RZ, 0x1f, R30.reuse ;  /* 0x0000001fff1f7819 */ /* 0x100fe2000001141e */
[----:B------:R-:W-:Y:S01]  /*f350*/  BSSY B0, `(.L_x_118) ;  /* 0x0000016000007945 */ /* 0x000fe20003800000 */
[----:B------:R-:W-:Y:S01]  /*f360*/  IMAD.IADD R29, R3, 0x1, R29 ;  /* 0x00000001031d7824 */ /* 0x000fe200078e021d */
[----:B------:R1:W3:Y:S01]  /*f370*/  LDS.128 R12, [R203] ;  /* 0x00000000cb0c7984 */ /* 0x0002e20000000c00 */
[----:B------:R-:W-:-:S03]  /*f380*/  IMAD.WIDE R24, R25, 0x80, R30 ;  /* 0x0000008019187825 */ /* 0x000fc600078e021e */
[----:B------:R1:W4:Y:S03]  /*f390*/  LDS.128 R8, [R203+0x4000] ;  /* 0x00400000cb087984 */ /* 0x0003260000000c00 */
[----:B------:R-:W-:Y:S05]  /*f3a0*/  @P3 BRA `(.L_x_119) ;  /* 0x0000000000403947 */ /* 0x000fea0003800000 */
[----:B------:R-:W-:Y:S01]  /*f3b0*/  ULDC.64 UR6, c[0x0][0x298] ;  /* 0x0000a60000067ab9 */ /* 0x000fe20000000a00 */
[----:B------:R-:W-:Y:S01]  /*f3c0*/  IMAD.MOV.U32 R28, RZ, RZ, R2 ;  /* 0x000000ffff1c7224 */ /* 0x000fe200078e0002 */
[----:B------:R-:W-:Y:S01]  /*f3d0*/  ULDC UR4, c[0x0][0x2d0] ;  /* 0x0000b40000047ab9 */ /* 0x000fe20000000800 */
[----:B------:R-:W-:Y:S01]  /*f3e0*/  IMAD R27, R25, UR6, RZ ;  /* 0x00000006191b7c24 */ /* 0x000fe2000f8e02ff */
[----:B------:R-:W-:Y:S01]  /*f3f0*/  ISETP.GE.AND P6, PT, R0, UR4, PT ;  /* 0x0000000400007c0c */ /* 0x000fe2000bfc6270 */
[----:B------:R-:W-:Y:S01]  /*f400*/  IMAD.WIDE.U32 R30, R24, UR6, R28 ;  /* 0x00000006181e7c25 */ /* 0x000fe2000f8e001c */
[----:B------:R-:W-:Y:S02]  /*f410*/  ISETP.GE.AND P5, PT, R209, UR4, PT ;  /* 0x00000004d1007c0c */ /* 0x000fe4000bfa6270 */
[----:B------:R-:W-:Y:S01]  /*f420*/  ISETP.GE.AND P4, PT, R208, UR4, PT ;  /* 0x00000004d0007c0c */ /* 0x000fe2000bf86270 */
[----:B------:R-:W-:Y:S01]  /*f430*/  IMAD R26, R24, UR7, R27 ;  /* 0x00000007181a7c24 */ /* 0x000fe2000f8e021b */
[----:B------:R-:W-:-:S02]  /*f440*/  ULDC.64 UR6, c[0x0][0x280] ;  /* 0x0000a00000067ab9 */ /* 0x000fc40000000a00 */
[----:B------:R-:W-:Y:S01]  /*f450*/  LEA R32, P3, R30, UR6, 0x1 ;  /* 0x000000061e207c11 */ /* 0x000fe2000f8608ff */
[----:B------:R-:W-:-:S05]  /*f460*/  IMAD.IADD R26, R31, 0x1, R26 ;  /* 0x000000011f1a7824 */ /* 0x000fca00078e021a */
[----:B------:R-:W-:-:S05]  /*f470*/  LEA.HI.X R33, R30, UR7, R26, 0x1, P3 ;  /* 0x000000071e217c11 */ /* 0x000fca00098f0c1a */
[----:B---3--:R3:W-:Y:S04]  /*f480*/  @!P6 STG.E.128 desc[UR20][R32.64], R12 ;  /* 0x0000000c2000e986 */ /* 0x0087e8000c101d14 */
[----:B----4-:R3:W-:Y:S04]  /*f490*/  @!P5 STG.E.128 desc[UR20][R32.64+0x80], R8 ;  /* 0x000080082000d986 */ /* 0x0107e8000c101d14 */
[----:B--2---:R3:W-:Y:S02]  /*f4a0*/  @!P4 STG.E.128 desc[UR20][R32.64+0x100], R4 ;  /* 0x000100042000c986 */ /* 0x0047e4000c101d14 */
.L_x_119:
[----:B------:R-:W-:Y:S05]  /*f4b0*/  BSYNC B0 ;  /* 0x0000000000007941 */ /* 0x000fea0003800000 */
.L_x_118:
[----:B---3--:R3:W1:Y:S01]  /*f4c0*/  LDS.128 R12, [R203+0x1000] ;  /* 0x00100000cb0c7984 */ /* 0x0086620000000c00 */
[----:B------:R-:W-:Y:S03]  /*f4d0*/  BSSY B0, `(.L_x_120) ;  /* 0x0000017000007945 */ /* 0x000fe60003800000 */
[----:B----4-:R3:W4:Y:S04]  /*f4e0*/  LDS.128 R8, [R203+0x5000] ;  /* 0x00500000cb087984 */ /* 0x0107280000000c00 */
[----:B--2---:R3:W2:Y:S01]  /*f4f0*/  LDS.128 R4, [R203+0x9000] ;  /* 0x00900000cb047984 */ /* 0x0046a20000000c00 */
[----:B------:R-:W-:Y:S05]  /*f500*/  @P2 BRA `(.L_x_121) ;  /* 0x00000000004c2947 */ /* 0x000fea0003800000 */
[----:B------:R-:W-:Y:S01]  /*f510*/  IADD3 R27, P2, R24, 0x20, RZ ;  /* 0x00000020181b7810 */ /* 0x000fe20007f5e0ff */
[----:B------:R-:W-:Y:S01]  /*f520*/  ULDC.64 UR6, c[0x0][0x298] ;  /* 0x0000a60000067ab9 */ /* 0x000fe20000000a00 */
[----:B------:R-:W-:Y:S01]  /*f530*/  MOV R31, R29 ;  /* 0x0000001d001f7202 */ /* 0x000fe20000000f00 */
[----:B------:R-:W-:Y:S01]  /*f540*/  IMAD.MOV.U32 R30, RZ, RZ, R2 ;  /* 0x000000ffff1e7224 */ /* 0x000fe200078e0002 */
[----:B------:R-:W-:Y:S01]  /*f550*/  ULDC UR4, c[0x0][0x2d0] ;  /* 0x0000b40000047ab9 */ /* 0x000fe20000000800 */
[----:B------:R-:W-:Y:S01]  /*f560*/  IMAD.X R26, RZ, RZ, R25, P2 ;  /* 0x000000ffff1a7224 */ /* 0x000fe200010e0619 */
[----:B------:R-:W-:Y:S01]  /*f570*/  ISETP.GE.AND P4, PT, R0, UR4, PT ;  /* 0x0000000400007c0c */ /* 0x000fe2000bf86270 */
[----:B------:R-:W-:Y:S01]  /*f580*/  IMAD.WIDE.U32 R30, R27, UR6, R30 ;  /* 0x000000061b1e7c25 */ /* 0x000fe2000f8e001e */
[----:B------:R-:W-:Y:S02]  /*f590*/  ISETP.GE.AND P3, PT, R209, UR4, PT ;  /* 0x00000004d1007c0c */ /* 0x000fe4000bf66270 */
[----:B------:R-:W-:Y:S01]  /*f5a0*/  ISETP.GE.AND P2, PT, R208, UR4, PT ;  /* 0x00000004d0007c0c */ /* 0x000fe2000bf46270 */
[----:B------:R-:W-:-:S04]  /*f5b0*/  IMAD R26, R26, UR6, RZ ;  /* 0x000000061a1a7c24 */ /* 0x000fc8000f8e02ff */
[----:B------:R-:W-:Y:S01]  /*f5c0*/  IMAD R26, R27, UR7, R26 ;  /* 0x000000071b1a7c24 */ /* 0x000fe2000f8e021a */
[----:B------:R-:W-:Y:S02]  /*f5d0*/  ULDC.64 UR6, c[0x0][0x280] ;  /* 0x0000a00000067ab9 */ /* 0x000fe40000000a00 */
[----:B------:R-:W-:Y:S01]  /*f5e0*/  LEA R32, P5, R30, UR6, 0x1 ;  /* 0x000000061e207c11 */ /* 0x000fe2000f8a08ff */
[----:B------:R-:W-:-:S05]  /*f5f0*/  IMAD.IADD R26, R31, 0x1, R26 ;  /* 0x000000011f1a7824 */ /* 0x000fca00078e021a */
[----:B------:R-:W-:-:S05]  /*f600*/  LEA.HI.X R33, R30, UR7, R26, 0x1, P5 ;  /* 0x000000071e217c11 */ /* 0x000fca000a8f0c1a */
[----:B-1----:R1:W-:Y:S04]  /*f610*/  @!P4 STG.E.128 desc[UR20][R32.64], R12 ;  /* 0x0000000c2000c986 */ /* 0x0023e8000c101d14 */
[----:B----4-:R1:W-:Y:S04]  /*f620*/  @!P3 STG.E.128 desc[UR20][R32.64+0x80], R8 ;  /* 0x000080082000b986 */ /* 0x0103e8000c101d14 */
[----:B--2---:R1:W-:Y:S02]  /*f630*/  @!P2 STG.E.128 desc[UR20][R32.64+0x100], R4 ;  /* 0x000100042000a986 */ /* 0x0043e4000c101d14 */
.L_x_121:
[----:B------:R-:W-:Y:S05]  /*f640*/  BSYNC B0 ;  /* 0x0000000000007941 */ /* 0x000fea0003800000 */
.L_x_120:
[----:B-1----:R1:W1:Y:S01]  /*f650*/  LDS.128 R12, [R203+0x2000] ;  /* 0x00200000cb0c7984 */ /* 0x0022620000000c00 */
[----:B------:R-:W-:Y:S03]  /*f660*/  BSSY B0, `(.L_x_122) ;  /* 0x0000017000007945 */ /* 0x000fe60003800000 */
[----:B----4-:R4:W1:Y:S04]  /*f670*/  LDS.128 R8, [R203+0x6000] ;  /* 0x00600000cb087984 */ /* 0x0108680000000c00 */
        /* <DEDUP_REMOVED lines=19> */
[----:B------:R1:W-:Y:S04]  /*f7b0*/  @!P2 STG.E.128 desc[UR20][R32.64+0x80], R8 ;  /* 0x000080082000a986 */ /* 0x0003e8000c101d14 */
[----:B--2---:R1:W-:Y:S02]  /*f7c0*/  @!P1 STG.E.128 desc[UR20][R32.64+0x100], R4 ;  /* 0x0001000420009986 */ /* 0x0043e4000c101d14 */
.L_x_123:
[----:B------:R-:W-:Y:S05]  /*f7d0*/  BSYNC B0 ;  /* 0x0000000000007941 */ /* 0x000fea0003800000 */
.L_x_122:
[----:B-12---:R1:W2:Y:S01]  /*f7e0*/  LDS.128 R4, [R203+0xb000] ;  /* 0x00b00000cb047984 */ /* 0x0062a20000000c00 */
[----:B------:R-:W-:Y:S05]  /*f7f0*/  @P0 EXIT ;  /* 0x000000000000094d */ /* 0x000fea0003800000 */
        /* <DEDUP_REMOVED lines=16> */
[----:B------:R1:W-:Y:S04]  /*f900*/  @!P2 STG.E.128 desc[UR20][R2.64], R20 ;  /* 0x000000140200a986 */ /* 0x0003e8000c101d14 */
[----:B------:R1:W-:Y:S01]  /*f910*/  @!P1 STG.E.128 desc[UR20][R2.64+0x80], R16 ;  /* 0x0000801002009986 */ /* 0x0003e2000c101d14 */
[----:B------:R-:W-:Y:S05]  /*f920*/  @P0 EXIT ;  /* 0x000000000000094d */ /* 0x000fea0003800000 */
[----:B--2---:R-:W-:Y:S01]  /*f930*/  STG.E.128 desc[UR20][R2.64+0x100], R4 ;  /* 0x0001000402007986 */ /* 0x004fe2000c101d14 */
[----:B------:R-:W-:Y:S05]  /*f940*/  EXIT ;  /* 0x000000000000794d */ /* 0x000fea0003800000 */
.L_x_80:
[----:B------:R-:W-:Y:S01]  /*f950*/  UISETP.NE.AND UP4, UPT, UR12, -0x1, UPT ;  /* 0xffffffff0c00788c */ /* 0x000fe2000bf85270 */
[----:B------:R-:W-:Y:S01]  /*f960*/  SHF.R.S32.HI R3, RZ, 0x1f, R4 ;  /* 0x0000001fff037819 */ /* 0x000fe20000011404 */
[----:B------:R-:W-:Y:S01]  /*f970*/  ULDC.U8 UR5, c[0x0][0x3d9] ;  /* 0x0000f64000057ab9 */ /* 0x000fe20000000000 */
[----:B------:R-:W-:Y:S01]  /*f980*/  UIADD3 UR14, -UR19, UR14, URZ ;  /* 0x0000000e130e7290 */ /* 0x000fe2000fffe13f */
[----:B------:R-:W-:Y:S01]  /*f990*/  IMAD.U32 R15, RZ, RZ, UR13 ;  /* 0x0000000dff0f7e24 */ /* 0x000fe2000f8e00ff */
[----:B------:R-:W-:Y:S01]  /*f9a0*/  UISETP.NE.AND UP2, UPT, UR5, URZ, UPT ;  /* 0x0000003f0500728c */ /* 0x000fe2000bf45270 */
[----:B------:R-:W-:Y:S01]  /*f9b0*/  LEA.HI R16, R3, R4, RZ, 0x3 ;  /* 0x0000000403107211 */ /* 0x000fe200078f18ff */
[----:B------:R-:W-:Y:S01]  /*f9c0*/  UMOV UR24, URZ ;  /* 0x0000003f00187c82 */ /* 0x000fe20008000000 */
[----:B------:R-:W-:Y:S01]  /*f9d0*/  UMOV UR25, URZ ;  /* 0x0000003f00197c82 */ /* 0x000fe20008000000 */
[----:B------:R-:W-:Y:S01]  /*f9e0*/  BSSY B0, `(.L_x_124) ;  /* 0x0000050000007945 */ /* 0x000fe20003800000 */
        /* <DEDUP_REMOVED lines=8> */
[--C-:B------:R-:W-:Y:S01]  /*fa70*/  SHF.R.S32.HI R17, RZ, 0x1f, R16.reuse ;  /* 0x0000001fff117819 */ /* 0x100fe20000011410 */
[----:B------:R-:W-:Y:S01]  /*fa80*/  @!UP4 UIMAD.WIDE.U32 UR22, UR16, UR6, URZ ;  /* 0x000000061016c2a5 */ /* 0x000fe2000f8e003f */
[C---:B------:R-:W-:Y:S01]  /*fa90*/  IMAD.SHL.U32 R6, R4.reuse, 0x8, RZ ;  /* 0x0000000804067824 */ /* 0x040fe200078e00ff */
[----:B------:R-:W-:Y:S01]  /*faa0*/  ULDC.U8 UR15, c[0x0][0x3d8] ;  /* 0x0000f600000f7ab9 */ /* 0x000fe20000000000 */
[----:B------:R-:W-:Y:S01]  /*fab0*/  @!UP4 UIMAD UR8, UR16, UR7, UR8 ;  /* 0x000000071008c2a4 */ /* 0x000fe2000f8e0208 */
[----:B------:R-:W-:Y:S01]  /*fac0*/  ISETP.NE.AND P3, PT, R4, RZ, PT ;  /* 0x000000ff0400720c */ /* 0x000fe20003f65270 */
[----:B------:R-:W-:Y:S01]  /*fad0*/  @UP4 UIMAD UR9, UR12, UR9, UR11 ;  /* 0x000000090c0942a4 */ /* 0x000fe2000f8e020b */
[----:B------:R-:W-:Y:S01]  /*fae0*/  IMAD.WIDE R14, R15, 0x80, R16 ;  /* 0x000000800f0e7825 */ /* 0x000fe200078e0210 */
[----:B------:R-:W-:Y:S01]  /*faf0*/  @UP2 ULDC.64 UR6, c[0x0][0x2c0] ;  /* 0x0000b00000062ab9 */ /* 0x000fe20000000a00 */
[----:B------:R-:W-:Y:S01]  /*fb00*/  UISETP.NE.AND UP0, UPT, UR15, URZ, !UP2 ;  /* 0x0000003f0f00728c */ /* 0x000fe2000d705270 */
[----:B------:R-:W-:Y:S01]  /*fb10*/  IADD3 R4, R6, 0x80, RZ ;  /* 0x0000008006047810 */ /* 0x000fe20007ffe0ff */
[----:B------:R-:W-:Y:S01]  /*fb20*/  USHF.R.S32.HI UR11, URZ, 0x1f, UR4 ;  /* 0x0000001f3f0b7899 */ /* 0x000fe20008011404 */
[----:B------:R-:W-:Y:S01]  /*fb30*/  VIADD R0, R16, 0x60 ;  /* 0x0000006010007836 */ /* 0x000fe20000000000 */
[----:B------:R-:W-:Y:S01]  /*fb40*/  UISETP.NE.AND UP3, UPT, UR15, URZ, UPT ;  /* 0x0000003f0f00728c */ /* 0x000fe2000bf65270 */
[----:B------:R-:W-:Y:S01]  /*fb50*/  VIADD R5, R6, 0x40 ;  /* 0x0000004006057836 */ /* 0x000fe20000000000 */
[----:B------:R-:W-:-:S02]  /*fb60*/  @UP2 UIMAD UR17, UR7, UR6, URZ ;  /* 0x00000006071122a4 */ /* 0x000fc4000f8e023f */
[----:B------:R-:W-:Y:S01]  /*fb70*/  UISETP.NE.OR UP3, UPT, UR5, URZ, !UP3 ;  /* 0x0000003f0500728c */ /* 0x000fe2000df65670 */
[----:B------:R-:W-:Y:S02]  /*fb80*/  ULDC.64 UR6, c[0x0][0x2a0] ;  /* 0x0000a80000067ab9 */ /* 0x000fe40000000a00 */
[----:B------:R-:W-:Y:S01]  /*fb90*/  @!UP2 ULDC UR5, c[0x0][0x270] ;  /* 0x00009c000005aab9 */ /* 0x000fe20000000800 */
[----:B------:R-:W-:Y:S01]  /*fba0*/  UIMAD UR11, UR11, UR6, URZ ;  /* 0x000000060b0b72a4 */ /* 0x000fe2000f8e023f */
[----:B------:R-:W-:Y:S01]  /*fbb0*/  IMAD.U32 R10, RZ, RZ, UR6 ;  /* 0x00000006ff0a7e24 */ /* 0x000fe2000f8e00ff */
[----:B------:R-:W-:Y:S01]  /*fbc0*/  UISETP.NE.OR UP1, UPT, UR12, -0x1, UP3 ;  /* 0xffffffff0c00788c */ /* 0x000fe20009f25670 */
[----:B------:R-:W-:Y:S01]  /*fbd0*/  @!UP2 ULDC UR6, c[0x0][0x2c4] ;  /* 0x0000b1000006aab9 */ /* 0x000fe20000000800 */
[----:B------:R-:W-:Y:S01]  /*fbe0*/  UIMAD UR7, UR4, UR7, UR11 ;  /* 0x00000007040772a4 */ /* 0x000fe2000f8e020b */
[----:B------:R-:W-:Y:S02]  /*fbf0*/  @UP0 ULDC UR6, c[0x0][0x2e4] ;  /* 0x0000b90000060ab9 */ /* 0x000fe40000000800 */
[----:B------:R-:W-:Y:S01]  /*fc00*/  @UP2 UMOV UR11, 0x1 ;  /* 0x00000001000b2882 */ /* 0x000fe20000000000 */
[----:B------:R-:W-:Y:S01]  /*fc10*/  @UP4 UMOV UR18, UR10 ;  /* 0x0000000a00124c82 */ /* 0x000fe20008000000 */
[----:B------:R-:W-:-:S02]  /*fc20*/  @!UP2 UIMAD UR11, UR6, UR5, URZ ;  /* 0x00000005060ba2a4 */ /* 0x000fc4000f8e023f */
[----:B------:R-:W-:Y:S01]  /*fc30*/  @!UP4 UIADD3 UR9, UR23, UR8, URZ ;  /* 0x000000081709c290 */ /* 0x000fe2000fffe03f */
[----:B------:R-:W-:Y:S01]  /*fc40*/  @!UP4 UMOV UR18, UR22 ;  /* 0x000000160012cc82 */ /* 0x000fe20008000000 */
[----:B------:R-:W-:Y:S01]  /*fc50*/  UIMAD UR11, UR16, UR11, URZ ;  /* 0x0000000b100b72a4 */ /* 0x000fe2000f8e023f */
[C---:B------:R-:W-:Y:S01]  /*fc60*/  IADD3 R2, P0, R6.reuse, UR18, RZ ;  /* 0x0000001206027c10 */ /* 0x040fe2000ff1e0ff */
[----:B------:R-:W-:Y:S01]  /*fc70*/  @!UP3 ULDC UR10, c[0x0][0x2c4] ;  /* 0x0000b100000abab9 */ /* 0x000fe20000000800 */
[----:B------:R-:W-:Y:S01]  /*fc80*/  @UP2 ULDC UR15, c[0x0][0x2c0] ;  /* 0x0000b000000f2ab9 */ /* 0x000fe20000000800 */
[----:B------:R-:W-:Y:S01]  /*fc90*/  @!UP1 UIMAD UR12, UR16, UR10, URZ ;  /* 0x0000000a100c92a4 */ /* 0x000fe2000f8e023f */
[----:B------:R-:W-:Y:S01]  /*fca0*/  LEA.HI.X.SX32 R3, R6, UR9, 0x1, P0 ;  /* 0x0000000906037c11 */ /* 0x000fe200080f0eff */
[----:B------:R-:W-:Y:S01]  /*fcb0*/  USEL UR11, UR11, URZ, UP3 ;  /* 0x0000003f0b0b7287 */ /* 0x000fe20009800000 */
[----:B------:R-:W-:Y:S01]  /*fcc0*/  ISETP.GE.AND P0, PT, R16, UR14, PT ;  /* 0x0000000e10007c0c */ /* 0x000fe2000bf06270 */
[----:B------:R-:W-:Y:S01]  /*fcd0*/  @!UP2 UMOV UR15, 0x1 ;  /* 0x00000001000fa882 */ /* 0x000fe20000000000 */
[----:B------:R-:W-:Y:S01]  /*fce0*/  @!UP2 UMOV UR17, UR6 ;  /* 0x000000060011ac82 */ /* 0x000fe20008000000 */
[----:B------:R-:W-:Y:S01]  /*fcf0*/  UIMAD UR6, UR19, UR15, URZ ;  /* 0x0000000f130672a4 */ /* 0x000fe2000f8e023f */
[----:B------:R-:W-:Y:S01]  /*fd00*/  IMAD.WIDE.U32 R10, R10, UR4, R2 ;  /* 0x000000040a0a7c25 */ /* 0x000fe2000f8e0002 */
[----:B------:R-:W-:Y:S01]  /*fd10*/  UIMAD UR17, UR4, UR17, UR11 ;  /* 0x00000011041172a4 */ /* 0x000fe2000f8e020b */
[C---:B------:R-:W-:Y:S01]  /*fd20*/  IADD3 R2, R16.reuse, 0x40, RZ ;  /* 0x0000004010027810 */ /* 0x040fe20007ffe0ff */
[----:B------:R-:W-:Y:S01]  /*fd30*/  @!UP3 UMOV UR24, UR12 ;  /* 0x0000000c0018bc82 */ /* 0x000fe20008000000 */
[----:B------:R-:W-:Y:S01]  /*fd40*/  USHF.R.S32.HI UR4, URZ, 0x1f, UR6 ;  /* 0x0000001f3f047899 */ /* 0x000fe20008011406 */
[----:B------:R-:W-:Y:S01]  /*fd50*/  VIADD R3, R16, 0x20 ;  /* 0x0000002010037836 */ /* 0x000fe20000000000 */
[----:B------:R-:W-:Y:S01]  /*fd60*/  @!UP3 USHF.R.S32.HI UR25, URZ, 0x1f, UR12 ;  /* 0x0000001f3f19b899 */ /* 0x000fe2000801140c */
[----:B------:R-:W-:Y:S01]  /*fd70*/  VIADD R13, R11, UR7 ;  /* 0x000000070b0d7c36 */ /* 0x000fe20008000000 */
[----:B------:R-:W-:Y:S01]  /*fd80*/  USHF.R.S32.HI UR5, URZ, 0x1f, UR17 ;  /* 0x0000001f3f057899 */ /* 0x000fe20008011411 */
[----:B------:R-:W-:Y:S01]  /*fd90*/  ISETP.GE.AND P1, PT, R2, UR14, PT ;  /* 0x0000000e02007c0c */ /* 0x000fe2000bf26270 */
[----:B------:R-:W-:Y:S01]  /*fda0*/  UIADD3 UR6, UP1, UP0, UR6, UR24, UR17 ;  /* 0x0000001806067290 */ /* 0x000fe2000f83e011 */
[----:B------:R-:W-:-:S03]  /*fdb0*/  ISETP.GE.AND P2, PT, R3, UR14, PT ;  /* 0x0000000e03007c0c */ /* 0x000fc6000bf46270 */
[----:B------:R-:W-:Y:S01]  /*fdc0*/  UIADD3.X UR24, UR4, UR25, UR5, UP1, UP0 ;  /* 0x0000001904187290 */ /* 0x000fe20008fe0405 */
[----:B------:R-:W-:Y:S11]  /*fdd0*/  @P0 BRA `(.L_x_125) ;  /* 0x0000000000400947 */ /* 0x000ff60003800000 */
        /* <DEDUP_REMOVED lines=13> */
[----:B------:R1:W-:Y:S04]  /*feb0*/  @!P5 STG.E.128 desc[UR20][R18.64], RZ ;  /* 0x000000ff1200d986 */ /* 0x0003e8000c101d14 */
[----:B------:R1:W-:Y:S04]  /*fec0*/  @!P4 STG.E.128 desc[UR20][R18.64+0x80], RZ ;  /* 0x000080ff1200c986 */ /* 0x0003e8000c101d14 */
[----:B------:R1:W-:Y:S02]  /*fed0*/  @!P0 STG.E.128 desc[UR20][R18.64+0x100], RZ ;  /* 0x000100ff12008986 */ /* 0x0003e4000c101d14 */
.L_x_125:
[----:B------:R-:W-:Y:S05]  /*fee0*/  BSYNC B0 ;  /* 0x0000000000007941 */ /* 0x000fea0003800000 */
.L_x_124:
[----:B------:R-:W-:Y:S01]  /*fef0*/  BSSY B0, `(.L_x_126) ;  /* 0x0000016000007945 */ /* 0x000fe20003800000 */
[----:B------:R-:W-:-:S03]  /*ff00*/  ISETP.GE.AND P0, PT, R0, UR14, PT ;  /* 0x0000000e00007c0c */ /* 0x000fc6000bf06270 */
[----:B------:R-:W-:Y:S10]  /*ff10*/  @P2 BRA `(.L_x_127) ;  /* 0x00000000004c2947 */ /* 0x000ff40003800000 */
[----:B------:R-:W-:Y:S01]  /*ff20*/  IADD3 R8, P2, R14, 0x20, RZ ;  /* 0x000000200e087810 */ /* 0x000fe20007f5e0ff */
[----:B------:R-:W-:Y:S01]  /*ff30*/  ULDC.64 UR4, c[0x0][0x298] ;  /* 0x0000a60000047ab9 */ /* 0x000fe20000000a00 */
[----:B-1----:R-:W-:Y:S01]  /*ff40*/  MOV R19, R13 ;  /* 0x0000000d00137202 */ /* 0x002fe20000000f00 */
        /* <DEDUP_REMOVED lines=13> */
[----:B------:R2:W-:Y:S04]  /*10020*/  @!P5 STG.E.128 desc[UR20][R8.64], RZ ;  /* 0x000000ff0800d986 */ /* 0x0005e8000c101d14 */
[----:B------:R2:W-:Y:S04]  /*10030*/  @!P4 STG.E.128 desc[UR20][R8.64+0x80], RZ ;  /* 0x000080ff0800c986 */ /* 0x0005e8000c101d14 */
[----:B------:R2:W-:Y:S02]  /*10040*/  @!P2 STG.E.128 desc[UR20][R8.64+0x100], RZ ;  /* 0x000100ff0800a986 */ /* 0x0005e4000c101d14 */
.L_x_127:
[----:B------:R-:W-:Y:S05]  /*10050*/  BSYNC B0 ;  /* 0x0000000000007941 */ /* 0x000fea0003800000 */
.L_x_126:
[----:B------:R-:W-:Y:S01]  /*10060*/  BSSY B0, `(.L_x_128) ;  /* 0x0000016000007945 */ /* 0x000fe20003800000 */
[----:B------:R-:W-:-:S03]  /*10070*/  ISETP.GE.OR P6, PT, R16, UR14, P3 ;  /* 0x0000000e10007c0c */ /* 0x000fc60009fc6670 */
[----:B------:R-:W-:Y:S10]  /*10080*/  @P1 BRA `(.L_x_129) ;  /* 0x00000000004c1947 */ /* 0x000ff40003800000 */
[----:B--2---:R-:W-:Y:S01]  /*10090*/  IADD3 R8, P1, R14, 0x40, RZ ;  /* 0x000000400e087810 */ /* 0x004fe20007f3e0ff */
        /* <DEDUP_REMOVED lines=18> */
.L_x_129:
[----:B------:R-:W-:Y:S05]  /*101c0*/  BSYNC B0 ;  /* 0x0000000000007941 */ /* 0x000fea0003800000 */
.L_x_128:
[----:B------:R-:W-:Y:S01]  /*101d0*/  BSSY B0, `(.L_x_130) ;  /* 0x0000017000007945 */ /* 0x000fe20003800000 */
[----:B------:R-:W-:Y:S02]  /*101e0*/  ISETP.GE.OR P5, PT, R3, UR14, P3 ;  /* 0x0000000e03007c0c */ /* 0x000fe40009fa6670 */
[----:B------:R-:W-:Y:S02]  /*101f0*/  ISETP.GE.OR P4, PT, R2, UR14, P3 ;  /* 0x0000000e02007c0c */ /* 0x000fe40009f86670 */
[----:B------:R-:W-:Y:S01]  /*10200*/  ISETP.GE.OR P3, PT, R0, UR14, P3 ;  /* 0x0000000e00007c0c */ /* 0x000fe20009f66670 */
[----:B------:R-:W-:-:S12]  /*10210*/  @P0 BRA `(.L_x_131) ;  /* 0x0000000000480947 */ /* 0x000fd80003800000 */
[----:B------:R-:W-:Y:S01]  /*10220*/  IADD3 R7, P0, R14, 0x60, RZ ;  /* 0x000000600e077810 */ /* 0x000fe20007f1e0ff */
[----:B------:R-:W-:Y:S01]  /*10230*/  ULDC.64 UR4, c[0x0][0x298] ;  /* 0x0000a60000047ab9 */ /* 0x000fe20000000a00 */
[----:B------:R-:W-:Y:S01]  /*10240*/  IMAD.MOV.U32 R11, RZ, RZ, R13 ;  /* 0x000000ffff0b7224 */ /* 0x000fe200078e000d */
[----:B------:R-:W-:Y:S02]  /*10250*/  ULDC UR7, c[0x0][0x2d0] ;  /* 0x0000b40000077ab9 */ /* 0x000fe40000000800 */
[----:B--23--:R-:W-:Y:S01]  /*10260*/  IMAD.X R8, RZ, RZ, R15, P0 ;  /* 0x000000ffff087224 */ /* 0x00cfe200000e060f */
[----:B------:R-:W-:Y:S01]  /*10270*/  ISETP.GE.AND P2, PT, R6, UR7, PT ;  /* 0x0000000706007c0c */ /* 0x000fe2000bf46270 */
[----:B------:R-:W-:Y:S01]  /*10280*/  IMAD.WIDE.U32 R10, R7, UR4, R10 ;  /* 0x00000004070a7c25 */ /* 0x000fe2000f8e000a */
[----:B------:R-:W-:-:S03]  /*10290*/  ISETP.GE.AND P1, PT, R5, UR7, PT ;  /* 0x0000000705007c0c */ /* 0x000fc6000bf26270 */
[----:B------:R-:W-:-:S04]  /*102a0*/  IMAD R8, R8, UR4, RZ ;  /* 0x0000000408087c24 */ /* 0x000fc8000f8e02ff */
[----:B------:R-:W-:Y:S01]  /*102b0*/  IMAD R8, R7, UR5, R8 ;  /* 0x0000000507087c24 */ /* 0x000fe2000f8e0208 */
[----:B------:R-:W-:Y:S02]  /*102c0*/  ULDC.64 UR4, c[0x0][0x280] ;  /* 0x0000a00000047ab9 */ /* 0x000fe40000000a00 */
[----:B------:R-:W-:Y:S01]  /*102d0*/  LEA R12, P0, R10, UR4, 0x1 ;  /* 0x000000040a0c7c11 */ /* 0x000fe2000f8008ff */
[----:B------:R-:W-:-:S05]  /*102e0*/  IMAD.IADD R7, R11, 0x1, R8 ;  /* 0x000000010b077824 */ /* 0x000fca00078e0208 */
[----:B------:R-:W-:Y:S02]  /*102f0*/  LEA.HI.X R13, R10, UR5, R7, 0x1, P0 ;  /* 0x000000050a0d7c11 */ /* 0x000fe400080f0c07 */
[----:B------:R-:W-:-:S03]  /*10300*/  ISETP.GE.AND P0, PT, R4, UR7, PT ;  /* 0x0000000704007c0c */ /* 0x000fc6000bf06270 */
[----:B------:R4:W-:Y:S04]  /*10310*/  @!P2 STG.E.128 desc[UR20][R12.64], RZ ;  /* 0x000000ff0c00a986 */ /* 0x0009e8000c101d14 */
[----:B------:R4:W-:Y:S06]  /*10320*/  @!P1 STG.E.128 desc[UR20][R12.64+0x80], RZ ;  /* 0x000080ff0c009986 */ /* 0x0009ec000c101d14 */
[----:B------:R4:W-:Y:S02]  /*10330*/  @!P0 STG.E.128 desc[UR20][R12.64+0x100], RZ ;  /* 0x000100ff0c008986 */ /* 0x0009e4000c101d14 */
.L_x_131:
[----:B------:R-:W-:Y:S05]  /*10340*/  BSYNC B0 ;  /* 0x0000000000007941 */ /* 0x000fea0003800000 */
.L_x_130:
[----:B------:R-:W-:Y:S04]  /*10350*/  BSSY B0, `(.L_x_132) ;  /* 0x000000a000007945 */ /* 0x000fe80003800000 */
[----:B------:R-:W-:Y:S05]  /*10360*/  @P6 BRA `(.L_x_133) ;  /* 0x0000000000206947 */ /* 0x000fea0003800000 */
[----:B------:R-:W-:Y:S01]  /*10370*/  IMAD R4, R16, UR15, RZ ;  /* 0x0000000f10047c24 */ /* 0x000fe2000f8e02ff */
[----:B------:R-:W-:-:S04]  /*10380*/  ULDC.64 UR4, c[0x0][0x2b0] ;  /* 0x0000ac0000047ab9 */ /* 0x000fc80000000a00 */
[----:B------:R-:W-:-:S04]  /*10390*/  IADD3 R5, P0, R4, UR6, RZ ;  /* 0x0000000604057c10 */ /* 0x000fc8000ff1e0ff */
[----:B------:R-:W-:Y:S02]  /*103a0*/  LEA.HI.X.SX32 R4, R4, UR24, 0x1, P0 ;  /* 0x0000001804047c11 */ /* 0x000fe400080f0eff */
[----:B------:R-:W-:-:S04]  /*103b0*/  LEA R6, P0, R5, UR4, 0x2 ;  /* 0x0000000405067c11 */ /* 0x000fc8000f8010ff */
[----:B------:R-:W-:Y:S01]  /*103c0*/  LEA.HI.X R7, R5, UR5, R4, 0x2, P0 ;  /* 0x0000000505077c11 */ /* 0x000fe200080f1404 */
[----:B------:R-:W-:-:S05]  /*103d0*/  IMAD.MOV.U32 R5, RZ, RZ, 0x7f800000 ;  /* 0x7f800000ff057424 */ /* 0x000fca00078e00ff */
[----:B------:R1:W-:Y:S03]  /*103e0*/  STG.E desc[UR20][R6.64], R5 ;  /* 0x0000000506007986 */ /* 0x0003e6000c101914 */
.L_x_133:
[----:B------:R-:W-:Y:S05]  /*103f0*/  BSYNC B0 ;  /* 0x0000000000007941 */ /* 0x000fea0003800000 */
.L_x_132:
[----:B------:R-:W-:Y:S04]  /*10400*/  BSSY B0, `(.L_x_134) ;  /* 0x000000a000007945 */ /* 0x000fe80003800000 */
[----:B------:R-:W-:Y:S05]  /*10410*/  @P5 BRA `(.L_x_135) ;  /* 0x0000000000205947 */ /* 0x000fea0003800000 */
[----:B------:R-:W-:Y:S01]  /*10420*/  IMAD R3, R3, UR15, RZ ;  /* 0x0000000f03037c24 */ /* 0x000fe2000f8e02ff */
[----:B------:R-:W-:-:S04]  /*10430*/  ULDC.64 UR4, c[0x0][0x2b0] ;  /* 0x0000ac0000047ab9 */ /* 0x000fc80000000a00 */
[----:B------:R-:W-:-:S04]  /*10440*/  IADD3 R4, P0, R3, UR6, RZ ;  /* 0x0000000603047c10 */ /* 0x000fc8000ff1e0ff */
[----:B------:R-:W-:Y:S02]  /*10450*/  LEA.HI.X.SX32 R3, R3, UR24, 0x1, P0 ;  /* 0x0000001803037c11 */ /* 0x000fe400080f0eff */
[----:B-1----:R-:W-:-:S04]  /*10460*/  LEA R6, P0, R4, UR4, 0x2 ;  /* 0x0000000404067c11 */ /* 0x002fc8000f8010ff */
[----:B------:R-:W-:Y:S01]  /*10470*/  LEA.HI.X R7, R4, UR5, R3, 0x2, P0 ;  /* 0x0000000504077c11 */ /* 0x000fe200080f1403 */
[----:B------:R-:W-:-:S05]  /*10480*/  IMAD.MOV.U32 R3, RZ, RZ, 0x7f800000 ;  /* 0x7f800000ff037424 */ /* 0x000fca00078e00ff */
[----:B------:R1:W-:Y:S03]  /*10490*/  STG.E desc[UR20][R6.64], R3 ;  /* 0x0000000306007986 */ /* 0x0003e6000c101914 */
.L_x_135:
[----:B------:R-:W-:Y:S05]  /*104a0*/  BSYNC B0 ;  /* 0x0000000000007941 */ /* 0x000fea0003800000 */
.L_x_134:
[----:B------:R-:W-:Y:S04]  /*104b0*/  BSSY B0, `(.L_x_136) ;  /* 0x000000a000007945 */ /* 0x000fe80003800000 */
[----:B------:R-:W-:Y:S05]  /*104c0*/  @P4 BRA `(.L_x_137) ;  /* 0x0000000000204947 */ /* 0x000fea0003800000 */
[----:B------:R-:W-:Y:S01]  /*104d0*/  IMAD R2, R2, UR15, RZ ;  /* 0x0000000f02027c24 */ /* 0x000fe2000f8e02ff */
[----:B------:R-:W-:-:S04]  /*104e0*/  ULDC.64 UR4, c[0x0][0x2b0] ;  /* 0x0000ac0000047ab9 */ /* 0x000fc80000000a00 */
[----:B-1----:R-:W-:-:S04]  /*104f0*/  IADD3 R3, P0, R2, UR6, RZ ;  /* 0x0000000602037c10 */ /* 0x002fc8000ff1e0ff */
[----:B------:R-:W-:Y:S02]  /*10500*/  LEA.HI.X.SX32 R2, R2, UR24, 0x1, P0 ;  /* 0x0000001802027c11 */ /* 0x000fe400080f0eff */
[----:B------:R-:W-:-:S04]  /*10510*/  LEA R4, P0, R3, UR4, 0x2 ;  /* 0x0000000403047c11 */ /* 0x000fc8000f8010ff */
[----:B------:R-:W-:Y:S01]  /*10520*/  LEA.HI.X R5, R3, UR5, R2, 0x2, P0 ;  /* 0x0000000503057c11 */ /* 0x000fe200080f1402 */
[----:B------:R-:W-:-:S05]  /*10530*/  IMAD.MOV.U32 R3, RZ, RZ, 0x7f800000 ;  /* 0x7f800000ff037424 */ /* 0x000fca00078e00ff */
[----:B------:R1:W-:Y:S03]  /*10540*/  STG.E desc[UR20][R4.64], R3 ;  /* 0x0000000304007986 */ /* 0x0003e6000c101914 */
.L_x_137:
[----:B------:R-:W-:Y:S05]  /*10550*/  BSYNC B0 ;  /* 0x0000000000007941 */ /* 0x000fea0003800000 */
.L_x_136:
[----:B------:R-:W-:Y:S05]  /*10560*/  @P3 EXIT ;  /* 0x000000000000394d */ /* 0x000fea0003800000 */
[----:B------:R-:W-:Y:S01]  /*10570*/  IMAD R0, R0, UR15, RZ ;  /* 0x0000000f00007c24 */ /* 0x000fe2000f8e02ff */
[----:B------:R-:W-:Y:S01]  /*10580*/  ULDC.64 UR4, c[0x0][0x2b0] ;  /* 0x0000ac0000047ab9 */ /* 0x000fe20000000a00 */
[----:B-1----:R-:W-:-:S03]  /*10590*/  IMAD.MOV.U32 R5, RZ, RZ, 0x7f800000 ;  /* 0x7f800000ff057424 */ /* 0x002fc600078e00ff */
[----:B------:R-:W-:-:S04]  /*105a0*/  IADD3 R3, P0, R0, UR6, RZ ;  /* 0x0000000600037c10 */ /* 0x000fc8000ff1e0ff */
[----:B------:R-:W-:Y:S02]  /*105b0*/  LEA.HI.X.SX32 R0, R0, UR24, 0x1, P0 ;  /* 0x0000001800007c11 */ /* 0x000fe400080f0eff */
[----:B------:R-:W-:-:S04]  /*105c0*/  LEA R2, P0, R3, UR4, 0x2 ;  /* 0x0000000403027c11 */ /* 0x000fc8000f8010ff */
[----:B------:R-:W-:-:S05]  /*105d0*/  LEA.HI.X R3, R3, UR5, R0, 0x2, P0 ;  /* 0x0000000503037c11 */ /* 0x000fca00080f1400 */
[----:B------:R-:W-:Y:S01]  /*105e0*/  STG.E desc[UR20][R2.64], R5 ;  /* 0x0000000502007986 */ /* 0x000fe2000c101914 */
[----:B------:R-:W-:Y:S05]  /*105f0*/  EXIT ;  /* 0x000000000000794d */ /* 0x000fea0003800000 */
.L_x_138:
        /* <DEDUP_REMOVED lines=16> */
.L_x_801:


//--------------------- .text._ZN5flash16flash_fwd_kernelI23Flash_fwd_kernel_traitsILi192ELi128ELi64ELi8ELb0ELb0EN7cutlass10bfloat16_tE19Flash_kernel_traitsILi192ELi128ELi64ELi8ES3_EELb0ELb1ELb0ELb0ELb0ELb0ELb1ELb0EEEvNS_16Flash_fwd_paramsE --------------------------
	.section	.text._ZN5flash16flash_fwd_kernelI23Flash_fwd_kernel_traitsILi192ELi128ELi64ELi8ELb0ELb0EN7cutlass10bfloat16_tE19Flash_kernel_traitsILi192ELi128ELi64ELi8ES3_EELb0ELb1ELb0ELb0ELb0ELb0ELb1ELb0EEEvNS_16Flash_fwd_paramsE,"ax",@progbits
	.align	128
        .global         _ZN5flash16flash_fwd_kernelI23Flash_fwd_kernel_traitsILi192ELi128ELi64ELi8ELb0ELb0EN7cutlass10bfloat16_tE19Flash_kernel_traitsILi192ELi128ELi64ELi8ES3_EELb0ELb1ELb0ELb0ELb0ELb0ELb1ELb0EEEvNS_16Flash_fwd_paramsE
        .type           _ZN5flash16flash_fwd_kernelI23Flash_fwd_kernel_traitsILi192ELi128ELi64ELi8ELb0ELb0EN7cutlass10bfloat16_tE19Flash_kernel_traitsILi192ELi128ELi64ELi8ES3_EELb0ELb1ELb0ELb0ELb0ELb0ELb1ELb0EEEvNS_16Flash_fwd_paramsE,@function
        .size           _ZN5flash16flash_fwd_kernelI23Flash_fwd_kernel_traitsILi192ELi128ELi64ELi8ELb0ELb0EN7cutlass10bfloat16_tE19Flash_kernel_traitsILi192ELi128ELi64ELi8ES3_EELb0ELb1ELb0ELb0ELb0ELb0ELb1ELb0EEEvNS_16Flash_fwd_paramsE,(.L_x_802 - _ZN5flash16flash_fwd_kernelI23Flash_fwd_kernel_traitsILi192ELi128ELi64ELi8ELb0ELb0EN7cutlass10bfloat16_tE19Flash_kernel_traitsILi192ELi128ELi64ELi8ES3_EELb0ELb1ELb0ELb0ELb0ELb0ELb1ELb0EEEvNS_16Flash_fwd_paramsE)
        .other          _ZN5flash16flash_fwd_kernelI23Flash_fwd_kernel_traitsILi192ELi128ELi64ELi8ELb0ELb0EN7cutlass10bfloat16_tE19Flash_kernel_traitsILi192ELi128ELi64ELi8ES3_EELb0ELb1ELb0ELb0ELb0ELb0ELb1ELb0EEEvNS_16Flash_fwd_paramsE,@"STO_CUDA_ENTRY STV_DEFAULT"
_ZN5flash16flash_fwd_kernelI23Flash_fwd_kernel_traitsILi192ELi128ELi64ELi8ELb0ELb0EN7cutlass10bfloat16_tE19Flash_kernel_traitsILi192ELi128ELi64ELi8ES3_EELb0ELb1ELb0ELb0ELb0ELb0ELb1ELb0EEEvNS_16Flash_fwd_paramsE:
.text._ZN5flash16flash_fwd_kernelI23Flash_fwd_kernel_traitsILi192ELi128ELi64ELi8ELb0ELb0EN7cutlass10bfloat16_tE19Flash_kernel_traitsILi192ELi128ELi64ELi8ES3_EELb0ELb1ELb0ELb0ELb0ELb0ELb1ELb0EEEvNS_16Flash_fwd_paramsE:
        /* <DEDUP_REMOVED lines=54> */
.L_x_139:
[----:B------:R-:W-:-:S05]  /*0360*/  ULDC UR5, c[0x0][0x2c8] ;  /* 0x0000b20000057ab9 */ /* 0x000fca0000000800 */
.L_x_140:
        /* <DEDUP_REMOVED lines=116> */
.L_x_142:
        /* <DEDUP_REMOVED lines=25> */
.L_x_143:
        /* <DEDUP_REMOVED lines=81> */
.L_x_145:
[----:B------:R-:W-:Y:S05]  /*1150*/  BSYNC B0 ;  /* 0x0000000000007941 */ /* 0x000fea0003800000 */
.L_x_144:
        /* <DEDUP_REMOVED lines=40> */
.L_x_147:
[----:B------:R-:W-:Y:S05]  /*13e0*/  BSYNC B0 ;  /* 0x0000000000007941 */ /* 0x000fea0003800000 */
.L_x_146:
        /* <DEDUP_REMOVED lines=40> */
.L_x_149:
[----:B------:R-:W-:Y:S05]  /*1670*/  BSYNC B0 ;  /* 0x0000000000007941 */ /* 0x000fea0003800000 */
.L_x_148:
        /* <DEDUP_REMOVED lines=39> */
.L_x_151:
[----:B------:R-:W-:Y:S05]  /*18f0*/  BSYNC B0 ;  /* 0x0000000000007941 */ /* 0x000fea0003800000 */
.L_x_150:
        /* <DEDUP_REMOVED lines=51> */
.L_x_153:
[----:B------:R-:W-:Y:S05]  /*1c30*/  BSYNC B0 ;  /* 0x0000000000007941 */ /* 0x000fea0003800000 */
.L_x_152:
        /* <DEDUP_REMOVED lines=36> */
.L_x_155:
[----:B------:R-:W-:Y:S05]  /*1e80*/  BSYNC B0 ;  /* 0x0000000000007941 */ /* 0x000fea0003800000 */
.L_x_154:
        /* <DEDUP_REMOVED lines=58> */
.L_x_157:
[----:B------:R-:W-:Y:S05]  /*2230*/  BSYNC B0 ;  /* 0x0000000000007941 */ /* 0x000fea0003800000 */
.L_x_156:
        /* <DEDUP_REMOVED lines=39> */
.L_x_159:
[----:B------:R-:W-:Y:S05]  /*24b0*/  BSYNC B0 ;  /* 0x0000000000007941 */ /* 0x000fea0003800000 */
.L_x_158:
[----:B------:R-:W-:Y:S01]  /*24c0*/  LDSM.16.M88.4 R16, [R206] ;  /* 0x00000000ce10783b */ /* 0x000fe20000000200 */
[----:B------:R-:W-:Y:S01]  /*24d0*/  R2P PR, R5, 0x6 ;  /* 0x0000000605007804 */ /* 0x000fe20000000000 */
[----:B------:R-:W-:Y:S01]  /*24e0*/  IMAD.MOV.U32 R7, RZ, RZ, 0x10 ;  /* 0x00000010ff077424 */ /* 0x000fe200078e00ff */
[C---:B------:R-:W-:Y:S01]  /*24f0*/  LOP3.LUT P0, RZ, R2.reuse, 0x2, RZ, 0xc0, !PT ;  /* 0x0000000202ff7812 */ /* 0x040fe2000780c0ff */
[----:B------:R-:W5:Y:S01]  /*2500*/  LDSM.16.M88.4 R32, [R205+0xc000] ;  /* 0x00c00000cd20783b */ /* 0x000f620000000200 */
[----:B------:R-:W-:Y:S01]  /*2510*/  VIADD R5, R205, 0xc000 ;  /* 0x0000c000cd057836 */ /* 0x000fe20000000000 */
[----:B------:R-:W-:Y:S01]  /*2520*/  ULDC UR30, c[0x0][0x39c] ;  /* 0x0000e700001e7ab9 */ /* 0x000fe20000000800 */
[----:B------:R-:W-:Y:S01]  /*2530*/  SEL R7, R7, 0xfffffff0, !P0 ;  /* 0xfffffff007077807 */ /* 0x000fe20004000000 */
[----:B------:R-:W-:Y:S01]  /*2540*/  VIADD R203, R205, 0xc020 ;  /* 0x0000c020cdcb7836 */ /* 0x000fe20000000000 */
[----:B------:R-:W4:Y:S01]  /*2550*/  LDSM.16.M88.4 R40, [R205+0xc800] ;  /* 0x00c80000cd28783b */ /* 0x000f220000000200 */
[----:B------:R-:W-:Y:S01]  /*2560*/  LOP3.LUT P0, RZ, R2, 0x4, RZ, 0xc0, !PT ;  /* 0x0000000402ff7812 */ /* 0x000fe2000780c0ff */
[----:B------:R-:W-:Y:S01]  /*2570*/  IMAD.MOV.U32 R2, RZ, RZ, 0x40 ;  /* 0x00000040ff027424 */ /* 0x000fe200078e00ff */
[----:B------:R-:W-:Y:S01]  /*2580*/  LEA R101, R101, UR19, 0x4 ;  /* 0x0000001365657c11 */ /* 0x000fe2000f8e20ff */
[----:B------:R-:W-:Y:S01]  /*2590*/  IMAD R204, R7, 0x2, R206 ;  /* 0x0000000207cc7824 */ /* 0x000fe200078e02ce */
[----:B------:R-:W4:Y:S01]  /*25a0*/  LDSM.16.M88.4 R76, [R205+0xd000] ;  /* 0x00d00000cd4c783b */ /* 0x000f220000000200 */
[----:B------:R-:W-:Y:S01]  /*25b0*/  @P1 VIADD R203, R5, 0xffffffe0 ;  /* 0xffffffe005cb1836 */ /* 0x000fe20000000000 */
[----:B------:R-:W-:Y:S01]  /*25c0*/  SEL R2, R2, 0xffffffc0, !P2 ;  /* 0xffffffc002027807 */ /* 0x000fe20005000000 */
[----:B------:R-:W-:Y:S01]  /*25d0*/  IMAD.MOV.U32 R5, RZ, RZ, 0x20 ;  /* 0x00000020ff057424 */ /* 0x000fe200078e00ff */
[----:B------:R-:W-:Y:S01]  /*25e0*/  LDSM.16.M88.4 R36, [R204] ;  /* 0x00000000cc24783b */ /* 0x000fe20000000200 */
[----:B------:R-:W-:Y:S01]  /*25f0*/  IMAD.SHL.U32 R133, R4, 0x2, RZ ;  /* 0x0000000204857824 */ /* 0x000fe200078e00ff */
[----:B------:R-:W-:Y:S01]  /*2600*/  UISETP.GE.AND UP0, UPT, UR17, 0x2, UPT ;  /* 0x000000021100788c */ /* 0x000fe2000bf06270 */
[----:B------:R-:W-:Y:S01]  /*2610*/  IMAD.IADD R199, R205, 0x1, R2 ;  /* 0x00000001cdc77824 */ /* 0x000fe200078e0202 */
[----:B------:R-:W4:Y:S01]  /*2620*/  LDSM.16.M88.4 R12, [R203] ;  /* 0x00000000cb0c783b */ /* 0x000f220000000200 */
[----:B------:R-:W-:Y:S01]  /*2630*/  SEL R5, R5, 0xffffffe0, !P0 ;  /* 0xffffffe005057807 */ /* 0x000fe20004000000 */
[----:B------:R-:W-:Y:S01]  /*2640*/  IMAD.IADD R192, R2, 0x1, R203 ;  /* 0x0000000102c07824 */ /* 0x000fe200078e02cb */
[----:B------:R-:W-:Y:S01]  /*2650*/  LOP3.LUT R133, R133, 0x6, RZ, 0xc0, !PT ;  /* 0x0000000685857812 */ /* 0x000fe200078ec0ff */
[----:B------:R-:W4:Y:S01]  /*2660*/  LDSM.16.M88.4 R20, [R205+0xd800] ;  /* 0x00d80000cd14783b */ /* 0x000f220000000200 */
[----:B------:R-:W-:-:S02]  /*2670*/  VIADD R195, R203, 0x800 ;  /* 0x00000800cbc37836 */ /* 0x000fc40000000000 */
[C---:B------:R-:W-:Y:S01]  /*2680*/  IMAD R202, R5.reuse, 0x2, R206 ;  /* 0x0000000205ca7824 */ /* 0x040fe200078e02ce */
[----:B-123--:R-:W-:Y:S01]  /*2690*/  LDSM.16.M88.4 R8, [R199+0xc000] ;  /* 0x00c00000c708783b */ /* 0x00efe20000000200 */
[----:B------:R-:W-:Y:S02]  /*26a0*/  IMAD R201, R5, 0x2, R204 ;  /* 0x0000000205c97824 */ /* 0x000fe400078e02cc */
[C---:B------:R-:W-:Y:S01]  /*26b0*/  VIADD R194, R203.reuse, 0x1000 ;  /* 0x00001000cbc27836 */ /* 0x040fe20000000000 */
[----:B------:R-:W1:Y:S01]  /*26c0*/  LDSM.16.M88.4 R68, [R202] ;  /* 0x00000000ca44783b */ /* 0x000e620000000200 */
[C---:B------:R-:W-:Y:S02]  /*26d0*/  VIADD R193, R203.reuse, 0x1800 ;  /* 0x00001800cbc17836 */ /* 0x040fe40000000000 */
[C---:B------:R-:W-:Y:S01]  /*26e0*/  VIADD R191, R203.reuse, 0x2000 ;  /* 0x00002000cbbf7836 */ /* 0x040fe20000000000 */
[----:B------:R-:W2:Y:S01]  /*26f0*/  LDSM.16.M88.4 R64, [R203+0x800] ;  /* 0x00080000cb40783b */ /* 0x000ea20000000200 */
[----:B------:R-:W-:-:S02]  /*2700*/  VIADD R190, R203, 0x2800 ;  /* 0x00002800cbbe7836 */ /* 0x000fc40000000000 */
[C---:B------:R-:W-:Y:S01]  /*2710*/  VIADD R189, R203.reuse, 0x3000 ;  /* 0x00003000cbbd7836 */ /* 0x040fe20000000000 */
[----:B------:R-:W3:Y:S01]  /*2720*/  LDSM.16.M88.4 R60, [R203+0x1000] ;  /* 0x00100000cb3c783b */ /* 0x000ee20000000200 */
[C---:B------:R-:W-:Y:S01]  /*2730*/  VIADD R188, R203.reuse, 0x3800 ;  /* 0x00003800cbbc7836 */ /* 0x040fe20000000000 */
[C---:B-----5:R-:W-:Y:S01]  /*2740*/  HMMA.16816.F32.BF16 R24, R16.reuse, R32, RZ ;  /* 0x000000201018723c */ /* 0x060fe200000418ff */
[C---:B------:R-:W-:Y:S01]  /*2750*/  VIADD R187, R203.reuse, 0x4000 ;  /* 0x00004000cbbb7836 */ /* 0x040fe20000000000 */
[----:B------:R-:W5:Y:S01]  /*2760*/  LDSM.16.M88.4 R52, [R203+0x1800] ;  /* 0x00180000cb34783b */ /* 0x000f620000000200 */
[C---:B------:R-:W-:Y:S02]  /*2770*/  VIADD R186, R203.reuse, 0x4800 ;  /* 0x00004800cbba7836 */ /* 0x040fe40000000000 */
[C---:B------:R-:W-:Y:S01]  /*2780*/  VIADD R185, R203.reuse, 0x5000 ;  /* 0x00005000cbb97836 */ /* 0x040fe20000000000 */
[----:B------:R-:W-:Y:S01]  /*2790*/  HMMA.16816.F32.BF16 R32, R16, R34, RZ ;  /* 0x000000221020723c */ /* 0x000fe200000418ff */
[----:B------:R-:W-:Y:S01]  /*27a0*/  LDSM.16.M88.4 R48, [R201] ;  /* 0x00000000c930783b */ /* 0x000fe20000000200 */
[----:B------:R-:W-:-:S03]  /*27b0*/  VIADD R184, R203, 0x5800 ;  /* 0x00005800cbb87836 */ /* 0x000fc60000000000 */
[----:B------:R-:W-:Y:S01]  /*27c0*/  LDSM.16.M88.4 R80, [R199+0xc800] ;  /* 0x00c80000c750783b */ /* 0x000fe20000000200 */
[C---:B----4-:R-:W-:Y:S03]  /*27d0*/  HMMA.16816.F32.BF16 R44, R16.reuse, R40, RZ ;  /* 0x00000028102c723c */ /* 0x050fe600000418ff */
[----:B------:R-:W-:Y:S03]  /*27e0*/  LDSM.16.M88.4 R28, [R199+0xd000] ;  /* 0x00d00000c71c783b */ /* 0x000fe60000000200 */
[----:B------:R-:W-:Y:S01]  /*27f0*/  HMMA.16816.F32.BF16 R56, R16, R76, RZ ;  /* 0x0000004c1038723c */ /* 0x000fe200000418ff */
[----:B------:R-:W-:Y:S04]  /*2800*/  LDSM.16.M88.4 R84, [R202+0x4000] ;  /* 0x00400000ca54783b */ /* 0x000fe80000000200 */
[----:B------:R-:W-:Y:S01]  /*2810*/  LDSM.16.M88.4 R96, [R192+0x2800] ;  /* 0x00280000c060783b */ /* 0x000fe20000000200 */
[----:B------:R-:W-:Y:S03]  /*2820*/  HMMA.16816.F32.BF16 R24, R36, R12, R24 ;  /* 0x0000000c2418723c */ /* 0x000fe60000041818 */
[----:B------:R-:W-:Y:S03]  /*2830*/  LDSM.16.M88.4 R92, [R203+0x4000] ;  /* 0x00400000cb5c783b */ /* 0x000fe60000000200 */
[C---:B------:R-:W-:Y:S01]  /*2840*/  HMMA.16816.F32.BF16 R40, R16.reuse, R42, RZ ;  /* 0x0000002a1028723c */ /* 0x040fe200000418ff */
[----:B------:R-:W-:Y:S04]  /*2850*/  LDSM.16.M88.4 R88, [R199+0xf000] ;  /* 0x00f00000c758783b */ /* 0x000fe80000000200 */
[----:B------:R-:W0:Y:S01]  /*2860*/  LDGDEPBAR ;  /* 0x00000000000079af */ /* 0x000e220000000000 */
[C---:B------:R-:W-:Y:S06]  /*2870*/  HMMA.16816.F32.BF16 R76, R16.reuse, R78, RZ ;  /* 0x0000004e104c723c */ /* 0x040fec00000418ff */
[C---:B------:R-:W-:Y:S06]  /*2880*/  HMMA.16816.F32.BF16 R72, R16.reuse, R20, RZ ;  /* 0x000000141048723c */ /* 0x040fec00000418ff */
[----:B------:R-:W-:Y:S01]  /*2890*/  HMMA.16816.F32.BF16 R16, R16, R22, RZ ;  /* 0x000000161010723c */ /* 0x000fe200000418ff */
[----:B------:R-:W-:Y:S05]  /*28a0*/  LDSM.16.M88.4 R20, [R199+0xd800] ;  /* 0x00d80000c714783b */ /* 0x000fea0000000200 */
[----:B------:R-:W-:Y:S01]  /*28b0*/  HMMA.16816.F32.BF16 R32, R36, R14, R32 ;  /* 0x0000000e2420723c */ /* 0x000fe20000041820 */
[----:B------:R-:W4:Y:S05]  /*28c0*/  LDSM.16.M88.4 R12, [R192] ;  /* 0x00000000c00c783b */ /* 0x000f2a0000000200 */
[----:B-1----:R-:W-:Y:S06]  /*28d0*/  HMMA.16816.F32.BF16 R24, R68, R8, R24 ;  /* 0x000000084418723c */ /* 0x002fec0000041818 */
[C---:B--2---:R-:W-:Y:S06]  /*28e0*/  HMMA.16816.F32.BF16 R44, R36.reuse, R64, R44 ;  /* 0x00000040242c723c */ /* 0x044fec000004182c */
[C---:B------:R-:W-:Y:S01]  /*28f0*/  HMMA.16816.F32.BF16 R40, R36.reuse, R66, R40 ;  /* 0x000000422428723c */ /* 0x040fe20000041828 */
[----:B------:R-:W-:Y:S05]  /*2900*/  LDSM.16.M88.4 R64, [R192+0x800] ;  /* 0x00080000c040783b */ /* 0x000fea0000000200 */
[C---:B---3--:R-:W-:Y:S06]  /*2910*/  HMMA.16816.F32.BF16 R56, R36.reuse, R60, R56 ;  /* 0x0000003c2438723c */ /* 0x048fec0000041838 */
[C---:B------:R-:W-:Y:S01]  /*2920*/  HMMA.16816.F32.BF16 R76, R36.reuse, R62, R76 ;  /* 0x0000003e244c723c */ /* 0x040fe2000004184c */
[----:B------:R-:W-:Y:S05]  /*2930*/  LDSM.16.M88.4 R60, [R192+0x1000] ;  /* 0x00100000c03c783b */ /* 0x000fea0000000200 */
[C---:B-----5:R-:W-:Y:S06]  /*2940*/  HMMA.16816.F32.BF16 R72, R36.reuse, R52, R72 ;  /* 0x000000342448723c */ /* 0x060fec0000041848 */
[----:B------:R-:W-:Y:S01]  /*2950*/  HMMA.16816.F32.BF16 R16, R36, R54, R16 ;  /* 0x000000362410723c */ /* 0x000fe20000041810 */
[----:B------:R-:W-:Y:S04]  /*2960*/  LDSM.16.M88.4 R36, [R205+0xe000] ;  /* 0x00e00000cd24783b */ /* 0x000fe80000000200 */
[----:B------:R-:W-:Y:S01]  /*2970*/  LDSM.16.M88.4 R52, [R192+0x1800] ;  /* 0x00180000c034783b */ /* 0x000fe20000000200 */
[----:B------:R-:W-:Y:S03]  /*2980*/  HMMA.16816.F32.BF16 R32, R68, R10, R32 ;  /* 0x0000000a4420723c */ /* 0x000fe60000041820 */
[----:B------:R-:W1:Y:S03]  /*2990*/  LDSM.16.M88.4 R8, [R206+0x4000] ;  /* 0x00400000ce08783b */ /* 0x000e660000000200 */
[----:B----4-:R-:W-:Y:S06]  /*29a0*/  HMMA.16816.F32.BF16 R24, R48, R12, R24 ;  /* 0x0000000c3018723c */ /* 0x010fec0000041818 */
[C---:B------:R-:W-:Y:S06]  /*29b0*/  HMMA.16816.F32.BF16 R44, R68.reuse, R80, R44 ;  /* 0x00000050442c723c */ /* 0x040fec000004182c */
[C---:B------:R-:W-:Y:S01]  /*29c0*/  HMMA.16816.F32.BF16 R40, R68.reuse, R82, R40 ;  /* 0x000000524428723c */ /* 0x040fe20000041828 */
[----:B------:R-:W-:Y:S05]  /*29d0*/  LDSM.16.M88.4 R80, [R199+0xf800] ;  /* 0x00f80000c750783b */ /* 0x000fea0000000200 */
[C---:B------:R-:W-:Y:S06]  /*29e0*/  HMMA.16816.F32.BF16 R56, R68.reuse, R28, R56 ;  /* 0x0000001c4438723c */ /* 0x040fec0000041838 */
[C---:B------:R-:W-:Y:S01]  /*29f0*/  HMMA.16816.F32.BF16 R76, R68.reuse, R30, R76 ;  /* 0x0000001e444c723c */ /* 0x040fe2000004184c */
[----:B------:R-:W-:Y:S05]  /*2a00*/  LDSM.16.M88.4 R28, [R205+0xf000] ;  /* 0x00f00000cd1c783b */ /* 0x000fea0000000200 */
[C---:B------:R-:W-:Y:S06]  /*2a10*/  HMMA.16816.F32.BF16 R72, R68.reuse, R20, R72 ;  /* 0x000000144448723c */ /* 0x040fec0000041848 */
[----:B------:R-:W-:Y:S01]  /*2a20*/  HMMA.16816.F32.BF16 R68, R68, R22, R16 ;  /* 0x000000164444723c */ /* 0x000fe20000041810 */
[----:B------:R-:W-:Y:S04]  /*2a30*/  LDSM.16.M88.4 R20, [R203+0x2000] ;  /* 0x00200000cb14783b */ /* 0x000fe80000000200 */
[----:B------:R-:W-:Y:S01]  /*2a40*/  LDSM.16.M88.4 R16, [R205+0xe800] ;  /* 0x00e80000cd10783b */ /* 0x000fe20000000200 */
[----:B------:R-:W-:Y:S03]  /*2a50*/  HMMA.16816.F32.BF16 R32, R48, R14, R32 ;  /* 0x0000000e3020723c */ /* 0x000fe60000041820 */
[----:B------:R-:W2:Y:S03]  /*2a60*/  LDSM.16.M88.4 R12, [R204+0x4000] ;  /* 0x00400000cc0c783b */ /* 0x000ea60000000200 */
[----:B-1----:R-:W-:Y:S06]  /*2a70*/  HMMA.16816.F32.BF16 R24, R8, R36, R24 ;  /* 0x000000240818723c */ /* 0x002fec0000041818 */
[C---:B------:R-:W-:Y:S06]  /*2a80*/  HMMA.16816.F32.BF16 R56, R48.reuse, R60, R56 ;  /* 0x0000003c3038723c */ /* 0x040fec0000041838 */
[C---:B------:R-:W-:Y:S01]  /*2a90*/  HMMA.16816.F32.BF16 R76, R48.reuse, R62, R76 ;  /* 0x0000003e304c723c */ /* 0x040fe2000004184c */
[----:B------:R-:W1:Y:S05]  /*2aa0*/  LDSM.16.M88.4 R60, [R199+0xe000] ;  /* 0x00e00000c73c783b */ /* 0x000e6a0000000200 */
[C---:B------:R-:W-:Y:S06]  /*2ab0*/  HMMA.16816.F32.BF16 R44, R48.reuse, R64, R44 ;  /* 0x00000040302c723c */ /* 0x040fec000004182c */
[C---:B------:R-:W-:Y:S01]  /*2ac0*/  HMMA.16816.F32.BF16 R40, R48.reuse, R66, R40 ;  /* 0x000000423028723c */ /* 0x040fe20000041828 */
[----:B------:R-:W-:Y:S05]  /*2ad0*/  LDSM.16.M88.4 R64, [R201+0x4000] ;  /* 0x00400000c940783b */ /* 0x000fea0000000200 */
[C---:B------:R-:W-:Y:S06]  /*2ae0*/  HMMA.16816.F32.BF16 R72, R48.reuse, R52, R72 ;  /* 0x000000343048723c */ /* 0x040fec0000041848 */
[----:B------:R-:W-:Y:S01]  /*2af0*/  HMMA.16816.F32.BF16 R68, R48, R54, R68 ;  /* 0x000000363044723c */ /* 0x000fe20000041844 */
[----:B------:R-:W3:Y:S04]  /*2b00*/  LDSM.16.M88.4 R52, [R205+0xf800] ;  /* 0x00f80000cd34783b */ /* 0x000ee80000000200 */
[----:B------:R-:W4:Y:S01]  /*2b10*/  LDSM.16.M88.4 R48, [R203+0x2800] ;  /* 0x00280000cb30783b */ /* 0x000f220000000200 */
[----:B------:R-:W-:Y:S03]  /*2b20*/  HMMA.16816.F32.BF16 R32, R8, R38, R32 ;  /* 0x000000260820723c */ /* 0x000fe60000041820 */
[----:B------:R-:W5:Y:S03]  /*2b30*/  LDSM.16.M88.4 R36, [R192+0x2000] ;  /* 0x00200000c024783b */ /* 0x000f660000000200 */
[----:B--2---:R-:W-:Y:S06]  /*2b40*/  HMMA.16816.F32.BF16 R24, R12, R20, R24 ;  /* 0x000000140c18723c */ /* 0x004fec0000041818 */
[C---:B------:R-:W-:Y:S06]  /*2b50*/  HMMA.16816.F32.BF16 R44, R8.reuse, R16, R44 ;  /* 0x00000010082c723c */ /* 0x040fec000004182c */
[----:B------:R-:W-:Y:S01]  /*2b60*/  HMMA.16816.F32.BF16 R40, R8, R18, R40 ;  /* 0x000000120828723c */ /* 0x000fe20000041828 */
[----:B------:R-:W2:Y:S05]  /*2b70*/  LDSM.16.M88.4 R16, [R203+0x3000] ;  /* 0x00300000cb10783b */ /* 0x000eaa0000000200 */
[----:B------:R-:W-:Y:S01]  /*2b80*/  HMMA.16816.F32.BF16 R32, R12, R22, R32 ;  /* 0x000000160c20723c */ /* 0x000fe20000041820 */
[----:B------:R-:W2:Y:S05]  /*2b90*/  LDSM.16.M88.4 R20, [R199+0xe800] ;  /* 0x00e80000c714783b */ /* 0x000eaa0000000200 */
[----:B-1----:R-:W-:Y:S06]  /*2ba0*/  HMMA.16816.F32.BF16 R24, R84, R60, R24 ;  /* 0x0000003c5418723c */ /* 0x002fec0000041818 */
[C---:B------:R-:W-:Y:S06]  /*2bb0*/  HMMA.16816.F32.BF16 R56, R8.reuse, R28, R56 ;  /* 0x0000001c0838723c */ /* 0x040fec0000041838 */
[C---:B------:R-:W-:Y:S01]  /*2bc0*/  HMMA.16816.F32.BF16 R76, R8.reuse, R30, R76 ;  /* 0x0000001e084c723c */ /* 0x040fe2000004184c */
[----:B------:R-:W-:Y:S05]  /*2bd0*/  LDSM.16.M88.4 R28, [R203+0x3800] ;  /* 0x00380000cb1c783b */ /* 0x000fea0000000200 */
[C---:B---3--:R-:W-:Y:S06]  /*2be0*/  HMMA.16816.F32.BF16 R72, R8.reuse, R52, R72 ;  /* 0x000000340848723c */ /* 0x048fec0000041848 */
[----:B------:R-:W-:Y:S01]  /*2bf0*/  HMMA.16816.F32.BF16 R68, R8, R54, R68 ;  /* 0x000000360844723c */ /* 0x000fe20000041844 */
[----:B------:R-:W-:Y:S04]  /*2c00*/  LDSM.16.M88.4 R52, [R206+0x8000] ;  /* 0x00800000ce34783b */ /* 0x000fe80000000200 */
[----:B------:R-:W1:Y:S01]  /*2c10*/  LDSM.16.M88.4 R8, [R205+0x10000] ;  /* 0x01000000cd08783b */ /* 0x000e620000000200 */
[C---:B----4-:R-:W-:Y:S06]  /*2c20*/  HMMA.16816.F32.BF16 R44, R12.reuse, R48, R44 ;  /* 0x000000300c2c723c */ /* 0x050fec000004182c */
[----:B------:R-:W-:Y:S01]  /*2c30*/  HMMA.16816.F32.BF16 R40, R12, R50, R40 ;  /* 0x000000320c28723c */ /* 0x000fe20000041828 */
[----:B------:R-:W-:Y:S05]  /*2c40*/  LDSM.16.M88.4 R48, [R205+0x10800] ;  /* 0x01080000cd30783b */ /* 0x000fea0000000200 */
[----:B------:R-:W-:Y:S01]  /*2c50*/  HMMA.16816.F32.BF16 R32, R84, R62, R32 ;  /* 0x0000003e5420723c */ /* 0x000fe20000041820 */
[----:B------:R-:W-:Y:S05]  /*2c60*/  LDSM.16.M88.4 R60, [R192+0x3000] ;  /* 0x00300000c03c783b */ /* 0x000fea0000000200 */
[----:B-----5:R-:W-:Y:S06]  /*2c70*/  HMMA.16816.F32.BF16 R24, R64, R36, R24 ;  /* 0x000000244018723c */ /* 0x020fec0000041818 */
[C---:B--2---:R-:W-:Y:S06]  /*2c80*/  HMMA.16816.F32.BF16 R56, R12.reuse, R16, R56 ;  /* 0x000000100c38723c */ /* 0x044fec0000041838 */
[----:B------:R-:W-:Y:S01]  /*2c90*/  HMMA.16816.F32.BF16 R76, R12, R18, R76 ;  /* 0x000000120c4c723c */ /* 0x000fe2000004184c */
[----:B------:R-:W2:Y:S05]  /*2ca0*/  LDSM.16.M88.4 R16, [R204+0x8000] ;  /* 0x00800000cc10783b */ /* 0x000eaa0000000200 */
[C---:B------:R-:W-:Y:S06]  /*2cb0*/  HMMA.16816.F32.BF16 R44, R84.reuse, R20, R44 ;  /* 0x00000014542c723c */ /* 0x040fec000004182c */
[----:B------:R-:W-:Y:S01]  /*2cc0*/  HMMA.16816.F32.BF16 R40, R84, R22, R40 ;  /* 0x000000165428723c */ /* 0x000fe20000041828 */
[----:B------:R-:W-:Y:S05]  /*2cd0*/  LDSM.16.M88.4 R20, [R192+0x4000] ;  /* 0x00400000c014783b */ /* 0x000fea0000000200 */
[----:B------:R-:W-:Y:S01]  /*2ce0*/  HMMA.16816.F32.BF16 R32, R64, R38, R32 ;  /* 0x000000264020723c */ /* 0x000fe20000041820 */
[----:B------:R-:W-:Y:S05]  /*2cf0*/  LDSM.16.M88.4 R36, [R203+0x4800] ;  /* 0x00480000cb24783b */ /* 0x000fea0000000200 */
[----:B-1----:R-:W-:Y:S06]  /*2d00*/  HMMA.16816.F32.BF16 R24, R52, R8, R24 ;  /* 0x000000083418723c */ /* 0x002fec0000041818 */
[C---:B------:R-:W-:Y:S06]  /*2d10*/  HMMA.16816.F32.BF16 R72, R12.reuse, R28, R72 ;  /* 0x0000001c0c48723c */ /* 0x040fec0000041848 */
[----:B------:R-:W-:Y:S01]  /*2d20*/  HMMA.16816.F32.BF16 R68, R12, R30, R68 ;  /* 0x0000001e0c44723c */ /* 0x000fe20000041844 */
[----:B------:R-:W-:Y:S04]  /*2d30*/  LDSM.16.M88.4 R12, [R202+0x8000] ;  /* 0x00800000ca0c783b */ /* 0x000fe80000000200 */
[----:B------:R-:W1:Y:S01]  /*2d40*/  LDSM.16.M88.4 R28, [R199+0x10000] ;  /* 0x01000000c71c783b */ /* 0x000e620000000200 */
[C---:B------:R-:W-:Y:S06]  /*2d50*/  HMMA.16816.F32.BF16 R44, R64.reuse, R96, R44 ;  /* 0x00000060402c723c */ /* 0x040fec000004182c */
[----:B------:R-:W-:Y:S06]  /*2d60*/  HMMA.16816.F32.BF16 R40, R64, R98, R40 ;  /* 0x000000624028723c */ /* 0x000fec0000041828 */
[----:B------:R-:W-:Y:S01]  /*2d70*/  HMMA.16816.F32.BF16 R32, R52, R10, R32 ;  /* 0x0000000a3420723c */ /* 0x000fe20000041820 */
[----:B------:R-:W3:Y:S05]  /*2d80*/  LDSM.16.M88.4 R8, [R201+0x8000] ;  /* 0x00800000c908783b */ /* 0x000eea0000000200 */
[----:B--2---:R-:W-:Y:S06]  /*2d90*/  HMMA.16816.F32.BF16 R24, R16, R92, R24 ;  /* 0x0000005c1018723c */ /* 0x004fec0000041818 */
[----:B------:R-:W-:Y:S06]  /*2da0*/  HMMA.16816.F32.BF16 R56, R84, R88, R56 ;  /* 0x000000585438723c */ /* 0x000fec0000041838 */
[C---:B------:R-:W-:Y:S06]  /*2db0*/  HMMA.16816.F32.BF16 R44, R52.reuse, R48, R44 ;  /* 0x00000030342c723c */ /* 0x040fec000004182c */
[----:B------:R-:W-:Y:S01]  /*2dc0*/  HMMA.16816.F32.BF16 R40, R52, R50, R40 ;  /* 0x000000323428723c */ /* 0x000fe20000041828 */
[----:B------:R-:W-:Y:S05]  /*2dd0*/  LDSM.16.M88.4 R48, [R205+0x11000] ;  /* 0x01100000cd30783b */ /* 0x000fea0000000200 */
[----:B------:R-:W-:Y:S06]  /*2de0*/  HMMA.16816.F32.BF16 R32, R16, R94, R32 ;  /* 0x0000005e1020723c */ /* 0x000fec0000041820 */
[----:B-1----:R-:W-:Y:S06]  /*2df0*/  HMMA.16816.F32.BF16 R24, R12, R28, R24 ;  /* 0x0000001c0c18723c */ /* 0x002fec0000041818 */
[----:B------:R-:W-:Y:S01]  /*2e00*/  HMMA.16816.F32.BF16 R88, R84, R90, R76 ;  /* 0x0000005a5458723c */ /* 0x000fe2000004184c */
[----:B------:R-:W1:Y:S05]  /*2e10*/  LDSM.16.M88.4 R76, [R199+0x10800] ;  /* 0x01080000c74c783b */ /* 0x000e6a0000000200 */
[----:B------:R-:W-:Y:S06]  /*2e20*/  HMMA.16816.F32.BF16 R56, R64, R60, R56 ;  /* 0x0000003c4038723c */ /* 0x000fec0000041838 */
[C---:B------:R-:W-:Y:S06]  /*2e30*/  HMMA.16816.F32.BF16 R44, R16.reuse, R36, R44 ;  /* 0x00000024102c723c */ /* 0x040fec000004182c */
[----:B------:R-:W-:Y:S01]  /*2e40*/  HMMA.16816.F32.BF16 R40, R16, R38, R40 ;  /* 0x000000261028723c */ /* 0x000fe20000041828 */
[----:B------:R-:W-:Y:S05]  /*2e50*/  LDSM.16.M88.4 R36, [R203+0x5000] ;  /* 0x00500000cb24783b */ /* 0x000fea0000000200 */
[----:B------:R-:W-:Y:S01]  /*2e60*/  HMMA.16816.F32.BF16 R32, R12, R30, R32 ;  /* 0x0000001e0c20723c */ /* 0x000fe20000041820 */
[----:B------:R-:W-:Y:S05]  /*2e70*/  LDSM.16.M88.4 R28, [R192+0x4800] ;  /* 0x00480000c01c783b */ /* 0x000fea0000000200 */
[----:B---3--:R-:W-:Y:S06]  /*2e80*/  HMMA.16816.F32.BF16 R24, R8, R20, R24 ;  /* 0x000000140818723c */ /* 0x008fec0000041818 */
[----:B------:R-:W-:Y:S01]  /*2e90*/  HMMA.16816.F32.BF16 R88, R64, R62, R88 ;  /* 0x0000003e4058723c */ /* 0x000fe20000041858 */
[----:B------:R-:W2:Y:S05]  /*2ea0*/  LDSM.16.M88.4 R60, [R192+0x3800] ;  /* 0x00380000c03c783b */ /* 0x000eaa0000000200 */
[----:B------:R-:W-:Y:S06]  /*2eb0*/  HMMA.16816.F32.BF16 R72, R84, R80, R72 ;  /* 0x000000505448723c */ /* 0x000fec0000041848 */
[----:B-1----:R-:W-:Y:S06]  /*2ec0*/  HMMA.16816.F32.BF16 R44, R12, R76, R44 ;  /* 0x0000004c0c2c723c */ /* 0x002fec000004182c */
[----:B------:R-:W-:Y:S01]  /*2ed0*/  HMMA.16816.F32.BF16 R56, R52, R48, R56 ;  /* 0x000000303438723c */ /* 0x000fe20000041838 */
[----:B------:R-:W-:Y:S01]  /*2ee0*/  FMUL.FTZ R76, R24, UR30 ;  /* 0x0000001e184c7c20 */ /* 0x000fe20008410000 */
[----:B------:R-:W-:Y:S01]  /*2ef0*/  FMUL.FTZ R80, R25, UR30 ;  /* 0x0000001e19507c20 */ /* 0x000fe20008410000 */
[----:B------:R-:W-:-:S03]  /*2f00*/  FMUL.FTZ R77, R26, UR30 ;  /* 0x0000001e1a4d7c20 */ /* 0x000fc60008410000 */
[----:B------:R-:W-:Y:S01]  /*2f10*/  HMMA.16816.F32.BF16 R40, R12, R78, R40 ;  /* 0x0000004e0c28723c */ /* 0x000fe20000041828 */
[----:B------:R-:W-:Y:S05]  /*2f20*/  MUFU.TANH R76, R76 ;  /* 0x0000004c004c7308 */ /* 0x000fea0000002400 */
[----:B------:R-:W-:Y:S01]  /*2f30*/  HMMA.16816.F32.BF16 R32, R8, R22, R32 ;  /* 0x000000160820723c */ /* 0x000fe20000041820 */
[----:B------:R-:W-:Y:S01]  /*2f40*/  FMUL.FTZ R78, R27, UR30 ;  /* 0x0000001e1b4e7c20 */ /* 0x000fe20008410000 */
[----:B------:R-:W-:Y:S01]  /*2f50*/  LDSM.16.M88.4 R20, [R199+0x11000] ;  /* 0x01100000c714783b */ /* 0x000fe20000000200 */
[----:B------:R-:W1:Y:S03]  /*2f60*/  MUFU.TANH R80, R80 ;  /* 0x0000005000507308 */ /* 0x000e660000002400 */
[----:B------:R-:W-:Y:S01]  /*2f70*/  HMMA.16816.F32.BF16 R88, R52, R50, R88 ;  /* 0x000000323458723c */ /* 0x000fe20000041858 */
[----:B------:R-:W3:Y:S04]  /*2f80*/  LDSM.16.M88.4 R24, [R205+0x11800] ;  /* 0x01180000cd18783b */ /* 0x000ee80000000200 */
[----:B------:R-:W-:Y:S01]  /*2f90*/  LDSM.16.M88.4 R48, [R192+0x5000] ;  /* 0x00500000c030783b */ /* 0x000fe20000000200 */
[----:B------:R-:W-:Y:S01]  /*2fa0*/  HMMA.16816.F32.BF16 R68, R84, R82, R68 ;  /* 0x000000525444723c */ /* 0x000fe20000041844 */
[----:B------:R-:W4:Y:S05]  /*2fb0*/  MUFU.TANH R78, R78 ;  /* 0x0000004e004e7308 */ /* 0x000f2a0000002400 */
[----:B--2---:R-:W-:Y:S03]  /*2fc0*/  HMMA.16816.F32.BF16 R72, R64, R60, R72 ;  /* 0x0000003c4048723c */ /* 0x004fe60000041848 */
[----:B------:R-:W-:Y:S03]  /*2fd0*/  MUFU.TANH R77, R77 ;  /* 0x0000004d004d7308 */ /* 0x000fe60000002400 */
[----:B------:R-:W-:Y:S06]  /*2fe0*/  HMMA.16816.F32.BF16 R44, R8, R28, R44 ;  /* 0x0000001c082c723c */ /* 0x000fec000004182c */
[----:B------:R-:W-:Y:S01]  /*2ff0*/  HMMA.16816.F32.BF16 R56, R16, R36, R56 ;  /* 0x000000241038723c */ /* 0x000fe20000041838 */
[----:B------:R-:W-:Y:S01]  /*3000*/  FMUL.FTZ R28, R32, UR30 ;  /* 0x0000001e201c7c20 */ /* 0x000fe20008410000 */
[----:B------:R-:W-:-:S04]  /*3010*/  FMUL.FTZ R29, R33, UR30 ;  /* 0x0000001e211d7c20 */ /* 0x000fc80008410000 */
[----:B------:R-:W-:Y:S01]  /*3020*/  HMMA.16816.F32.BF16 R88, R16, R38, R88 ;  /* 0x000000261058723c */ /* 0x000fe20000041858 */
[----:B------:R-:W-:Y:S01]  /*3030*/  FMUL.FTZ R36, R34, UR30 ;  /* 0x0000001e22247c20 */ /* 0x000fe20008410000 */
[----:B------:R-:W-:Y:S01]  /*3040*/  FMUL.FTZ R37, R35, UR30 ;  /* 0x0000001e23257c20 */ /* 0x000fe20008410000 */
[----:B------:R-:W2:Y:S01]  /*3050*/  MUFU.TANH R28, R28 ;  /* 0x0000001c001c7308 */ /* 0x000ea20000002400 */
[----:B------:R-:W5:Y:S02]  /*3060*/  LDSM.16.M88.4 R32, [R203+0x5800] ;  /* 0x00580000cb20783b */ /* 0x000f640000000200 */
[----:B------:R-:W-:Y:S05]  /*3070*/  HMMA.16816.F32.BF16 R68, R64, R62, R68 ;  /* 0x0000003e4044723c */ /* 0x000fea0000041844 */
[----:B------:R-:W2:Y:S01]  /*3080*/  MUFU.TANH R37, R37 ;  /* 0x0000002500257308 */ /* 0x000ea20000002400 */
[----:B---3--:R-:W-:Y:S01]  /*3090*/  HMMA.16816.F32.BF16 R72, R52, R24, R72 ;  /* 0x000000183448723c */ /* 0x008fe20000041848 */
[----:B------:R-:W-:Y:S01]  /*30a0*/  FMUL.FTZ R38, R46, UR30 ;  /* 0x0000001e2e267c20 */ /* 0x000fe20008410000 */
[----:B------:R-:W-:-:S04]  /*30b0*/  FMUL.FTZ R39, R47, UR30 ;  /* 0x0000001e2f277c20 */ /* 0x000fc80008410000 */
[C---:B------:R-:W-:Y:S01]  /*30c0*/  HMMA.16816.F32.BF16 R56, R12.reuse, R20, R56 ;  /* 0x000000140c38723c */ /* 0x040fe20000041838 */
[----:B------:R-:W-:Y:S01]  /*30d0*/  LOP3.LUT R25, R6, 0xffffffe0, RZ, 0xc0, !PT ;  /* 0xffffffe006197812 */ /* 0x000fe200078ec0ff */
[----:B------:R-:W-:Y:S04]  /*30e0*/  MUFU.TANH R36, R36 ;  /* 0x0000002400247308 */ /* 0x000fe80000002400 */
[----:B------:R-:W-:Y:S01]  /*30f0*/  HMMA.16816.F32.BF16 R88, R12, R22, R88 ;  /* 0x000000160c58723c */ /* 0x000fe20000041858 */
[----:B------:R-:W3:Y:S01]  /*3100*/  LDSM.16.M88.4 R20, [R199+0x11800] ;  /* 0x01180000c714783b */ /* 0x000ee20000000200 */
[----:B------:R-:W-:Y:S02]  /*3110*/  IMAD.IADD R2, R4, 0x1, -R25 ;  /* 0x0000000104027824 */ /* 0x000fe400078e0a19 */
[----:B------:R-:W-:Y:S01]  /*3120*/  IMAD.U32 R4, RZ, RZ, UR16 ;  /* 0x00000010ff047e24 */ /* 0x000fe2000f8e00ff */
[----:B------:R-:W-:Y:S01]  /*3130*/  MUFU.TANH R29, R29 ;  /* 0x0000001d001d7308 */ /* 0x000fe20000002400 */
[----:B------:R-:W-:Y:S01]  /*3140*/  HMMA.16816.F32.BF16 R68, R52, R26, R68 ;  /* 0x0000001a3444723c */ /* 0x000fe20000041844 */
[----:B------:R-:W-:-:S04]  /*3150*/  SHF.R.S32.HI R25, RZ, 0x1f, R2 ;  /* 0x0000001fff197819 */ /* 0x000fc80000011402 */
[----:B------:R-:W-:Y:S01]  /*3160*/  LEA.HI R2, R25, R2, RZ, 0x2 ;  /* 0x0000000219027211 */ /* 0x000fe200078f10ff */
[----:B------:R-:W-:Y:S01]  /*3170*/  HMMA.16816.F32.BF16 R40, R8, R30, R40 ;  /* 0x0000001e0828723c */ /* 0x000fe20000041828 */
[----:B------:R-:W4:Y:S01]  /*3180*/  LDSM.16.M88.4 R24, [R192+0x5800] ;  /* 0x00580000c018783b */ /* 0x000f220000000200 */
[----:B------:R-:W-:Y:S01]  /*3190*/  MUFU.TANH R38, R38 ;  /* 0x0000002600267308 */ /* 0x000fe20000002400 */
[----:B------:R-:W-:Y:S01]  /*31a0*/  SHF.R.S32.HI R2, RZ, 0x2, R2 ;  /* 0x00000002ff027819 */ /* 0x000fe20000011402 */
[----:B------:R-:W-:-:S04]  /*31b0*/  DEPBAR.LE SB0, 0x0 ;  /* 0x000080000000791a */ /* 0x000fc80000000000 */
[----:B-----5:R-:W-:Y:S01]  /*31c0*/  HMMA.16816.F32.BF16 R72, R16, R32, R72 ;  /* 0x000000201048723c */ /* 0x020fe20000041848 */
[----:B------:R-:W-:Y:S01]  /*31d0*/  IADD3 R2, R101, 0x1, R2 ;  /* 0x0000000165027810 */ /* 0x000fe20007ffe002 */
[----:B------:R-:W-:Y:S01]  /*31e0*/  FMUL.FTZ R30, R44, UR30 ;  /* 0x0000001e2c1e7c20 */ /* 0x000fe20008410000 */
[----:B------:R-:W-:Y:S01]  /*31f0*/  FMUL.FTZ R31, R45, UR30 ;  /* 0x0000001e2d1f7c20 */ /* 0x000fe20008410000 */
[----:B------:R-:W-:Y:S02]  /*3200*/  MUFU.TANH R39, R39 ;  /* 0x0000002700277308 */ /* 0x000fe40000002400 */
[----:B------:R-:W-:Y:S01]  /*3210*/  HMMA.16816.F32.BF16 R56, R8, R48, R56 ;  /* 0x000000300838723c */ /* 0x000fe20000041838 */
[----:B------:R-:W-:-:S05]  /*3220*/  IMAD.U32 R33, RZ, RZ, UR22 ;  /* 0x00000016ff217e24 */ /* 0x000fca000f8e00ff */
[----:B------:R-:W-:Y:S01]  /*3230*/  HMMA.16816.F32.BF16 R68, R16, R34, R68 ;  /* 0x000000221044723c */ /* 0x000fe20000041844 */
[----:B------:R-:W-:Y:S01]  /*3240*/  IADD3 R2, R33, -UR14, R2 ;  /* 0x8000000e21027c10 */ /* 0x000fe2000fffe002 */
[----:B------:R-:W5:Y:S02]  /*3250*/  MUFU.TANH R30, R30 ;  /* 0x0000001e001e7308 */ /* 0x000f640000002400 */
[----:B------:R-:W-:Y:S01]  /*3260*/  FMUL.FTZ R32, R43, UR30 ;  /* 0x0000001e2b207c20 */ /* 0x000fe20008410000 */
[----:B------:R-:W-:Y:S01]  /*3270*/  IMAD R43, R4, 0x40, R133 ;  /* 0x00000040042b7824 */ /* 0x000fe200078e0285 */
[----:B------:R-:W-:Y:S01]  /*3280*/  HMMA.16816.F32.BF16 R88, R8, R50, R88 ;  /* 0x000000320858723c */ /* 0x000fe20000041858 */
[----:B------:R-:W-:Y:S02]  /*3290*/  VIADD R220, R2, UR18 ;  /* 0x0000001202dc7c36 */ /* 0x000fe40008000000 */
[----:B------:R-:W-:Y:S01]  /*32a0*/  FMUL.FTZ R40, R40, UR30 ;  /* 0x0000001e28287c20 */ /* 0x000fe20008410000 */
[----:B------:R-:W-:-:S02]  /*32b0*/  VIADD R17, R43, 0x8 ;  /* 0x000000082b117836 */ /* 0x000fc40000000000 */
[----:B------:R-:W-:Y:S01]  /*32c0*/  FMUL.FTZ R41, R41, UR30 ;  /* 0x0000001e29297c20 */ /* 0x000fe20008410000 */
[----:B------:R-:W-:Y:S01]  /*32d0*/  FMUL.FTZ R6, R42, UR30 ;  /* 0x0000001e2a067c20 */ /* 0x000fe20008410000 */
[C---:B---3--:R-:W-:Y:S01]  /*32e0*/  HMMA.16816.F32.BF16 R72, R12.reuse, R20, R72 ;  /* 0x000000140c48723c */ /* 0x048fe20000041848 */
[C---:B------:R-:W-:Y:S01]  /*32f0*/  VIADDMNMX R2, R220.reuse, 0x8, R33, PT ;  /* 0x00000008dc027846 */ /* 0x040fe20003800121 */
[----:B------:R-:W3:Y:S01]  /*3300*/  MUFU.TANH R31, R31 ;  /* 0x0000001f001f7308 */ /* 0x000ee20000002400 */
[----:B------:R-:W-:Y:S01]  /*3310*/  VIMNMX R220, R220, UR22, PT ;  /* 0x00000016dcdc7c48 */ /* 0x000fe2000bfe0100 */
[----:B------:R-:W-:Y:S01]  /*3320*/  VIADD R19, R43, 0x9 ;  /* 0x000000092b137836 */ /* 0x000fe20000000000 */
[----:B------:R-:W-:Y:S01]  /*3330*/  ISETP.GE.AND P1, PT, R17, R2, PT ;  /* 0x000000021100720c */ /* 0x000fe20003f26270 */
[----:B------:R-:W-:Y:S01]  /*3340*/  FMUL.FTZ R56, R56, UR30 ;  /* 0x0000001e38387c20 */ /* 0x000fe20008410000 */
[----:B------:R-:W-:Y:S01]  /*3350*/  VIADD R21, R43, 0x1 ;  /* 0x000000012b157836 */ /* 0x000fe20000000000 */
[----:B------:R-:W-:Y:S01]  /*3360*/  ISETP.GE.AND P4, PT, R17, R220, PT ;  /* 0x000000dc1100720c */ /* 0x000fe20003f86270 */
[----:B------:R-:W-:Y:S01]  /*3370*/  VIADD R17, R43, 0x10 ;  /* 0x000000102b117836 */ /* 0x000fe20000000000 */
[----:B------:R-:W3:Y:S01]  /*3380*/  MUFU.TANH R40, R40 ;  /* 0x0000002800287308 */ /* 0x000ee20000002400 */
[----:B------:R-:W-:Y:S01]  /*3390*/  ISETP.GE.AND P5, PT, R19, R2, PT ;  /* 0x000000021300720c */ /* 0x000fe20003fa6270 */
[----:B------:R-:W-:Y:S01]  /*33a0*/  HMMA.16816.F32.BF16 R68, R12, R22, R68 ;  /* 0x000000160c44723c */ /* 0x000fe20000041844 */
[-C--:B------:R-:W-:Y:S01]  /*33b0*/  ISETP.GE.AND P6, PT, R21, R220.reuse, PT ;  /* 0x000000dc1500720c */ /* 0x080fe20003fc6270 */
[----:B------:R-:W-:Y:S01]  /*33c0*/  FMUL.FTZ R58, R58, UR30 ;  /* 0x0000001e3a3a7c20 */ /* 0x000fe20008410000 */
[----:B------:R-:W-:Y:S01]  /*33d0*/  ISETP.GE.AND P2, PT, R17, R220, PT ;  /* 0x000000dc1100720c */ /* 0x000fe20003f46270 */
[----:B------:R-:W-:Y:S01]  /*33e0*/  FMUL.FTZ R57, R57, UR30 ;  /* 0x0000001e39397c20 */ /* 0x000fe20008410000 */
[----:B-1----:R-:W-:Y:S01]  /*33f0*/  FSEL R33, R80, -INF , !P6 ;  /* 0xff80000050217808 */ /* 0x002fe20007000000 */
[----:B------:R-:W-:Y:S01]  /*3400*/  MUFU.TANH R41, R41 ;  /* 0x0000002900297308 */ /* 0x000fe20000002400 */
[-C--:B------:R-:W-:Y:S01]  /*3410*/  ISETP.GE.AND P6, PT, R17, R2.reuse, PT ;  /* 0x000000021100720c */ /* 0x080fe20003fc6270 */
[----:B------:R-:W-:Y:S01]  /*3420*/  VIADD R17, R43, 0x11 ;  /* 0x000000112b117836 */ /* 0x000fe20000000000 */
[----:B------:R-:W-:Y:S01]  /*3430*/  ISETP.GE.AND P3, PT, R21, R2, PT ;  /* 0x000000021500720c */ /* 0x000fe20003f66270 */
[----:B------:R-:W-:Y:S01]  /*3440*/  FMUL.FTZ R88, R88, UR30 ;  /* 0x0000001e58587c20 */ /* 0x000fe20008410000 */
[C---:B------:R-:W-:Y:S01]  /*3450*/  VIADD R13, R43.reuse, 0x19 ;  /* 0x000000192b0d7836 */ /* 0x040fe20000000000 */
[C---:B----4-:R-:W-:Y:S01]  /*3460*/  HMMA.16816.F32.BF16 R72, R8.reuse, R24, R72 ;  /* 0x000000180848723c */ /* 0x050fe20000041848 */
[----:B------:R-:W-:Y:S01]  /*3470*/  FSEL R78, R78, -INF , !P3 ;  /* 0xff8000004e4e7808 */ /* 0x000fe20005800000 */
[----:B------:R-:W1:Y:S01]  /*3480*/  MUFU.TANH R6, R6 ;  /* 0x0000000600067308 */ /* 0x000e620000002400 */
[----:B--2---:R-:W-:Y:S01]  /*3490*/  FSEL R35, R28, -INF , !P4 ;  /* 0xff8000001c237808 */ /* 0x004fe20006000000 */
[----:B------:R-:W-:Y:S01]  /*34a0*/  VIADD R15, R43, 0x21 ;  /* 0x000000212b0f7836 */ /* 0x000fe20000000000 */
[----:B------:R-:W-:Y:S01]  /*34b0*/  ISETP.GE.AND P3, PT, R17, R220, PT ;  /* 0x000000dc1100720c */ /* 0x000fe20003f66270 */
[----:B------:R-:W-:Y:S01]  /*34c0*/  FMUL.FTZ R91, R91, UR30 ;  /* 0x0000001e5b5b7c20 */ /* 0x000fe20008410000 */
[----:B------:R-:W-:Y:S01]  /*34d0*/  ISETP.GE.AND P4, PT, R17, R2, PT ;  /* 0x000000021100720c */ /* 0x000fe20003f86270 */
[----:B------:R-:W-:Y:S01]  /*34e0*/  VIADD R17, R43, 0x18 ;  /* 0x000000182b117836 */ /* 0x000fe20000000000 */
[-C--:B------:R-:W-:Y:S01]  /*34f0*/  ISETP.GE.AND P0, PT, R19, R220.reuse, PT ;  /* 0x000000dc1300720c */ /* 0x080fe20003f06270 */
[----:B------:R-:W2:Y:S01]  /*3500*/  MUFU.TANH R32, R32 ;  /* 0x0000002000207308 */ /* 0x000ea20000002400 */
[----:B------:R-:W-:Y:S01]  /*3510*/  FSEL R16, R37, -INF , !P5 ;  /* 0xff80000025107808 */ /* 0x000fe20006800000 */
[----:B------:R-:W-:Y:S01]  /*3520*/  HMMA.16816.F32.BF16 R8, R8, R26, R68 ;  /* 0x0000001a0808723c */ /* 0x000fe20000041844 */
[----:B-----5:R-:W-:Y:S01]  /*3530*/  FSEL R19, R30, -INF , !P2 ;  /* 0xff8000001e137808 */ /* 0x020fe20005000000 */
[----:B------:R-:W-:Y:S01]  /*3540*/  FMUL.FTZ R59, R59, UR30 ;  /* 0x0000001e3b3b7c20 */ /* 0x000fe20008410000 */
[----:B------:R-:W-:Y:S01]  /*3550*/  ISETP.GE.AND P5, PT, R13, R220, PT ;  /* 0x000000dc0d00720c */ /* 0x000fe20003fa6270 */
[----:B------:R-:W-:Y:S01]  /*3560*/  VIADD R23, R43, 0x28 ;  /* 0x000000282b177836 */ /* 0x000fe20000000000 */
[----:B------:R-:W-:Y:S01]  /*3570*/  ISETP.GE.AND P2, PT, R13, R2, PT ;  /* 0x000000020d00720c */ /* 0x000fe20003f46270 */
[----:B------:R-:W4:Y:S01]  /*3580*/  MUFU.TANH R169, R56 ;  /* 0x0000003800a97308 */ /* 0x000f220000002400 */
[----:B------:R-:W-:Y:S01]  /*3590*/  VIADD R13, R43, 0x20 ;  /* 0x000000202b0d7836 */ /* 0x000fe20000000000 */
[----:B------:R-:W-:Y:S01]  /*35a0*/  FSEL R36, R36, -INF , !P1 ;  /* 0xff80000024247808 */ /* 0x000fe20004800000 */
[----:B------:R-:W-:Y:S01]  /*35b0*/  FMUL.FTZ R89, R89, UR30 ;  /* 0x0000001e59597c20 */ /* 0x000fe20008410000 */
[----:B------:R-:W-:Y:S01]  /*35c0*/  ISETP.GE.AND P1, PT, R17, R220, PT ;  /* 0x000000dc1100720c */ /* 0x000fe20003f26270 */
[----:B------:R-:W-:Y:S01]  /*35d0*/  FMUL.FTZ R90, R90, UR30 ;  /* 0x0000001e5a5a7c20 */ /* 0x000fe20008410000 */
[----:B------:R-:W-:Y:S01]  /*35e0*/  FMUL.FTZ R75, R75, UR30 ;  /* 0x0000001e4b4b7c20 */ /* 0x000fe20008410000 */
[----:B------:R-:W-:Y:S01]  /*35f0*/  FSEL R29, R29, -INF , !P0 ;  /* 0xff8000001d1d7808 */ /* 0x000fe20004000000 */
[----:B------:R-:W5:Y:S01]  /*3600*/  MUFU.TANH R165, R88 ;  /* 0x0000005800a57308 */ /* 0x000f620000002400 */
[----:B------:R-:W-:Y:S01]  /*3610*/  ISETP.GE.AND P0, PT, R17, R2, PT ;  /* 0x000000021100720c */ /* 0x000fe20003f06270 */
[----:B------:R-:W-:Y:S01]  /*3620*/  FMUL.FTZ R72, R72, UR30 ;  /* 0x0000001e48487c20 */ /* 0x000fe20008410000 */
[----:B------:R-:W-:Y:S01]  /*3630*/  FSEL R14, R38, -INF , !P6 ;  /* 0xff800000260e7808 */ /* 0x000fe20007000000 */
[----:B------:R-:W-:Y:S01]  /*3640*/  FMUL.FTZ R73, R73, UR30 ;  /* 0x0000001e49497c20 */ /* 0x000fe20008410000 */
[----:B---3--:R-:W-:Y:S01]  /*3650*/  FSEL R17, R31, -INF , !P3 ;  /* 0xff8000001f117808 */ /* 0x008fe20005800000 */
[----:B------:R-:W-:Y:S01]  /*3660*/  VIADD R21, R43, 0x29 ;  /* 0x000000292b157836 */ /* 0x000fe20000000000 */
[C---:B------:R-:W-:Y:S01]  /*3670*/  ISETP.GE.AND P6, PT, R13.reuse, R220, PT ;  /* 0x000000dc0d00720c */ /* 0x040fe20003fc6270 */
[----:B------:R-:W3:Y:S01]  /*3680*/  MUFU.TANH R162, R58 ;  /* 0x0000003a00a27308 */ /* 0x000ee20000002400 */
[----:B------:R-:W-:Y:S01]  /*3690*/  ISETP.GE.AND P3, PT, R13, R2, PT ;  /* 0x000000020d00720c */ /* 0x000fe20003f66270 */
[----:B------:R-:W-:Y:S01]  /*36a0*/  FMUL.FTZ R74, R74, UR30 ;  /* 0x0000001e4a4a7c20 */ /* 0x000fe20008410000 */
[----:B------:R-:W-:Y:S01]  /*36b0*/  FSEL R12, R39, -INF , !P4 ;  /* 0xff800000270c7808 */ /* 0x000fe20006000000 */
[----:B------:R-:W-:Y:S01]  /*36c0*/  FMUL.FTZ R8, R8, UR30 ;  /* 0x0000001e08087c20 */ /* 0x000fe20008410000 */
[----:B------:R-:W-:Y:S01]  /*36d0*/  FSEL R13, R40, -INF , !P1 ;  /* 0xff800000280d7808 */ /* 0x000fe20004800000 */
[----:B------:R-:W-:Y:S01]  /*36e0*/  FMUL.FTZ R9, R9, UR30 ;  /* 0x0000001e09097c20 */ /* 0x000fe20008410000 */
[C---:B------:R-:W-:Y:S01]  /*36f0*/  ISETP.GE.AND P4, PT, R15.reuse, R220, PT ;  /* 0x000000dc0f00720c */ /* 0x040fe20003f86270 */
[----:B------:R-:W3:Y:S01]  /*3700*/  MUFU.TANH R170, R75 ;  /* 0x0000004b00aa7308 */ /* 0x000ee20000002400 */
[----:B------:R-:W-:Y:S01]  /*3710*/  ISETP.GE.AND P1, PT, R15, R2, PT ;  /* 0x000000020f00720c */ /* 0x000fe20003f26270 */
[----:B------:R-:W-:Y:S01]  /*3720*/  FMUL.FTZ R10, R10, UR30 ;  /* 0x0000001e0a0a7c20 */ /* 0x000fe20008410000 */
[----:B-1----:R-:W-:Y:S01]  /*3730*/  FSEL R6, R6, -INF , !P0 ;  /* 0xff80000006067808 */ /* 0x002fe20004000000 */
[----:B------:R-:W-:Y:S01]  /*3740*/  FMUL.FTZ R11, R11, UR30 ;  /* 0x0000001e0b0b7c20 */ /* 0x000fe20008410000 */
[----:B------:R-:W-:Y:S01]  /*3750*/  FSEL R15, R41, -INF , !P5 ;  /* 0xff800000290f7808 */ /* 0x000fe20006800000 */
[----:B------:R-:W-:Y:S01]  /*3760*/  UMOV UR18, UR16 ;  /* 0x0000001000127c82 */ /* 0x000fe20008000000 */
[C---:B------:R-:W-:Y:S01]  /*3770*/  ISETP.GE.AND P0, PT, R23.reuse, R220, PT ;  /* 0x000000dc1700720c */ /* 0x040fe20003f06270 */
[----:B------:R-:W1:Y:S01]  /*3780*/  MUFU.TANH R161, R57 ;  /* 0x0000003900a17308 */ /* 0x000e620000002400 */
[----:B------:R-:W-:Y:S01]  /*3790*/  ISETP.GE.AND P5, PT, R23, R2, PT ;  /* 0x000000021700720c */ /* 0x000fe20003fa6270 */
[----:B------:R-:W-:Y:S01]  /*37a0*/  VIADD R23, R43, 0x31 ;  /* 0x000000312b177836 */ /* 0x000fe20000000000 */
[----:B--2---:R-:W-:-:S02]  /*37b0*/  FSEL R4, R32, -INF , !P2 ;  /* 0xff80000020047808 */ /* 0x004fc40005000000 */
[----:B----4-:R-:W-:Y:S02]  /*37c0*/  FSEL R169, R169, -INF , !P6 ;  /* 0xff800000a9a97808 */ /* 0x010fe40007000000 */
[C---:B------:R-:W-:Y:S01]  /*37d0*/  ISETP.GE.AND P2, PT, R21.reuse, R220, PT ;  /* 0x000000dc1500720c */ /* 0x040fe20003f46270 */
[----:B------:R-:W2:Y:S01]  /*37e0*/  MUFU.TANH R176, R91 ;  /* 0x0000005b00b07308 */ /* 0x000ea20000002400 */
[-C--:B------:R-:W-:Y:S01]  /*37f0*/  ISETP.GE.AND P6, PT, R21, R2.reuse, PT ;  /* 0x000000021500720c */ /* 0x080fe20003fc6270 */
[----:B------:R-:W-:Y:S01]  /*3800*/  VIADD R21, R43, 0x30 ;  /* 0x000000302b157836 */ /* 0x000fe20000000000 */
[----:B-----5:R-:W-:Y:S02]  /*3810*/  FSEL R165, R165, -INF , !P0 ;  /* 0xff800000a5a57808 */ /* 0x020fe40004000000 */
[----:B------:R-:W-:Y:S02]  /*3820*/  ISETP.GE.AND P0, PT, R23, R2, PT ;  /* 0x000000021700720c */ /* 0x000fe40003f06270 */
[----:B---3--:R-:W-:Y:S01]  /*3830*/  FSEL R162, R162, -INF , !P3 ;  /* 0xff800000a2a27808 */ /* 0x008fe20005800000 */
[----:B------:R-:W3:Y:S01]  /*3840*/  MUFU.TANH R177, R72 ;  /* 0x0000004800b17308 */ /* 0x000ee20000002400 */
[----:B------:R-:W-:-:S02]  /*3850*/  FSEL R170, R170, -INF , !P0 ;  /* 0xff800000aaaa7808 */ /* 0x000fc40004000000 */
[----:B------:R-:W-:Y:S02]  /*3860*/  ISETP.GE.AND P3, PT, R21, R220, PT ;  /* 0x000000dc1500720c */ /* 0x000fe40003f66270 */
[----:B------:R-:W-:Y:S02]  /*3870*/  PLOP3.LUT P0, PT, PT, PT, UP0, 0x80, 0x0 ;  /* 0x000000000000781c */ /* 0x000fe40003f0f008 */
[----:B-1----:R-:W-:Y:S01]  /*3880*/  FSEL R161, R161, -INF , !P4 ;  /* 0xff800000a1a17808 */ /* 0x002fe20006000000 */
[----:B------:R-:W1:Y:S01]  /*3890*/  MUFU.TANH R178, R59 ;  /* 0x0000003b00b27308 */ /* 0x000e620000002400 */
[----:B------:R-:W-:Y:S01]  /*38a0*/  ISETP.GE.AND P4, PT, R21, R2, PT ;  /* 0x000000021500720c */ /* 0x000fe20003f86270 */
[C---:B------:R-:W-:Y:S01]  /*38b0*/  VIADD R21, R43.reuse, 0x38 ;  /* 0x000000382b157836 */ /* 0x040fe20000000000 */
[----:B--2---:R-:W-:Y:S02]  /*38c0*/  FSEL R176, R176, -INF , !P6 ;  /* 0xff800000b0b07808 */ /* 0x004fe40007000000 */
[----:B------:R-:W-:-:S03]  /*38d0*/  ISETP.GE.AND P6, PT, R43, R220, PT ;  /* 0x000000dc2b00720c */ /* 0x000fc60003fc6270 */
[----:B------:R-:W2:Y:S01]  /*38e0*/  MUFU.TANH R163, R89 ;  /* 0x0000005900a37308 */ /* 0x000ea20000002400 */
[----:B---3--:R-:W-:Y:S02]  /*38f0*/  FSEL R177, R177, -INF , !P3 ;  /* 0xff800000b1b17808 */ /* 0x008fe40005800000 */
[C---:B------:R-:W-:Y:S01]  /*3900*/  ISETP.GE.AND P3, PT, R43.reuse, R2, PT ;  /* 0x000000022b00720c */ /* 0x040fe20003f66270 */
[----:B------:R-:W-:Y:S01]  /*3910*/  VIADD R43, R43, 0x39 ;  /* 0x000000392b2b7836 */ /* 0x000fe20000000000 */
[----:B------:R-:W-:Y:S02]  /*3920*/  FSEL R27, R76, -INF , !P6 ;  /* 0xff8000004c1b7808 */ /* 0x000fe40007000000 */
[----:B------:R-:W-:Y:S01]  /*3930*/  FSEL R18, R77, -INF , !P3 ;  /* 0xff8000004d127808 */ /* 0x000fe20005800000 */
[----:B------:R-:W3:Y:S01]  /*3940*/  MUFU.TANH R166, R90 ;  /* 0x0000005a00a67308 */ /* 0x000ee20000002400 */
[----:B-1----:R-:W-:Y:S02]  /*3950*/  FSEL R178, R178, -INF , !P1 ;  /* 0xff800000b2b27808 */ /* 0x002fe40004800000 */
[----:B------:R-:W-:-:S05]  /*3960*/  ISETP.GE.AND P1, PT, R23, R220, PT ;  /* 0x000000dc1700720c */ /* 0x000fca0003f26270 */
[----:B------:R-:W1:Y:S01]  /*3970*/  MUFU.TANH R175, R73 ;  /* 0x0000004900af7308 */ /* 0x000e620000002400 */
[----:B--2---:R-:W-:Y:S02]  /*3980*/  FSEL R163, R163, -INF , !P2 ;  /* 0xff800000a3a37808 */ /* 0x004fe40005000000 */
[----:B------:R-:W-:-:S05]  /*3990*/  ISETP.GE.AND P2, PT, R21, R2, PT ;  /* 0x000000021500720c */ /* 0x000fca0003f46270 */
[----:B------:R-:W2:Y:S01]  /*39a0*/  MUFU.TANH R172, R74 ;  /* 0x0000004a00ac7308 */ /* 0x000ea20000002400 */
[----:B---3--:R-:W-:Y:S01]  /*39b0*/  FSEL R166, R166, -INF , !P5 ;  /* 0xff800000a6a67808 */ /* 0x008fe20006800000 */
[----:B------:R-:W-:Y:S01]  /*39c0*/  BAR.SYNC.DEFER_BLOCKING 0x0 ;  /* 0x0000000000007b1d */ /* 0x000fe20000010000 */
[----:B------:R-:W-:-:S05]  /*39d0*/  ISETP.GE.AND P5, PT, R21, R220, PT ;  /* 0x000000dc1500720c */ /* 0x000fca0003fa6270 */
[----:B------:R-:W3:Y:S01]  /*39e0*/  MUFU.TANH R173, R8 ;  /* 0x0000000800ad7308 */ /* 0x000ee20000002400 */
[----:B-1----:R-:W-:Y:S02]  /*39f0*/  FSEL R175, R175, -INF , !P1 ;  /* 0xff800000afaf7808 */ /* 0x002fe40004800000 */
[----:B------:R-:W-:-:S05]  /*3a00*/  ISETP.GE.AND P1, PT, R43, R2, PT ;  /* 0x000000022b00720c */ /* 0x000fca0003f26270 */
[----:B------:R-:W1:Y:S01]  /*3a10*/  MUFU.TANH R171, R9 ;  /* 0x0000000900ab7308 */ /* 0x000e620000002400 */
[----:B--2---:R-:W-:Y:S02]  /*3a20*/  FSEL R172, R172, -INF , !P4 ;  /* 0xff800000acac7808 */ /* 0x004fe40006000000 */
[----:B------:R-:W-:-:S05]  /*3a30*/  ISETP.GE.AND P4, PT, R43, R220, PT ;  /* 0x000000dc2b00720c */ /* 0x000fca0003f86270 */
[----:B------:R-:W2:Y:S01]  /*3a40*/  MUFU.TANH R168, R10 ;  /* 0x0000000a00a87308 */ /* 0x000ea20000002400 */
[----:B---3--:R-:W-:-:S07]  /*3a50*/  FSEL R173, R173, -INF , !P5 ;  /* 0xff800000adad7808 */ /* 0x008fce0006800000 */
[----:B------:R-:W3:Y:S01]  /*3a60*/  MUFU.TANH R164, R11 ;  /* 0x0000000b00a47308 */ /* 0x000ee20000002400 */
[----:B-1----:R-:W-:Y:S02]  /*3a70*/  FSEL R171, R171, -INF , !P4 ;  /* 0xff800000abab7808 */ /* 0x002fe40006000000 */
[----:B--2---:R-:W-:Y:S02]  /*3a80*/  FSEL R168, R168, -INF , !P2 ;  /* 0xff800000a8a87808 */ /* 0x004fe40005000000 */
[----:B---3--:R-:W-:Y:S01]  /*3a90*/  FSEL R164, R164, -INF , !P1 ;  /* 0xff800000a4a47808 */ /* 0x008fe20004800000 */
        /* <DEDUP_REMOVED lines=63> */
.L_x_162:
[----:B------:R-:W-:Y:S05]  /*3e90*/  BSYNC B0 ;  /* 0x0000000000007941 */ /* 0x000fea0003800000 */
.L_x_161:
[----:B------:R-:W0:Y:S02]  /*3ea0*/  LDGDEPBAR ;  /* 0x00000000000079af */ /* 0x000e240000000000 */
.L_x_160:
        /* <DEDUP_REMOVED lines=46> */
[----:B------:R-:W3:Y:S04]  /*4190*/  LDSM.16.MT88.4 R80, [R198+0x16000] ;  /* 0x01600000c650783b */ /* 0x000ee80000004200 */
        /* <DEDUP_REMOVED lines=28> */
[----:B------:R-:W1:Y:S01]  /*4360*/  LDSM.16.MT88.4 R12, [R198+0x12800] ;  /* 0x01280000c60c783b */ /* 0x000e620000004200 */
[--C-:B------:R-:W-:Y:S01]  /*4370*/  FFMA.FTZ R148, R17, UR16, -R174.reuse ;  /* 0x0000001011947c23 */ /* 0x100fe200080108ae */
[--C-:B------:R-:W-:Y:S01]  /*4380*/  FFMA.FTZ R145, R6, UR16, -R167.reuse ;  /* 0x0000001006917c23 */ /* 0x100fe200080108a7 */
[----:B------:R-:W2:Y:S01]  /*4390*/  MUFU.EX2 R154, R154 ;  /* 0x0000009a009a7308 */ /* 0x000ea20000000800 */
[--C-:B------:R-:W-:Y:S01]  /*43a0*/  FFMA.FTZ R144, R4, UR16, -R167.reuse ;  /* 0x0000001004907c23 */ /* 0x100fe200080108a7 */
[----:B------:R-:W4:Y:S01]  /*43b0*/  LDSM.16.MT88.4 R16, [R196+0x14800] ;  /* 0x01480000c410783b */ /* 0x000f220000004200 */
        /* <DEDUP_REMOVED lines=9> */
[--C-:B------:R-:W-:Y:S01]  /*4450*/  FFMA.FTZ R166, R166, UR16, -R167.reuse ;  /* 0x00000010a6a67c23 */ /* 0x100fe200080108a7 */
[--C-:B------:R-:W-:Y:S01]  /*4460*/  FFMA.FTZ R169, R176, UR16, -R167.reuse ;  /* 0x00000010b0a97c23 */ /* 0x100fe200080108a7 */
[----:B------:R-:W-:Y:S01]  /*4470*/  LDSM.16.MT88.4 R32, [R197+0x12800] ;  /* 0x01280000c520783b */ /* 0x000fe20000004200 */
[--C-:B------:R-:W-:Y:S01]  /*4480*/  FFMA.FTZ R176, R177, UR16, -R174.reuse ;  /* 0x00000010b1b07c23 */ /* 0x100fe200080108ae */
[----:B------:R-:W5:Y:S01]  /*4490*/  MUFU.EX2 R150, R150 ;  /* 0x0000009600967308 */ /* 0x000f620000000800 */
[----:B--2---:R-:W-:Y:S01]  /*44a0*/  F2FP.BF16.F32.PACK_AB R96, R154, R157 ;  /* 0x0000009d9a60723e */ /* 0x004fe200000010ff */
        /* <DEDUP_REMOVED lines=11> */
[----:B------:R-:W-:-:S03]  /*4560*/  FADD.FTZ R154, R157, R154 ;  /* 0x0000009a9d9a7221 */ /* 0x000fc60000010000 */
[----:B------:R-:W2:Y:S01]  /*4570*/  MUFU.EX2 R159, R159 ;  /* 0x0000009f009f7308 */ /* 0x000ea20000000800 */
[----:B-----5:R-:W-:Y:S01]  /*4580*/  F2FP.BF16.F32.PACK_AB R98, R150, R153 ;  /* 0x000000999662723e */ /* 0x020fe200000010ff */
[----:B------:R-:W-:-:S04]  /*4590*/  FADD.FTZ R153, R153, R154 ;  /* 0x0000009a99997221 */ /* 0x000fc80000010000 */
[----:B------:R-:W-:Y:S02]  /*45a0*/  FADD.FTZ R150, R150, R153 ;  /* 0x0000009996967221 */ /* 0x000fe40000010000 */
[----:B------:R-:W-:Y:S08]  /*45b0*/  MUFU.EX2 R155, R155 ;  /* 0x0000009b009b7308 */ /* 0x000ff00000000800 */
[----:B------:R-:W5:Y:S01]  /*45c0*/  MUFU.EX2 R152, R152 ;  /* 0x0000009800987308 */ /* 0x000f620000000800 */
[----:B--2---:R-:W-:Y:S01]  /*45d0*/  F2FP.BF16.F32.PACK_AB R97, R159, R156 ;  /* 0x0000009c9f61723e */ /* 0x004fe200000010ff */
[----:B------:R-:W-:-:S06]  /*45e0*/  FADD.FTZ R156, R156, R159 ;  /* 0x0000009f9c9c7221 */ /* 0x000fcc0000010000 */
[----:B------:R-:W-:Y:S08]  /*45f0*/  MUFU.EX2 R151, R151 ;  /* 0x0000009700977308 */ /* 0x000ff00000000800 */
[----:B------:R-:W2:Y:S01]  /*4600*/  MUFU.EX2 R148, R148 ;  /* 0x0000009400947308 */ /* 0x000ea20000000800 */
[----:B-----5:R-:W-:Y:S01]  /*4610*/  F2FP.BF16.F32.PACK_AB R99, R152, R155 ;  /* 0x0000009b9863723e */ /* 0x020fe200000010ff */
[----:B------:R-:W-:-:S04]  /*4620*/  FADD.FTZ R155, R155, R156 ;  /* 0x0000009c9b9b7221 */ /* 0x000fc80000010000 */
[----:B------:R-:W-:Y:S02]  /*4630*/  FADD.FTZ R152, R152, R155 ;  /* 0x0000009b98987221 */ /* 0x000fe40000010000 */
[C---:B------:R-:W-:Y:S01]  /*4640*/  HMMA.16816.F32.BF16 R120, R96.reuse, R116, RZ ;  /* 0x000000746078723c */ /* 0x040fe200000418ff */
[----:B------:R-:W-:Y:S05]  /*4650*/  MUFU.EX2 R147, R147 ;  /* 0x0000009300937308 */ /* 0x000fea0000000800 */
[C---:B------:R-:W-:Y:S03]  /*4660*/  HMMA.16816.F32.BF16 R36, R96.reuse, R40, RZ ;  /* 0x000000286024723c */ /* 0x040fe600000418ff */
[----:B------:R-:W5:Y:S01]  /*4670*/  MUFU.EX2 R0, R0 ;  /* 0x0000000000007308 */ /* 0x000f620000000800 */
[C---:B--2---:R-:W-:Y:S01]  /*4680*/  F2FP.BF16.F32.PACK_AB R4, R148.reuse, R151 ;  /* 0x000000979404723e */ /* 0x044fe200000010ff */
[----:B------:R-:W-:Y:S01]  /*4690*/  FADD.FTZ R151, R151, R150 ;  /* 0x0000009697977221 */ /* 0x000fe20000010000 */
[----:B------:R-:W-:Y:S03]  /*46a0*/  HMMA.16816.F32.BF16 R116, R96, R118, RZ ;  /* 0x000000766074723c */ /* 0x000fe600000418ff */
[----:B------:R-:W-:-:S02]  /*46b0*/  FADD.FTZ R148, R148, R151 ;  /* 0x0000009794947221 */ /* 0x000fc40000010000 */
[----:B------:R-:W-:Y:S01]  /*46c0*/  MUFU.EX2 R149, R149 ;  /* 0x0000009500957308 */ /* 0x000fe20000000800 */
[C---:B------:R-:W-:Y:S06]  /*46d0*/  HMMA.16816.F32.BF16 R40, R96.reuse, R42, RZ ;  /* 0x0000002a6028723c */ /* 0x040fec00000418ff */
[----:B------:R-:W-:Y:S01]  /*46e0*/  HMMA.16816.F32.BF16 R52, R96, R56, RZ ;  /* 0x000000386034723c */ /* 0x000fe200000418ff */
[----:B------:R-:W2:Y:S01]  /*46f0*/  MUFU.EX2 R146, R146 ;  /* 0x0000009200927308 */ /* 0x000ea20000000800 */
[----:B-----5:R-:W-:Y:S01]  /*4700*/  F2FP.BF16.F32.PACK_AB R6, R0, R147 ;  /* 0x000000930006723e */ /* 0x020fe200000010ff */
[----:B------:R-:W-:-:S03]  /*4710*/  FADD.FTZ R147, R147, R148 ;  /* 0x0000009493937221 */ /* 0x000fc60000010000 */
[C---:B------:R-:W-:Y:S01]  /*4720*/  HMMA.16816.F32.BF16 R60, R96.reuse, R64, RZ ;  /* 0x00000040603c723c */ /* 0x040fe200000418ff */
[----:B------:R-:W-:Y:S02]  /*4730*/  FADD.FTZ R147, R0, R147 ;  /* 0x0000009300937221 */ /* 0x000fe40000010000 */
[----:B------:R-:W-:Y:S03]  /*4740*/  MUFU.EX2 R145, R145 ;  /* 0x0000009100917308 */ /* 0x000fe60000000800 */
[C---:B------:R-:W-:Y:S05]  /*4750*/  HMMA.16816.F32.BF16 R56, R96.reuse, R58, RZ ;  /* 0x0000003a6038723c */ /* 0x040fea00000418ff */
[----:B------:R-:W5:Y:S01]  /*4760*/  MUFU.EX2 R144, R144 ;  /* 0x0000009000907308 */ /* 0x000f620000000800 */
[----:B--2---:R-:W-:Y:S01]  /*4770*/  F2FP.BF16.F32.PACK_AB R5, R146, R149 ;  /* 0x000000959205723e */ /* 0x004fe200000010ff */
[----:B------:R-:W-:Y:S01]  /*4780*/  HMMA.16816.F32.BF16 R64, R96, R66, RZ ;  /* 0x000000426040723c */ /* 0x000fe200000418ff */
[----:B------:R-:W-:-:S04]  /*4790*/  FADD.FTZ R149, R149, R152 ;  /* 0x0000009895957221 */ /* 0x000fc80000010000 */
[----:B------:R-:W-:Y:S01]  /*47a0*/  FADD.FTZ R146, R146, R149 ;  /* 0x0000009592927221 */ /* 0x000fe20000010000 */
[C---:B------:R-:W-:Y:S01]  /*47b0*/  HMMA.16816.F32.BF16 R68, R96.reuse, R72, RZ ;  /* 0x000000486044723c */ /* 0x040fe200000418ff */
[----:B------:R-:W-:Y:S05]  /*47c0*/  MUFU.EX2 R158, R158 ;  /* 0x0000009e009e7308 */ /* 0x000fea0000000800 */
[----:B---3--:R-:W-:Y:S01]  /*47d0*/  HMMA.16816.F32.BF16 R76, R96, R80, RZ ;  /* 0x00000050604c723c */ /* 0x008fe200000418ff */
[----:B-----5:R-:W-:Y:S02]  /*47e0*/  F2FP.BF16.F32.PACK_AB R7, R144, R145 ;  /* 0x000000919007723e */ /* 0x020fe400000010ff */
[----:B------:R-:W2:Y:S01]  /*47f0*/  MUFU.EX2 R161, R161 ;  /* 0x000000a100a17308 */ /* 0x000ea20000000800 */
[----:B------:R-:W-:-:S02]  /*4800*/  FADD.FTZ R145, R145, R146 ;  /* 0x0000009291917221 */ /* 0x000fc40000010000 */
[----:B------:R-:W-:Y:S02]  /*4810*/  HMMA.16816.F32.BF16 R72, R96, R74, RZ ;  /* 0x0000004a6048723c */ /* 0x000fe400000418ff */
[----:B------:R-:W-:-:S04]  /*4820*/  FADD.FTZ R145, R144, R145 ;  /* 0x0000009190917221 */ /* 0x000fc80000010000 */
[C---:B-1----:R-:W-:Y:S01]  /*4830*/  HMMA.16816.F32.BF16 R120, R4.reuse, R12, R120 ;  /* 0x0000000c0478723c */ /* 0x042fe20000041878 */
[----:B------:R-:W-:Y:S05]  /*4840*/  MUFU.EX2 R160, R160 ;  /* 0x000000a000a07308 */ /* 0x000fea0000000800 */
[C---:B------:R-:W-:Y:S01]  /*4850*/  HMMA.16816.F32.BF16 R116, R4.reuse, R14, R116 ;  /* 0x0000000e0474723c */ /* 0x040fe20000041874 */
[----:B------:R-:W1:Y:S02]  /*4860*/  LDSM.16.MT88.4 R12, [R200+0x16800] ;  /* 0x01680000c80c783b */ /* 0x000e640000004200 */
[----:B------:R-:W-:Y:S03]  /*4870*/  MUFU.EX2 R163, R163 ;  /* 0x000000a300a37308 */ /* 0x000fe60000000800 */
[C---:B------:R-:W-:Y:S05]  /*4880*/  HMMA.16816.F32.BF16 R36, R4.reuse, R8, R36 ;  /* 0x000000080424723c */ /* 0x040fea0000041824 */
[----:B------:R-:W-:Y:S01]  /*4890*/  MUFU.EX2 R162, R162 ;  /* 0x000000a200a27308 */ /* 0x000fe20000000800 */
[----:B------:R-:W-:Y:S01]  /*48a0*/  HMMA.16816.F32.BF16 R40, R4, R10, R40 ;  /* 0x0000000a0428723c */ /* 0x000fe20000041828 */
[----:B------:R-:W3:Y:S05]  /*48b0*/  LDSM.16.MT88.4 R8, [R198+0x16800] ;  /* 0x01680000c608783b */ /* 0x000eea0000004200 */
[C---:B------:R-:W-:Y:S01]  /*48c0*/  HMMA.16816.F32.BF16 R80, R96.reuse, R82, RZ ;  /* 0x000000526050723c */ /* 0x040fe200000418ff */
[----:B------:R-:W5:Y:S05]  /*48d0*/  MUFU.EX2 R165, R165 ;  /* 0x000000a500a57308 */ /* 0x000f6a0000000800 */
[----:B------:R-:W-:Y:S03]  /*48e0*/  HMMA.16816.F32.BF16 R112, R96, R108, RZ ;  /* 0x0000006c6070723c */ /* 0x000fe600000418ff */
[----:B------:R-:W-:Y:S03]  /*48f0*/  MUFU.EX2 R166, R166 ;  /* 0x000000a600a67308 */ /* 0x000fe60000000800 */
[C---:B------:R-:W-:Y:S05]  /*4900*/  HMMA.16816.F32.BF16 R52, R4.reuse, R20, R52 ;  /* 0x000000140434723c */ /* 0x040fea0000041834 */
[----:B------:R-:W5:Y:S01]  /*4910*/  MUFU.EX2 R169, R169 ;  /* 0x000000a900a97308 */ /* 0x000f620000000800 */
[C---:B------:R-:W-:Y:S01]  /*4920*/  HMMA.16816.F32.BF16 R56, R4.reuse, R22, R56 ;  /* 0x000000160438723c */ /* 0x040fe20000041838 */
[----:B------:R-:W2:Y:S05]  /*4930*/  LDSM.16.MT88.4 R20, [R197+0x16800] ;  /* 0x01680000c514783b */ /* 0x000eaa0000004200 */
[C---:B----4-:R-:W-:Y:S01]  /*4940*/  HMMA.16816.F32.BF16 R60, R4.reuse, R16, R60 ;  /* 0x00000010043c723c */ /* 0x050fe2000004183c */
[----:B------:R-:W-:Y:S05]  /*4950*/  MUFU.EX2 R176, R176 ;  /* 0x000000b000b07308 */ /* 0x000fea0000000800 */
[----:B------:R-:W-:Y:S01]  /*4960*/  HMMA.16816.F32.BF16 R64, R4, R18, R64 ;  /* 0x000000120440723c */ /* 0x000fe20000041840 */
[----:B------:R-:W4:Y:S02]  /*4970*/  LDSM.16.MT88.4 R16, [R196+0x16800] ;  /* 0x01680000c410783b */ /* 0x000f240000004200 */
[----:B------:R-:W5:Y:S03]  /*4980*/  MUFU.EX2 R175, R175 ;  /* 0x000000af00af7308 */ /* 0x000f660000000800 */
[----:B------:R-:W-:Y:S05]  /*4990*/  HMMA.16816.F32.BF16 R108, R96, R110, RZ ;  /* 0x0000006e606c723c */ /* 0x000fea00000418ff */
[----:B------:R-:W-:Y:S01]  /*49a0*/  MUFU.EX2 R173, R173 ;  /* 0x000000ad00ad7308 */ /* 0x000fe20000000800 */
[C---:B-1----:R-:W-:Y:S06]  /*49b0*/  HMMA.16816.F32.BF16 R68, R4.reuse, R12, R68 ;  /* 0x0000000c0444723c */ /* 0x042fec0000041844 */
[C---:B------:R-:W-:Y:S01]  /*49c0*/  HMMA.16816.F32.BF16 R72, R4.reuse, R14, R72 ;  /* 0x0000000e0448723c */ /* 0x040fe20000041848 */
[----:B------:R-:W1:Y:S01]  /*49d0*/  LDSM.16.MT88.4 R12, [R197+0x13000] ;  /* 0x01300000c50c783b */ /* 0x000e620000004200 */
        /* <DEDUP_REMOVED lines=31> */
[C---:B--2---:R-:W-:Y:S06]  /*4bd0*/  HMMA.16816.F32.BF16 R84, R4.reuse, R20, R84 ;  /* 0x000000140454723c */ /* 0x044fec0000041854 */
[C---:B------:R-:W-:Y:S01]  /*4be0*/  HMMA.16816.F32.BF16 R88, R4.reuse, R22, R88 ;  /* 0x000000160458723c */ /* 0x040fe20000041858 */
[----:B------:R-:W2:Y:S05]  /*4bf0*/  LDSM.16.MT88.4 R20, [R196+0x15000] ;  /* 0x01500000c414783b */ /* 0x000eaa0000004200 */
[C---:B----4-:R-:W-:Y:S06]  /*4c00*/  HMMA.16816.F32.BF16 R92, R4.reuse, R16, R92 ;  /* 0x00000010045c723c */ /* 0x050fec000004185c */
[----:B------:R-:W-:Y:S01]  /*4c10*/  HMMA.16816.F32.BF16 R96, R4, R18, R96 ;  /* 0x000000120460723c */ /* 0x000fe20000041860 */
[----:B------:R-:W4:Y:S06]  /*4c20*/  LDSM.16.MT88.4 R16, [R200+0x17000] ;  /* 0x01700000c810783b */ /* 0x000f2c0000004200 */
[----:B------:R-:W-:Y:S01]  /*4c30*/  F2FP.BF16.F32.PACK_AB R4, R161, R158 ;  /* 0x0000009ea104723e */ /* 0x000fe200000010ff */
[----:B------:R-:W-:Y:S01]  /*4c40*/  FADD.FTZ R158, R158, R147 ;  /* 0x000000939e9e7221 */ /* 0x000fe20000010000 */
[----:B-----5:R-:W-:Y:S01]  /*4c50*/  F2FP.BF16.F32.PACK_AB R5, R165, R162 ;  /* 0x000000a2a505723e */ /* 0x020fe200000010ff */
[----:B------:R-:W-:Y:S01]  /*4c60*/  FADD.FTZ R162, R162, R145 ;  /* 0x00000091a2a27221 */ /* 0x000fe20000010000 */
[----:B------:R-:W-:Y:S01]  /*4c70*/  F2FP.BF16.F32.PACK_AB R6, R163, R160 ;  /* 0x000000a0a306723e */ /* 0x000fe200000010ff */
[----:B------:R-:W-:Y:S01]  /*4c80*/  FADD.FTZ R161, R161, R158 ;  /* 0x0000009ea1a17221 */ /* 0x000fe20000010000 */
[----:B------:R-:W-:Y:S01]  /*4c90*/  F2FP.BF16.F32.PACK_AB R7, R169, R166 ;  /* 0x000000a6a907723e */ /* 0x000fe200000010ff */
[----:B------:R-:W-:-:S02]  /*4ca0*/  FADD.FTZ R165, R165, R162 ;  /* 0x000000a2a5a57221 */ /* 0x000fc40000010000 */
[----:B------:R-:W-:Y:S02]  /*4cb0*/  FADD.FTZ R160, R160, R161 ;  /* 0x000000a1a0a07221 */ /* 0x000fe40000010000 */
[----:B------:R-:W-:Y:S02]  /*4cc0*/  FADD.FTZ R166, R166, R165 ;  /* 0x000000a5a6a67221 */ /* 0x000fe40000010000 */
[----:B-1----:R-:W-:Y:S01]  /*4cd0*/  HMMA.16816.F32.BF16 R112, R4, R12, R112 ;  /* 0x0000000c0470723c */ /* 0x002fe20000041870 */
[----:B------:R-:W-:Y:S01]  /*4ce0*/  FADD.FTZ R163, R163, R160 ;  /* 0x000000a0a3a37221 */ /* 0x000fe20000010000 */
[----:B------:R-:W-:-:S04]  /*4cf0*/  FADD.FTZ R166, R169, R166 ;  /* 0x000000a6a9a67221 */ /* 0x000fc80000010000 */
        /* <DEDUP_REMOVED lines=8> */
[C---:B----4-:R-:W-:Y:S06]  /*4d80*/  HMMA.16816.F32.BF16 R68, R4.reuse, R16, R68 ;  /* 0x000000100444723c */ /* 0x050fec0000041844 */
[C---:B------:R-:W-:Y:S01]  /*4d90*/  HMMA.16816.F32.BF16 R72, R4.reuse, R18, R72 ;  /* 0x000000120448723c */ /* 0x040fe20000041848 */
[----:B------:R-:W4:Y:S05]  /*4da0*/  LDSM.16.MT88.4 R16, [R200+0x13800] ;  /* 0x01380000c810783b */ /* 0x000f2a0000004200 */
[C---:B-1----:R-:W-:Y:S06]  /*4db0*/  HMMA.16816.F32.BF16 R76, R4.reuse, R12, R76 ;  /* 0x0000000c044c723c */ /* 0x042fec000004184c */
[C---:B------:R-:W-:Y:S01]  /*4dc0*/  HMMA.16816.F32.BF16 R80, R4.reuse, R14, R80 ;  /* 0x0000000e0450723c */ /* 0x040fe20000041850 */
[----:B------:R-:W1:Y:S05]  /*4dd0*/  LDSM.16.MT88.4 R12, [R198+0x13800] ;  /* 0x01380000c60c783b */ /* 0x000e6a0000004200 */
        /* <DEDUP_REMOVED lines=18> */
[C---:B--2---:R-:W-:Y:S06]  /*4f00*/  HMMA.16816.F32.BF16 R92, R4.reuse, R20, R92 ;  /* 0x00000014045c723c */ /* 0x044fec000004185c */
[----:B------:R-:W-:Y:S01]  /*4f10*/  HMMA.16816.F32.BF16 R96, R4, R22, R96 ;  /* 0x000000160460723c */ /* 0x000fe20000041860 */
[----:B------:R-:W2:Y:S06]  /*4f20*/  LDSM.16.MT88.4 R20, [R200+0x17800] ;  /* 0x01780000c814783b */ /* 0x000eac0000004200 */
        /* <DEDUP_REMOVED lines=31> */
[C---:B--2---:R-:W-:Y:S06]  /*5120*/  HMMA.16816.F32.BF16 R68, R4.reuse, R20, R68 ;  /* 0x000000140444723c */ /* 0x044fec0000041844 */
[C---:B------:R-:W-:Y:S06]  /*5130*/  HMMA.16816.F32.BF16 R72, R4.reuse, R22, R72 ;  /* 0x000000160448723c */ /* 0x040fec0000041848 */
[C---:B----4-:R-:W-:Y:S06]  /*5140*/  HMMA.16816.F32.BF16 R76, R4.reuse, R16, R76 ;  /* 0x00000010044c723c */ /* 0x050fec000004184c */
[C---:B------:R-:W-:Y:S06]  /*5150*/  HMMA.16816.F32.BF16 R80, R4.reuse, R18, R80 ;  /* 0x000000120450723c */ /* 0x040fec0000041850 */
[C---:B-1----:R-:W-:Y:S06]  /*5160*/  HMMA.16816.F32.BF16 R84, R4.reuse, R12, R84 ;  /* 0x0000000c0454723c */ /* 0x042fec0000041854 */
        /* <DEDUP_REMOVED lines=57> */
[----:B------:R-:W-:Y:S01]  /*5500*/  @!P5 LDGSTS.E.BYPASS.LTC128B.128 [R207+0x13000], desc[UR20][R8.64] ;  /* 0x1300000008cfdfae */ /* 0x000fe2000b901d54 */
[----:B------:R-:W-:-:S03]  /*5510*/  @!P4 LEA.HI.X R21, R14, R7, R0, 0x1, P1 ;  /* 0x000000070e15c211 */ /* 0x000fc600008f0c00 */
[----:B------:R-:W-:Y:S01]  /*5520*/  @P4 STS.128 [R207+0x15000], RZ ;  /* 0x015000ffcf004388 */ /* 0x000fe20000000c00 */
[----:B-----5:R-:W-:-:S03]  /*5530*/  @!P3 LEA R22, P0, R14, R4, 0x1 ;  /* 0x000000040e16b211 */ /* 0x020fc600078008ff */
[----:B------:R-:W-:Y:S01]  /*5540*/  @!PT LDS RZ, [RZ] ;  /* 0x00000000fffff984 */ /* 0x000fe20000000800 */
[----:B------:R-:W-:Y:S01]  /*5550*/  @!PT LDS RZ, [RZ] ;  /* 0x00000000fffff984 */ /* 0x000fe20000000800 */
[----:B------:R-:W-:Y:S01]  /*5560*/  @!PT LDS RZ, [RZ] ;  /* 0x00000000fffff984 */ /* 0x000fe20000000800 */
[----:B------:R-:W-:Y:S01]  /*5570*/  @!P4 LDGSTS.E.BYPASS.LTC128B.128 [R207+0x15000], desc[UR20][R20.64+0x80] ;  /* 0x1500008014cfcfae */ /* 0x000fe2000b901d54 */
[----:B------:R-:W-:-:S03]  /*5580*/  @!P3 LEA.HI.X R23, R14, R5, R0, 0x1, P0 ;  /* 0x000000050e17b211 */ /* 0x000fc600000f0c00 */
[----:B------:R-:W-:Y:S04]  /*5590*/  @P3 STS.128 [R207+0x17000], RZ ;  /* 0x017000ffcf003388 */ /* 0x000fe80000000c00 */
[----:B------:R-:W-:Y:S01]  /*55a0*/  @!PT LDS RZ, [RZ] ;  /* 0x00000000fffff984 */ /* 0x000fe20000000800 */
[----:B------:R-:W-:Y:S01]  /*55b0*/  @!PT LDS RZ, [RZ] ;  /* 0x00000000fffff984 */ /* 0x000fe20000000800 */
[----:B------:R-:W-:Y:S01]  /*55c0*/  @!PT LDS RZ, [RZ] ;  /* 0x00000000fffff984 */ /* 0x000fe20000000800 */
[----:B------:R1:W-:Y:S04]  /*55d0*/  @!P3 LDGSTS.E.BYPASS.LTC128B.128 [R207+0x17000], desc[UR20][R22.64+0x100] ;  /* 0x1700010016cfbfae */ /* 0x0003e8000b901d54 */
[----:B------:R-:W-:Y:S04]  /*55e0*/  LDSM.16.M88.4 R180, [R206] ;  /* 0x00000000ceb4783b */ /* 0x000fe80000000200 */
[----:B--2---:R-:W2:Y:S04]  /*55f0*/  LDSM.16.M88.4 R16, [R205+0xc000] ;  /* 0x00c00000cd10783b */ /* 0x004ea80000000200 */
[----:B------:R-:W-:Y:S04]  /*5600*/  LDSM.16.M88.4 R32, [R204] ;  /* 0x00000000cc20783b */ /* 0x000fe80000000200 */
[----:B------:R-:W-:Y:S04]  /*5610*/  LDSM.16.M88.4 R24, [R203] ;  /* 0x00000000cb18783b */ /* 0x000fe80000000200 */
[----:B------:R-:W4:Y:S04]  /*5620*/  LDSM.16.M88.4 R140, [R205+0xc800] ;  /* 0x00c80000cd8c783b */ /* 0x000f280000000200 */
[----:B---3--:R-:W-:Y:S04]  /*5630*/  LDSM.16.M88.4 R12, [R202] ;  /* 0x00000000ca0c783b */ /* 0x008fe80000000200 */
[----:B------:R-:W-:Y:S04]  /*5640*/  LDSM.16.M88.4 R208, [R199+0xc000] ;  /* 0x00c00000c7d0783b */ /* 0x000fe80000000200 */
[----:B------:R-:W3:Y:S04]  /*5650*/  LDSM.16.M88.4 R168, [R205+0xd000] ;  /* 0x00d00000cda8783b */ /* 0x000ee80000000200 */
[----:B-1----:R-:W1:Y:S04]  /*5660*/  LDSM.16.M88.4 R20, [R205+0xd800] ;  /* 0x00d80000cd14783b */ /* 0x002e680000000200 */
[----:B------:R-:W5:Y:S04]  /*5670*/  LDSM.16.M88.4 R224, [R195] ;  /* 0x00000000c3e0783b */ /* 0x000f680000000200 */
[----:B------:R-:W-:Y:S01]  /*5680*/  LDSM.16.M88.4 R8, [R201] ;  /* 0x00000000c908783b */ /* 0x000fe20000000200 */
[C---:B--2---:R-:W-:Y:S03]  /*5690*/  HMMA.16816.F32.BF16 R4, R180.reuse, R16, RZ ;  /* 0x00000010b404723c */ /* 0x044fe600000418ff */
[----:B------:R-:W2:Y:S04]  /*56a0*/  LDSM.16.M88.4 R148, [R192] ;  /* 0x00000000c094783b */ /* 0x000ea80000000200 */
[----:B------:R-:W2:Y:S01]  /*56b0*/  LDSM.16.M88.4 R176, [R194] ;  /* 0x00000000c2b0783b */ /* 0x000ea20000000200 */
[C---:B------:R-:W-:Y:S03]  /*56c0*/  HMMA.16816.F32.BF16 R16, R180.reuse, R18, RZ ;  /* 0x00000012b410723c */ /* 0x040fe600000418ff */
[----:B------:R-:W2:Y:S03]  /*56d0*/  LDSM.16.M88.4 R156, [R193] ;  /* 0x00000000c19c783b */ /* 0x000ea60000000200 */
[C---:B----4-:R-:W-:Y:S01]  /*56e0*/  HMMA.16816.F32.BF16 R28, R180.reuse, R140, RZ ;  /* 0x0000008cb41c723c */ /* 0x050fe200000418ff */
[----:B------:R-:W4:Y:S04]  /*56f0*/  LDSM.16.M88.4 R172, [R199+0xc800] ;  /* 0x00c80000c7ac783b */ /* 0x000f280000000200 */
[----:B------:R-:W-:Y:S01]  /*5700*/  LDSM.16.M88.4 R144, [R199+0xd000] ;  /* 0x00d00000c790783b */ /* 0x000fe20000000200 */
[----:B------:R-:W-:Y:S03]  /*5710*/  HMMA.16816.F32.BF16 R140, R180, R142, RZ ;  /* 0x0000008eb48c723c */ /* 0x000fe600000418ff */
[----:B------:R-:W-:Y:S03]  /*5720*/  LDSM.16.M88.4 R136, [R199+0xd800] ;  /* 0x00d80000c788783b */ /* 0x000fe60000000200 */
[C---:B------:R-:W-:Y:S01]  /*5730*/  HMMA.16816.F32.BF16 R4, R32.reuse, R24, R4 ;  /* 0x000000182004723c */ /* 0x040fe20000041804 */
[----:B------:R-:W-:Y:S04]  /*5740*/  LDSM.16.M88.4 R160, [R192+0x800] ;  /* 0x00080000c0a0783b */ /* 0x000fe80000000200 */
[----:B------:R-:W-:Y:S01]  /*5750*/  LDSM.16.M88.4 R232, [R199+0xf000] ;  /* 0x00f00000c7e8783b */ /* 0x000fe20000000200 */
[----:B------:R-:W-:Y:S03]  /*5760*/  HMMA.16816.F32.BF16 R16, R32, R26, R16 ;  /* 0x0000001a2010723c */ /* 0x000fe60000041810 */
[----:B------:R-:W-:Y:S03]  /*5770*/  LDSM.16.M88.4 R24, [R206+0x4000] ;  /* 0x00400000ce18783b */ /* 0x000fe60000000200 */
[C---:B---3--:R-:W-:Y:S01]  /*5780*/  HMMA.16816.F32.BF16 R152, R180.reuse, R168, RZ ;  /* 0x000000a8b498723c */ /* 0x048fe200000418ff */
[----:B------:R-:W-:Y:S04]  /*5790*/  LDSM.16.M88.4 R228, [R205+0x10800] ;  /* 0x01080000cde4783b */ /* 0x000fe80000000200 */
[----:B------:R-:W-:Y:S01]  /*57a0*/  LDSM.16.M88.4 R236, [R188] ;  /* 0x00000000bcec783b */ /* 0x000fe20000000200 */
[----:B------:R-:W-:Y:S03]  /*57b0*/  HMMA.16816.F32.BF16 R168, R180, R170, RZ ;  /* 0x000000aab4a8723c */ /* 0x000fe600000418ff */
[----:B------:R-:W0:Y:S03]  /*57c0*/  LDGDEPBAR ;  /* 0x00000000000079af */ /* 0x000e260000000000 */
[----:B------:R-:W-:Y:S06]  /*57d0*/  HMMA.16816.F32.BF16 R4, R12, R208, R4 ;  /* 0x000000d00c04723c */ /* 0x000fec0000041804 */
[----:B-1----:R-:W-:Y:S06]  /*57e0*/  HMMA.16816.F32.BF16 R164, R180, R20, RZ ;  /* 0x00000014b4a4723c */ /* 0x002fec00000418ff */
[----:B------:R-:W-:Y:S01]  /*57f0*/  HMMA.16816.F32.BF16 R16, R12, R210, R16 ;  /* 0x000000d20c10723c */ /* 0x000fe20000041810 */
[----:B------:R-:W-:Y:S05]  /*5800*/  LDSM.16.M88.4 R208, [R204+0x4000] ;  /* 0x00400000ccd0783b */ /* 0x000fea0000000200 */
[----:B------:R-:W-:Y:S01]  /*5810*/  HMMA.16816.F32.BF16 R180, R180, R22, RZ ;  /* 0x00000016b4b4723c */ /* 0x000fe200000418ff */
[----:B------:R-:W1:Y:S05]  /*5820*/  LDSM.16.M88.4 R20, [R205+0xe000] ;  /* 0x00e00000cd14783b */ /* 0x000e6a0000000200 */
[C---:B-----5:R-:W-:Y:S06]  /*5830*/  HMMA.16816.F32.BF16 R28, R32.reuse, R224, R28 ;  /* 0x000000e0201c723c */ /* 0x060fec000004181c */
[----:B------:R-:W-:Y:S01]  /*5840*/  HMMA.16816.F32.BF16 R140, R32, R226, R140 ;  /* 0x000000e2208c723c */ /* 0x000fe2000004188c */
[----:B------:R-:W-:Y:S05]  /*5850*/  LDSM.16.M88.4 R224, [R199+0x10000] ;  /* 0x01000000c7e0783b */ /* 0x000fea0000000200 */
[C---:B--2---:R-:W-:Y:S06]  /*5860*/  HMMA.16816.F32.BF16 R4, R8.reuse, R148, R4 ;  /* 0x000000940804723c */ /* 0x044fec0000041804 */
[----:B------:R-:W-:Y:S01]  /*5870*/  HMMA.16816.F32.BF16 R16, R8, R150, R16 ;  /* 0x000000960810723c */ /* 0x000fe20000041810 */
[----:B------:R-:W-:Y:S05]  /*5880*/  LDSM.16.M88.4 R148, [R205+0xe800] ;  /* 0x00e80000cd94783b */ /* 0x000fea0000000200 */
[C---:B------:R-:W-:Y:S06]  /*5890*/  HMMA.16816.F32.BF16 R152, R32.reuse, R176, R152 ;  /* 0x000000b02098723c */ /* 0x040fec0000041898 */
[C---:B------:R-:W-:Y:S01]  /*58a0*/  HMMA.16816.F32.BF16 R168, R32.reuse, R178, R168 ;  /* 0x000000b220a8723c */ /* 0x040fe200000418a8 */
[----:B------:R-:W-:Y:S05]  /*58b0*/  LDSM.16.M88.4 R176, [R202+0x4000] ;  /* 0x00400000cab0783b */ /* 0x000fea0000000200 */
[C---:B------:R-:W-:Y:S06]  /*58c0*/  HMMA.16816.F32.BF16 R164, R32.reuse, R156, R164 ;  /* 0x0000009c20a4723c */ /* 0x040fec00000418a4 */
[----:B------:R-:W-:Y:S01]  /*58d0*/  HMMA.16816.F32.BF16 R180, R32, R158, R180 ;  /* 0x0000009e20b4723c */ /* 0x000fe200000418b4 */
[----:B------:R-:W2:Y:S04]  /*58e0*/  LDSM.16.M88.4 R32, [R191] ;  /* 0x00000000bf20783b */ /* 0x000ea80000000200 */
[----:B------:R-:W3:Y:S01]  /*58f0*/  LDSM.16.M88.4 R156, [R192+0x1000] ;  /* 0x00100000c09c783b */ /* 0x000ee20000000200 */
[C---:B----4-:R-:W-:Y:S06]  /*5900*/  HMMA.16816.F32.BF16 R28, R12.reuse, R172, R28 ;  /* 0x000000ac0c1c723c */ /* 0x050fec000004181c */
[----:B------:R-:W-:Y:S01]  /*5910*/  HMMA.16816.F32.BF16 R140, R12, R174, R140 ;  /* 0x000000ae0c8c723c */ /* 0x000fe2000004188c */
[----:B------:R-:W-:Y:S05]  /*5920*/  LDSM.16.M88.4 R172, [R205+0xf800] ;  /* 0x00f80000cdac783b */ /* 0x000fea0000000200 */
[C---:B-1----:R-:W-:Y:S06]  /*5930*/  HMMA.16816.F32.BF16 R4, R24.reuse, R20, R4 ;  /* 0x000000141804723c */ /* 0x042fec0000041804 */
[----:B------:R-:W-:Y:S01]  /*5940*/  HMMA.16816.F32.BF16 R16, R24, R22, R16 ;  /* 0x000000161810723c */ /* 0x000fe20000041810 */
[----:B------:R-:W-:Y:S05]  /*5950*/  LDSM.16.M88.4 R20, [R190] ;  /* 0x00000000be14783b */ /* 0x000fea0000000200 */
[C---:B------:R-:W-:Y:S06]  /*5960*/  HMMA.16816.F32.BF16 R152, R12.reuse, R144, R152 ;  /* 0x000000900c98723c */ /* 0x040fec0000041898 */
[C---:B------:R-:W-:Y:S01]  /*5970*/  HMMA.16816.F32.BF16 R168, R12.reuse, R146, R168 ;  /* 0x000000920ca8723c */ /* 0x040fe200000418a8 */
[----:B------:R-:W-:Y:S05]  /*5980*/  LDSM.16.M88.4 R144, [R192+0x1800] ;  /* 0x00180000c090783b */ /* 0x000fea0000000200 */
[C---:B------:R-:W-:Y:S06]  /*5990*/  HMMA.16816.F32.BF16 R164, R12.reuse, R136, R164 ;  /* 0x000000880ca4723c */ /* 0x040fec00000418a4 */
[----:B------:R-:W-:Y:S01]  /*59a0*/  HMMA.16816.F32.BF16 R180, R12, R138, R180 ;  /* 0x0000008a0cb4723c */ /* 0x000fe200000418b4 */
[----:B------:R-:W1:Y:S04]  /*59b0*/  LDSM.16.M88.4 R12, [R199+0xe000] ;  /* 0x00e00000c70c783b */ /* 0x000e680000000200 */
[----:B------:R-:W4:Y:S01]  /*59c0*/  LDSM.16.M88.4 R136, [R205+0xf000] ;  /* 0x00f00000cd88783b */ /* 0x000f220000000200 */
[C---:B------:R-:W-:Y:S06]  /*59d0*/  HMMA.16816.F32.BF16 R28, R8.reuse, R160, R28 ;  /* 0x000000a0081c723c */ /* 0x040fec000004181c */
[----:B------:R-:W-:Y:S01]  /*59e0*/  HMMA.16816.F32.BF16 R140, R8, R162, R140 ;  /* 0x000000a2088c723c */ /* 0x000fe2000004188c */
[----:B------:R-:W-:Y:S05]  /*59f0*/  LDSM.16.M88.4 R160, [R201+0x4000] ;  /* 0x00400000c9a0783b */ /* 0x000fea0000000200 */
[C---:B--2---:R-:W-:Y:S06]  /*5a00*/  HMMA.16816.F32.BF16 R4, R208.reuse, R32, R4 ;  /* 0x00000020d004723c */ /* 0x044fec0000041804 */
[----:B------:R-:W-:Y:S01]  /*5a10*/  HMMA.16816.F32.BF16 R16, R208, R34, R16 ;  /* 0x00000022d010723c */ /* 0x000fe20000041810 */
[----:B------:R-:W-:Y:S05]  /*5a20*/  LDSM.16.M88.4 R32, [R199+0xe800] ;  /* 0x00e80000c720783b */ /* 0x000fea0000000200 */
[C---:B---3--:R-:W-:Y:S06]  /*5a30*/  HMMA.16816.F32.BF16 R152, R8.reuse, R156, R152 ;  /* 0x0000009c0898723c */ /* 0x048fec0000041898 */
[----:B------:R-:W-:Y:S01]  /*5a40*/  HMMA.16816.F32.BF16 R168, R8, R158, R168 ;  /* 0x0000009e08a8723c */ /* 0x000fe200000418a8 */
[----:B------:R-:W2:Y:S05]  /*5a50*/  LDSM.16.M88.4 R156, [R192+0x2000] ;  /* 0x00200000c09c783b */ /* 0x000eaa0000000200 */
[C---:B------:R-:W-:Y:S06]  /*5a60*/  HMMA.16816.F32.BF16 R28, R24.reuse, R148, R28 ;  /* 0x00000094181c723c */ /* 0x040fec000004181c */
[----:B------:R-:W-:Y:S01]  /*5a70*/  HMMA.16816.F32.BF16 R140, R24, R150, R140 ;  /* 0x00000096188c723c */ /* 0x000fe2000004188c */
[----:B------:R-:W-:Y:S05]  /*5a80*/  LDSM.16.M88.4 R148, [R206+0x8000] ;  /* 0x00800000ce94783b */ /* 0x000fea0000000200 */
[C---:B-1----:R-:W-:Y:S06]  /*5a90*/  HMMA.16816.F32.BF16 R4, R176.reuse, R12, R4 ;  /* 0x0000000cb004723c */ /* 0x042fec0000041804 */
[----:B------:R-:W-:Y:S01]  /*5aa0*/  HMMA.16816.F32.BF16 R16, R176, R14, R16 ;  /* 0x0000000eb010723c */ /* 0x000fe20000041810 */
[----:B------:R-:W1:Y:S05]  /*5ab0*/  LDSM.16.M88.4 R12, [R189] ;  /* 0x00000000bd0c783b */ /* 0x000e6a0000000200 */
[C---:B------:R-:W-:Y:S06]  /*5ac0*/  HMMA.16816.F32.BF16 R164, R8.reuse, R144, R164 ;  /* 0x0000009008a4723c */ /* 0x040fec00000418a4 */
[----:B------:R-:W-:Y:S01]  /*5ad0*/  HMMA.16816.F32.BF16 R180, R8, R146, R180 ;  /* 0x0000009208b4723c */ /* 0x000fe200000418b4 */
[----:B------:R-:W3:Y:S04]  /*5ae0*/  LDSM.16.M88.4 R8, [R205+0x10000] ;  /* 0x01000000cd08783b */ /* 0x000ee80000000200 */
[----:B------:R-:W5:Y:S01]  /*5af0*/  LDSM.16.M88.4 R144, [R192+0x2800] ;  /* 0x00280000c090783b */ /* 0x000f620000000200 */
[----:B----4-:R-:W-:Y:S06]  /*5b00*/  HMMA.16816.F32.BF16 R152, R24, R136, R152 ;  /* 0x000000881898723c */ /* 0x010fec0000041898 */
[C---:B------:R-:W-:Y:S06]  /*5b10*/  HMMA.16816.F32.BF16 R28, R208.reuse, R20, R28 ;  /* 0x00000014d01c723c */ /* 0x040fec000004181c */
[----:B------:R-:W-:Y:S01]  /*5b20*/  HMMA.16816.F32.BF16 R140, R208, R22, R140 ;  /* 0x00000016d08c723c */ /* 0x000fe2000004188c */
[----:B------:R-:W-:Y:S05]  /*5b30*/  LDSM.16.M88.4 R20, [R187] ;  /* 0x00000000bb14783b */ /* 0x000fea0000000200 */
[C---:B--2---:R-:W-:Y:S06]  /*5b40*/  HMMA.16816.F32.BF16 R4, R160.reuse, R156, R4 ;  /* 0x0000009ca004723c */ /* 0x044fec0000041804 */
[----:B------:R-:W-:Y:S01]  /*5b50*/  HMMA.16816.F32.BF16 R16, R160, R158, R16 ;  /* 0x0000009ea010723c */ /* 0x000fe20000041810 */
[----:B------:R-:W-:Y:S05]  /*5b60*/  LDSM.16.M88.4 R156, [R192+0x3000] ;  /* 0x00300000c09c783b */ /* 0x000fea0000000200 */
[----:B------:R-:W-:Y:S01]  /*5b70*/  HMMA.16816.F32.BF16 R168, R24, R138, R168 ;  /* 0x0000008a18a8723c */ /* 0x000fe200000418a8 */
[----:B------:R-:W2:Y:S05]  /*5b80*/  LDSM.16.M88.4 R136, [R204+0x8000] ;  /* 0x00800000cc88783b */ /* 0x000eaa0000000200 */
[----:B-1----:R-:W-:Y:S06]  /*5b90*/  HMMA.16816.F32.BF16 R152, R208, R12, R152 ;  /* 0x0000000cd098723c */ /* 0x002fec0000041898 */
[----:B------:R-:W-:Y:S06]  /*5ba0*/  HMMA.16816.F32.BF16 R28, R176, R32, R28 ;  /* 0x00000020b01c723c */ /* 0x000fec000004181c */
[----:B---3--:R-:W-:Y:S06]  /*5bb0*/  HMMA.16816.F32.BF16 R4, R148, R8, R4 ;  /* 0x000000089404723c */ /* 0x008fec0000041804 */
[----:B------:R-:W-:Y:S01]  /*5bc0*/  HMMA.16816.F32.BF16 R140, R176, R34, R140 ;  /* 0x00000022b08c723c */ /* 0x000fe2000004188c */
[----:B------:R-:W-:Y:S05]  /*5bd0*/  LDSM.16.M88.4 R32, [R186] ;  /* 0x00000000ba20783b */ /* 0x000fea0000000200 */
[----:B------:R-:W-:Y:S01]  /*5be0*/  HMMA.16816.F32.BF16 R16, R148, R10, R16 ;  /* 0x0000000a9410723c */ /* 0x000fe20000041810 */
[----:B------:R-:W-:Y:S05]  /*5bf0*/  LDSM.16.M88.4 R8, [R192+0x4000] ;  /* 0x00400000c008783b */ /* 0x000fea0000000200 */
[C---:B------:R-:W-:Y:S06]  /*5c00*/  HMMA.16816.F32.BF16 R164, R24.reuse, R172, R164 ;  /* 0x000000ac18a4723c */ /* 0x040fec00000418a4 */
[----:B------:R-:W-:Y:S01]  /*5c10*/  HMMA.16816.F32.BF16 R180, R24, R174, R180 ;  /* 0x000000ae18b4723c */ /* 0x000fe200000418b4 */
[----:B------:R-:W1:Y:S04]  /*5c20*/  LDSM.16.M88.4 R24, [R202+0x8000] ;  /* 0x00800000ca18783b */ /* 0x000e680000000200 */
[----:B------:R-:W-:Y:S01]  /*5c30*/  LDSM.16.M88.4 R172, [R199+0xf800] ;  /* 0x00f80000c7ac783b */ /* 0x000fe20000000200 */
[----:B------:R-:W-:Y:S06]  /*5c40*/  HMMA.16816.F32.BF16 R152, R176, R232, R152 ;  /* 0x000000e8b098723c */ /* 0x000fec0000041898 */
[----:B-----5:R-:W-:Y:S06]  /*5c50*/  HMMA.16816.F32.BF16 R28, R160, R144, R28 ;  /* 0x00000090a01c723c */ /* 0x020fec000004181c */
[----:B--2---:R-:W-:Y:S06]  /*5c60*/  HMMA.16816.F32.BF16 R4, R136, R20, R4 ;  /* 0x000000148804723c */ /* 0x004fec0000041804 */
[----:B------:R-:W-:Y:S01]  /*5c70*/  HMMA.16816.F32.BF16 R140, R160, R146, R140 ;  /* 0x00000092a08c723c */ /* 0x000fe2000004188c */
[----:B------:R-:W2:Y:S05]  /*5c80*/  LDSM.16.M88.4 R144, [R205+0x11000] ;  /* 0x01100000cd90783b */ /* 0x000eaa0000000200 */
[----:B------:R-:W-:Y:S01]  /*5c90*/  HMMA.16816.F32.BF16 R16, R136, R22, R16 ;  /* 0x000000168810723c */ /* 0x000fe20000041810 */
[----:B------:R-:W-:Y:S05]  /*5ca0*/  LDSM.16.M88.4 R20, [R199+0x10800] ;  /* 0x01080000c714783b */ /* 0x000fea0000000200 */
[----:B------:R-:W-:Y:S01]  /*5cb0*/  HMMA.16816.F32.BF16 R168, R208, R14, R168 ;  /* 0x0000000ed0a8723c */ /* 0x000fe200000418a8 */
[----:B------:R-:W3:Y:S05]  /*5cc0*/  LDSM.16.M88.4 R12, [R201+0x8000] ;  /* 0x00800000c90c783b */ /* 0x000eea0000000200 */
[----:B------:R-:W-:Y:S06]  /*5cd0*/  HMMA.16816.F32.BF16 R152, R160, R156, R152 ;  /* 0x0000009ca098723c */ /* 0x000fec0000041898 */
[----:B------:R-:W-:Y:S06]  /*5ce0*/  HMMA.16816.F32.BF16 R28, R148, R228, R28 ;  /* 0x000000e4941c723c */ /* 0x000fec000004181c */
[----:B-1----:R-:W-:Y:S06]  /*5cf0*/  HMMA.16816.F32.BF16 R4, R24, R224, R4 ;  /* 0x000000e01804723c */ /* 0x002fec0000041804 */
[----:B------:R-:W-:Y:S06]  /*5d00*/  HMMA.16816.F32.BF16 R140, R148, R230, R140 ;  /* 0x000000e6948c723c */ /* 0x000fec000004188c */
[C---:B------:R-:W-:Y:S06]  /*5d10*/  HMMA.16816.F32.BF16 R164, R208.reuse, R236, R164 ;  /* 0x000000ecd0a4723c */ /* 0x040fec00000418a4 */
[----:B------:R-:W-:Y:S01]  /*5d20*/  HMMA.16816.F32.BF16 R180, R208, R238, R180 ;  /* 0x000000eed0b4723c */ /* 0x000fe200000418b4 */
[----:B------:R-:W1:Y:S05]  /*5d30*/  LDSM.16.M88.4 R208, [R185] ;  /* 0x00000000b9d0783b */ /* 0x000e6a0000000200 */
[----:B------:R-:W-:Y:S06]  /*5d40*/  HMMA.16816.F32.BF16 R16, R24, R226, R16 ;  /* 0x000000e21810723c */ /* 0x000fec0000041810 */
[----:B--2---:R-:W-:Y:S06]  /*5d50*/  HMMA.16816.F32.BF16 R152, R148, R144, R152 ;  /* 0x000000909498723c */ /* 0x004fec0000041898 */
[----:B------:R-:W-:Y:S06]  /*5d60*/  HMMA.16816.F32.BF16 R28, R136, R32, R28 ;  /* 0x00000020881c723c */ /* 0x000fec000004181c */
[----:B---3--:R-:W-:Y:S06]  /*5d70*/  HMMA.16816.F32.BF16 R4, R12, R8, R4 ;  /* 0x000000080c04723c */ /* 0x008fec0000041804 */
[----:B------:R-:W-:Y:S01]  /*5d80*/  HMMA.16816.F32.BF16 R140, R136, R34, R140 ;  /* 0x00000022888c723c */ /* 0x000fe2000004188c */
[----:B------:R-:W2:Y:S05]  /*5d90*/  LDSM.16.M88.4 R32, [R192+0x3800] ;  /* 0x00380000c020783b */ /* 0x000eaa0000000200 */
[----:B------:R-:W-:Y:S01]  /*5da0*/  HMMA.16816.F32.BF16 R16, R12, R10, R16 ;  /* 0x0000000a0c10723c */ /* 0x000fe20000041810 */
[----:B------:R-:W3:Y:S05]  /*5db0*/  LDSM.16.M88.4 R8, [R199+0x11000] ;  /* 0x01100000c708783b */ /* 0x000eea0000000200 */
[C---:B------:R-:W-:Y:S06]  /*5dc0*/  HMMA.16816.F32.BF16 R164, R176.reuse, R172, R164 ;  /* 0x000000acb0a4723c */ /* 0x040fec00000418a4 */
[C---:B------:R-:W-:Y:S01]  /*5dd0*/  HMMA.16816.F32.BF16 R180, R176.reuse, R174, R180 ;  /* 0x000000aeb0b4723c */ /* 0x040fe200000418b4 */
[----:B------:R-:W4:Y:S01]  /*5de0*/  LDSM.16.M88.4 R172, [R192+0x4800] ;  /* 0x00480000c0ac783b */ /* 0x000f220000000200 */
[----:B------:R-:W-:Y:S01]  /*5df0*/  FMUL.FTZ R0, R4, UR30 ;  /* 0x0000001e04007c20 */ /* 0x000fe20008410000 */
[----:B------:R-:W-:Y:S01]  /*5e00*/  FMUL.FTZ R134, R5, UR30 ;  /* 0x0000001e05867c20 */ /* 0x000fe20008410000 */
[----:B------:R-:W-:Y:S01]  /*5e10*/  FMUL.FTZ R156, R6, UR30 ;  /* 0x0000001e069c7c20 */ /* 0x000fe20008410000 */
[----:B------:R-:W-:Y:S01]  /*5e20*/  FMUL.FTZ R135, R7, UR30 ;  /* 0x0000001e07877c20 */ /* 0x000fe20008410000 */
[----:B------:R-:W-:Y:S01]  /*5e30*/  HMMA.16816.F32.BF16 R168, R176, R234, R168 ;  /* 0x000000eab0a8723c */ /* 0x000fe200000418a8 */
[----:B------:R-:W5:Y:S01]  /*5e40*/  LDSM.16.M88.4 R4, [R205+0x11800] ;  /* 0x01180000cd04783b */ /* 0x000f620000000200 */
[----:B------:R-:W-:Y:S04]  /*5e50*/  MUFU.TANH R0, R0 ;  /* 0x0000000000007308 */ /* 0x000fe80000002400 */
[----:B-1----:R-:W-:Y:S01]  /*5e60*/  HMMA.16816.F32.BF16 R152, R136, R208, R152 ;  /* 0x000000d08898723c */ /* 0x002fe20000041898 */
[----:B------:R-:W-:Y:S01]  /*5e70*/  FMUL.FTZ R144, R16, UR30 ;  /* 0x0000001e10907c20 */ /* 0x000fe20008410000 */
[----:B------:R-:W-:-:S02]  /*5e80*/  FMUL.FTZ R145, R17, UR30 ;  /* 0x0000001e11917c20 */ /* 0x000fc40008410000 */
[----:B------:R-:W-:Y:S02]  /*5e90*/  MUFU.TANH R134, R134 ;  /* 0x0000008600867308 */ /* 0x000fe40000002400 */
[----:B------:R-:W-:Y:S06]  /*5ea0*/  HMMA.16816.F32.BF16 R28, R24, R20, R28 ;  /* 0x00000014181c723c */ /* 0x000fec000004181c */
[C---:B--2---:R-:W-:Y:S01]  /*5eb0*/  HMMA.16816.F32.BF16 R164, R160.reuse, R32, R164 ;  /* 0x00000020a0a4723c */ /* 0x044fe200000418a4 */
[----:B------:R-:W1:Y:S05]  /*5ec0*/  MUFU.TANH R144, R144 ;  /* 0x0000009000907308 */ /* 0x000e6a0000002400 */
[----:B------:R-:W-:Y:S01]  /*5ed0*/  HMMA.16816.F32.BF16 R168, R160, R158, R168 ;  /* 0x0000009ea0a8723c */ /* 0x000fe200000418a8 */
[----:B------:R-:W-:-:S02]  /*5ee0*/  FMUL.FTZ R32, R18, UR30 ;  /* 0x0000001e12207c20 */ /* 0x000fc40008410000 */
[----:B------:R-:W-:Y:S03]  /*5ef0*/  MUFU.TANH R135, R135 ;  /* 0x0000008700877308 */ /* 0x000fe60000002400 */
[----:B---3--:R-:W-:Y:S05]  /*5f00*/  HMMA.16816.F32.BF16 R152, R24, R8, R152 ;  /* 0x000000081898723c */ /* 0x008fea0000041898 */
[----:B------:R-:W2:Y:S01]  /*5f10*/  MUFU.TANH R32, R32 ;  /* 0x0000002000207308 */ /* 0x000ea20000002400 */
[----:B----4-:R-:W-:Y:S01]  /*5f20*/  HMMA.16816.F32.BF16 R28, R12, R172, R28 ;  /* 0x000000ac0c1c723c */ /* 0x010fe2000004181c */
[----:B------:R-:W-:-:S02]  /*5f30*/  FMUL.FTZ R8, R19, UR30 ;  /* 0x0000001e13087c20 */ /* 0x000fc40008410000 */
[----:B------:R-:W3:Y:S03]  /*5f40*/  LDSM.16.M88.4 R16, [R184] ;  /* 0x00000000b810783b */ /* 0x000ee60000000200 */
[----:B------:R-:W-:Y:S01]  /*5f50*/  HMMA.16816.F32.BF16 R180, R160, R34, R180 ;  /* 0x00000022a0b4723c */ /* 0x000fe200000418b4 */
[----:B------:R-:W-:Y:S05]  /*5f60*/  MUFU.TANH R145, R145 ;  /* 0x0000009100917308 */ /* 0x000fea0000002400 */
[C---:B------:R-:W-:Y:S03]  /*5f70*/  HMMA.16816.F32.BF16 R168, R148.reuse, R146, R168 ;  /* 0x0000009294a8723c */ /* 0x040fe600000418a8 */
[----:B------:R-:W-:Y:S03]  /*5f80*/  MUFU.TANH R8, R8 ;  /* 0x0000000800087308 */ /* 0x000fe60000002400 */
[----:B-----5:R-:W-:Y:S05]  /*5f90*/  HMMA.16816.F32.BF16 R164, R148, R4, R164 ;  /* 0x0000000494a4723c */ /* 0x020fea00000418a4 */
[----:B------:R-:W-:Y:S01]  /*5fa0*/  MUFU.TANH R156, R156 ;  /* 0x0000009c009c7308 */ /* 0x000fe20000002400 */
[----:B------:R-:W-:Y:S01]  /*5fb0*/  FMUL.FTZ R9, R28, UR30 ;  /* 0x0000001e1c097c20 */ /* 0x000fe20008410000 */
[----:B------:R-:W-:Y:S01]  /*5fc0*/  FMUL.FTZ R33, R29, UR30 ;  /* 0x0000001e1d217c20 */ /* 0x000fe20008410000 */
[----:B------:R-:W-:Y:S01]  /*5fd0*/  FMUL.FTZ R146, R30, UR30 ;  /* 0x0000001e1e927c20 */ /* 0x000fe20008410000 */
[----:B------:R-:W-:Y:S01]  /*5fe0*/  FMUL.FTZ R34, R31, UR30 ;  /* 0x0000001e1f227c20 */ /* 0x000fe20008410000 */
[----:B------:R-:W-:Y:S01]  /*5ff0*/  HMMA.16816.F32.BF16 R140, R24, R22, R140 ;  /* 0x00000016188c723c */ /* 0x000fe2000004188c */
[----:B------:R-:W4:Y:S02]  /*6000*/  LDSM.16.M88.4 R28, [R199+0x11800] ;  /* 0x01180000c71c783b */ /* 0x000f240000000200 */
[----:B------:R-:W5:Y:S02]  /*6010*/  MUFU.TANH R9, R9 ;  /* 0x0000000900097308 */ /* 0x000f640000002400 */
[----:B------:R-:W1:Y:S01]  /*6020*/  LDSM.16.M88.4 R20, [R192+0x5000] ;  /* 0x00500000c014783b */ /* 0x000e620000000200 */
[----:B------:R-:W-:Y:S03]  /*6030*/  HMMA.16816.F32.BF16 R180, R148, R6, R180 ;  /* 0x0000000694b4723c */ /* 0x000fe600000418b4 */
[----:B------:R-:W2:Y:S01]  /*6040*/  LDSM.16.M88.4 R4, [R192+0x5800] ;  /* 0x00580000c004783b */ /* 0x000ea20000000200 */
[----:B------:R-:W-:-:S04]  /*6050*/  DEPBAR.LE SB0, 0x0 ;  /* 0x000080000000791a */ /* 0x000fc80000000000 */
[C---:B------:R-:W-:Y:S01]  /*6060*/  HMMA.16816.F32.BF16 R168, R136.reuse, R210, R168 ;  /* 0x000000d288a8723c */ /* 0x040fe200000418a8 */
[----:B------:R-:W5:Y:S05]  /*6070*/  MUFU.TANH R146, R146 ;  /* 0x0000009200927308 */ /* 0x000f6a0000002400 */
[----:B---3--:R-:W-:Y:S03]  /*6080*/  HMMA.16816.F32.BF16 R164, R136, R16, R164 ;  /* 0x0000001088a4723c */ /* 0x008fe600000418a4 */
[----:B------:R-:W-:Y:S03]  /*6090*/  MUFU.TANH R33, R33 ;  /* 0x0000002100217308 */ /* 0x000fe60000002400 */
[----:B------:R-:W-:Y:S05]  /*60a0*/  HMMA.16816.F32.BF16 R140, R12, R174, R140 ;  /* 0x000000ae0c8c723c */ /* 0x000fea000004188c */
[----:B------:R-:W-:Y:S01]  /*60b0*/  MUFU.TANH R34, R34 ;  /* 0x0000002200227308 */ /* 0x000fe20000002400 */
[----:B------:R-:W-:Y:S06]  /*60c0*/  HMMA.16816.F32.BF16 R180, R136, R18, R180 ;  /* 0x0000001288b4723c */ /* 0x000fec00000418b4 */
[C---:B------:R-:W-:Y:S06]  /*60d0*/  HMMA.16816.F32.BF16 R168, R24.reuse, R10, R168 ;  /* 0x0000000a18a8723c */ /* 0x040fec00000418a8 */
[----:B----4-:R-:W-:Y:S06]  /*60e0*/  HMMA.16816.F32.BF16 R164, R24, R28, R164 ;  /* 0x0000001c18a4723c */ /* 0x010fec00000418a4 */
[----:B-1----:R-:W-:Y:S01]  /*60f0*/  HMMA.16816.F32.BF16 R152, R12, R20, R152 ;  /* 0x000000140c98723c */ /* 0x002fe20000041898 */
[----:B------:R-:W-:Y:S01]  /*6100*/  FMUL.FTZ R11, R142, UR30 ;  /* 0x0000001e8e0b7c20 */ /* 0x000fe20008410000 */
[----:B------:R-:W-:Y:S01]  /*6110*/  FMUL.FTZ R10, R141, UR30 ;  /* 0x0000001e8d0a7c20 */ /* 0x000fe20008410000 */
[----:B------:R-:W-:-:S03]  /*6120*/  FMUL.FTZ R143, R143, UR30 ;  /* 0x0000001e8f8f7c20 */ /* 0x000fc60008410000 */
[----:B------:R-:W-:Y:S01]  /*6130*/  HMMA.16816.F32.BF16 R180, R24, R30, R180 ;  /* 0x0000001e18b4723c */ /* 0x000fe200000418b4 */
[----:B------:R-:W-:Y:S01]  /*6140*/  FMUL.FTZ R20, R140, UR30 ;  /* 0x0000001e8c147c20 */ /* 0x000fe20008410000 */
[----:B------:R-:W-:Y:S04]  /*6150*/  MUFU.TANH R11, R11 ;  /* 0x0000000b000b7308 */ /* 0x000fe80000002400 */
[C---:B------:R-:W-:Y:S04]  /*6160*/  HMMA.16816.F32.BF16 R168, R12.reuse, R22, R168 ;  /* 0x000000160ca8723c */ /* 0x040fe800000418a8 */
[----:B------:R-:W1:Y:S02]  /*6170*/  MUFU.TANH R20, R20 ;  /* 0x0000001400147308 */ /* 0x000e640000002400 */
[----:B--2---:R-:W-:Y:S01]  /*6180*/  HMMA.16816.F32.BF16 R164, R12, R4, R164 ;  /* 0x000000040ca4723c */ /* 0x004fe200000418a4 */
[----:B------:R-:W-:-:S04]  /*6190*/  IMAD.U32 R22, RZ, RZ, UR18 ;  /* 0x00000012ff167e24 */ /* 0x000fc8000f8e00ff */
[----:B------:R-:W-:Y:S02]  /*61a0*/  IMAD R29, R22, 0x40, R133 ;  /* 0x00000040161d7824 */ /* 0x000fe400078e0285 */
[----:B------:R-:W-:Y:S01]  /*61b0*/  FMUL.FTZ R16, R152, UR30 ;  /* 0x0000001e98107c20 */ /* 0x000fe20008410000 */
[----:B------:R-:W-:Y:S01]  /*61c0*/  FMUL.FTZ R147, R154, UR30 ;  /* 0x0000001e9a937c20 */ /* 0x000fe20008410000 */
[----:B------:R-:W-:Y:S01]  /*61d0*/  MUFU.TANH R10, R10 ;  /* 0x0000000a000a7308 */ /* 0x000fe20000002400 */
[----:B------:R-:W-:Y:S02]  /*61e0*/  VIADD R17, R29, 0x8 ;  /* 0x000000081d117836 */ /* 0x000fe40000000000 */
[----:B------:R-:W-:Y:S01]  /*61f0*/  FMUL.FTZ R21, R153, UR30 ;  /* 0x0000001e99157c20 */ /* 0x000fe20008410000 */
[C---:B------:R-:W-:Y:S01]  /*6200*/  VIADD R19, R29.reuse, 0x1 ;  /* 0x000000011d137836 */ /* 0x040fe20000000000 */
[----:B------:R-:W-:Y:S01]  /*6210*/  HMMA.16816.F32.BF16 R180, R12, R6, R180 ;  /* 0x000000060cb4723c */ /* 0x000fe200000418b4 */
[----:B------:R-:W-:Y:S01]  /*6220*/  VIADD R5, R29, 0x10 ;  /* 0x000000101d057836 */ /* 0x000fe20000000000 */
[----:B------:R-:W-:Y:S01]  /*6230*/  ISETP.GE.AND P0, PT, R17, R220, PT ;  /* 0x000000dc1100720c */ /* 0x000fe20003f06270 */
[----:B------:R-:W-:Y:S01]  /*6240*/  VIADD R25, R29, 0x18 ;  /* 0x000000181d197836 */ /* 0x000fe20000000000 */
[----:B------:R-:W-:Y:S01]  /*6250*/  ISETP.GE.AND P2, PT, R17, R2, PT ;  /* 0x000000021100720c */ /* 0x000fe20003f46270 */
[----:B------:R-:W2:Y:S01]  /*6260*/  MUFU.TANH R16, R16 ;  /* 0x0000001000107308 */ /* 0x000ea20000002400 */
[C---:B------:R-:W-:Y:S01]  /*6270*/  ISETP.GE.AND P6, PT, R19.reuse, R220, PT ;  /* 0x000000dc1300720c */ /* 0x040fe20003fc6270 */
[----:B------:R-:W-:Y:S01]  /*6280*/  FMUL.FTZ R142, R168, UR30 ;  /* 0x0000001ea88e7c20 */ /* 0x000fe20008410000 */
[----:B------:R-:W-:Y:S01]  /*6290*/  ISETP.GE.AND P1, PT, R19, R2, PT ;  /* 0x000000021300720c */ /* 0x000fe20003f26270 */
[----:B------:R-:W-:Y:S01]  /*62a0*/  VIADD R19, R29, 0x9 ;  /* 0x000000091d137836 */ /* 0x000fe20000000000 */
[----:B------:R-:W-:Y:S01]  /*62b0*/  FSEL R22, R144, -INF , !P0 ;  /* 0xff80000090167808 */ /* 0x000fe20004000000 */
[----:B------:R-:W-:Y:S01]  /*62c0*/  FMUL.FTZ R28, R155, UR30 ;  /* 0x0000001e9b1c7c20 */ /* 0x000fe20008410000 */
[----:B------:R-:W-:Y:S01]  /*62d0*/  FSEL R23, R32, -INF , !P2 ;  /* 0xff80000020177808 */ /* 0x000fe20005000000 */
[----:B------:R-:W3:Y:S01]  /*62e0*/  MUFU.TANH R147, R147 ;  /* 0x0000009300937308 */ /* 0x000ee20000002400 */
[C---:B------:R-:W-:Y:S01]  /*62f0*/  ISETP.GE.AND P0, PT, R5.reuse, R220, PT ;  /* 0x000000dc0500720c */ /* 0x040fe20003f06270 */
[----:B------:R-:W-:Y:S01]  /*6300*/  FMUL.FTZ R164, R164, UR30 ;  /* 0x0000001ea4a47c20 */ /* 0x000fe20008410000 */
[----:B------:R-:W-:Y:S01]  /*6310*/  ISETP.GE.AND P2, PT, R5, R2, PT ;  /* 0x000000020500720c */ /* 0x000fe20003f46270 */
[C---:B------:R-:W-:Y:S01]  /*6320*/  VIADD R5, R29.reuse, 0x11 ;  /* 0x000000111d057836 */ /* 0x040fe20000000000 */
[----:B------:R-:W-:Y:S01]  /*6330*/  FSEL R18, R134, -INF , !P6 ;  /* 0xff80000086127808 */ /* 0x000fe20007000000 */
[----:B------:R-:W-:Y:S01]  /*6340*/  VIADD R7, R29, 0x20 ;  /* 0x000000201d077836 */ /* 0x000fe20000000000 */
[----:B------:R-:W-:Y:S01]  /*6350*/  FSEL R17, R135, -INF , !P1 ;  /* 0xff80000087117808 */ /* 0x000fe20004800000 */
[----:B------:R4:W3:Y:S01]  /*6360*/  MUFU.TANH R149, R143 ;  /* 0x0000008f00957308 */ /* 0x0008e20000002400 */
[----:B------:R-:W-:Y:S01]  /*6370*/  ISETP.GE.AND P6, PT, R19, R220, PT ;  /* 0x000000dc1300720c */ /* 0x000fe20003fc6270 */
[----:B------:R-:W-:Y:S01]  /*6380*/  FMUL.FTZ R140, R169, UR30 ;  /* 0x0000001ea98c7c20 */ /* 0x000fe20008410000 */
[----:B------:R-:W-:Y:S01]  /*6390*/  ISETP.GE.AND P1, PT, R19, R2, PT ;  /* 0x000000021300720c */ /* 0x000fe20003f26270 */
[----:B------:R-:W-:Y:S01]  /*63a0*/  FMUL.FTZ R141, R171, UR30 ;  /* 0x0000001eab8d7c20 */ /* 0x000fe20008410000 */
[----:B-----5:R-:W-:Y:S01]  /*63b0*/  FSEL R148, R9, -INF , !P0 ;  /* 0xff80000009947808 */ /* 0x020fe20004000000 */
[----:B------:R-:W-:Y:S01]  /*63c0*/  FMUL.FTZ R168, R165, UR30 ;  /* 0x0000001ea5a87c20 */ /* 0x000fe20008410000 */
[----:B------:R-:W-:Y:S01]  /*63d0*/  FSEL R135, R146, -INF , !P2 ;  /* 0xff80000092877808 */ /* 0x000fe20005000000 */
[----:B------:R-:W5:Y:S01]  /*63e0*/  MUFU.TANH R142, R142 ;  /* 0x0000008e008e7308 */ /* 0x000f620000002400 */
[C---:B------:R-:W-:Y:S01]  /*63f0*/  ISETP.GE.AND P0, PT, R25.reuse, R220, PT ;  /* 0x000000dc1900720c */ /* 0x040fe20003f06270 */
[----:B------:R-:W-:Y:S01]  /*6400*/  FMUL.FTZ R4, R166, UR30 ;  /* 0x0000001ea6047c20 */ /* 0x000fe20008410000 */
[----:B------:R-:W-:Y:S01]  /*6410*/  ISETP.GE.AND P2, PT, R25, R2, PT ;  /* 0x000000021900720c */ /* 0x000fe20003f46270 */
[----:B------:R-:W-:Y:S01]  /*6420*/  FMUL.FTZ R165, R167, UR30 ;  /* 0x0000001ea7a57c20 */ /* 0x000fe20008410000 */
[----:B------:R-:W-:Y:S01]  /*6430*/  FSEL R24, R145, -INF , !P6 ;  /* 0xff80000091187808 */ /* 0x000fe20007000000 */
[----:B------:R-:W-:Y:S01]  /*6440*/  FMUL.FTZ R166, R180, UR30 ;  /* 0x0000001eb4a67c20 */ /* 0x000fe20008410000 */
[----:B------:R-:W-:Y:S01]  /*6450*/  FSEL R19, R8, -INF , !P1 ;  /* 0xff80000008137808 */ /* 0x000fe20004800000 */
[----:B------:R-:W5:Y:S01]  /*6460*/  MUFU.TANH R21, R21 ;  /* 0x0000001500157308 */ /* 0x000f620000002400 */
[----:B----4-:R-:W-:Y:S01]  /*6470*/  FMUL.FTZ R143, R170, UR30 ;  /* 0x0000001eaa8f7c20 */ /* 0x010fe20008410000 */
[C---:B------:R-:W-:Y:S01]  /*6480*/  ISETP.GE.AND P6, PT, R5.reuse, R220, PT ;  /* 0x000000dc0500720c */ /* 0x040fe20003fc6270 */
[----:B------:R-:W-:Y:S01]  /*6490*/  FMUL.FTZ R163, R182, UR30 ;  /* 0x0000001eb6a37c20 */ /* 0x000fe20008410000 */
[----:B------:R-:W-:Y:S01]  /*64a0*/  ISETP.GE.AND P1, PT, R5, R2, PT ;  /* 0x000000020500720c */ /* 0x000fe20003f26270 */
[----:B------:R-:W-:Y:S01]  /*64b0*/  VIADD R5, R29, 0x19 ;  /* 0x000000191d057836 */ /* 0x000fe20000000000 */
[----:B-1----:R-:W-:Y:S01]  /*64c0*/  FSEL R138, R20, -INF , !P0 ;  /* 0xff800000148a7808 */ /* 0x002fe20004000000 */
[----:B------:R-:W-:Y:S01]  /*64d0*/  FMUL.FTZ R161, R183, UR30 ;  /* 0x0000001eb7a17c20 */ /* 0x000fe20008410000 */
[----:B------:R-:W1:Y:S01]  /*64e0*/  MUFU.TANH R28, R28 ;  /* 0x0000001c001c7308 */ /* 0x000e620000002400 */
[----:B------:R-:W-:-:S02]  /*64f0*/  FSEL R151, R11, -INF , !P2 ;  /* 0xff8000000b977808 */ /* 0x000fc40005000000 */
[C---:B------:R-:W-:Y:S02]  /*6500*/  ISETP.GE.AND P0, PT, R7.reuse, R220, PT ;  /* 0x000000dc0700720c */ /* 0x040fe40003f06270 */
[----:B------:R-:W-:Y:S01]  /*6510*/  ISETP.GE.AND P2, PT, R7, R2, PT ;  /* 0x000000020700720c */ /* 0x000fe20003f46270 */
[----:B------:R-:W-:Y:S01]  /*6520*/  VIADD R7, R29, 0x28 ;  /* 0x000000281d077836 */ /* 0x000fe20000000000 */
[----:B------:R-:W-:Y:S01]  /*6530*/  FSEL R134, R33, -INF , !P6 ;  /* 0xff80000021867808 */ /* 0x000fe20007000000 */
[----:B------:R4:W1:Y:S01]  /*6540*/  MUFU.TANH R172, R164 ;  /* 0x000000a400ac7308 */ /* 0x0008620000002400 */
[----:B------:R-:W-:Y:S02]  /*6550*/  FSEL R133, R34, -INF , !P1 ;  /* 0xff80000022857808 */ /* 0x000fe40004800000 */
[C---:B------:R-:W-:Y:S02]  /*6560*/  ISETP.GE.AND P6, PT, R5.reuse, R220, PT ;  /* 0x000000dc0500720c */ /* 0x040fe40003fc6270 */
[----:B------:R-:W-:Y:S01]  /*6570*/  ISETP.GE.AND P1, PT, R5, R2, PT ;  /* 0x000000020500720c */ /* 0x000fe20003f26270 */
[----:B------:R-:W-:Y:S01]  /*6580*/  VIADD R5, R29, 0x21 ;  /* 0x000000211d057836 */ /* 0x000fe20000000000 */
[----:B--2---:R-:W-:Y:S01]  /*6590*/  FSEL R146, R16, -INF , !P0 ;  /* 0xff80000010927808 */ /* 0x004fe20004000000 */
[----:B------:R-:W-:Y:S01]  /*65a0*/  MUFU.TANH R140, R140 ;  /* 0x0000008c008c7308 */ /* 0x000fe20000002400 */
[----:B---3--:R-:W-:-:S02]  /*65b0*/  FSEL R147, R147, -INF , !P2 ;  /* 0xff80000093937808 */ /* 0x008fc40005000000 */
[C---:B------:R-:W-:Y:S02]  /*65c0*/  ISETP.GE.AND P0, PT, R7.reuse, R220, PT ;  /* 0x000000dc0700720c */ /* 0x040fe40003f06270 */
[----:B------:R-:W-:Y:S01]  /*65d0*/  ISETP.GE.AND P2, PT, R7, R2, PT ;  /* 0x000000020700720c */ /* 0x000fe20003f46270 */
[----:B------:R-:W-:Y:S01]  /*65e0*/  VIADD R7, R29, 0x30 ;  /* 0x000000301d077836 */ /* 0x000fe20000000000 */
[----:B------:R-:W-:Y:S01]  /*65f0*/  FSEL R136, R10, -INF , !P6 ;  /* 0xff8000000a887808 */ /* 0x000fe20007000000 */
[----:B------:R-:W2:Y:S01]  /*6600*/  MUFU.TANH R143, R143 ;  /* 0x0000008f008f7308 */ /* 0x000ea20000002400 */
[----:B------:R-:W-:Y:S01]  /*6610*/  FSEL R149, R149, -INF , !P1 ;  /* 0xff80000095957808 */ /* 0x000fe20004800000 */
[----:B----4-:R-:W-:Y:S01]  /*6620*/  FMUL.FTZ R164, R181, UR30 ;  /* 0x0000001eb5a47c20 */ /* 0x010fe20008410000 */
[C---:B------:R-:W-:Y:S02]  /*6630*/  ISETP.GE.AND P6, PT, R5.reuse, R220, PT ;  /* 0x000000dc0500720c */ /* 0x040fe40003fc6270 */
[----:B------:R-:W-:Y:S01]  /*6640*/  ISETP.GE.AND P1, PT, R5, R2, PT ;  /* 0x000000020500720c */ /* 0x000fe20003f26270 */
[----:B------:R-:W-:Y:S01]  /*6650*/  VIADD R5, R29, 0x29 ;  /* 0x000000291d057836 */ /* 0x000fe20000000000 */
[----:B-----5:R-:W-:Y:S01]  /*6660*/  FSEL R142, R142, -INF , !P0 ;  /* 0xff8000008e8e7808 */ /* 0x020fe20004000000 */
[----:B------:R-:W3:Y:S01]  /*6670*/  MUFU.TANH R141, R141 ;  /* 0x0000008d008d7308 */ /* 0x000ee20000002400 */
[----:B------:R-:W-:-:S02]  /*6680*/  ISETP.GE.AND P0, PT, R7, R220, PT ;  /* 0x000000dc0700720c */ /* 0x000fc40003f06270 */
[----:B------:R-:W-:Y:S02]  /*6690*/  FSEL R144, R21, -INF , !P6 ;  /* 0xff80000015907808 */ /* 0x000fe40007000000 */
[----:B-1----:R-:W-:Y:S02]  /*66a0*/  FSEL R145, R28, -INF , !P1 ;  /* 0xff8000001c917808 */ /* 0x002fe40004800000 */
[C---:B------:R-:W-:Y:S01]  /*66b0*/  ISETP.GE.AND P6, PT, R5.reuse, R220, PT ;  /* 0x000000dc0500720c */ /* 0x040fe20003fc6270 */
[----:B------:R-:W1:Y:S01]  /*66c0*/  MUFU.TANH R4, R4 ;  /* 0x0000000400047308 */ /* 0x000e620000002400 */
[----:B------:R-:W-:Y:S01]  /*66d0*/  ISETP.GE.AND P1, PT, R5, R2, PT ;  /* 0x000000020500720c */ /* 0x000fe20003f26270 */
[C---:B------:R-:W-:Y:S01]  /*66e0*/  VIADD R5, R29.reuse, 0x31 ;  /* 0x000000311d057836 */ /* 0x040fe20000000000 */
[----:B------:R-:W-:Y:S02]  /*66f0*/  FSEL R172, R172, -INF , !P0 ;  /* 0xff800000acac7808 */ /* 0x000fe40004000000 */
[----:B------:R-:W-:-:S02]  /*6700*/  ISETP.GE.AND P0, PT, R29, R220, PT ;  /* 0x000000dc1d00720c */ /* 0x000fc40003f06270 */
[----:B--2---:R-:W-:Y:S01]  /*6710*/  FSEL R143, R143, -INF , !P2 ;  /* 0xff8000008f8f7808 */ /* 0x004fe20005000000 */
[----:B------:R-:W2:Y:S01]  /*6720*/  MUFU.TANH R168, R168 ;  /* 0x000000a800a87308 */ /* 0x000ea20000002400 */
[----:B------:R-:W-:Y:S02]  /*6730*/  FSEL R140, R140, -INF , !P6 ;  /* 0xff8000008c8c7808 */ /* 0x000fe40007000000 */
[----:B---3--:R-:W-:Y:S02]  /*6740*/  FSEL R141, R141, -INF , !P1 ;  /* 0xff8000008d8d7808 */ /* 0x008fe40004800000 */
[----:B------:R-:W-:Y:S02]  /*6750*/  FSEL R0, R0, -INF , !P0 ;  /* 0xff80000000007808 */ /* 0x000fe40004000000 */
[----:B------:R-:W-:Y:S01]  /*6760*/  ISETP.GE.AND P2, PT, R7, R2, PT ;  /* 0x000000020700720c */ /* 0x000fe20003f46270 */
[----:B------:R-:W3:Y:S01]  /*6770*/  MUFU.TANH R165, R165 ;  /* 0x000000a500a57308 */ /* 0x000ee20000002400 */
[----:B------:R-:W-:-:S02]  /*6780*/  ISETP.GE.AND P6, PT, R5, R220, PT ;  /* 0x000000dc0500720c */ /* 0x000fc40003fc6270 */
[-C--:B------:R-:W-:Y:S01]  /*6790*/  ISETP.GE.AND P1, PT, R5, R2.reuse, PT ;  /* 0x000000020500720c */ /* 0x080fe20003f26270 */
[C---:B------:R-:W-:Y:S01]  /*67a0*/  VIADD R5, R29.reuse, 0x38 ;  /* 0x000000381d057836 */ /* 0x040fe20000000000 */
[----:B------:R-:W-:Y:S02]  /*67b0*/  PLOP3.LUT P0, PT, PT, PT, UP0, 0x80, 0x0 ;  /* 0x000000000000781c */ /* 0x000fe40003f0f008 */
[----:B-1----:R-:W-:Y:S01]  /*67c0*/  FSEL R167, R4, -INF , !P2 ;  /* 0xff80000004a77808 */ /* 0x002fe20005000000 */
[----:B------:R-:W1:Y:S01]  /*67d0*/  MUFU.TANH R166, R166 ;  /* 0x000000a600a67308 */ /* 0x000e620000002400 */
[----:B------:R-:W-:Y:S01]  /*67e0*/  BAR.SYNC.DEFER_BLOCKING 0x0 ;  /* 0x0000000000007b1d */ /* 0x000fe20000010000 */
[C---:B------:R-:W-:Y:S01]  /*67f0*/  ISETP.GE.AND P2, PT, R29.reuse, R2, PT ;  /* 0x000000021d00720c */ /* 0x040fe20003f46270 */
[----:B------:R-:W-:Y:S01]  /*6800*/  VIADD R29, R29, 0x39 ;  /* 0x000000391d1d7836 */ /* 0x000fe20000000000 */
[----:B--2---:R-:W-:Y:S02]  /*6810*/  FSEL R168, R168, -INF , !P6 ;  /* 0xff800000a8a87808 */ /* 0x004fe40007000000 */
[----:B------:R-:W-:-:S02]  /*6820*/  ISETP.GE.AND P6, PT, R5, R220, PT ;  /* 0x000000dc0500720c */ /* 0x000fc40003fc6270 */
[----:B------:R-:W2:Y:S01]  /*6830*/  MUFU.TANH R163, R163 ;  /* 0x000000a300a37308 */ /* 0x000ea20000002400 */
[----:B---3--:R-:W-:Y:S02]  /*6840*/  FSEL R165, R165, -INF , !P1 ;  /* 0xff800000a5a57808 */ /* 0x008fe40004800000 */
[----:B------:R-:W-:Y:S02]  /*6850*/  ISETP.GE.AND P1, PT, R5, R2, PT ;  /* 0x000000020500720c */ /* 0x000fe40003f26270 */
[----:B------:R-:W-:-:S03]  /*6860*/  FSEL R15, R156, -INF , !P2 ;  /* 0xff8000009c0f7808 */ /* 0x000fc60005000000 */
[----:B------:R-:W3:Y:S01]  /*6870*/  MUFU.TANH R164, R164 ;  /* 0x000000a400a47308 */ /* 0x000ee20000002400 */
[----:B-1----:R-:W-:Y:S02]  /*6880*/  FSEL R166, R166, -INF , !P6 ;  /* 0xff800000a6a67808 */ /* 0x002fe40007000000 */
[----:B------:R-:W-:-:S05]  /*6890*/  ISETP.GE.AND P6, PT, R29, R220, PT ;  /* 0x000000dc1d00720c */ /* 0x000fca0003fc6270 */
[----:B------:R-:W1:Y:S01]  /*68a0*/  MUFU.TANH R161, R161 ;  /* 0x000000a100a17308 */ /* 0x000e620000002400 */
[----:B--2---:R-:W-:Y:S02]  /*68b0*/  FSEL R163, R163, -INF , !P1 ;  /* 0xff800000a3a37808 */ /* 0x004fe40004800000 */
[----:B------:R-:W-:Y:S02]  /*68c0*/  ISETP.GE.AND P1, PT, R29, R2, PT ;  /* 0x000000021d00720c */ /* 0x000fe40003f26270 */
[----:B---3--:R-:W-:Y:S02]  /*68d0*/  FSEL R164, R164, -INF , !P6 ;  /* 0xff800000a4a47808 */ /* 0x008fe40007000000 */
[----:B-1----:R-:W-:Y:S01]  /*68e0*/  FSEL R161, R161, -INF , !P1 ;  /* 0xff800000a1a17808 */ /* 0x002fe20004800000 */
[----:B------:R-:W-:Y:S08]  /*68f0*/  @!P0 BRA `(.L_x_164) ;  /* 0x0000000400048947 */ /* 0x000ff00003800000 */
        /* <DEDUP_REMOVED lines=63> */
.L_x_166:
[----:B------:R-:W-:Y:S05]  /*6cf0*/  BSYNC B0 ;  /* 0x0000000000007941 */ /* 0x000fea0003800000 */
.L_x_165:
[----:B------:R-:W0:Y:S02]  /*6d00*/  LDGDEPBAR ;  /* 0x00000000000079af */ /* 0x000e240000000000 */
.L_x_164:
[----:B-12---:R-:W-:Y:S01]  /*6d10*/  FMNMX.FTZ R5, R132, R0, !PT ;  /* 0x0000000084057209 */ /* 0x006fe20007810000 */
        /* <DEDUP_REMOVED lines=34> */
[----:B-1----:R-:W-:-:S03]  /*6f40*/  FMNMX.FTZ R7, R8, R7, !PT ;  /* 0x0000000708077209 */ /* 0x002fc60007810000 */
[----:B------:R-:W-:Y:S01]  /*6f50*/  LDSM.16.MT88.4 R8, [R200+0x12000] ;  /* 0x01200000c808783b */ /* 0x000fe20000004200 */
[----:B--2---:R-:W-:-:S03]  /*6f60*/  FMNMX.FTZ R5, R6, R5, !PT ;  /* 0x0000000506057209 */ /* 0x004fc60007810000 */
[----:B------:R-:W1:Y:S04]  /*6f70*/  SHFL.BFLY PT, R222, R7, 0x1, 0x1f ;  /* 0x0c201f0007de7f89 */ /* 0x000e6800000e0000 */
[----:B------:R-:W2:Y:S01]  /*6f80*/  SHFL.BFLY PT, R4, R5, 0x1, 0x1f ;  /* 0x0c201f0005047f89 */ /* 0x000ea200000e0000 */
[----:B-1----:R-:W-:-:S04]  /*6f90*/  FMNMX.FTZ R222, R7, R222, !PT ;  /* 0x000000de07de7209 */ /* 0x002fc80007810000 */
[C---:B------:R-:W-:Y:S01]  /*6fa0*/  FSETP.NEU.FTZ.AND P2, PT, R222.reuse, -INF , PT ;  /* 0xff800000de00780b */ /* 0x040fe20003f5d000 */
[----:B------:R-:W-:-:S05]  /*6fb0*/  FMUL.FTZ R169, R222, UR16 ;  /* 0x00000010dea97c20 */ /* 0x000fca0008410000 */
[----:B------:R-:W-:-:S05]  /*6fc0*/  FSEL R169, R169, RZ, P2 ;  /* 0x000000ffa9a97208 */ /* 0x000fca0001000000 */
[--C-:B------:R-:W-:Y:S01]  /*6fd0*/  FFMA.FTZ R158, R0, UR16, -R169.reuse ;  /* 0x00000010009e7c23 */ /* 0x100fe200080108a9 */
[----:B--2---:R-:W-:Y:S01]  /*6fe0*/  FMNMX.FTZ R0, R5, R4, !PT ;  /* 0x0000000405007209 */ /* 0x004fe20007810000 */
[--C-:B------:R-:W-:Y:S01]  /*6ff0*/  FFMA.FTZ R157, R18, UR16, -R169.reuse ;  /* 0x00000010129d7c23 */ /* 0x100fe200080108a9 */
[----:B------:R-:W-:Y:S01]  /*7000*/  FSEL R5, R222, RZ, P2 ;  /* 0x000000ffde057208 */ /* 0x000fe20001000000 */
[--C-:B------:R-:W-:Y:S01]  /*7010*/  FFMA.FTZ R156, R22, UR16, -R169.reuse ;  /* 0x00000010169c7c23 */ /* 0x100fe200080108a9 */
[C---:B------:R-:W-:Y:S01]  /*7020*/  FSETP.NEU.FTZ.AND P1, PT, R0.reuse, -INF , PT ;  /* 0xff8000000000780b */ /* 0x040fe20003f3d000 */
[----:B------:R-:W-:Y:S01]  /*7030*/  FMUL.FTZ R162, R0, UR16 ;  /* 0x0000001000a27c20 */ /* 0x000fe20008410000 */
[----:B------:R-:W-:Y:S01]  /*7040*/  FFMA.FTZ R155, R24, UR16, -R169 ;  /* 0x00000010189b7c23 */ /* 0x000fe200080108a9 */
[----:B------:R-:W-:Y:S01]  /*7050*/  FADD.FTZ R4, R132, -R5 ;  /* 0x8000000584047221 */ /* 0x000fe20000010000 */
[----:B------:R-:W-:Y:S01]  /*7060*/  FSEL R6, R0, RZ, P1 ;  /* 0x000000ff00067208 */ /* 0x000fe20000800000 */
[----:B------:R-:W-:Y:S01]  /*7070*/  MUFU.EX2 R158, R158 ;  /* 0x0000009e009e7308 */ /* 0x000fe20000000800 */
[----:B------:R-:W-:Y:S01]  /*7080*/  FSEL R162, R162, RZ, P1 ;  /* 0x000000ffa2a27208 */ /* 0x000fe20000800000 */
[----:B------:R-:W-:Y:S01]  /*7090*/  FMUL.FTZ R160, R4, UR16 ;  /* 0x0000001004a07c20 */ /* 0x000fe20008410000 */
[----:B------:R-:W-:Y:S01]  /*70a0*/  LDSM.16.MT88.4 R24, [R197+0x12000] ;  /* 0x01200000c518783b */ /* 0x000fe20000004200 */
[----:B------:R-:W-:Y:S01]  /*70b0*/  FADD.FTZ R6, R3, -R6 ;  /* 0x8000000603067221 */ /* 0x000fe20000010000 */
[--C-:B------:R-:W-:Y:S01]  /*70c0*/  FFMA.FTZ R170, R148, UR16, -R169.reuse ;  /* 0x0000001094aa7c23 */ /* 0x100fe200080108a9 */
[--C-:B------:R-:W-:Y:S01]  /*70d0*/  FFMA.FTZ R153, R17, UR16, -R162.reuse ;  /* 0x0000001011997c23 */ /* 0x100fe200080108a2 */
[--C-:B------:R-:W-:Y:S01]  /*70e0*/  FFMA.FTZ R159, R19, UR16, -R162.reuse ;  /* 0x00000010139f7c23 */ /* 0x100fe200080108a2 */
[--C-:B------:R-:W-:Y:S01]  /*70f0*/  FFMA.FTZ R154, R15, UR16, -R162.reuse ;  /* 0x000000100f9a7c23 */ /* 0x100fe200080108a2 */
[----:B------:R-:W1:Y:S01]  /*7100*/  LDSM.16.MT88.4 R16, [R198+0x12000] ;  /* 0x01200000c610783b */ /* 0x000e620000004200 */
[--C-:B------:R-:W-:Y:S01]  /*7110*/  FFMA.FTZ R152, R23, UR16, -R162.reuse ;  /* 0x0000001017987c23 */ /* 0x100fe200080108a2 */
[----:B------:R-:W-:Y:S01]  /*7120*/  FMUL.FTZ R3, R6, UR16 ;  /* 0x0000001006037c20 */ /* 0x000fe20008410000 */
[----:B------:R-:W2:Y:S01]  /*7130*/  MUFU.EX2 R157, R157 ;  /* 0x0000009d009d7308 */ /* 0x000ea20000000800 */
        /* <DEDUP_REMOVED lines=15> */
[----:B------:R-:W3:Y:S01]  /*7230*/  MUFU.EX2 R155, R155 ;  /* 0x0000009b009b7308 */ /* 0x000ee20000000800 */
[----:B--2---:R-:W-:Y:S01]  /*7240*/  F2FP.BF16.F32.PACK_AB R4, R157, R158 ;  /* 0x0000009e9d04723e */ /* 0x004fe200000010ff */
[----:B------:R-:W-:Y:S01]  /*7250*/  LDSM.16.MT88.4 R144, [R200+0x15000] ;  /* 0x01500000c890783b */ /* 0x000fe20000004200 */
[----:B------:R-:W-:Y:S01]  /*7260*/  FFMA.FTZ R182, R140, UR16, -R169 ;  /* 0x000000108cb67c23 */ /* 0x000fe200080108a9 */
[--C-:B------:R-:W-:Y:S01]  /*7270*/  FFMA.FTZ R209, R143, UR16, -R162.reuse ;  /* 0x000000108fd17c23 */ /* 0x100fe200080108a2 */
[--C-:B------:R-:W-:Y:S01]  /*7280*/  FFMA.FTZ R210, R141, UR16, -R162.reuse ;  /* 0x000000108dd27c23 */ /* 0x100fe200080108a2 */
[----:B------:R-:W-:Y:S01]  /*7290*/  LDSM.16.MT88.4 R148, [R196+0x13000] ;  /* 0x01300000c494783b */ /* 0x000fe20000004200 */
[--C-:B------:R-:W-:Y:S01]  /*72a0*/  FFMA.FTZ R165, R165, UR16, -R162.reuse ;  /* 0x00000010a5a57c23 */ /* 0x100fe200080108a2 */
[----:B------:R-:W-:Y:S01]  /*72b0*/  MUFU.EX2 R154, R154 ;  /* 0x0000009a009a7308 */ /* 0x000fe20000000800 */
[----:B------:R-:W-:Y:S01]  /*72c0*/  FFMA.FTZ R163, R163, UR16, -R162 ;  /* 0x00000010a3a37c23 */ /* 0x000fe200080108a2 */
[----:B------:R-:W-:Y:S06]  /*72d0*/  LDSM.16.MT88.4 R140, [R198+0x15000] ;  /* 0x01500000c68c783b */ /* 0x000fec0000004200 */
[----:B------:R-:W2:Y:S01]  /*72e0*/  MUFU.EX2 R153, R153 ;  /* 0x0000009900997308 */ /* 0x000ea20000000800 */
[----:B---3--:R-:W-:-:S07]  /*72f0*/  F2FP.BF16.F32.PACK_AB R6, R155, R156 ;  /* 0x0000009c9b06723e */ /* 0x008fce00000010ff */
[----:B------:R-:W-:Y:S08]  /*7300*/  MUFU.EX2 R152, R152 ;  /* 0x0000009800987308 */ /* 0x000ff00000000800 */
[----:B------:R-:W3:Y:S01]  /*7310*/  MUFU.EX2 R159, R159 ;  /* 0x0000009f009f7308 */ /* 0x000ee20000000800 */
[----:B--2---:R-:W-:-:S07]  /*7320*/  F2FP.BF16.F32.PACK_AB R5, R153, R154 ;  /* 0x0000009a9905723e */ /* 0x004fce00000010ff */
[----:B------:R-:W2:Y:S08]  /*7330*/  MUFU.EX2 R160, R160 ;  /* 0x000000a000a07308 */ /* 0x000eb00000000800 */
[----:B------:R-:W4:Y:S01]  /*7340*/  MUFU.EX2 R3, R3 ;  /* 0x0000000300037308 */ /* 0x000f220000000800 */
[----:B---3--:R-:W-:-:S07]  /*7350*/  F2FP.BF16.F32.PACK_AB R7, R159, R152 ;  /* 0x000000989f07723e */ /* 0x008fce00000010ff */
[----:B------:R-:W-:Y:S01]  /*7360*/  MUFU.EX2 R170, R170 ;  /* 0x000000aa00aa7308 */ /* 0x000fe20000000800 */
[-C--:B--2---:R-:W-:Y:S01]  /*7370*/  FMUL.FTZ R20, R120, R160.reuse ;  /* 0x000000a078147220 */ /* 0x084fe20000410000 */
        /* <DEDUP_REMOVED lines=14> */
[----:B------:R-:W-:Y:S01]  /*7460*/  LDSM.16.MT88.4 R112, [R198+0x14000] ;  /* 0x01400000c670783b */ /* 0x000fe20000004200 */
[C---:B-1----:R-:W-:Y:S01]  /*7470*/  HMMA.16816.F32.BF16 R20, R4.reuse, R16, R20 ;  /* 0x000000100414723c */ /* 0x042fe20000041814 */
[-C--:B------:R-:W-:Y:S01]  /*7480*/  FMUL.FTZ R111, R111, R3.reuse ;  /* 0x000000036f6f7220 */ /* 0x080fe20000410000 */
[----:B------:R-:W-:Y:S01]  /*7490*/  MUFU.EX2 R173, R173 ;  /* 0x000000ad00ad7308 */ /* 0x000fe20000000800 */
[-C--:B------:R-:W-:Y:S01]  /*74a0*/  FMUL.FTZ R88, R88, R160.reuse ;  /* 0x000000a058587220 */ /* 0x080fe20000410000 */
[-C--:B------:R-:W-:Y:S01]  /*74b0*/  FMUL.FTZ R89, R89, R160.reuse ;  /* 0x000000a059597220 */ /* 0x080fe20000410000 */
[-C--:B------:R-:W-:Y:S01]  /*74c0*/  FMUL.FTZ R90, R90, R3.reuse ;  /* 0x000000035a5a7220 */ /* 0x080fe20000410000 */
[C---:B------:R-:W-:Y:S01]  /*74d0*/  HMMA.16816.F32.BF16 R16, R4.reuse, R18, R116 ;  /* 0x000000120410723c */ /* 0x040fe20000041874 */
[----:B------:R-:W1:Y:S01]  /*74e0*/  LDSM.16.MT88.4 R116, [R200+0x14000] ;  /* 0x01400000c874783b */ /* 0x000e620000004200 */
[-C--:B------:R-:W-:Y:S01]  /*74f0*/  FMUL.FTZ R91, R91, R3.reuse ;  /* 0x000000035b5b7220 */ /* 0x080fe20000410000 */
[-C--:B------:R-:W-:Y:S01]  /*7500*/  FMUL.FTZ R12, R128, R160.reuse ;  /* 0x000000a0800c7220 */ /* 0x080fe20000410000 */
[----:B------:R-:W-:Y:S01]  /*7510*/  MUFU.EX2 R171, R171 ;  /* 0x000000ab00ab7308 */ /* 0x000fe20000000800 */
        /* <DEDUP_REMOVED lines=22> */
[----:B------:R-:W2:Y:S01]  /*7680*/  MUFU.EX2 R175, R175 ;  /* 0x000000af00af7308 */ /* 0x000ea20000000800 */
[C---:B------:R-:W-:Y:S01]  /*7690*/  HMMA.16816.F32.BF16 R12, R4.reuse, R8, R12 ;  /* 0x00000008040c723c */ /* 0x040fe2000004180c */
[----:B------:R-:W-:Y:S01]  /*76a0*/  LDSM.16.MT88.4 R128, [R197+0x12800] ;  /* 0x01280000c580783b */ /* 0x000fe20000004200 */
[-C--:B------:R-:W-:Y:S01]  /*76b0*/  FMUL.FTZ R92, R92, R160.reuse ;  /* 0x000000a05c5c7220 */ /* 0x080fe20000410000 */
[-C--:B------:R-:W-:Y:S01]  /*76c0*/  FMUL.FTZ R93, R93, R160.reuse ;  /* 0x000000a05d5d7220 */ /* 0x080fe20000410000 */
[-C--:B------:R-:W-:Y:S01]  /*76d0*/  FMUL.FTZ R94, R94, R3.reuse ;  /* 0x000000035e5e7220 */ /* 0x080fe20000410000 */
[----:B------:R-:W-:Y:S01]  /*76e0*/  LDSM.16.MT88.4 R120, [R200+0x14800] ;  /* 0x01480000c878783b */ /* 0x000fe20000004200 */
[C---:B------:R-:W-:Y:S01]  /*76f0*/  HMMA.16816.F32.BF16 R100, R4.reuse, R32, R108 ;  /* 0x000000200464723c */ /* 0x040fe2000004186c */
[----:B------:R-:W3:Y:S01]  /*7700*/  MUFU.EX2 R178, R178 ;  /* 0x000000b200b27308 */ /* 0x000ee20000000800 */
[-C--:B------:R-:W-:Y:S01]  /*7710*/  FMUL.FTZ R95, R95, R3.reuse ;  /* 0x000000035f5f7220 */ /* 0x080fe20000410000 */
[----:B------:R-:W4:Y:S01]  /*7720*/  LDSM.16.MT88.4 R108, [R197+0x14000] ;  /* 0x01400000c56c783b */ /* 0x000f220000004200 */
[-C--:B------:R-:W-:Y:S01]  /*7730*/  FMUL.FTZ R96, R96, R160.reuse ;  /* 0x000000a060607220 */ /* 0x080fe20000410000 */
[-C--:B------:R-:W-:Y:S01]  /*7740*/  FMUL.FTZ R97, R97, R160.reuse ;  /* 0x000000a061617220 */ /* 0x080fe20000410000 */
[C---:B------:R-:W-:Y:S01]  /*7750*/  HMMA.16816.F32.BF16 R32, R4.reuse, R34, R104 ;  /* 0x000000220420723c */ /* 0x040fe20000041868 */
[-C--:B------:R-:W-:Y:S01]  /*7760*/  FMUL.FTZ R98, R98, R3.reuse ;  /* 0x0000000362627220 */ /* 0x080fe20000410000 */
[-C--:B------:R-:W-:Y:S01]  /*7770*/  FMUL.FTZ R99, R99, R3.reuse ;  /* 0x0000000363637220 */ /* 0x080fe20000410000 */
[----:B------:R-:W-:Y:S01]  /*7780*/  MUFU.EX2 R176, R176 ;  /* 0x000000b000b07308 */ /* 0x000fe20000000800 */
[-C--:B------:R-:W-:Y:S01]  /*7790*/  FFMA.FTZ R158, R223, R160.reuse, R158 ;  /* 0x000000a0df9e7223 */ /* 0x080fe2000001009e */
[-C--:B------:R-:W-:Y:S01]  /*77a0*/  FFMA.FTZ R154, R221, R3.reuse, R154 ;  /* 0x00000003dd9a7223 */ /* 0x080fe2000001009a */
[C---:B------:R-:W-:Y:S01]  /*77b0*/  HMMA.16816.F32.BF16 R8, R4.reuse, R10, R124 ;  /* 0x0000000a0408723c */ /* 0x040fe2000004187c */
        /* <DEDUP_REMOVED lines=8> */
[----:B------:R-:W5:Y:S01]  /*7840*/  MUFU.EX2 R177, R177 ;  /* 0x000000b100b17308 */ /* 0x000f620000000800 */
[----:B------:R-:W-:Y:S01]  /*7850*/  LDSM.16.MT88.4 R124, [R196+0x12800] ;  /* 0x01280000c47c783b */ /* 0x000fe20000004200 */
[C---:B-1----:R-:W-:Y:S01]  /*7860*/  HMMA.16816.F32.BF16 R40, R4.reuse, R116, R104 ;  /* 0x000000740428723c */ /* 0x042fe20000041868 */
[----:B------:R-:W-:Y:S01]  /*7870*/  FADD.FTZ R157, R157, R158 ;  /* 0x0000009e9d9d7221 */ /* 0x000fe20000010000 */
[----:B------:R-:W-:Y:S01]  /*7880*/  FADD.FTZ R153, R153, R154 ;  /* 0x0000009a99997221 */ /* 0x000fe20000010000 */
[----:B------:R-:W1:Y:S02]  /*7890*/  LDSM.16.MT88.4 R104, [R196+0x14000] ;  /* 0x01400000c468783b */ /* 0x000e640000004200 */
[----:B------:R-:W-:Y:S01]  /*78a0*/  FADD.FTZ R156, R156, R157 ;  /* 0x0000009d9c9c7221 */ /* 0x000fe20000010000 */
[C---:B------:R-:W-:Y:S01]  /*78b0*/  HMMA.16816.F32.BF16 R36, R4.reuse, R118, R36 ;  /* 0x000000760424723c */ /* 0x040fe20000041824 */
[-C--:B------:R-:W-:Y:S01]  /*78c0*/  FMUL.FTZ R116, R44, R160.reuse ;  /* 0x000000a02c747220 */ /* 0x080fe20000410000 */
[-C--:B------:R-:W-:Y:S01]  /*78d0*/  FMUL.FTZ R117, R45, R160.reuse ;  /* 0x000000a02d757220 */ /* 0x080fe20000410000 */
[-C--:B------:R-:W-:Y:S01]  /*78e0*/  FMUL.FTZ R44, R48, R160.reuse ;  /* 0x000000a0302c7220 */ /* 0x080fe20000410000 */
[----:B------:R-:W-:Y:S01]  /*78f0*/  FMUL.FTZ R45, R49, R160 ;  /* 0x000000a0312d7220 */ /* 0x000fe20000410000 */
[----:B------:R-:W-:Y:S01]  /*7900*/  MUFU.EX2 R179, R179 ;  /* 0x000000b300b37308 */ /* 0x000fe20000000800 */
[C---:B------:R-:W-:Y:S01]  /*7910*/  HMMA.16816.F32.BF16 R92, R4.reuse, R136, R92 ;  /* 0x00000088045c723c */ /* 0x040fe2000004185c */
[-C--:B------:R-:W-:Y:S01]  /*7920*/  FMUL.FTZ R118, R46, R3.reuse ;  /* 0x000000032e767220 */ /* 0x080fe20000410000 */
[-C--:B------:R-:W-:Y:S01]  /*7930*/  FMUL.FTZ R119, R47, R3.reuse ;  /* 0x000000032f777220 */ /* 0x080fe20000410000 */
[-C--:B------:R-:W-:Y:S01]  /*7940*/  FMUL.FTZ R46, R50, R3.reuse ;  /* 0x00000003322e7220 */ /* 0x080fe20000410000 */
[----:B------:R-:W-:Y:S01]  /*7950*/  FMUL.FTZ R47, R51, R3 ;  /* 0x00000003332f7220 */ /* 0x000fe20000410000 */
[----:B------:R-:W-:Y:S01]  /*7960*/  FADD.FTZ R152, R152, R153 ;  /* 0x0000009998987221 */ /* 0x000fe20000010000 */
[----:B------:R-:W-:Y:S01]  /*7970*/  FADD.FTZ R155, R155, R156 ;  /* 0x0000009c9b9b7221 */ /* 0x000fe20000010000 */
[----:B------:R-:W5:Y:S02]  /*7980*/  MUFU.EX2 R180, R180 ;  /* 0x000000b400b47308 */ /* 0x000f640000000800 */
[----:B------:R-:W-:Y:S01]  /*7990*/  HMMA.16816.F32.BF16 R48, R4, R112, R116 ;  /* 0x000000700430723c */ /* 0x000fe20000041874 */
[----:B------:R-:W-:-:S05]  /*79a0*/  FADD.FTZ R152, R159, R152 ;  /* 0x000000989f987221 */ /* 0x000fca0000010000 */
[C---:B------:R-:W-:Y:S01]  /*79b0*/  HMMA.16816.F32.BF16 R44, R4.reuse, R114, R44 ;  /* 0x00000072042c723c */ /* 0x040fe2000004182c */
[----:B------:R-:W2:Y:S01]  /*79c0*/  LDSM.16.MT88.4 R112, [R200+0x16000] ;  /* 0x01600000c870783b */ /* 0x000ea20000004200 */
        /* <DEDUP_REMOVED lines=8> */
[----:B------:R-:W-:Y:S02]  /*7a50*/  MUFU.EX2 R181, R181 ;  /* 0x000000b500b57308 */ /* 0x000fe40000000800 */
[C---:B----4-:R-:W-:Y:S06]  /*7a60*/  HMMA.16816.F32.BF16 R56, R4.reuse, R108, R116 ;  /* 0x0000006c0438723c */ /* 0x050fec0000041874 */
        /* <DEDUP_REMOVED lines=9> */
[----:B------:R-:W4:Y:S01]  /*7b00*/  LDSM.16.MT88.4 R108, [R198+0x16000] ;  /* 0x01600000c66c783b */ /* 0x000f220000004200 */
[----:B------:R-:W-:Y:S01]  /*7b10*/  MUFU.EX2 R182, R182 ;  /* 0x000000b600b67308 */ /* 0x000fe20000000800 */
[C---:B-1----:R-:W-:Y:S06]  /*7b20*/  HMMA.16816.F32.BF16 R64, R4.reuse, R104, R116 ;  /* 0x000000680440723c */ /* 0x042fec0000041874 */
[C---:B------:R-:W-:Y:S01]  /*7b30*/  HMMA.16816.F32.BF16 R60, R4.reuse, R106, R60 ;  /* 0x0000006a043c723c */ /* 0x040fe2000004183c */
[----:B------:R-:W1:Y:S01]  /*7b40*/  LDSM.16.MT88.4 R104, [R197+0x16000] ;  /* 0x01600000c568783b */ /* 0x000e620000004200 */
        /* <DEDUP_REMOVED lines=9> */
[C---:B--2---:R-:W-:Y:S01]  /*7be0*/  HMMA.16816.F32.BF16 R72, R4.reuse, R112, R116 ;  /* 0x000000700448723c */ /* 0x044fe20000041874 */
[----:B------:R-:W2:Y:S05]  /*7bf0*/  LDSM.16.MT88.4 R116, [R198+0x12800] ;  /* 0x01280000c674783b */ /* 0x000eaa0000004200 */
[----:B------:R-:W-:Y:S01]  /*7c00*/  HMMA.16816.F32.BF16 R68, R4, R114, R68 ;  /* 0x000000720444723c */ /* 0x000fe20000041844 */
[-C--:B------:R-:W-:Y:S01]  /*7c10*/  FMUL.FTZ R112, R80, R160.reuse ;  /* 0x000000a050707220 */ /* 0x080fe20000410000 */
[-C--:B------:R-:W-:Y:S01]  /*7c20*/  FMUL.FTZ R113, R81, R160.reuse ;  /* 0x000000a051717220 */ /* 0x080fe20000410000 */
[-C--:B------:R-:W-:Y:S01]  /*7c30*/  FMUL.FTZ R80, R84, R160.reuse ;  /* 0x000000a054507220 */ /* 0x080fe20000410000 */
[----:B------:R-:W-:Y:S01]  /*7c40*/  FMUL.FTZ R81, R85, R160 ;  /* 0x000000a055517220 */ /* 0x000fe20000410000 */
[----:B------:R-:W2:Y:S02]  /*7c50*/  MUFU.EX2 R208, R208 ;  /* 0x000000d000d07308 */ /* 0x000ea40000000800 */
[-C--:B------:R-:W-:Y:S01]  /*7c60*/  FMUL.FTZ R114, R82, R3.reuse ;  /* 0x0000000352727220 */ /* 0x080fe20000410000 */
[-C--:B------:R-:W-:Y:S01]  /*7c70*/  FMUL.FTZ R115, R83, R3.reuse ;  /* 0x0000000353737220 */ /* 0x080fe20000410000 */
[-C--:B------:R-:W-:Y:S01]  /*7c80*/  FMUL.FTZ R82, R86, R3.reuse ;  /* 0x0000000356527220 */ /* 0x080fe20000410000 */
[----:B------:R-:W-:Y:S01]  /*7c90*/  FMUL.FTZ R83, R87, R3 ;  /* 0x0000000357537220 */ /* 0x000fe20000410000 */
[----:B------:R-:W-:-:S02]  /*7ca0*/  FADD.FTZ R3, R175, R152 ;  /* 0x00000098af037221 */ /* 0x000fc40000010000 */
[----:B------:R-:W-:Y:S01]  /*7cb0*/  MUFU.EX2 R209, R209 ;  /* 0x000000d100d17308 */ /* 0x000fe20000000800 */
[----:B----4-:R-:W-:Y:S01]  /*7cc0*/  HMMA.16816.F32.BF16 R76, R4, R108, R76 ;  /* 0x0000006c044c723c */ /* 0x010fe2000004184c */
[----:B---3--:R-:W-:-:S05]  /*7cd0*/  FADD.FTZ R3, R178, R3 ;  /* 0x00000003b2037221 */ /* 0x008fca0000010000 */
[C---:B------:R-:W-:Y:S01]  /*7ce0*/  HMMA.16816.F32.BF16 R84, R4.reuse, R110, R112 ;  /* 0x0000006e0454723c */ /* 0x040fe20000041870 */
[----:B------:R-:W3:Y:S01]  /*7cf0*/  LDSM.16.MT88.4 R112, [R198+0x14800] ;  /* 0x01480000c670783b */ /* 0x000ee20000004200 */
[----:B------:R-:W4:Y:S03]  /*7d00*/  MUFU.EX2 R210, R210 ;  /* 0x000000d200d27308 */ /* 0x000f260000000800 */
[----:B------:R-:W4:Y:S01]  /*7d10*/  LDSM.16.MT88.4 R108, [R197+0x14800] ;  /* 0x01480000c56c783b */ /* 0x000f220000004200 */
[C---:B-1----:R-:W-:Y:S04]  /*7d20*/  HMMA.16816.F32.BF16 R80, R4.reuse, R104, R80 ;  /* 0x000000680450723c */ /* 0x042fe80000041850 */
[----:B------:R-:W-:Y:S02]  /*7d30*/  MUFU.EX2 R165, R165 ;  /* 0x000000a500a57308 */ /* 0x000fe40000000800 */
[----:B------:R-:W-:Y:S01]  /*7d40*/  HMMA.16816.F32.BF16 R88, R4, R106, R88 ;  /* 0x0000006a0458723c */ /* 0x000fe20000041858 */
[----:B------:R-:W-:-:S02]  /*7d50*/  F2FP.BF16.F32.PACK_AB R104, R173, R170 ;  /* 0x000000aaad68723e */ /* 0x000fc400000010ff */
[----:B------:R-:W-:-:S03]  /*7d60*/  F2FP.BF16.F32.PACK_AB R105, R178, R175 ;  /* 0x000000afb269723e */ /* 0x000fc600000010ff */
[----:B------:R-:W-:Y:S01]  /*7d70*/  HMMA.16816.F32.BF16 R4, R4, R138, R96 ;  /* 0x0000008a0404723c */ /* 0x000fe20000041860 */
[----:B------:R-:W-:Y:S01]  /*7d80*/  F2FP.BF16.F32.PACK_AB R106, R174, R171 ;  /* 0x000000abae6a723e */ /* 0x000fe200000010ff */
[----:B------:R-:W-:Y:S01]  /*7d90*/  LDSM.16.MT88.4 R96, [R197+0x16800] ;  /* 0x01680000c560783b */ /* 0x000fe20000004200 */
[----:B-----5:R-:W-:Y:S01]  /*7da0*/  F2FP.BF16.F32.PACK_AB R107, R177, R176 ;  /* 0x000000b0b16b723e */ /* 0x020fe200000010ff */
[----:B------:R-:W-:Y:S02]  /*7db0*/  MUFU.EX2 R163, R163 ;  /* 0x000000a300a37308 */ /* 0x000fe40000000800 */
[----:B------:R-:W-:Y:S04]  /*7dc0*/  LDSM.16.MT88.4 R136, [R196+0x15000] ;  /* 0x01500000c488783b */ /* 0x000fe80000004200 */
[C---:B--2---:R-:W-:Y:S06]  /*7dd0*/  HMMA.16816.F32.BF16 R20, R104.reuse, R116, R20 ;  /* 0x000000746814723c */ /* 0x044fec0000041814 */
[C---:B------:R-:W-:Y:S01]  /*7de0*/  HMMA.16816.F32.BF16 R16, R104.reuse, R118, R16 ;  /* 0x000000766810723c */ /* 0x040fe20000041810 */
[----:B------:R-:W1:Y:S05]  /*7df0*/  LDSM.16.MT88.4 R116, [R196+0x14800] ;  /* 0x01480000c474783b */ /* 0x000e6a0000004200 */
[C---:B------:R-:W-:Y:S06]  /*7e00*/  HMMA.16816.F32.BF16 R28, R104.reuse, R128, R28 ;  /* 0x00000080681c723c */ /* 0x040fec000004181c */
[C---:B------:R-:W-:Y:S01]  /*7e10*/  HMMA.16816.F32.BF16 R24, R104.reuse, R130, R24 ;  /* 0x000000826818723c */ /* 0x040fe20000041818 */
[----:B------:R-:W2:Y:S05]  /*7e20*/  LDSM.16.MT88.4 R128, [R200+0x16800] ;  /* 0x01680000c880783b */ /* 0x000eaa0000004200 */
[C---:B------:R-:W-:Y:S06]  /*7e30*/  HMMA.16816.F32.BF16 R100, R104.reuse, R124, R100 ;  /* 0x0000007c6864723c */ /* 0x040fec0000041864 */
[C---:B------:R-:W-:Y:S01]  /*7e40*/  HMMA.16816.F32.BF16 R32, R104.reuse, R126, R32 ;  /* 0x0000007e6820723c */ /* 0x040fe20000041820 */
[----:B------:R-:W-:Y:S05]  /*7e50*/  LDSM.16.MT88.4 R124, [R200+0x13000] ;  /* 0x01300000c87c783b */ /* 0x000fea0000004200 */
        /* <DEDUP_REMOVED lines=8> */
[----:B------:R-:W5:Y:S05]  /*7ee0*/  LDSM.16.MT88.4 R120, [R198+0x16800] ;  /* 0x01680000c678783b */ /* 0x000f6a0000004200 */
[C---:B-1----:R-:W-:Y:S06]  /*7ef0*/  HMMA.16816.F32.BF16 R64, R104.reuse, R116, R64 ;  /* 0x000000746840723c */ /* 0x042fec0000041840 */
[C---:B------:R-:W-:Y:S01]  /*7f00*/  HMMA.16816.F32.BF16 R60, R104.reuse, R118, R60 ;  /* 0x00000076683c723c */ /* 0x040fe2000004183c */
[----:B------:R-:W1:Y:S05]  /*7f10*/  LDSM.16.MT88.4 R116, [R198+0x13000] ;  /* 0x01300000c674783b */ /* 0x000e6a0000004200 */
[C---:B------:R-:W-:Y:S06]  /*7f20*/  HMMA.16816.F32.BF16 R12, R104.reuse, R132, R12 ;  /* 0x00000084680c723c */ /* 0x040fec000004180c */
[C---:B------:R-:W-:Y:S01]  /*7f30*/  HMMA.16816.F32.BF16 R8, R104.reuse, R134, R8 ;  /* 0x000000866808723c */ /* 0x040fe20000041808 */
[----:B------:R-:W1:Y:S05]  /*7f40*/  LDSM.16.MT88.4 R132, [R197+0x15000] ;  /* 0x01500000c584783b */ /* 0x000e6a0000004200 */
[C---:B------:R-:W-:Y:S06]  /*7f50*/  HMMA.16816.F32.BF16 R80, R104.reuse, R96, R80 ;  /* 0x000000606850723c */ /* 0x040fec0000041850 */
[----:B------:R-:W-:Y:S01]  /*7f60*/  HMMA.16816.F32.BF16 R88, R104, R98, R88 ;  /* 0x000000626858723c */ /* 0x000fe20000041858 */
[----:B------:R-:W-:-:S02]  /*7f70*/  F2FP.BF16.F32.PACK_AB R96, R180, R179 ;  /* 0x000000b3b460723e */ /* 0x000fc400000010ff */
[----:B------:R-:W-:-:S03]  /*7f80*/  F2FP.BF16.F32.PACK_AB R97, R208, R183 ;  /* 0x000000b7d061723e */ /* 0x000fc600000010ff */
[----:B--2---:R-:W-:Y:S01]  /*7f90*/  HMMA.16816.F32.BF16 R72, R104, R128, R72 ;  /* 0x000000806848723c */ /* 0x004fe20000041848 */
[----:B------:R-:W-:Y:S02]  /*7fa0*/  F2FP.BF16.F32.PACK_AB R98, R182, R181 ;  /* 0x000000b5b662723e */ /* 0x000fe400000010ff */
[----:B------:R-:W-:-:S03]  /*7fb0*/  F2FP.BF16.F32.PACK_AB R99, R210, R209 ;  /* 0x000000d1d263723e */ /* 0x000fc600000010ff */
[C---:B------:R-:W-:Y:S06]  /*7fc0*/  HMMA.16816.F32.BF16 R68, R104.reuse, R130, R68 ;  /* 0x000000826844723c */ /* 0x040fec0000041844 */
[C---:B---3--:R-:W-:Y:S06]  /*7fd0*/  HMMA.16816.F32.BF16 R92, R104.reuse, R112, R92 ;  /* 0x00000070685c723c */ /* 0x048fec000004185c */
[----:B------:R-:W-:Y:S06]  /*7fe0*/  HMMA.16816.F32.BF16 R4, R104, R114, R4 ;  /* 0x000000726804723c */ /* 0x000fec0000041804 */
[C---:B------:R-:W-:Y:S06]  /*7ff0*/  HMMA.16816.F32.BF16 R128, R96.reuse, R124, R12 ;  /* 0x0000007c6080723c */ /* 0x040fec000004180c */
[C---:B------:R-:W-:Y:S01]  /*8000*/  HMMA.16816.F32.BF16 R124, R96.reuse, R126, R8 ;  /* 0x0000007e607c723c */ /* 0x040fe20000041808 */
[----:B------:R-:W2:Y:S05]  /*8010*/  LDSM.16.MT88.4 R8, [R200+0x17000] ;  /* 0x01700000c808783b */ /* 0x000eaa0000004200 */
[C---:B----4-:R-:W-:Y:S06]  /*8020*/  HMMA.16816.F32.BF16 R112, R96.reuse, R108, R28 ;  /* 0x0000006c6070723c */ /* 0x050fec000004181c */
[----:B------:R-:W-:Y:S06]  /*8030*/  HMMA.16816.F32.BF16 R28, R96, R144, R40 ;  /* 0x00000090601c723c */ /* 0x000fec0000041828 */
[C---:B-----5:R-:W-:Y:S06]  /*8040*/  HMMA.16816.F32.BF16 R76, R104.reuse, R120, R76 ;  /* 0x00000078684c723c */ /* 0x060fec000004184c */
[----:B------:R-:W-:Y:S01]  /*8050*/  HMMA.16816.F32.BF16 R84, R104, R122, R84 ;  /* 0x0000007a6854723c */ /* 0x000fe20000041854 */
[----:B------:R-:W-:Y:S05]  /*8060*/  LDSM.16.MT88.4 R104, [R197+0x13800] ;  /* 0x01380000c568783b */ /* 0x000fea0000004200 */
[C---:B------:R-:W-:Y:S01]  /*8070*/  HMMA.16816.F32.BF16 R40, R96.reuse, R146, R36 ;  /* 0x000000926028723c */ /* 0x040fe20000041824 */
[----:B------:R-:W3:Y:S04]  /*8080*/  LDSM.16.MT88.4 R36, [R198+0x17000] ;  /* 0x01700000c624783b */ /* 0x000ee80000004200 */
[----:B------:R-:W-:Y:S01]  /*8090*/  LDSM.16.MT88.4 R144, [R196+0x17000] ;  /* 0x01700000c490783b */ /* 0x000fe20000004200 */
[C---:B-1----:R-:W-:Y:S06]  /*80a0*/  HMMA.16816.F32.BF16 R120, R96.reuse, R116, R20 ;  /* 0x000000746078723c */ /* 0x042fec0000041814 */
[C---:B------:R-:W-:Y:S06]  /*80b0*/  HMMA.16816.F32.BF16 R20, R96.reuse, R132, R56 ;  /* 0x000000846014723c */ /* 0x040fec0000041838 */
[C---:B------:R-:W-:Y:S01]  /*80c0*/  HMMA.16816.F32.BF16 R56, R96.reuse, R134, R52 ;  /* 0x000000866038723c */ /* 0x040fe20000041834 */
[----:B------:R-:W1:Y:S04]  /*80d0*/  LDSM.16.MT88.4 R132, [R197+0x17000] ;  /* 0x01700000c584783b */ /* 0x000e680000004200 */
[----:B------:R-:W-:Y:S01]  /*80e0*/  LDSM.16.MT88.4 R52, [R198+0x15800] ;  /* 0x01580000c634783b */ /* 0x000fe20000004200 */
[C---:B--2---:R-:W-:Y:S06]  /*80f0*/  HMMA.16816.F32.BF16 R12, R96.reuse, R8, R72 ;  /* 0x00000008600c723c */ /* 0x044fec0000041848 */
[C---:B------:R-:W-:Y:S01]  /*8100*/  HMMA.16816.F32.BF16 R72, R96.reuse, R10, R68 ;  /* 0x0000000a6048723c */ /* 0x040fe20000041844 */
[----:B------:R-:W-:Y:S05]  /*8110*/  LDSM.16.MT88.4 R68, [R196+0x15800] ;  /* 0x01580000c444783b */ /* 0x000fea0000004200 */
[C---:B------:R-:W-:Y:S06]  /*8120*/  HMMA.16816.F32.BF16 R108, R96.reuse, R110, R24 ;  /* 0x0000006e606c723c */ /* 0x040fec0000041818 */
[C---:B---3--:R-:W-:Y:S06]  /*8130*/  HMMA.16816.F32.BF16 R76, R96.reuse, R36, R76 ;  /* 0x00000024604c723c */ /* 0x048fec000004184c */
[C---:B------:R-:W-:Y:S01]  /*8140*/  HMMA.16816.F32.BF16 R8, R96.reuse, R38, R84 ;  /* 0x000000266008723c */ /* 0x040fe20000041854 */
[----:B------:R-:W2:Y:S05]  /*8150*/  LDSM.16.MT88.4 R36, [R196+0x13800] ;  /* 0x01380000c424783b */ /* 0x000eaa0000004200 */
[C---:B------:R-:W-:Y:S06]  /*8160*/  HMMA.16816.F32.BF16 R24, R96.reuse, R140, R48 ;  /* 0x0000008c6018723c */ /* 0x040fec0000041830 */
[C---:B------:R-:W-:Y:S06]  /*8170*/  HMMA.16816.F32.BF16 R116, R96.reuse, R118, R16 ;  /* 0x000000766074723c */ /* 0x040fec0000041810 */
[C---:B------:R-:W-:Y:S01]  /*8180*/  HMMA.16816.F32.BF16 R48, R96.reuse, R142, R44 ;  /* 0x0000008e6030723c */ /* 0x040fe2000004182c */
[----:B------:R-:W3:Y:S04]  /*8190*/  LDSM.16.MT88.4 R44, [R200+0x15800] ;  /* 0x01580000c82c783b */ /* 0x000ee80000004200 */
[----:B------:R-:W-:Y:S01]  /*81a0*/  LDSM.16.MT88.4 R140, [R200+0x13800] ;  /* 0x01380000c88c783b */ /* 0x000fe20000004200 */
[C---:B------:R-:W-:Y:S06]  /*81b0*/  HMMA.16816.F32.BF16 R16, R96.reuse, R136, R64 ;  /* 0x000000886010723c */ /* 0x040fec0000041840 */
[C---:B-1----:R-:W-:Y:S01]  /*81c0*/  HMMA.16816.F32.BF16 R84, R96.reuse, R132, R80 ;  /* 0x000000846054723c */ /* 0x042fe20000041850 */
[----:B------:R-:W1:Y:S05]  /*81d0*/  LDSM.16.MT88.4 R80, [R198+0x17800] ;  /* 0x01780000c650783b */ /* 0x000e6a0000004200 */
[C---:B------:R-:W-:Y:S01]  /*81e0*/  HMMA.16816.F32.BF16 R64, R96.reuse, R138, R60 ;  /* 0x0000008a6040723c */ /* 0x040fe2000004183c */
[----:B------:R-:W4:Y:S04]  /*81f0*/  LDSM.16.MT88.4 R60, [R197+0x15800] ;  /* 0x01580000c53c783b */ /* 0x000f280000004200 */
[----:B------:R-:W5:Y:S01]  /*8200*/  LDSM.16.MT88.4 R136, [R198+0x13800] ;  /* 0x01380000c688783b */ /* 0x000f620000004200 */
[C---:B------:R-:W-:Y:S06]  /*8210*/  HMMA.16816.F32.BF16 R32, R96.reuse, R150, R32 ;  /* 0x000000966020723c */ /* 0x040fec0000041820 */
[----:B------:R-:W-:Y:S01]  /*8220*/  HMMA.16816.F32.BF16 R100, R96, R148, R100 ;  /* 0x000000946064723c */ /* 0x000fe20000041864 */
[--C-:B------:R-:W-:Y:S01]  /*8230*/  FFMA.FTZ R151, R164, UR16, -R169.reuse ;  /* 0x00000010a4977c23 */ /* 0x100fe200080108a9 */
[--C-:B------:R-:W-:Y:S01]  /*8240*/  FFMA.FTZ R164, R167, UR16, -R162.reuse ;  /* 0x00000010a7a47c23 */ /* 0x100fe200080108a2 */
[----:B------:R-:W-:Y:S01]  /*8250*/  FFMA.FTZ R150, R166, UR16, -R169 ;  /* 0x00000010a6967c23 */ /* 0x000fe200080108a9 */
[----:B------:R-:W-:-:S02]  /*8260*/  FFMA.FTZ R162, R161, UR16, -R162 ;  /* 0x00000010a1a27c23 */ /* 0x000fc400080108a2 */
[C---:B------:R-:W-:Y:S01]  /*8270*/  HMMA.16816.F32.BF16 R88, R96.reuse, R134, R88 ;  /* 0x000000866058723c */ /* 0x040fe20000041858 */
[--C-:B------:R-:W-:Y:S01]  /*8280*/  FFMA.FTZ R148, R172, UR16, -R169.reuse ;  /* 0x00000010ac947c23 */ /* 0x100fe200080108a9 */
[----:B------:R-:W-:Y:S01]  /*8290*/  FFMA.FTZ R149, R168, UR16, -R169 ;  /* 0x00000010a8957c23 */ /* 0x000fe200080108a9 */
[----:B------:R-:W-:Y:S01]  /*82a0*/  MUFU.EX2 R150, R150 ;  /* 0x0000009600967308 */ /* 0x000fe20000000800 */
[----:B------:R-:W5:Y:S02]  /*82b0*/  LDSM.16.MT88.4 R132, [R200+0x17800] ;  /* 0x01780000c884783b */ /* 0x000f640000004200 */
[C---:B------:R-:W-:Y:S05]  /*82c0*/  HMMA.16816.F32.BF16 R92, R96.reuse, R144, R92 ;  /* 0x00000090605c723c */ /* 0x040fea000004185c */
[----:B------:R-:W-:Y:S01]  /*82d0*/  MUFU.EX2 R148, R148 ;  /* 0x0000009400947308 */ /* 0x000fe20000000800 */
[----:B------:R-:W-:Y:S07]  /*82e0*/  HMMA.16816.F32.BF16 R4, R96, R146, R4 ;  /* 0x000000926004723c */ /* 0x000fee0000041804 */
[----:B------:R-:W2:Y:S08]  /*82f0*/  MUFU.EX2 R149, R149 ;  /* 0x0000009500957308 */ /* 0x000eb00000000800 */
[----:B------:R-:W3:Y:S08]  /*8300*/  MUFU.EX2 R151, R151 ;  /* 0x0000009700977308 */ /* 0x000ef00000000800 */
[----:B------:R-:W1:Y:S01]  /*8310*/  MUFU.EX2 R164, R164 ;  /* 0x000000a400a47308 */ /* 0x000e620000000800 */
[----:B--2---:R-:W-:-:S07]  /*8320*/  F2FP.BF16.F32.PACK_AB R96, R149, R148 ;  /* 0x000000949560723e */ /* 0x004fce00000010ff */
[----:B------:R-:W2:Y:S01]  /*8330*/  MUFU.EX2 R162, R162 ;  /* 0x000000a200a27308 */ /* 0x000ea20000000800 */
[----:B---3--:R-:W-:Y:S02]  /*8340*/  F2FP.BF16.F32.PACK_AB R98, R151, R150 ;  /* 0x000000969762723e */ /* 0x008fe400000010ff */
[----:B-1----:R-:W-:Y:S02]  /*8350*/  F2FP.BF16.F32.PACK_AB R97, R165, R164 ;  /* 0x000000a4a561723e */ /* 0x002fe400000010ff */
[----:B--2---:R-:W-:-:S07]  /*8360*/  F2FP.BF16.F32.PACK_AB R99, R162, R163 ;  /* 0x000000a3a263723e */ /* 0x004fce00000010ff */
        /* <DEDUP_REMOVED lines=9> */
[C---:B----4-:R-:W-:Y:S06]  /*8400*/  HMMA.16816.F32.BF16 R52, R96.reuse, R60, R20 ;  /* 0x0000003c6034723c */ /* 0x050fec0000041814 */
[C---:B------:R-:W-:Y:S06]  /*8410*/  HMMA.16816.F32.BF16 R56, R96.reuse, R62, R56 ;  /* 0x0000003e6038723c */ /* 0x040fec0000041838 */
[C---:B------:R-:W-:Y:S06]  /*8420*/  HMMA.16816.F32.BF16 R80, R96.reuse, R82, R8 ;  /* 0x000000526050723c */ /* 0x040fec0000041808 */
[----:B-----5:R-:W-:Y:S01]  /*8430*/  HMMA.16816.F32.BF16 R120, R96, R136, R120 ;  /* 0x000000886078723c */ /* 0x020fe20000041878 */
[----:B------:R-:W-:-:S04]  /*8440*/  FADD.FTZ R8, R170, R155 ;  /* 0x0000009baa087221 */ /* 0x000fc80000010000 */
[----:B------:R-:W-:Y:S01]  /*8450*/  FADD.FTZ R8, R173, R8 ;  /* 0x00000008ad087221 */ /* 0x000fe20000010000 */
[C---:B------:R-:W-:Y:S01]  /*8460*/  HMMA.16816.F32.BF16 R116, R96.reuse, R138, R116 ;  /* 0x0000008a6074723c */ /* 0x040fe20000041874 */
[----:B------:R-:W1:Y:S02]  /*8470*/  LDSM.16.MT88.4 R136, [R197+0x17800] ;  /* 0x01780000c588783b */ /* 0x000e640000004200 */
[----:B------:R-:W-:Y:S01]  /*8480*/  FADD.FTZ R171, R171, R8 ;  /* 0x00000008abab7221 */ /* 0x000fe20000010000 */
[----:B------:R-:W-:Y:S02]  /*8490*/  FADD.FTZ R8, R176, R3 ;  /* 0x00000003b0087221 */ /* 0x000fe40000010000 */
[----:B------:R-:W-:Y:S01]  /*84a0*/  HMMA.16816.F32.BF16 R60, R96, R68, R16 ;  /* 0x00000044603c723c */ /* 0x000fe20000041810 */
[----:B------:R-:W2:Y:S01]  /*84b0*/  LDSM.16.MT88.4 R16, [R196+0x17800] ;  /* 0x01780000c410783b */ /* 0x000ea20000004200 */
[----:B------:R-:W-:Y:S01]  /*84c0*/  FADD.FTZ R174, R174, R171 ;  /* 0x000000abaeae7221 */ /* 0x000fe20000010000 */
[----:B------:R-:W-:-:S03]  /*84d0*/  FADD.FTZ R8, R177, R8 ;  /* 0x00000008b1087221 */ /* 0x000fc60000010000 */
[----:B------:R-:W-:Y:S01]  /*84e0*/  FADD.FTZ R179, R179, R174 ;  /* 0x000000aeb3b37221 */ /* 0x000fe20000010000 */
[----:B------:R-:W-:Y:S01]  /*84f0*/  FADD.FTZ R183, R183, R8 ;  /* 0x00000008b7b77221 */ /* 0x000fe20000010000 */
[----:B------:R-:W-:Y:S02]  /*8500*/  HMMA.16816.F32.BF16 R64, R96, R70, R64 ;  /* 0x000000466040723c */ /* 0x000fe40000041840 */
        /* <DEDUP_REMOVED lines=9> */
[----:B------:R-:W-:Y:S01]  /*85a0*/  HMMA.16816.F32.BF16 R124, R96, R142, R124 ;  /* 0x0000008e607c723c */ /* 0x000fe2000004187c */
[----:B------:R-:W-:Y:S01]  /*85b0*/  MOV R3, R0 ;  /* 0x0000000000037202 */ /* 0x000fe20000000f00 */
[----:B------:R-:W-:Y:S01]  /*85c0*/  FADD.FTZ R149, R149, R148 ;  /* 0x0000009495957221 */ /* 0x000fe20000010000 */
[----:B------:R-:W-:-:S03]  /*85d0*/  FADD.FTZ R164, R165, R164 ;  /* 0x000000a4a5a47221 */ /* 0x000fc60000010000 */
[----:B------:R-:W-:Y:S01]  /*85e0*/  HMMA.16816.F32.BF16 R68, R96, R132, R12 ;  /* 0x000000846044723c */ /* 0x000fe2000004180c */
[----:B------:R-:W-:Y:S01]  /*85f0*/  FADD.FTZ R150, R150, R149 ;  /* 0x0000009596967221 */ /* 0x000fe20000010000 */
[----:B------:R-:W-:-:S03]  /*8600*/  FADD.FTZ R163, R163, R164 ;  /* 0x000000a4a3a37221 */ /* 0x000fc60000010000 */
[----:B------:R-:W-:Y:S01]  /*8610*/  FADD.FTZ R223, R151, R150 ;  /* 0x0000009697df7221 */ /* 0x000fe20000010000 */
[----:B------:R-:W-:Y:S01]  /*8620*/  HMMA.16816.F32.BF16 R72, R96, R134, R72 ;  /* 0x000000866048723c */ /* 0x000fe20000041848 */
[----:B------:R-:W-:Y:S01]  /*8630*/  FADD.FTZ R221, R162, R163 ;  /* 0x000000a3a2dd7221 */ /* 0x000fe20000010000 */
[----:B------:R-:W-:-:S04]  /*8640*/  MOV R132, R222 ;  /* 0x000000de00847202 */ /* 0x000fc80000000f00 */
[C---:B-1----:R-:W-:Y:S06]  /*8650*/  HMMA.16816.F32.BF16 R84, R96.reuse, R136, R84 ;  /* 0x000000886054723c */ /* 0x042fec0000041854 */
[C---:B------:R-:W-:Y:S06]  /*8660*/  HMMA.16816.F32.BF16 R88, R96.reuse, R138, R88 ;  /* 0x0000008a6058723c */ /* 0x040fec0000041858 */
[C---:B--2---:R-:W-:Y:S06]  /*8670*/  HMMA.16816.F32.BF16 R92, R96.reuse, R16, R92 ;  /* 0x00000010605c723c */ /* 0x044fec000004185c */
        /* <DEDUP_REMOVED lines=54> */
[----:B------:R-:W-:Y:S01]  /*89e0*/  @!P5 LDGSTS.E.BYPASS.LTC128B.128 [R207+0x13000], desc[UR20][R8.64] ;  /* 0x1300000008cfdfae */ /* 0x000fe2000b901d54 */
        /* <DEDUP_REMOVED lines=140> */
[----:B------:R-:W-:Y:S01]  /*92b0*/  HMMA.16816.F32.BF16 R176, R172, R170, R176 ;  /* 0x000000aaacb0723c */ /* 0x000fe200000418b0 */
        /* <DEDUP_REMOVED lines=9> */
[----:B------:R-:W-:-:S03]  /*9350*/  FMUL.FTZ R153, R16, UR30 ;  /* 0x0000001e10997c20 */ /* 0x000fc60008410000 */
[----:B------:R-:W-:Y:S02]  /*9360*/  MUFU.TANH R141, R141 ;  /* 0x0000008d008d7308 */ /* 0x000fe40000002400 */
[----:B------:R-:W-:Y:S06]  /*9370*/  HMMA.16816.F32.BF16 R28, R24, R20, R28 ;  /* 0x00000014181c723c */ /* 0x000fec000004181c */
[----:B--2---:R-:W-:Y:S01]  /*9380*/  HMMA.16816.F32.BF16 R160, R156, R32, R160 ;  /* 0x000000209ca0723c */ /* 0x004fe200000418a0 */
[----:B------:R-:W1:Y:S05]  /*9390*/  MUFU.TANH R153, R153 ;  /* 0x0000009900997308 */ /* 0x000e6a0000002400 */
[----:B------:R-:W-:Y:S01]  /*93a0*/  HMMA.16816.F32.BF16 R164, R144, R142, R164 ;  /* 0x0000008e90a4723c */ /* 0x000fe200000418a4 */
[----:B------:R-:W-:-:S02]  /*93b0*/  FMUL.FTZ R32, R18, UR30 ;  /* 0x0000001e12207c20 */ /* 0x000fc40008410000 */
[----:B------:R-:W-:Y:S03]  /*93c0*/  MUFU.TANH R152, R152 ;  /* 0x0000009800987308 */ /* 0x000fe60000002400 */
[----:B---3--:R-:W-:Y:S01]  /*93d0*/  HMMA.16816.F32.BF16 R148, R24, R8, R148 ;  /* 0x000000081894723c */ /* 0x008fe20000041894 */
[----:B------:R-:W-:-:S04]  /*93e0*/  FMUL.FTZ R142, R17, UR30 ;  /* 0x0000001e118e7c20 */ /* 0x000fc80008410000 */
[----:B------:R-:W2:Y:S01]  /*93f0*/  MUFU.TANH R32, R32 ;  /* 0x0000002000207308 */ /* 0x000ea20000002400 */
[----:B----4-:R-:W-:Y:S01]  /*9400*/  HMMA.16816.F32.BF16 R28, R12, R168, R28 ;  /* 0x000000a80c1c723c */ /* 0x010fe2000004181c */
[----:B------:R-:W-:Y:S02]  /*9410*/  FMUL.FTZ R8, R19, UR30 ;  /* 0x0000001e13087c20 */ /* 0x000fe40008410000 */
[----:B------:R-:W3:Y:S03]  /*9420*/  LDSM.16.M88.4 R16, [R184] ;  /* 0x00000000b810783b */ /* 0x000ee60000000200 */
[----:B------:R-:W-:Y:S01]  /*9430*/  HMMA.16816.F32.BF16 R176, R156, R34, R176 ;  /* 0x000000229cb0723c */ /* 0x000fe200000418b0 */
[----:B------:R-:W-:Y:S05]  /*9440*/  MUFU.TANH R142, R142 ;  /* 0x0000008e008e7308 */ /* 0x000fea0000002400 */
[----:B------:R-:W-:Y:S01]  /*9450*/  HMMA.16816.F32.BF16 R136, R24, R22, R136 ;  /* 0x000000161888723c */ /* 0x000fe20000041888 */
[----:B------:R-:W4:Y:S02]  /*9460*/  LDSM.16.M88.4 R20, [R192+0x5000] ;  /* 0x00500000c014783b */ /* 0x000f240000000200 */
        /* <DEDUP_REMOVED lines=8> */
[----:B------:R-:W5:Y:S02]  /*94f0*/  LDSM.16.M88.4 R28, [R199+0x11800] ;  /* 0x01180000c71c783b */ /* 0x000f640000000200 */
[----:B------:R-:W2:Y:S03]  /*9500*/  MUFU.TANH R9, R9 ;  /* 0x0000000900097308 */ /* 0x000ea60000002400 */
[----:B------:R-:W-:Y:S01]  /*9510*/  HMMA.16816.F32.BF16 R176, R144, R6, R176 ;  /* 0x0000000690b0723c */ /* 0x000fe200000418b0 */
[----:B------:R-:W1:Y:S01]  /*9520*/  LDSM.16.M88.4 R4, [R192+0x5800] ;  /* 0x00580000c004783b */ /* 0x000e620000000200 */
[----:B------:R-:W-:-:S04]  /*9530*/  DEPBAR.LE SB0, 0x0 ;  /* 0x000080000000791a */ /* 0x000fc80000000000 */
[----:B------:R-:W-:Y:S01]  /*9540*/  HMMA.16816.F32.BF16 R136, R12, R170, R136 ;  /* 0x000000aa0c88723c */ /* 0x000fe20000041888 */
[----:B------:R-:W2:Y:S05]  /*9550*/  MUFU.TANH R143, R143 ;  /* 0x0000008f008f7308 */ /* 0x000eaa0000002400 */
[----:B---3--:R-:W-:Y:S03]  /*9560*/  HMMA.16816.F32.BF16 R160, R132, R16, R160 ;  /* 0x0000001084a0723c */ /* 0x008fe600000418a0 */
[----:B------:R-:W-:Y:S03]  /*9570*/  MUFU.TANH R33, R33 ;  /* 0x0000002100217308 */ /* 0x000fe60000002400 */
[----:B------:R-:W-:Y:S01]  /*9580*/  HMMA.16816.F32.BF16 R164, R24, R10, R164 ;  /* 0x0000000a18a4723c */ /* 0x000fe200000418a4 */
[----:B------:R-:W-:-:S04]  /*9590*/  IMAD.U32 R17, RZ, RZ, UR18 ;  /* 0x00000012ff117e24 */ /* 0x000fc8000f8e00ff */
[----:B------:R-:W-:Y:S01]  /*95a0*/  MUFU.TANH R34, R34 ;  /* 0x0000002200227308 */ /* 0x000fe20000002400 */
[----:B----4-:R-:W-:Y:S01]  /*95b0*/  HMMA.16816.F32.BF16 R148, R12, R20, R148 ;  /* 0x000000140c94723c */ /* 0x010fe20000041894 */
[----:B------:R-:W3:Y:S05]  /*95c0*/  S2R R20, SR_TID.X ;  /* 0x0000000000147919 */ /* 0x000eea0000002100 */
[----:B------:R-:W-:Y:S01]  /*95d0*/  HMMA.16816.F32.BF16 R176, R132, R18, R176 ;  /* 0x0000001284b0723c */ /* 0x000fe200000418b0 */
[----:B------:R-:W-:Y:S01]  /*95e0*/  FMUL.FTZ R35, R136, UR30 ;  /* 0x0000001e88237c20 */ /* 0x000fe20008410000 */
[----:B------:R-:W-:Y:S01]  /*95f0*/  FMUL.FTZ R11, R138, UR30 ;  /* 0x0000001e8a0b7c20 */ /* 0x000fe20008410000 */
[----:B------:R-:W-:Y:S01]  /*9600*/  FMUL.FTZ R10, R137, UR30 ;  /* 0x0000001e890a7c20 */ /* 0x000fe20008410000 */
[----:B------:R-:W-:-:S02]  /*9610*/  FMUL.FTZ R16, R139, UR30 ;  /* 0x0000001e8b107c20 */ /* 0x000fc40008410000 */
[----:B-----5:R-:W-:Y:S01]  /*9620*/  HMMA.16816.F32.BF16 R160, R24, R28, R160 ;  /* 0x0000001c18a0723c */ /* 0x020fe200000418a0 */
[----:B------:R-:W4:Y:S05]  /*9630*/  MUFU.TANH R35, R35 ;  /* 0x0000002300237308 */ /* 0x000f2a0000002400 */
[----:B------:R-:W-:Y:S03]  /*9640*/  HMMA.16816.F32.BF16 R164, R12, R22, R164 ;  /* 0x000000160ca4723c */ /* 0x000fe600000418a4 */
[----:B------:R-:W5:Y:S03]  /*9650*/  MUFU.TANH R11, R11 ;  /* 0x0000000b000b7308 */ /* 0x000f660000002400 */
[----:B------:R-:W-:Y:S01]  /*9660*/  FMUL.FTZ R148, R148, UR30 ;  /* 0x0000001e94947c20 */ /* 0x000fe20008410000 */
[----:B------:R-:W-:Y:S01]  /*9670*/  FMUL.FTZ R150, R150, UR30 ;  /* 0x0000001e96967c20 */ /* 0x000fe20008410000 */
[----:B------:R-:W-:Y:S01]  /*9680*/  FMUL.FTZ R151, R151, UR30 ;  /* 0x0000001e97977c20 */ /* 0x000fe20008410000 */
[----:B------:R-:W-:-:S02]  /*9690*/  FMUL.FTZ R149, R149, UR30 ;  /* 0x0000001e95957c20 */ /* 0x000fc40008410000 */
[----:B------:R-:W5:Y:S01]  /*96a0*/  MUFU.TANH R168, R148 ;  /* 0x0000009400a87308 */ /* 0x000f620000002400 */
[----:B------:R-:W-:Y:S01]  /*96b0*/  HMMA.16816.F32.BF16 R176, R24, R30, R176 ;  /* 0x0000001e18b0723c */ /* 0x000fe200000418b0 */
[----:B---3--:R-:W-:-:S05]  /*96c0*/  IMAD.SHL.U32 R20, R20, 0x2, RZ ;  /* 0x0000000214147824 */ /* 0x008fca00078e00ff */
[----:B-1----:R-:W-:Y:S01]  /*96d0*/  HMMA.16816.F32.BF16 R160, R12, R4, R160 ;  /* 0x000000040ca0723c */ /* 0x002fe200000418a0 */
[----:B------:R1:W3:Y:S01]  /*96e0*/  MUFU.TANH R173, R150 ;  /* 0x0000009600ad7308 */ /* 0x0002e20000002400 */
[----:B------:R-:W-:-:S04]  /*96f0*/  LOP3.LUT R20, R20, 0x6, RZ, 0xc0, !PT ;  /* 0x0000000614147812 */ /* 0x000fc800078ec0ff */
[----:B------:R-:W-:Y:S01]  /*9700*/  FMUL.FTZ R164, R164, UR30 ;  /* 0x0000001ea4a47c20 */ /* 0x000fe20008410000 */
[----:B------:R-:W-:Y:S02]  /*9710*/  IMAD R133, R17, 0x40, R20 ;  /* 0x0000004011857824 */ /* 0x000fe400078e0214 */
[----:B------:R-:W-:Y:S01]  /*9720*/  FMUL.FTZ R165, R165, UR30 ;  /* 0x0000001ea5a57c20 */ /* 0x000fe20008410000 */
[----:B------:R-:W3:Y:S01]  /*9730*/  MUFU.TANH R10, R10 ;  /* 0x0000000a000a7308 */ /* 0x000ee20000002400 */
[----:B------:R-:W-:Y:S01]  /*9740*/  FMUL.FTZ R166, R166, UR30 ;  /* 0x0000001ea6a67c20 */ /* 0x000fe20008410000 */
[C---:B------:R-:W-:Y:S02]  /*9750*/  VIADD R17, R133.reuse, 0x8 ;  /* 0x0000000885117836 */ /* 0x040fe40000000000 */
[C---:B------:R-:W-:Y:S02]  /*9760*/  VIADD R19, R133.reuse, 0x1 ;  /* 0x0000000185137836 */ /* 0x040fe40000000000 */
[----:B------:R-:W-:Y:S01]  /*9770*/  VIADD R5, R133, 0x10 ;  /* 0x0000001085057836 */ /* 0x000fe20000000000 */
[----:B------:R-:W-:Y:S01]  /*9780*/  ISETP.GE.AND P0, PT, R17, R220, PT ;  /* 0x000000dc1100720c */ /* 0x000fe20003f06270 */
[----:B------:R-:W-:Y:S01]  /*9790*/  VIADD R21, R133, 0x18 ;  /* 0x0000001885157836 */ /* 0x000fe20000000000 */
[----:B------:R-:W-:Y:S01]  /*97a0*/  ISETP.GE.AND P2, PT, R17, R2, PT ;  /* 0x000000021100720c */ /* 0x000fe20003f46270 */
[----:B------:R-:W-:Y:S01]  /*97b0*/  HMMA.16816.F32.BF16 R176, R12, R6, R176 ;  /* 0x000000060cb0723c */ /* 0x000fe200000418b0 */
[C---:B------:R-:W-:Y:S01]  /*97c0*/  ISETP.GE.AND P6, PT, R19.reuse, R220, PT ;  /* 0x000000dc1300720c */ /* 0x040fe20003fc6270 */
[----:B------:R-:W3:Y:S01]  /*97d0*/  MUFU.TANH R16, R16 ;  /* 0x0000001000107308 */ /* 0x000ee20000002400 */
[----:B------:R-:W-:Y:S01]  /*97e0*/  ISETP.GE.AND P1, PT, R19, R2, PT ;  /* 0x000000021300720c */ /* 0x000fe20003f26270 */
[----:B------:R-:W-:Y:S01]  /*97f0*/  VIADD R19, R133, 0x9 ;  /* 0x0000000985137836 */ /* 0x000fe20000000000 */
[----:B------:R-:W-:Y:S01]  /*9800*/  FSEL R28, R153, -INF , !P0 ;  /* 0xff800000991c7808 */ /* 0x000fe20004000000 */
[----:B-1----:R-:W-:Y:S01]  /*9810*/  FMUL.FTZ R150, R160, UR30 ;  /* 0x0000001ea0967c20 */ /* 0x002fe20008410000 */
[----:B--2---:R-:W-:Y:S01]  /*9820*/  FSEL R29, R32, -INF , !P2 ;  /* 0xff800000201d7808 */ /* 0x004fe20005000000 */
[----:B------:R-:W-:Y:S01]  /*9830*/  VIADD R7, R133, 0x20 ;  /* 0x0000002085077836 */ /* 0x000fe20000000000 */
[C---:B------:R-:W-:Y:S01]  /*9840*/  ISETP.GE.AND P0, PT, R5.reuse, R220, PT ;  /* 0x000000dc0500720c */ /* 0x040fe20003f06270 */
[----:B------:R-:W1:Y:S01]  /*9850*/  MUFU.TANH R172, R164 ;  /* 0x000000a400ac7308 */ /* 0x000e620000002400 */
[----:B------:R-:W-:Y:S01]  /*9860*/  ISETP.GE.AND P2, PT, R5, R2, PT ;  /* 0x000000020500720c */ /* 0x000fe20003f46270 */
[----:B------:R-:W-:Y:S01]  /*9870*/  VIADD R5, R133, 0x11 ;  /* 0x0000001185057836 */ /* 0x000fe20000000000 */
[----:B------:R-:W-:Y:S01]  /*9880*/  FSEL R18, R141, -INF , !P6 ;  /* 0xff8000008d127808 */ /* 0x000fe20007000000 */
[----:B------:R-:W-:Y:S01]  /*9890*/  FMUL.FTZ R147, R162, UR30 ;  /* 0x0000001ea2937c20 */ /* 0x000fe20008410000 */
[----:B------:R-:W-:Y:S01]  /*98a0*/  FSEL R17, R152, -INF , !P1 ;  /* 0xff80000098117808 */ /* 0x000fe20004800000 */
[----:B------:R-:W-:Y:S01]  /*98b0*/  FMUL.FTZ R148, R161, UR30 ;  /* 0x0000001ea1947c20 */ /* 0x000fe20008410000 */
[C---:B------:R-:W-:Y:S01]  /*98c0*/  ISETP.GE.AND P6, PT, R19.reuse, R220, PT ;  /* 0x000000dc1300720c */ /* 0x040fe20003fc6270 */
[----:B------:R2:W-:Y:S01]  /*98d0*/  MUFU.TANH R171, R151 ;  /* 0x0000009700ab7308 */ /* 0x0005e20000002400 */
[----:B------:R-:W-:Y:S01]  /*98e0*/  ISETP.GE.AND P1, PT, R19, R2, PT ;  /* 0x000000021300720c */ /* 0x000fe20003f26270 */
[----:B------:R-:W-:Y:S01]  /*98f0*/  FMUL.FTZ R145, R163, UR30 ;  /* 0x0000001ea3917c20 */ /* 0x000fe20008410000 */
[----:B------:R-:W-:-:S02]  /*9900*/  FSEL R24, R9, -INF , !P0 ;  /* 0xff80000009187808 */ /* 0x000fc40004000000 */
[----:B------:R-:W-:Y:S01]  /*9910*/  FSEL R27, R143, -INF , !P2 ;  /* 0xff8000008f1b7808 */ /* 0x000fe20005000000 */
[----:B------:R-:W-:Y:S01]  /*9920*/  FMUL.FTZ R146, R176, UR30 ;  /* 0x0000001eb0927c20 */ /* 0x000fe20008410000 */
[C---:B------:R-:W-:Y:S01]  /*9930*/  ISETP.GE.AND P0, PT, R21.reuse, R220, PT ;  /* 0x000000dc1500720c */ /* 0x040fe20003f06270 */
[----:B------:R-:W1:Y:S01]  /*9940*/  MUFU.TANH R174, R149 ;  /* 0x0000009500ae7308 */ /* 0x000e620000002400 */
[----:B------:R-:W-:Y:S01]  /*9950*/  ISETP.GE.AND P2, PT, R21, R2, PT ;  /* 0x000000021500720c */ /* 0x000fe20003f46270 */
[----:B------:R-:W-:Y:S01]  /*9960*/  FMUL.FTZ R159, R178, UR30 ;  /* 0x0000001eb29f7c20 */ /* 0x000fe20008410000 */
[----:B------:R-:W-:Y:S01]  /*9970*/  FSEL R142, R142, -INF , !P6 ;  /* 0xff8000008e8e7808 */ /* 0x000fe20007000000 */
[----:B------:R-:W-:Y:S01]  /*9980*/  FMUL.FTZ R144, R177, UR30 ;  /* 0x0000001eb1907c20 */ /* 0x000fe20008410000 */
[----:B------:R-:W-:Y:S01]  /*9990*/  FSEL R19, R8, -INF , !P1 ;  /* 0xff80000008137808 */ /* 0x000fe20004800000 */
[----:B------:R-:W-:Y:S01]  /*99a0*/  FMUL.FTZ R157, R179, UR30 ;  /* 0x0000001eb39d7c20 */ /* 0x000fe20008410000 */
[----:B------:R-:W-:Y:S01]  /*99b0*/  ISETP.GE.AND P6, PT, R5, R220, PT ;  /* 0x000000dc0500720c */ /* 0x000fe20003fc6270 */
[----:B------:R-:W1:Y:S01]  /*99c0*/  MUFU.TANH R150, R150 ;  /* 0x0000009600967308 */ /* 0x000e620000002400 */
[----:B--2---:R-:W-:Y:S01]  /*99d0*/  FMUL.FTZ R151, R167, UR30 ;  /* 0x0000001ea7977c20 */ /* 0x004fe20008410000 */
[----:B------:R-:W-:Y:S01]  /*99e0*/  ISETP.GE.AND P1, PT, R5, R2, PT ;  /* 0x000000020500720c */ /* 0x000fe20003f26270 */
[----:B------:R-:W-:Y:S01]  /*99f0*/  VIADD R5, R133, 0x19 ;  /* 0x0000001985057836 */ /* 0x000fe20000000000 */
[----:B----4-:R-:W-:-:S02]  /*9a00*/  FSEL R26, R35, -INF , !P0 ;  /* 0xff800000231a7808 */ /* 0x010fc40004000000 */
[----:B-----5:R-:W-:Y:S02]  /*9a10*/  FSEL R23, R11, -INF , !P2 ;  /* 0xff8000000b177808 */ /* 0x020fe40005000000 */
[C---:B------:R-:W-:Y:S01]  /*9a20*/  ISETP.GE.AND P0, PT, R7.reuse, R220, PT ;  /* 0x000000dc0700720c */ /* 0x040fe20003f06270 */
[----:B------:R-:W-:Y:S01]  /*9a30*/  MUFU.TANH R170, R165 ;  /* 0x000000a500aa7308 */ /* 0x000fe20000002400 */
[----:B------:R-:W-:Y:S01]  /*9a40*/  ISETP.GE.AND P2, PT, R7, R2, PT ;  /* 0x000000020700720c */ /* 0x000fe20003f46270 */
[----:B------:R-:W-:Y:S01]  /*9a50*/  VIADD R7, R133, 0x28 ;  /* 0x0000002885077836 */ /* 0x000fe20000000000 */
[----:B------:R-:W-:Y:S02]  /*9a60*/  FSEL R20, R33, -INF , !P6 ;  /* 0xff80000021147808 */ /* 0x000fe40007000000 */
[----:B------:R-:W-:Y:S02]  /*9a70*/  FSEL R21, R34, -INF , !P1 ;  /* 0xff80000022157808 */ /* 0x000fe40004800000 */
[C---:B------:R-:W-:Y:S01]  /*9a80*/  ISETP.GE.AND P6, PT, R5.reuse, R220, PT ;  /* 0x000000dc0500720c */ /* 0x040fe20003fc6270 */
[----:B------:R-:W2:Y:S01]  /*9a90*/  MUFU.TANH R169, R166 ;  /* 0x000000a600a97308 */ /* 0x000ea20000002400 */
[----:B------:R-:W-:Y:S01]  /*9aa0*/  ISETP.GE.AND P1, PT, R5, R2, PT ;  /* 0x000000020500720c */ /* 0x000fe20003f26270 */
[----:B------:R-:W-:Y:S01]  /*9ab0*/  VIADD R5, R133, 0x21 ;  /* 0x0000002185057836 */ /* 0x000fe20000000000 */
[----:B------:R-:W-:-:S02]  /*9ac0*/  FSEL R168, R168, -INF , !P0 ;  /* 0xff800000a8a87808 */ /* 0x000fc40004000000 */
[----:B---3--:R-:W-:Y:S02]  /*9ad0*/  FSEL R173, R173, -INF , !P2 ;  /* 0xff800000adad7808 */ /* 0x008fe40005000000 */
[C---:B------:R-:W-:Y:S01]  /*9ae0*/  ISETP.GE.AND P0, PT, R7.reuse, R220, PT ;  /* 0x000000dc0700720c */ /* 0x040fe20003f06270 */
[----:B------:R-:W3:Y:S01]  /*9af0*/  MUFU.TANH R151, R151 ;  /* 0x0000009700977308 */ /* 0x000ee20000002400 */
[----:B------:R-:W-:Y:S01]  /*9b00*/  ISETP.GE.AND P2, PT, R7, R2, PT ;  /* 0x000000020700720c */ /* 0x000fe20003f46270 */
[----:B------:R-:W-:Y:S01]  /*9b10*/  VIADD R7, R133, 0x30 ;  /* 0x0000003085077836 */ /* 0x000fe20000000000 */
[----:B------:R-:W-:Y:S02]  /*9b20*/  FSEL R22, R10, -INF , !P6 ;  /* 0xff8000000a167808 */ /* 0x000fe40007000000 */
[----:B------:R-:W-:Y:S02]  /*9b30*/  FSEL R25, R16, -INF , !P1 ;  /* 0xff80000010197808 */ /* 0x000fe40004800000 */
[C---:B------:R-:W-:Y:S01]  /*9b40*/  ISETP.GE.AND P6, PT, R5.reuse, R220, PT ;  /* 0x000000dc0500720c */ /* 0x040fe20003fc6270 */
[----:B------:R-:W4:Y:S01]  /*9b50*/  MUFU.TANH R147, R147 ;  /* 0x0000009300937308 */ /* 0x000f220000002400 */
[----:B------:R-:W-:Y:S01]  /*9b60*/  ISETP.GE.AND P1, PT, R5, R2, PT ;  /* 0x000000020500720c */ /* 0x000fe20003f26270 */
[----:B------:R-:W-:Y:S01]  /*9b70*/  VIADD R5, R133, 0x29 ;  /* 0x0000002985057836 */ /* 0x000fe20000000000 */
[----:B-1----:R-:W-:-:S02]  /*9b80*/  FSEL R172, R172, -INF , !P0 ;  /* 0xff800000acac7808 */ /* 0x002fc40004000000 */
[-C--:B------:R-:W-:Y:S02]  /*9b90*/  ISETP.GE.AND P0, PT, R7, R220.reuse, PT ;  /* 0x000000dc0700720c */ /* 0x080fe40003f06270 */
[----:B------:R-:W-:Y:S01]  /*9ba0*/  FSEL R174, R174, -INF , !P6 ;  /* 0xff800000aeae7808 */ /* 0x000fe20007000000 */
[----:B------:R-:W1:Y:S01]  /*9bb0*/  MUFU.TANH R148, R148 ;  /* 0x0000009400947308 */ /* 0x000e620000002400 */
[----:B------:R-:W-:Y:S02]  /*9bc0*/  FSEL R171, R171, -INF , !P1 ;  /* 0xff800000abab7808 */ /* 0x000fe40004800000 */
[C---:B------:R-:W-:Y:S02]  /*9bd0*/  ISETP.GE.AND P6, PT, R5.reuse, R220, PT ;  /* 0x000000dc0500720c */ /* 0x040fe40003fc6270 */
[----:B------:R-:W-:Y:S01]  /*9be0*/  ISETP.GE.AND P1, PT, R5, R2, PT ;  /* 0x000000020500720c */ /* 0x000fe20003f26270 */
[C---:B------:R-:W-:Y:S01]  /*9bf0*/  VIADD R5, R133.reuse, 0x31 ;  /* 0x0000003185057836 */ /* 0x040fe20000000000 */
[----:B------:R-:W-:Y:S01]  /*9c00*/  FSEL R150, R150, -INF , !P0 ;  /* 0xff80000096967808 */ /* 0x000fe20004000000 */
[----:B------:R-:W5:Y:S01]  /*9c10*/  MUFU.TANH R145, R145 ;  /* 0x0000009100917308 */ /* 0x000f620000002400 */
[----:B------:R-:W-:-:S02]  /*9c20*/  ISETP.GE.AND P0, PT, R133, R220, PT ;  /* 0x000000dc8500720c */ /* 0x000fc40003f06270 */
[----:B--2---:R-:W-:Y:S02]  /*9c30*/  FSEL R169, R169, -INF , !P2 ;  /* 0xff800000a9a97808 */ /* 0x004fe40005000000 */
[----:B------:R-:W-:Y:S02]  /*9c40*/  FSEL R170, R170, -INF , !P6 ;  /* 0xff800000aaaa7808 */ /* 0x000fe40007000000 */
[----:B---3--:R-:W-:Y:S01]  /*9c50*/  FSEL R151, R151, -INF , !P1 ;  /* 0xff80000097977808 */ /* 0x008fe20004800000 */
[----:B------:R-:W2:Y:S01]  /*9c60*/  MUFU.TANH R146, R146 ;  /* 0x0000009200927308 */ /* 0x000ea20000002400 */
[----:B------:R-:W-:Y:S01]  /*9c70*/  FSEL R12, R3, -INF , !P0 ;  /* 0xff800000030c7808 */ /* 0x000fe20004000000 */
[----:B------:R-:W-:Y:S01]  /*9c80*/  BAR.SYNC.DEFER_BLOCKING 0x0 ;  /* 0x0000000000007b1d */ /* 0x000fe20000010000 */
[----:B------:R-:W-:Y:S02]  /*9c90*/  ISETP.GE.AND P2, PT, R7, R2, PT ;  /* 0x000000020700720c */ /* 0x000fe40003f46270 */
[----:B------:R-:W-:-:S02]  /*9ca0*/  ISETP.GE.AND P6, PT, R5, R220, PT ;  /* 0x000000dc0500720c */ /* 0x000fc40003fc6270 */
[-C--:B------:R-:W-:Y:S01]  /*9cb0*/  ISETP.GE.AND P1, PT, R5, R2.reuse, PT ;  /* 0x000000020500720c */ /* 0x080fe20003f26270 */
[----:B------:R-:W3:Y:S01]  /*9cc0*/  MUFU.TANH R159, R159 ;  /* 0x0000009f009f7308 */ /* 0x000ee20000002400 */
[----:B------:R-:W-:Y:S01]  /*9cd0*/  PLOP3.LUT P0, PT, PT, PT, UP0, 0x80, 0x0 ;  /* 0x000000000000781c */ /* 0x000fe20003f0f008 */
[----:B------:R-:W-:Y:S01]  /*9ce0*/  VIADD R5, R133, 0x38 ;  /* 0x0000003885057836 */ /* 0x000fe20000000000 */
[----:B----4-:R-:W-:Y:S02]  /*9cf0*/  FSEL R147, R147, -INF , !P2 ;  /* 0xff80000093937808 */ /* 0x010fe40005000000 */
[C---:B------:R-:W-:Y:S01]  /*9d00*/  ISETP.GE.AND P2, PT, R133.reuse, R2, PT ;  /* 0x000000028500720c */ /* 0x040fe20003f46270 */
[----:B------:R-:W-:Y:S01]  /*9d10*/  VIADD R133, R133, 0x39 ;  /* 0x0000003985857836 */ /* 0x000fe20000000000 */
[----:B-1----:R-:W-:Y:S01]  /*9d20*/  FSEL R148, R148, -INF , !P6 ;  /* 0xff80000094947808 */ /* 0x002fe20007000000 */
[----:B------:R-:W1:Y:S01]  /*9d30*/  MUFU.TANH R144, R144 ;  /* 0x0000009000907308 */ /* 0x000e620000002400 */
[----:B-----5:R-:W-:-:S02]  /*9d40*/  FSEL R145, R145, -INF , !P1 ;  /* 0xff80000091917808 */ /* 0x020fc40004800000 */
[C---:B------:R-:W-:Y:S02]  /*9d50*/  ISETP.GE.AND P6, PT, R5.reuse, R220, PT ;  /* 0x000000dc0500720c */ /* 0x040fe40003fc6270 */
[----:B------:R-:W-:Y:S02]  /*9d60*/  ISETP.GE.AND P1, PT, R5, R2, PT ;  /* 0x000000020500720c */ /* 0x000fe40003f26270 */
[----:B--2---:R-:W-:Y:S01]  /*9d70*/  FSEL R146, R146, -INF , !P6 ;  /* 0xff80000092927808 */ /* 0x004fe20007000000 */
[----:B------:R-:W2:Y:S01]  /*9d80*/  MUFU.TANH R157, R157 ;  /* 0x0000009d009d7308 */ /* 0x000ea20000002400 */
[----:B---3--:R-:W-:Y:S02]  /*9d90*/  FSEL R159, R159, -INF , !P1 ;  /* 0xff8000009f9f7808 */ /* 0x008fe40004800000 */
[C---:B------:R-:W-:Y:S02]  /*9da0*/  ISETP.GE.AND P6, PT, R133.reuse, R220, PT ;  /* 0x000000dc8500720c */ /* 0x040fe40003fc6270 */
[----:B------:R-:W-:-:S02]  /*9db0*/  ISETP.GE.AND P1, PT, R133, R2, PT ;  /* 0x000000028500720c */ /* 0x000fc40003f26270 */
[----:B------:R-:W-:Y:S02]  /*9dc0*/  FSEL R13, R140, -INF , !P2 ;  /* 0xff8000008c0d7808 */ /* 0x000fe40005000000 */
[----:B-1----:R-:W-:Y:S02]  /*9dd0*/  FSEL R144, R144, -INF , !P6 ;  /* 0xff80000090907808 */ /* 0x002fe40007000000 */
[----:B--2---:R-:W-:Y:S01]  /*9de0*/  FSEL R157, R157, -INF , !P1 ;  /* 0xff8000009d9d7808 */ /* 0x004fe20004800000 */
        /* <DEDUP_REMOVED lines=64> */
.L_x_169:
[----:B------:R-:W-:Y:S05]  /*a1f0*/  BSYNC B0 ;  /* 0x0000000000007941 */ /* 0x000fea0003800000 */
.L_x_168:
[----:B------:R-:W0:Y:S02]  /*a200*/  LDGDEPBAR ;  /* 0x00000000000079af */ /* 0x000e240000000000 */
.L_x_167:
        /* <DEDUP_REMOVED lines=72> */
[----:B------:R-:W-:Y:S01]  /*a690*/  LDSM.16.MT88.4 R20, [R200+0x12800] ;  /* 0x01280000c814783b */ /* 0x000fe20000004200 */
[----:B------:R-:W3:Y:S01]  /*a6a0*/  MUFU.EX2 R153, R153 ;  /* 0x0000009900997308 */ /* 0x000ee20000000800 */
        /* <DEDUP_REMOVED lines=186> */
[----:B------:R-:W1:Y:S01]  /*b250*/  MUFU.EX2 R170, R170 ;  /* 0x000000aa00aa7308 */ /* 0x000e620000000800 */
[----:B------:R-:W-:Y:S02]  /*b260*/  FADD.FTZ R165, R165, R0 ;  /* 0x00000000a5a57221 */ /* 0x000fe40000010000 */
[----:B------:R-:W-:Y:S02]  /*b270*/  F2FP.BF16.F32.PACK_AB R6, R163, R162 ;  /* 0x000000a2a306723e */ /* 0x000fe400000010ff */
[----:B----4-:R-:W-:Y:S01]  /*b280*/  F2FP.BF16.F32.PACK_AB R7, R167, R166 ;  /* 0x000000a6a707723e */ /* 0x010fe200000010ff */
[----:B------:R-:W-:Y:S02]  /*b290*/  FADD.FTZ R165, R164, R165 ;  /* 0x000000a5a4a57221 */ /* 0x000fe40000010000 */
[----:B------:R-:W3:Y:S02]  /*b2a0*/  MUFU.EX2 R171, R171 ;  /* 0x000000ab00ab7308 */ /* 0x000ee40000000800 */
        /* <DEDUP_REMOVED lines=9> */
[----:B---3--:R-:W-:-:S04]  /*b340*/  FADD.FTZ R0, R171, R0 ;  /* 0x00000000ab007221 */ /* 0x008fc80000010000 */
[----:B------:R-:W-:Y:S01]  /*b350*/  HMMA.16816.F32.BF16 R48, R4, R18, R48 ;  /* 0x000000120430723c */ /* 0x000fe20000041830 */
[----:B------:R-:W3:Y:S02]  /*b360*/  LDSM.16.MT88.4 R16, [R197+0x16800] ;  /* 0x01680000c510783b */ /* 0x000ee40000004200 */
[----:B------:R-:W-:Y:S03]  /*b370*/  MUFU.EX2 R173, R173 ;  /* 0x000000ad00ad7308 */ /* 0x000fe60000000800 */
[C---:B--2---:R-:W-:Y:S05]  /*b380*/  HMMA.16816.F32.BF16 R76, R8.reuse, R12, R76 ;  /* 0x0000000c084c723c */ /* 0x044fea000004184c */
[----:B------:R-:W2:Y:S01]  /*b390*/  MUFU.EX2 R176, R176 ;  /* 0x000000b000b07308 */ /* 0x000ea20000000800 */
[----:B------:R-:W-:Y:S01]  /*b3a0*/  HMMA.16816.F32.BF16 R80, R8, R14, R80 ;  /* 0x0000000e0850723c */ /* 0x000fe20000041850 */
[----:B------:R-:W5:Y:S04]  /*b3b0*/  LDSM.16.MT88.4 R8, [R200+0x16800] ;  /* 0x01680000c808783b */ /* 0x000f680000004200 */
        /* <DEDUP_REMOVED lines=10> */
[C---:B----4-:R-:W-:Y:S01]  /*b460*/  HMMA.16816.F32.BF16 R60, R4.reuse, R20, R60 ;  /* 0x00000014043c723c */ /* 0x050fe2000004183c */
[----:B------:R-:W4:Y:S05]  /*b470*/  MUFU.EX2 R181, R181 ;  /* 0x000000b500b57308 */ /* 0x000f2a0000000800 */
[C---:B------:R-:W-:Y:S01]  /*b480*/  HMMA.16816.F32.BF16 R64, R4.reuse, R22, R64 ;  /* 0x000000160440723c */ /* 0x040fe20000041840 */
[----:B------:R-:W4:Y:S02]  /*b490*/  LDSM.16.MT88.4 R20, [R200+0x15000] ;  /* 0x01500000c814783b */ /* 0x000f240000004200 */
[----:B------:R-:W-:Y:S03]  /*b4a0*/  MUFU.EX2 R159, R159 ;  /* 0x0000009f009f7308 */ /* 0x000fe60000000800 */
[C---:B---3--:R-:W-:Y:S05]  /*b4b0*/  HMMA.16816.F32.BF16 R84, R4.reuse, R16, R84 ;  /* 0x000000100454723c */ /* 0x048fea0000041854 */
[----:B------:R-:W3:Y:S01]  /*b4c0*/  MUFU.EX2 R158, R158 ;  /* 0x0000009e009e7308 */ /* 0x000ee20000000800 */
[C---:B------:R-:W-:Y:S01]  /*b4d0*/  HMMA.16816.F32.BF16 R88, R4.reuse, R18, R88 ;  /* 0x000000120458723c */ /* 0x040fe20000041858 */
[----:B------:R-:W3:Y:S05]  /*b4e0*/  LDSM.16.MT88.4 R16, [R198+0x15000] ;  /* 0x01500000c610783b */ /* 0x000eea0000004200 */
        /* <DEDUP_REMOVED lines=27> */
[C---:B----4-:R-:W-:Y:S06]  /*b6a0*/  HMMA.16816.F32.BF16 R36, R8.reuse, R20, R36 ;  /* 0x000000140824723c */ /* 0x050fec0000041824 */
[C---:B------:R-:W-:Y:S01]  /*b6b0*/  HMMA.16816.F32.BF16 R40, R8.reuse, R22, R40 ;  /* 0x000000160828723c */ /* 0x040fe20000041828 */
[----:B------:R-:W4:Y:S05]  /*b6c0*/  LDSM.16.MT88.4 R20, [R198+0x17000] ;  /* 0x01700000c614783b */ /* 0x000f2a0000004200 */
[C---:B---3--:R-:W-:Y:S06]  /*b6d0*/  HMMA.16816.F32.BF16 R44, R8.reuse, R16, R44 ;  /* 0x00000010082c723c */ /* 0x048fec000004182c */
[C---:B------:R-:W-:Y:S01]  /*b6e0*/  HMMA.16816.F32.BF16 R48, R8.reuse, R18, R48 ;  /* 0x000000120830723c */ /* 0x040fe20000041830 */
[----:B------:R-:W3:Y:S05]  /*b6f0*/  LDSM.16.MT88.4 R16, [R197+0x17000] ;  /* 0x01700000c510783b */ /* 0x000eea0000004200 */
[C---:B-1----:R-:W-:Y:S06]  /*b700*/  HMMA.16816.F32.BF16 R120, R8.reuse, R136, R120 ;  /* 0x000000880878723c */ /* 0x042fec0000041878 */
[C---:B------:R-:W-:Y:S01]  /*b710*/  HMMA.16816.F32.BF16 R116, R8.reuse, R138, R116 ;  /* 0x0000008a0874723c */ /* 0x040fe20000041874 */
[----:B------:R-:W-:Y:S05]  /*b720*/  LDSM.16.MT88.4 R136, [R197+0x13800] ;  /* 0x01380000c588783b */ /* 0x000fea0000004200 */
[C---:B-----5:R-:W-:Y:S06]  /*b730*/  HMMA.16816.F32.BF16 R112, R8.reuse, R32, R112 ;  /* 0x000000200870723c */ /* 0x060fec0000041870 */
        /* <DEDUP_REMOVED lines=23> */
[----:B---3--:R-:W-:Y:S01]  /*b8b0*/  HMMA.16816.F32.BF16 R84, R8, R16, R84 ;  /* 0x000000100854723c */ /* 0x008fe20000041854 */
        /* <DEDUP_REMOVED lines=46> */
.L_x_163:
[----:B------:R-:W-:-:S12]  /*bba0*/  UIADD3 UR17, UR18, -0x1, URZ ;  /* 0xffffffff12117890 */ /* 0x000fd8000fffe03f */
.L_x_170:
[----:B------:R-:W-:-:S13]  /*bbb0*/  ISETP.LE.AND P0, PT, RZ, UR17, PT ;  /* 0x00000011ff007c0c */ /* 0x000fda000bf03270 */
[----:B------:R-:W-:Y:S05]  /*bbc0*/  @!P0 BRA `(.L_x_171) ;  /* 0x0000003000188947 */ /* 0x000fea0003800000 */
[----:B------:R-:W1:Y:S01]  /*bbd0*/  S2R R5, SR_TID.X ;  /* 0x0000000000057919 */ /* 0x000e620000002100 */
[----:B------:R-:W-:Y:S01]  /*bbe0*/  ULDC UR4, c[0x0][0x2d0] ;  /* 0x0000b40000047ab9 */ /* 0x000fe20000000800 */
[----:B------:R-:W-:Y:S01]  /*bbf0*/  IMAD.MOV.U32 R135, RZ, RZ, R132 ;  /* 0x000000ffff877224 */ /* 0x000fe200078e0084 */
[----:B------:R-:W-:Y:S01]  /*bc00*/  MOV R219, R241 ;  /* 0x000000f100db7202 */ /* 0x000fe20000000f00 */
[----:B------:R-:W-:Y:S01]  /*bc10*/  ULDC UR9, c[0x0][0x2d0] ;  /* 0x0000b40000097ab9 */ /* 0x000fe20000000800 */
        /* <DEDUP_REMOVED lines=8> */
[----:B------:R-:W-:Y:S01]  /*bca0*/  ULDC UR4, c[0x0][0x2ec] ;  /* 0x0000bb0000047ab9 */ /* 0x000fe20000000800 */
[----:B------:R-:W-:-:S11]  /*bcb0*/  MOV R0, R3 ;  /* 0x0000000300007202 */ /* 0x000fd60000000f00 */
[----:B------:R-:W1:Y:S08]  /*bcc0*/  @!P4 LDC.64 R210, c[0x0][0x220] ;  /* 0x00008800ffd2cb82 */ /* 0x000e700000000a00 */
[----:B------:R-:W2:Y:S01]  /*bcd0*/  @!P4 LDC.64 R208, c[0x0][0x220] ;  /* 0x00008800ffd0cb82 */ /* 0x000ea20000000a00 */
[----:B------:R-:W-:Y:S05]  /*bce0*/  BRA `(.L_x_172) ;  /* 0x0000000000fc7947 */ /* 0x000fea0003800000 */
.L_x_174:
[----:B------:R1:W-:Y:S01]  /*bcf0*/  @P4 STS.128 [R207+0xc000], RZ ;  /* 0x00c000ffcf004388 */ /* 0x0003e20000000c00 */
[----:B------:R-:W3:Y:S01]  /*bd00*/  @!P4 LDC.64 R14, c[0x0][0x218] ;  /* 0x00008600ff0ecb82 */ /* 0x000ee20000000a00 */
[----:B------:R-:W-:Y:S04]  /*bd10*/  UIADD3 UR11, UR17, -0x1, URZ ;  /* 0xffffffff110b7890 */ /* 0x000fe8000fffe03f */
[----:B------:R-:W-:Y:S02]  /*bd20*/  USHF.R.S32.HI UR10, URZ, 0x1f, UR11 ;  /* 0x0000001f3f0a7899 */ /* 0x000fe4000801140b */
[----:B------:R-:W-:Y:S01]  /*bd30*/  UIMAD.WIDE.U32 UR18, UR11, UR6, URZ ;  /* 0x000000060b1272a5 */ /* 0x000fe2000f8e003f */
[----:B------:R-:W5:Y:S01]  /*bd40*/  @!P3 LDC.64 R12, c[0x0][0x218] ;  /* 0x00008600ff0cbb82 */ /* 0x000f620000000a00 */
[----:B------:R-:W-:Y:S04]  /*bd50*/  UIMAD UR10, UR10, UR6, URZ ;  /* 0x000000060a0a72a4 */ /* 0x000fe8000f8e023f */
[----:B------:R-:W-:Y:S01]  /*bd60*/  UIMAD UR10, UR11, UR7, UR10 ;  /* 0x000000070b0a72a4 */ /* 0x000fe2000f8e020a */
[----:B------:R-:W-:Y:S02]  /*bd70*/  IMAD.U32 R18, RZ, RZ, UR18 ;  /* 0x00000012ff127e24 */ /* 0x000fe4000f8e00ff */
[----:B------:R-:W2:Y:S01]  /*bd80*/  @!P2 LDC.64 R10, c[0x0][0x218] ;  /* 0x00008600ff0aab82 */ /* 0x000ea20000000a00 */
[----:B------:R-:W-:Y:S01]  /*bd90*/  UIADD3 UR10, UR19, UR10, URZ ;  /* 0x0000000a130a7290 */ /* 0x000fe2000fffe03f */
[----:B------:R-:W-:Y:S01]  /*bda0*/  IMAD.U32 R19, RZ, RZ, UR19 ;  /* 0x00000013ff137e24 */ /* 0x000fe2000f8e00ff */
[C---:B------:R-:W-:Y:S04]  /*bdb0*/  LEA R16, P0, R18.reuse, R214, 0x6 ;  /* 0x000000d612107211 */ /* 0x040fe800078030ff */
[----:B------:R-:W-:Y:S01]  /*bdc0*/  IMAD.U32 R3, RZ, RZ, UR10 ;  /* 0x0000000aff037e24 */ /* 0x000fe2000f8e00ff */
[----:B------:R-:W4:Y:S04]  /*bdd0*/  @!P4 LDC.64 R8, c[0x0][0x218] ;  /* 0x00008600ff08cb82 */ /* 0x000f280000000a00 */
[----:B------:R-:W-:Y:S04]  /*bde0*/  LEA.HI.X R3, R18, R217, R3, 0x6, P0 ;  /* 0x000000d912037211 */ /* 0x000fe800000f3403 */
[----:B------:R-:W1:Y:S08]  /*bdf0*/  @!P3 LDC.64 R6, c[0x0][0x218] ;  /* 0x00008600ff06bb82 */ /* 0x000e700000000a00 */
[----:B------:R-:W1:Y:S01]  /*be00*/  @!P2 LDC.64 R4, c[0x0][0x218] ;  /* 0x00008600ff04ab82 */ /* 0x000e620000000a00 */
[C---:B---3--:R-:W-:Y:S02]  /*be10*/  @!P4 LEA R18, P0, R16.reuse, R14, 0x1 ;  /* 0x0000000e1012c211 */ /* 0x048fe400078008ff */
[C---:B-----5:R-:W-:Y:S02]  /*be20*/  @!P3 LEA R12, P6, R16.reuse, R12, 0x1 ;  /* 0x0000000c100cb211 */ /* 0x060fe400078c08ff */
[C-C-:B------:R-:W-:Y:S02]  /*be30*/  @!P4 LEA.HI.X R19, R16.reuse, R15, R3.reuse, 0x1, P0 ;  /* 0x0000000f1013c211 */ /* 0x140fe400000f0c03 */
[C-C-:B------:R-:W-:Y:S02]  /*be40*/  @!P3 LEA.HI.X R13, R16.reuse, R13, R3.reuse, 0x1, P6 ;  /* 0x0000000d100db211 */ /* 0x140fe400030f0c03 */
[C---:B--2---:R-:W-:Y:S01]  /*be50*/  @!P2 LEA R10, P1, R16.reuse, R10, 0x1 ;  /* 0x0000000a100aa211 */ /* 0x044fe200078208ff */
[----:B------:R-:W-:Y:S01]  /*be60*/  @!PT LDS RZ, [RZ] ;  /* 0x00000000fffff984 */ /* 0x000fe20000000800 */
[----:B------:R-:W-:Y:S01]  /*be70*/  @!PT LDS RZ, [RZ] ;  /* 0x00000000fffff984 */ /* 0x000fe20000000800 */
[----:B------:R-:W-:Y:S01]  /*be80*/  @!PT LDS RZ, [RZ] ;  /* 0x00000000fffff984 */ /* 0x000fe20000000800 */
[----:B------:R3:W-:Y:S01]  /*be90*/  @!P4 LDGSTS.E.BYPASS.LTC128B.128 [R207+0xc000], desc[UR20][R18.64] ;  /* 0x0c00000012cfcfae */ /* 0x0007e2000b901d54 */
[C---:B------:R-:W-:Y:S02]  /*bea0*/  IADD3 R14, P0, R16.reuse, UR24, RZ ;  /* 0x00000018100e7c10 */ /* 0x040fe4000ff1e0ff */
[----:B------:R-:W-:Y:S01]  /*beb0*/  @!P2 LEA.HI.X R11, R16, R11, R3, 0x1, P1 ;  /* 0x0000000b100ba211 */ /* 0x000fe200008f0c03 */
[----:B------:R3:W-:Y:S01]  /*bec0*/  @P3 STS.128 [R207+0xe000], RZ ;  /* 0x00e000ffcf003388 */ /* 0x0007e20000000c00 */
[C---:B----4-:R-:W-:Y:S02]  /*bed0*/  @!P4 LEA R8, P6, R14.reuse, R8, 0x1 ;  /* 0x000000080e08c211 */ /* 0x050fe400078c08ff */
        /* <DEDUP_REMOVED lines=32> */
.L_x_172:
        /* <DEDUP_REMOVED lines=14> */
[----:B------:R-:W1:Y:S04]  /*c1c0*/  @!P3 LDC.64 R226, c[0x0][0x220] ;  /* 0x00008800ffe2bb82 */ /* 0x000e680000000a00 */
[----:B------:R-:W-:Y:S01]  /*c1d0*/  @!PT LDS RZ, [RZ] ;  /* 0x00000000fffff984 */ /* 0x000fe20000000800 */
[----:B------:R-:W-:Y:S01]  /*c1e0*/  @!PT LDS RZ, [RZ] ;  /* 0x00000000fffff984 */ /* 0x000fe20000000800 */
[----:B------:R-:W-:Y:S01]  /*c1f0*/  @!PT LDS RZ, [RZ] ;  /* 0x00000000fffff984 */ /* 0x000fe20000000800 */
[----:B------:R-:W-:Y:S05]  /*c200*/  @!P4 LDGSTS.E.BYPASS.LTC128B.128 [R207+0x12000], desc[UR20][R230.64] ;  /* 0x12000000e6cfcfae */ /* 0x000fea000b901d54 */
        /* <DEDUP_REMOVED lines=11> */
[----:B------:R-:W-:Y:S04]  /*c2c0*/  @!P2 LEA.HI.X R225, R228, R225, R220, 0x1, P0 ;  /* 0x000000e1e4e1a211 */ /* 0x000fe800000f0cdc */
[----:B------:R-:W-:Y:S01]  /*c2d0*/  @P2 STS.128 [R207+0x16000], RZ ;  /* 0x016000ffcf002388 */ /* 0x000fe20000000c00 */
[----:B------:R-:W-:Y:S02]  /*c2e0*/  IADD3.X R220, R220, UR15, RZ, P5, !PT ;  /* 0x0000000fdcdc7c10 */ /* 0x000fe4000affe4ff */
[C---:B--2---:R-:W-:Y:S02]  /*c2f0*/  @!P4 LEA R228, P5, R134.reuse, R208, 0x1 ;  /* 0x000000d086e4c211 */ /* 0x044fe400078a08ff */
[----:B------:R-:W-:Y:S01]  /*c300*/  @!PT LDS RZ, [RZ] ;  /* 0x00000000fffff984 */ /* 0x000fe20000000800 */
[----:B------:R-:W-:Y:S01]  /*c310*/  @!PT LDS RZ, [RZ] ;  /* 0x00000000fffff984 */ /* 0x000fe20000000800 */
[----:B------:R-:W-:Y:S01]  /*c320*/  @!PT LDS RZ, [RZ] ;  /* 0x00000000fffff984 */ /* 0x000fe20000000800 */
[----:B------:R-:W-:Y:S01]  /*c330*/  @!P2 LDGSTS.E.BYPASS.LTC128B.128 [R207+0x16000], desc[UR20][R224.64+0x100] ;  /* 0x16000100e0cfafae */ /* 0x000fe2000b901d54 */
[C---:B----4-:R-:W-:Y:S02]  /*c340*/  @!P3 LEA R132, P1, R134.reuse, R132, 0x1 ;  /* 0x000000848684b211 */ /* 0x050fe400078208ff */
[C-C-:B------:R-:W-:Y:S02]  /*c350*/  @!P4 LEA.HI.X R229, R134.reuse, R209, R220.reuse, 0x1, P5 ;  /* 0x000000d186e5c211 */ /* 0x140fe400028f0cdc */
[----:B------:R-:W-:Y:S01]  /*c360*/  @P4 STS.128 [R207+0x13000], RZ ;  /* 0x013000ffcf004388 */ /* 0x000fe20000000c00 */
[C-C-:B------:R-:W-:Y:S02]  /*c370*/  @!P3 LEA.HI.X R133, R134.reuse, R133, R220.reuse, 0x1, P1 ;  /* 0x000000858685b211 */ /* 0x140fe400008f0cdc */
[C---:B-----5:R-:W-:Y:S02]  /*c380*/  @!P2 LEA R2, P0, R134.reuse, R2, 0x1 ;  /* 0x000000028602a211 */ /* 0x060fe400078008ff */
[----:B------:R-:W-:Y:S01]  /*c390*/  @!PT LDS RZ, [RZ] ;  /* 0x00000000fffff984 */ /* 0x000fe20000000800 */
[----:B------:R-:W-:Y:S01]  /*c3a0*/  @!PT LDS RZ, [RZ] ;  /* 0x00000000fffff984 */ /* 0x000fe20000000800 */
[----:B------:R-:W-:Y:S01]  /*c3b0*/  @!PT LDS RZ, [RZ] ;  /* 0x00000000fffff984 */ /* 0x000fe20000000800 */
[----:B------:R-:W-:Y:S01]  /*c3c0*/  @!P4 LDGSTS.E.BYPASS.LTC128B.128 [R207+0x13000], desc[UR20][R228.64] ;  /* 0x13000000e4cfcfae */ /* 0x000fe2000b901d54 */
[----:B------:R-:W-:Y:S02]  /*c3d0*/  ISETP.LT.AND P5, PT, RZ, UR17, PT ;  /* 0x00000011ff007c0c */ /* 0x000fe4000bfa1270 */
[----:B------:R-:W-:Y:S02]  /*c3e0*/  @!P2 LEA.HI.X R3, R134, R3, R220, 0x1, P0 ;  /* 0x000000038603a211 */ /* 0x000fe400000f0cdc */
[----:B------:R-:W-:Y:S05]  /*c3f0*/  @P3 STS.128 [R207+0x15000], RZ ;  /* 0x015000ffcf003388 */ /* 0x000fea0000000c00 */
[----:B------:R-:W-:Y:S01]  /*c400*/  @!PT LDS RZ, [RZ] ;  /* 0x00000000fffff984 */ /* 0x000fe20000000800 */
[----:B------:R-:W-:Y:S01]  /*c410*/  @!PT LDS RZ, [RZ] ;  /* 0x00000000fffff984 */ /* 0x000fe20000000800 */
[----:B------:R-:W-:Y:S01]  /*c420*/  @!PT LDS RZ, [RZ] ;  /* 0x00000000fffff984 */ /* 0x000fe20000000800 */
[----:B------:R-:W-:Y:S05]  /*c430*/  @!P3 LDGSTS.E.BYPASS.LTC128B.128 [R207+0x15000], desc[UR20][R132.64+0x80] ;  /* 0x1500008084cfbfae */ /* 0x000fea000b901d54 */
[----:B------:R-:W-:Y:S05]  /*c440*/  @P2 STS.128 [R207+0x17000], RZ ;  /* 0x017000ffcf002388 */ /* 0x000fea0000000c00 */
[----:B------:R-:W-:Y:S01]  /*c450*/  @!PT LDS RZ, [RZ] ;  /* 0x00000000fffff984 */ /* 0x000fe20000000800 */
[----:B------:R-:W-:Y:S01]  /*c460*/  @!PT LDS RZ, [RZ] ;  /* 0x00000000fffff984 */ /* 0x000fe20000000800 */
[----:B------:R-:W-:Y:S01]  /*c470*/  @!PT LDS RZ, [RZ] ;  /* 0x00000000fffff984 */ /* 0x000fe20000000800 */
[----:B------:R1:W-:Y:S05]  /*c480*/  @!P2 LDGSTS.E.BYPASS.LTC128B.128 [R207+0x17000], desc[UR20][R2.64+0x100] ;  /* 0x1700010002cfafae */ /* 0x0003ea000b901d54 */
[----:B------:R-:W-:Y:S05]  /*c490*/  LDSM.16.M88.4 R136, [R206] ;  /* 0x00000000ce88783b */ /* 0x000fea0000000200 */
[----:B------:R-:W2:Y:S05]  /*c4a0*/  LDSM.16.M88.4 R140, [R205+0xc000] ;  /* 0x00c00000cd8c783b */ /* 0x000eaa0000000200 */
[----:B------:R-:W3:Y:S05]  /*c4b0*/  LDSM.16.M88.4 R144, [R205+0xc800] ;  /* 0x00c80000cd90783b */ /* 0x000eea0000000200 */
[----:B------:R-:W4:Y:S05]  /*c4c0*/  LDSM.16.M88.4 R148, [R205+0xd000] ;  /* 0x00d00000cd94783b */ /* 0x000f2a0000000200 */
[----:B------:R-:W5:Y:S05]  /*c4d0*/  LDSM.16.M88.4 R152, [R205+0xd800] ;  /* 0x00d80000cd98783b */ /* 0x000f6a0000000200 */
[----:B------:R-:W0:Y:S05]  /*c4e0*/  LDGDEPBAR ;  /* 0x00000000000079af */ /* 0x000e2a0000000000 */
[----:B------:R-:W-:Y:S05]  /*c4f0*/  LDSM.16.M88.4 R156, [R204] ;  /* 0x00000000cc9c783b */ /* 0x000fea0000000200 */
[----:B------:R-:W1:Y:S05]  /*c500*/  LDSM.16.M88.4 R160, [R203] ;  /* 0x00000000cba0783b */ /* 0x000e6a0000000200 */
[----:B------:R-:W1:Y:S05]  /*c510*/  LDSM.16.M88.4 R164, [R195] ;  /* 0x00000000c3a4783b */ /* 0x000e6a0000000200 */
[----:B------:R-:W1:Y:S01]  /*c520*/  LDSM.16.M88.4 R168, [R194] ;  /* 0x00000000c2a8783b */ /* 0x000e620000000200 */
[C---:B--2---:R-:W-:Y:S04]  /*c530*/  HMMA.16816.F32.BF16 R4, R136.reuse, R140, RZ ;  /* 0x0000008c8804723c */ /* 0x044fe800000418ff */
[----:B------:R-:W2:Y:S02]  /*c540*/  LDSM.16.M88.4 R172, [R193] ;  /* 0x00000000c1ac783b */ /* 0x000ea40000000200 */
[C---:B------:R-:W-:Y:S03]  /*c550*/  HMMA.16816.F32.BF16 R8, R136.reuse, R142, RZ ;  /* 0x0000008e8808723c */ /* 0x040fe600000418ff */
[----:B------:R-:W-:Y:S03]  /*c560*/  LDSM.16.M88.4 R176, [R202] ;  /* 0x00000000cab0783b */ /* 0x000fe60000000200 */
[C---:B---3--:R-:W-:Y:S02]  /*c570*/  HMMA.16816.F32.BF16 R12, R136.reuse, R144, RZ ;  /* 0x00000090880c723c */ /* 0x048fe400000418ff */
[----:B------:R-:W3:Y:S04]  /*c580*/  LDSM.16.M88.4 R180, [R199+0xc000] ;  /* 0x00c00000c7b4783b */ /* 0x000ee80000000200 */
[C---:B------:R-:W-:Y:S01]  /*c590*/  HMMA.16816.F32.BF16 R16, R136.reuse, R146, RZ ;  /* 0x000000928810723c */ /* 0x040fe200000418ff */
[----:B------:R-:W-:Y:S05]  /*c5a0*/  LDSM.16.M88.4 R140, [R199+0xd000] ;  /* 0x00d00000c78c783b */ /* 0x000fea0000000200 */
[C---:B----4-:R-:W-:Y:S01]  /*c5b0*/  HMMA.16816.F32.BF16 R20, R136.reuse, R148, RZ ;  /* 0x000000948814723c */ /* 0x050fe200000418ff */
[----:B------:R-:W-:Y:S05]  /*c5c0*/  LDSM.16.M88.4 R144, [R199+0xd800] ;  /* 0x00d80000c790783b */ /* 0x000fea0000000200 */
[C---:B------:R-:W-:Y:S01]  /*c5d0*/  HMMA.16816.F32.BF16 R24, R136.reuse, R150, RZ ;  /* 0x000000968818723c */ /* 0x040fe200000418ff */
[----:B------:R-:W-:Y:S05]  /*c5e0*/  LDSM.16.M88.4 R148, [R201] ;  /* 0x00000000c994783b */ /* 0x000fea0000000200 */
[C---:B-----5:R-:W-:Y:S06]  /*c5f0*/  HMMA.16816.F32.BF16 R28, R136.reuse, R152, RZ ;  /* 0x00000098881c723c */ /* 0x060fec00000418ff */
[----:B------:R-:W-:Y:S01]  /*c600*/  HMMA.16816.F32.BF16 R32, R136, R154, RZ ;  /* 0x0000009a8820723c */ /* 0x000fe200000418ff */
[----:B------:R-:W4:Y:S05]  /*c610*/  LDSM.16.M88.4 R136, [R199+0xc800] ;  /* 0x00c80000c788783b */ /* 0x000f2a0000000200 */
[C---:B-1----:R-:W-:Y:S01]  /*c620*/  HMMA.16816.F32.BF16 R4, R156.reuse, R160, R4 ;  /* 0x000000a09c04723c */ /* 0x042fe20000041804 */
[----:B------:R-:W1:Y:S05]  /*c630*/  LDSM.16.M88.4 R152, [R192] ;  /* 0x00000000c098783b */ /* 0x000e6a0000000200 */
        /* <DEDUP_REMOVED lines=8> */
[C---:B--2---:R-:W-:Y:S06]  /*c6c0*/  HMMA.16816.F32.BF16 R28, R156.reuse, R172, R28 ;  /* 0x000000ac9c1c723c */ /* 0x044fec000004181c */
[----:B------:R-:W-:Y:S01]  /*c6d0*/  HMMA.16816.F32.BF16 R32, R156, R174, R32 ;  /* 0x000000ae9c20723c */ /* 0x000fe20000041820 */
[----:B------:R-:W2:Y:S05]  /*c6e0*/  LDSM.16.M88.4 R156, [R192+0x800] ;  /* 0x00080000c09c783b */ /* 0x000eaa0000000200 */
[C---:B---3--:R-:W-:Y:S01]  /*c6f0*/  HMMA.16816.F32.BF16 R4, R176.reuse, R180, R4 ;  /* 0x000000b4b004723c */ /* 0x048fe20000041804 */
[----:B------:R-:W3:Y:S05]  /*c700*/  LDSM.16.M88.4 R172, [R205+0xe000] ;  /* 0x00e00000cdac783b */ /* 0x000eea0000000200 */
[C---:B------:R-:W-:Y:S01]  /*c710*/  HMMA.16816.F32.BF16 R8, R176.reuse, R182, R8 ;  /* 0x000000b6b008723c */ /* 0x040fe20000041808 */
[----:B------:R-:W-:Y:S05]  /*c720*/  LDSM.16.M88.4 R180, [R191] ;  /* 0x00000000bfb4783b */ /* 0x000fea0000000200 */
[C---:B----4-:R-:W-:Y:S06]  /*c730*/  HMMA.16816.F32.BF16 R12, R176.reuse, R136, R12 ;  /* 0x00000088b00c723c */ /* 0x050fec000004180c */
[C---:B------:R-:W-:Y:S01]  /*c740*/  HMMA.16816.F32.BF16 R16, R176.reuse, R138, R16 ;  /* 0x0000008ab010723c */ /* 0x040fe20000041810 */
[----:B------:R-:W4:Y:S05]  /*c750*/  LDSM.16.M88.4 R136, [R205+0xe800] ;  /* 0x00e80000cd88783b */ /* 0x000f2a0000000200 */
[C---:B------:R-:W-:Y:S06]  /*c760*/  HMMA.16816.F32.BF16 R20, R176.reuse, R140, R20 ;  /* 0x0000008cb014723c */ /* 0x040fec0000041814 */
[C---:B------:R-:W-:Y:S01]  /*c770*/  HMMA.16816.F32.BF16 R24, R176.reuse, R142, R24 ;  /* 0x0000008eb018723c */ /* 0x040fe20000041818 */
[----:B------:R-:W5:Y:S05]  /*c780*/  LDSM.16.M88.4 R140, [R205+0xf000] ;  /* 0x00f00000cd8c783b */ /* 0x000f6a0000000200 */
[C---:B------:R-:W-:Y:S06]  /*c790*/  HMMA.16816.F32.BF16 R28, R176.reuse, R144, R28 ;  /* 0x00000090b01c723c */ /* 0x040fec000004181c */
[----:B------:R-:W-:Y:S01]  /*c7a0*/  HMMA.16816.F32.BF16 R32, R176, R146, R32 ;  /* 0x00000092b020723c */ /* 0x000fe20000041820 */
[----:B------:R-:W5:Y:S05]  /*c7b0*/  LDSM.16.M88.4 R144, [R205+0xf800] ;  /* 0x00f80000cd90783b */ /* 0x000f6a0000000200 */
[C---:B-1----:R-:W-:Y:S01]  /*c7c0*/  HMMA.16816.F32.BF16 R4, R148.reuse, R152, R4 ;  /* 0x000000989404723c */ /* 0x042fe20000041804 */
[----:B------:R-:W1:Y:S05]  /*c7d0*/  LDSM.16.M88.4 R176, [R204+0x4000] ;  /* 0x00400000ccb0783b */ /* 0x000e6a0000000200 */
[C---:B------:R-:W-:Y:S01]  /*c7e0*/  HMMA.16816.F32.BF16 R8, R148.reuse, R154, R8 ;  /* 0x0000009a9408723c */ /* 0x040fe20000041808 */
[----:B------:R-:W-:Y:S05]  /*c7f0*/  LDSM.16.M88.4 R152, [R189] ;  /* 0x00000000bd98783b */ /* 0x000fea0000000200 */
[C---:B--2---:R-:W-:Y:S06]  /*c800*/  HMMA.16816.F32.BF16 R12, R148.reuse, R156, R12 ;  /* 0x0000009c940c723c */ /* 0x044fec000004180c */
[C---:B------:R-:W-:Y:S01]  /*c810*/  HMMA.16816.F32.BF16 R16, R148.reuse, R158, R16 ;  /* 0x0000009e9410723c */ /* 0x040fe20000041810 */
[----:B------:R-:W-:Y:S05]  /*c820*/  LDSM.16.M88.4 R156, [R188] ;  /* 0x00000000bc9c783b */ /* 0x000fea0000000200 */
[C---:B------:R-:W-:Y:S06]  /*c830*/  HMMA.16816.F32.BF16 R20, R148.reuse, R160, R20 ;  /* 0x000000a09414723c */ /* 0x040fec0000041814 */
[C---:B------:R-:W-:Y:S01]  /*c840*/  HMMA.16816.F32.BF16 R24, R148.reuse, R162, R24 ;  /* 0x000000a29418723c */ /* 0x040fe20000041818 */
[----:B------:R-:W-:Y:S05]  /*c850*/  LDSM.16.M88.4 R160, [R202+0x4000] ;  /* 0x00400000caa0783b */ /* 0x000fea0000000200 */
[C---:B------:R-:W-:Y:S06]  /*c860*/  HMMA.16816.F32.BF16 R28, R148.reuse, R164, R28 ;  /* 0x000000a4941c723c */ /* 0x040fec000004181c */
[----:B------:R-:W-:Y:S01]  /*c870*/  HMMA.16816.F32.BF16 R32, R148, R166, R32 ;  /* 0x000000a69420723c */ /* 0x000fe20000041820 */
[----:B------:R-:W2:Y:S05]  /*c880*/  LDSM.16.M88.4 R148, [R190] ;  /* 0x00000000be94783b */ /* 0x000eaa0000000200 */
[C---:B---3--:R-:W-:Y:S01]  /*c890*/  HMMA.16816.F32.BF16 R4, R168.reuse, R172, R4 ;  /* 0x000000aca804723c */ /* 0x048fe20000041804 */
[----:B------:R-:W3:Y:S05]  /*c8a0*/  LDSM.16.M88.4 R164, [R199+0xe000] ;  /* 0x00e00000c7a4783b */ /* 0x000eea0000000200 */
[C---:B------:R-:W-:Y:S01]  /*c8b0*/  HMMA.16816.F32.BF16 R8, R168.reuse, R174, R8 ;  /* 0x000000aea808723c */ /* 0x040fe20000041808 */
[----:B------:R-:W-:Y:S05]  /*c8c0*/  LDSM.16.M88.4 R172, [R192+0x2000] ;  /* 0x00200000c0ac783b */ /* 0x000fea0000000200 */
[C---:B----4-:R-:W-:Y:S06]  /*c8d0*/  HMMA.16816.F32.BF16 R12, R168.reuse, R136, R12 ;  /* 0x00000088a80c723c */ /* 0x050fec000004180c */
[C---:B------:R-:W-:Y:S01]  /*c8e0*/  HMMA.16816.F32.BF16 R16, R168.reuse, R138, R16 ;  /* 0x0000008aa810723c */ /* 0x040fe20000041810 */
[----:B------:R-:W4:Y:S05]  /*c8f0*/  LDSM.16.M88.4 R136, [R199+0xe800] ;  /* 0x00e80000c788783b */ /* 0x000f2a0000000200 */
[C---:B-----5:R-:W-:Y:S06]  /*c900*/  HMMA.16816.F32.BF16 R20, R168.reuse, R140, R20 ;  /* 0x0000008ca814723c */ /* 0x060fec0000041814 */
        /* <DEDUP_REMOVED lines=8> */
[----:B------:R-:W-:Y:S05]  /*c990*/  LDSM.16.M88.4 R180, [R205+0x10000] ;  /* 0x01000000cdb4783b */ /* 0x000fea0000000200 */
[C---:B--2---:R-:W-:Y:S06]  /*c9a0*/  HMMA.16816.F32.BF16 R12, R176.reuse, R148, R12 ;  /* 0x00000094b00c723c */ /* 0x044fec000004180c */
[C---:B------:R-:W-:Y:S01]  /*c9b0*/  HMMA.16816.F32.BF16 R16, R176.reuse, R150, R16 ;  /* 0x00000096b010723c */ /* 0x040fe20000041810 */
[----:B------:R-:W2:Y:S05]  /*c9c0*/  LDSM.16.M88.4 R148, [R192+0x2800] ;  /* 0x00280000c094783b */ /* 0x000eaa0000000200 */
[C---:B------:R-:W-:Y:S06]  /*c9d0*/  HMMA.16816.F32.BF16 R20, R176.reuse, R152, R20 ;  /* 0x00000098b014723c */ /* 0x040fec0000041814 */
[C---:B------:R-:W-:Y:S01]  /*c9e0*/  HMMA.16816.F32.BF16 R24, R176.reuse, R154, R24 ;  /* 0x0000009ab018723c */ /* 0x040fe20000041818 */
[----:B------:R-:W2:Y:S05]  /*c9f0*/  LDSM.16.M88.4 R152, [R192+0x3000] ;  /* 0x00300000c098783b */ /* 0x000eaa0000000200 */
[C---:B------:R-:W-:Y:S06]  /*ca00*/  HMMA.16816.F32.BF16 R28, R176.reuse, R156, R28 ;  /* 0x0000009cb01c723c */ /* 0x040fec000004181c */
        /* <DEDUP_REMOVED lines=21> */
[----:B------:R-:W2:Y:S05]  /*cb60*/  LDSM.16.M88.4 R148, [R186] ;  /* 0x00000000ba94783b */ /* 0x000eaa0000000200 */
[C---:B------:R-:W-:Y:S06]  /*cb70*/  HMMA.16816.F32.BF16 R20, R168.reuse, R152, R20 ;  /* 0x00000098a814723c */ /* 0x040fec0000041814 */
[C---:B------:R-:W-:Y:S01]  /*cb80*/  HMMA.16816.F32.BF16 R24, R168.reuse, R154, R24 ;  /* 0x0000009aa818723c */ /* 0x040fe20000041818 */
[----:B------:R-:W2:Y:S05]  /*cb90*/  LDSM.16.M88.4 R152, [R185] ;  /* 0x00000000b998783b */ /* 0x000eaa0000000200 */
        /* <DEDUP_REMOVED lines=16> */
[----:B------:R-:W5:Y:S01]  /*cca0*/  LDSM.16.M88.4 R176, [R201+0x8000] ;  /* 0x00800000c9b0783b */ /* 0x000f620000000200 */
[C---:B-1----:R-:W-:Y:S06]  /*ccb0*/  HMMA.16816.F32.BF16 R4, R160.reuse, R164, R4 ;  /* 0x000000a4a004723c */ /* 0x042fec0000041804 */
[C---:B------:R-:W-:Y:S06]  /*ccc0*/  HMMA.16816.F32.BF16 R8, R160.reuse, R166, R8 ;  /* 0x000000a6a008723c */ /* 0x040fec0000041808 */
[C---:B--2---:R-:W-:Y:S06]  /*ccd0*/  HMMA.16816.F32.BF16 R12, R160.reuse, R148, R12 ;  /* 0x00000094a00c723c */ /* 0x044fec000004180c */
[C---:B------:R-:W-:Y:S06]  /*cce0*/  HMMA.16816.F32.BF16 R16, R160.reuse, R150, R16 ;  /* 0x00000096a010723c */ /* 0x040fec0000041810 */
[C---:B------:R-:W-:Y:S06]  /*ccf0*/  HMMA.16816.F32.BF16 R20, R160.reuse, R152, R20 ;  /* 0x00000098a014723c */ /* 0x040fec0000041814 */
[C---:B------:R-:W-:Y:S06]  /*cd00*/  HMMA.16816.F32.BF16 R24, R160.reuse, R154, R24 ;  /* 0x0000009aa018723c */ /* 0x040fec0000041818 */
[C---:B------:R-:W-:Y:S06]  /*cd10*/  HMMA.16816.F32.BF16 R28, R160.reuse, R156, R28 ;  /* 0x0000009ca01c723c */ /* 0x040fec000004181c */
[----:B------:R-:W-:Y:S06]  /*cd20*/  HMMA.16816.F32.BF16 R32, R160, R158, R32 ;  /* 0x0000009ea020723c */ /* 0x000fec0000041820 */
[C---:B---3--:R-:W-:Y:S06]  /*cd30*/  HMMA.16816.F32.BF16 R4, R168.reuse, R172, R4 ;  /* 0x000000aca804723c */ /* 0x048fec0000041804 */
[C---:B------:R-:W-:Y:S06]  /*cd40*/  HMMA.16816.F32.BF16 R8, R168.reuse, R174, R8 ;  /* 0x000000aea808723c */ /* 0x040fec0000041808 */
[C---:B----4-:R-:W-:Y:S06]  /*cd50*/  HMMA.16816.F32.BF16 R12, R168.reuse, R136, R12 ;  /* 0x00000088a80c723c */ /* 0x050fec000004180c */
        /* <DEDUP_REMOVED lines=114> */
.L_x_173:
[----:B---34-:R-:W-:Y:S01]  /*d480*/  FMNMX.FTZ R7, R133, R2, !PT ;  /* 0x0000000285077209 */ /* 0x018fe20007810000 */
        /* <DEDUP_REMOVED lines=378> */
.L_x_171:
        /* <DEDUP_REMOVED lines=219> */
.L_x_175:
        /* <DEDUP_REMOVED lines=24> */
.L_x_176:
        /* <DEDUP_REMOVED lines=111> */
.L_x_178:
[----:B------:R-:W-:Y:S05]  /*10250*/  BSYNC B0 ;  /* 0x0000000000007941 */ /* 0x000fea0003800000 */
.L_x_177:
        /* <DEDUP_REMOVED lines=38> */
.L_x_180:
[----:B------:R-:W-:Y:S05]  /*104c0*/  BSYNC B0 ;  /* 0x0000000000007941 */ /* 0x000fea0003800000 */
.L_x_179:
        /* <DEDUP_REMOVED lines=24> */
.L_x_182:
[----:B------:R-:W-:Y:S05]  /*10650*/  BSYNC B0 ;  /* 0x0000000000007941 */ /* 0x000fea0003800000 */
.L_x_181:
        /* <DEDUP_REMOVED lines=24> */
.L_x_184:
[----:B------:R-:W-:Y:S05]  /*107e0*/  BSYNC B0 ;  /* 0x0000000000007941 */ /* 0x000fea0003800000 */
.L_x_183:
        /* <DEDUP_REMOVED lines=23> */
.L_x_141:
        /* <DEDUP_REMOVED lines=89> */
.L_x_186:
[----:B------:R-:W-:Y:S05]  /*10ef0*/  BSYNC B0 ;  /* 0x0000000000007941 */ /* 0x000fea0003800000 */
.L_x_185:
        /* <DEDUP_REMOVED lines=22> */
.L_x_188:
[----:B------:R-:W-:Y:S05]  /*11060*/  BSYNC B0 ;  /* 0x0000000000007941 */ /* 0x000fea0003800000 */
.L_x_187:
        /* <DEDUP_REMOVED lines=22> */
.L_x_190:
[----:B------:R-:W-:Y:S05]  /*111d0*/  BSYNC B0 ;  /* 0x0000000000007941 */ /* 0x000fea0003800000 */
.L_x_189:
        /* <DEDUP_REMOVED lines=23> */
.L_x_192:
[----:B------:R-:W-:Y:S05]  /*11350*/  BSYNC B0 ;  /* 0x0000000000007941 */ /* 0x000fea0003800000 */
.L_x_191:
        /* <DEDUP_REMOVED lines=10> */
.L_x_194:
[----:B------:R-:W-:Y:S05]  /*11400*/  BSYNC B0 ;  /* 0x0000000000007941 */ /* 0x000fea0003800000 */
.L_x_193:
        /* <DEDUP_REMOVED lines=10> */
.L_x_196:
[----:B------:R-:W-:Y:S05]  /*114b0*/  BSYNC B0 ;  /* 0x0000000000007941 */ /* 0x000fea0003800000 */
.L_x_195:
        /* <DEDUP_REMOVED lines=10> */
.L_x_198:
[----:B------:R-:W-:Y:S05]  /*11560*/  BSYNC B0 ;  /* 0x0000000000007941 */ /* 0x000fea0003800000 */
.L_x_197:
        /* <DEDUP_REMOVED lines=10> */
.L_x_199:
        /* <DEDUP_REMOVED lines=15> */
.L_x_802:


//--------------------- .text._ZN5flash16flash_fwd_kernelI23Flash_fwd_kernel_traitsILi192ELi128ELi64ELi8ELb0ELb0EN7cutlass10bfloat16_tE19Flash_kernel_traitsILi192ELi128ELi64ELi8ES3_EELb0ELb1ELb0ELb1ELb0ELb0ELb0ELb0EEEvNS_16Flash_fwd_paramsE --------------------------
	.section	.text._ZN5flash16flash_fwd_kernelI23Flash_fwd_kernel_traitsILi192ELi128ELi64ELi8ELb0ELb0EN7cutlass10bfloat16_tE19Flash_kernel_traitsILi192ELi128ELi64ELi8ES3_EELb0ELb1ELb0ELb1ELb0ELb0ELb0ELb0EEEvNS_16Flash_fwd_paramsE,"ax",@progbits
	.align	128
        .global         _ZN5flash16flash_fwd_kernelI23Flash_fwd_kernel_traitsILi192ELi128ELi64ELi8ELb0ELb0EN7cutlass10bfloat16_tE19Flash_kernel_traitsILi192ELi128ELi64ELi8ES3_EELb0ELb1ELb0ELb1ELb0ELb0ELb0ELb0EEEvNS_16Flash_fwd_paramsE
        .type           _ZN5flash16flash_fwd_kernelI23Flash_fwd_kernel_traitsILi192ELi128ELi64ELi8ELb0ELb0EN7cutlass10bfloat16_tE19Flash_kernel_traitsILi192ELi128ELi64ELi8ES3_EELb0ELb1ELb0ELb1ELb0ELb0ELb0ELb0EEEvNS_16Flash_fwd_paramsE,@function
        .size           _ZN5flash16flash_fwd_kernelI23Flash_fwd_kernel_traitsILi192ELi128ELi64ELi8ELb0ELb0EN7cutlass10bfloat16_tE19Flash_kernel_traitsILi192ELi128ELi64ELi8ES3_EELb0ELb1ELb0ELb1ELb0ELb0ELb0ELb0EEEvNS_16Flash_fwd_paramsE,(.L_x_803 - _ZN5flash16flash_fwd_kernelI23Flash_fwd_kernel_traitsILi192ELi128ELi64ELi8ELb0ELb0EN7cutlass10bfloat16_tE19Flash_kernel_traitsILi192ELi128ELi64ELi8ES3_EELb0ELb1ELb0ELb1ELb0ELb0ELb0ELb0EEEvNS_16Flash_fwd_paramsE)
        .other          _ZN5flash16flash_fwd_kernelI23Flash_fwd_kernel_traitsILi192ELi128ELi64ELi8ELb0ELb0EN7cutlass10bfloat16_tE19Flash_kernel_traitsILi192ELi128ELi64ELi8ES3_EELb0ELb1ELb0ELb1ELb0ELb0ELb0ELb0EEEvNS_16Flash_fwd_paramsE,@"STO_CUDA_ENTRY STV_DEFAULT"
_ZN5flash16flash_fwd_kernelI23Flash_fwd_kernel_traitsILi192ELi128ELi64ELi8ELb0ELb0EN7cutlass10bfloat16_tE19Flash_kernel_traitsILi192ELi128ELi64ELi8ES3_EELb0ELb1ELb0ELb1ELb0ELb0ELb0ELb0EEEvNS_16Flash_fwd_paramsE:
.text._ZN5flash16flash_fwd_kernelI23Flash_fwd_kernel_traitsILi192ELi128ELi64ELi8ELb0ELb0EN7cutlass10bfloat16_tE19Flash_kernel_traitsILi192ELi128ELi64ELi8ES3_EELb0ELb1ELb0ELb1ELb0ELb0ELb0ELb0EEEvNS_16Flash_fwd_paramsE:
        /* <DEDUP_REMOVED lines=54> */
.L_x_200:
[----:B------:R-:W-:-:S05]  /*0360*/  ULDC UR7, c[0x0][0x2c8] ;  /* 0x0000b20000077ab9 */ /* 0x000fca0000000800 */
.L_x_201:
        /* <DEDUP_REMOVED lines=38> */
[----:B------:R-:W2:Y:S01]  /*05d0*/  S2R R3, SR_CTAID.Z ;  /* 0x0000000000037919 */ /* 0x000ea20000002700 */
[----:B------:R-:W-:Y:S01]  /*05e0*/  IMAD.MOV.U32 R6, RZ, RZ, RZ ;  /* 0x000000ffff067224 */ /* 0x000fe200078e00ff */
[----:B------:R-:W-:Y:S01]  /*05f0*/  SHF.R.S32.HI R11, RZ, 0x1f, R4 ;  /* 0x0000001fff0b7819 */ /* 0x000fe20000011404 */
[----:B------:R-:W-:Y:S01]  /*0600*/  UISETP.NE.AND UP1, UPT, UR15, -0x1, UPT ;  /* 0xffffffff0f00788c */ /* 0x000fe2000bf25270 */
[----:B------:R-:W-:Y:S01]  /*0610*/  IMAD.U32 R17, RZ, RZ, UR16 ;  /* 0x00000010ff117e24 */ /* 0x000fe2000f8e00ff */
[----:B------:R-:W-:Y:S02]  /*0620*/  UIADD3 UR14, -UR24, UR17, URZ ;  /* 0x00000011180e7290 */ /* 0x000fe4000fffe13f */
[----:B------:R-:W-:-:S06]  /*0630*/  UISETP.NE.AND UP0, UPT, UR6, -0x1, UPT ;  /* 0xffffffff0600788c */ /* 0x000fcc000bf05270 */
[----:B------:R-:W-:Y:S01]  /*0640*/  PLOP3.LUT P2, PT, PT, PT, UP0, 0x80, 0x0 ;  /* 0x000000000000781c */ /* 0x000fe20003f4f008 */
[----:B------:R-:W-:Y:S01]  /*0650*/  @UP1 ULDC.64 UR4, c[0x0][0x240] ;  /* 0x0000900000041ab9 */ /* 0x000fe20000000a00 */
[----:B------:R-:W-:Y:S02]  /*0660*/  @!UP1 USHF.R.S32.HI UR7, URZ, 0x1f, UR26 ;  /* 0x0000001f3f079899 */ /* 0x000fe4000801141a */
[----:B------:R-:W-:Y:S01]  /*0670*/  @UP1 UIMAD.WIDE.U32 UR18, UR15, UR4, URZ ;  /* 0x000000040f1212a5 */ /* 0x000fe2000f8e003f */
[----:B------:R-:W-:-:S03]  /*0680*/  @UP0 ULDC.64 UR8, c[0x0][0x248] ;  /* 0x0000920000080ab9 */ /* 0x000fc60000000a00 */
[----:B------:R-:W-:Y:S01]  /*0690*/  @UP1 UIMAD UR12, UR15, UR5, UR19 ;  /* 0x000000050f0c12a4 */ /* 0x000fe2000f8e0213 */
[----:B-1----:R-:W-:Y:S02]  /*06a0*/  IABS R2, R0 ;  /* 0x0000000000027213 */ /* 0x002fe40000000000 */
[----:B------:R-:W-:Y:S02]  /*06b0*/  @!UP1 ULDC.64 UR4, c[0x0][0x228] ;  /* 0x00008a0000049ab9 */ /* 0x000fe40000000a00 */
[----:B------:R-:W-:Y:S01]  /*06c0*/  @!UP1 UIMAD UR7, UR7, UR4, URZ ;  /* 0x00000004070792a4 */ /* 0x000fe2000f8e023f */
[----:B------:R-:W1:Y:S01]  /*06d0*/  I2F.RP R9, R2 ;  /* 0x0000000200097306 */ /* 0x000e620000209400 */
[----:B------:R-:W-:Y:S02]  /*06e0*/  @!UP1 UIMAD.WIDE.U32 UR32, UR26, UR4, URZ ;  /* 0x000000041a2092a5 */ /* 0x000fe4000f8e003f */
[----:B------:R-:W-:Y:S01]  /*06f0*/  @UP0 UIADD3 UR4, UR10, UR6, URZ ;  /* 0x000000060a040290 */ /* 0x000fe2000fffe03f */
[----:B--2---:R-:W-:Y:S01]  /*0700*/  IABS R3, R3 ;  /* 0x0000000300037213 */ /* 0x004fe20000000000 */
[----:B------:R-:W-:-:S02]  /*0710*/  @!UP1 UIMAD UR5, UR26, UR5, UR7 ;  /* 0x000000051a0592a4 */ /* 0x000fc4000f8e0207 */
[----:B------:R-:W-:Y:S02]  /*0720*/  @UP0 UIMAD.WIDE.U32 UR30, UR4, UR8, URZ ;  /* 0x00000008041e02a5 */ /* 0x000fe4000f8e003f */
[----:B------:R-:W-:Y:S02]  /*0730*/  @UP0 UIMAD UR4, UR4, UR9, URZ ;  /* 0x00000009040402a4 */ /* 0x000fe4000f8e023f */
[----:B------:R-:W-:Y:S02]  /*0740*/  @!UP1 UIADD3 UR12, UR33, UR5, URZ ;  /* 0x00000005210c9290 */ /* 0x000fe4000fffe03f */
[----:B------:R-:W-:Y:S01]  /*0750*/  @UP0 UIADD3 UR4, UR31, UR4, URZ ;  /* 0x000000041f040290 */ /* 0x000fe2000fffe03f */
[----:B-1----:R-:W1:Y:S01]  /*0760*/  MUFU.RCP R7, R9 ;  /* 0x0000000900077308 */ /* 0x002e620000001000 */
[----:B------:R-:W-:Y:S01]  /*0770*/  @!UP1 UMOV UR18, UR32 ;  /* 0x0000002000129c82 */ /* 0x000fe20008000000 */
[----:B-1----:R-:W-:-:S06]  /*0780*/  VIADD R7, R7, 0xffffffe ;  /* 0x0ffffffe07077836 */ /* 0x002fcc0000000000 */
[----:B------:R-:W1:Y:S02]  /*0790*/  F2I.FTZ.U32.TRUNC.NTZ R7, R7 ;  /* 0x0000000700077305 */ /* 0x000e64000021f000 */
[----:B-1----:R-:W-:-:S04]  /*07a0*/  IMAD.MOV R5, RZ, RZ, -R7 ;  /* 0x000000ffff057224 */ /* 0x002fc800078e0a07 */
[----:B------:R-:W-:-:S04]  /*07b0*/  IMAD R8, R5, R2, RZ ;  /* 0x0000000205087224 */ /* 0x000fc800078e02ff */
[----:B------:R-:W-:Y:S01]  /*07c0*/  IMAD.HI.U32 R8, R7, R8, R6 ;  /* 0x0000000807087227 */ /* 0x000fe200078e0006 */
[----:B------:R-:W-:-:S04]  /*07d0*/  LEA.HI R6, R11, R4, RZ, 0x3 ;  /* 0x000000040b067211 */ /* 0x000fc800078f18ff */
[----:B------:R-:W-:Y:S01]  /*07e0*/  SHF.R.S32.HI R12, RZ, 0x3, R6 ;  /* 0x00000003ff0c7819 */ /* 0x000fe20000011406 */
[----:B------:R-:W-:-:S03]  /*07f0*/  IMAD.HI.U32 R175, R8, R3, RZ ;  /* 0x0000000308af7227 */ /* 0x000fc600078e00ff */
[--C-:B------:R-:W-:Y:S01]  /*0800*/  SHF.R.S32.HI R13, RZ, 0x1f, R12.reuse ;  /* 0x0000001fff0d7819 */ /* 0x100fe2000001140c */
[C---:B------:R-:W-:Y:S02]  /*0810*/  VIADD R5, R12.reuse, 0x40 ;  /* 0x000000400c057836 */ /* 0x040fe40000000000 */
[----:B------:R-:W-:Y:S02]  /*0820*/  IMAD.MOV R7, RZ, RZ, -R175 ;  /* 0x000000ffff077224 */ /* 0x000fe400078e0aaf */
[C---:B------:R-:W-:Y:S01]  /*0830*/  IMAD.SHL.U32 R203, R12.reuse, 0x40, RZ ;  /* 0x000000400ccb7824 */ /* 0x040fe200078e00ff */
[----:B------:R-:W-:Y:S01]  /*0840*/  ISETP.GE.AND P5, PT, R5, UR14, PT ;  /* 0x0000000e05007c0c */ /* 0x000fe2000bfa6270 */
[----:B------:R-:W-:Y:S02]  /*0850*/  VIADD R5, R12, 0x60 ;  /* 0x000000600c057836 */ /* 0x000fe40000000000 */
[----:B------:R-:W-:Y:S01]  /*0860*/  IMAD R7, R2, R7, R3 ;  /* 0x0000000702077224 */ /* 0x000fe200078e0203 */
[----:B------:R-:W-:Y:S01]  /*0870*/  LOP3.LUT R203, R203, 0x1c0, RZ, 0xc0, !PT ;  /* 0x000001c0cbcb7812 */ /* 0x000fe200078ec0ff */
[----:B------:R-:W-:Y:S01]  /*0880*/  IMAD.WIDE R16, R17, 0x80, R12 ;  /* 0x0000008011107825 */ /* 0x000fe200078e020c */
[----:B------:R-:W-:-:S02]  /*0890*/  ISETP.GE.AND P4, PT, R5, UR14, PT ;  /* 0x0000000e05007c0c */ /* 0x000fc4000bf86270 */
[----:B------:R-:W-:Y:S02]  /*08a0*/  LOP3.LUT R5, R6, 0xfffffff8, RZ, 0xc0, !PT ;  /* 0xfffffff806057812 */ /* 0x000fe400078ec0ff */
[----:B------:R-:W-:Y:S02]  /*08b0*/  ISETP.GT.U32.AND P0, PT, R2, R7, PT ;  /* 0x000000070200720c */ /* 0x000fe40003f04070 */
[----:B------:R-:W-:Y:S01]  /*08c0*/  LEA.HI R3, R11, R4, RZ, 0x6 ;  /* 0x000000040b037211 */ /* 0x000fe200078f30ff */
[----:B------:R-:W-:-:S04]  /*08d0*/  IMAD.IADD R5, R4, 0x1, -R5 ;  /* 0x0000000104057824 */ /* 0x000fc800078e0a05 */
[----:B------:R-:W-:-:S05]  /*08e0*/  IMAD.SHL.U32 R134, R5, 0x8, RZ ;  /* 0x0000000805867824 */ /* 0x000fca00078e00ff */
[----:B------:R-:W-:Y:S01]  /*08f0*/  LOP3.LUT R6, R203, 0x38, R134, 0xf8, !PT ;  /* 0x00000038cb067812 */ /* 0x000fe200078ef886 */
[----:B------:R-:W-:Y:S01]  /*0900*/  @!P0 IMAD.IADD R7, R7, 0x1, -R2 ;  /* 0x0000000107078824 */ /* 0x000fe200078e0a02 */
[----:B------:R-:W-:-:S04]  /*0910*/  SHF.R.U32.HI R203, RZ, 0x3, R203 ;  /* 0x00000003ffcb7819 */ /* 0x000fc800000116cb */
[----:B------:R-:W-:Y:S01]  /*0920*/  LOP3.LUT R203, R6, R203, RZ, 0x3c, !PT ;  /* 0x000000cb06cb7212 */ /* 0x000fe200078e3cff */
[----:B------:R-:W-:Y:S06]  /*0930*/  @P2 BRA `(.L_x_203) ;  /* 0x0000000000302947 */ /* 0x000fec0003800000 */
        /* <DEDUP_REMOVED lines=12> */
.L_x_203:
[----:B------:R-:W-:Y:S01]  /*0a00*/  @UP0 UIADD3 UR13, UR10, UR6, URZ ;  /* 0x000000060a0d0290 */ /* 0x000fe2000fffe03f */
[----:B------:R-:W-:Y:S01]  /*0a10*/  ISETP.GE.U32.AND P1, PT, R7, R2, PT ;  /* 0x000000020700720c */ /* 0x000fe20003f26070 */
[----:B------:R-:W-:Y:S01]  /*0a20*/  IMAD.SHL.U32 R2, R3, 0x8, RZ ;  /* 0x0000000803027824 */ /* 0x000fe200078e00ff */
[----:B------:R-:W-:Y:S01]  /*0a30*/  @UP0 ULDC.64 UR6, c[0x0][0x250] ;  /* 0x0000940000060ab9 */ /* 0x000fe20000000a00 */
[----:B------:R-:W-:Y:S01]  /*0a40*/  USHF.R.S32.HI UR5, URZ, 0x1f, UR28 ;  /* 0x0000001f3f057899 */ /* 0x000fe2000801141c */
[----:B------:R-:W-:Y:S01]  /*0a50*/  SHF.R.S32.HI R135, RZ, 0x1f, R134 ;  /* 0x0000001fff877819 */ /* 0x000fe20000011486 */
[----:B------:R-:W-:Y:S01]  /*0a60*/  @UP0 UIMAD.WIDE.U32 UR32, UR13, UR6, URZ ;  /* 0x000000060d2002a5 */ /* 0x000fe2000f8e003f */
[----:B------:R-:W-:Y:S01]  /*0a70*/  LOP3.LUT R203, R203, 0xfffffe00, R2, 0xf8, !PT ;  /* 0xfffffe00cbcb7812 */ /* 0x000fe200078ef802 */
[----:B------:R-:W-:Y:S01]  /*0a80*/  @UP0 UIMAD UR13, UR13, UR7, URZ ;  /* 0x000000070d0d02a4 */ /* 0x000fe2000f8e023f */
[----:B------:R-:W-:-:S03]  /*0a90*/  LOP3.LUT R2, R0, UR28, RZ, 0x3c, !PT ;  /* 0x0000001c00027c12 */ /* 0x000fc6000f8e3cff */
[----:B------:R-:W-:Y:S01]  /*0aa0*/  @UP0 UIADD3 UR13, UR33, UR13, URZ ;  /* 0x0000000d210d0290 */ /* 0x000fe2000fffe03f */
[----:B------:R-:W-:Y:S11]  /*0ab0*/  @P2 BRA `(.L_x_204) ;  /* 0x0000000000302947 */ /* 0x000ff60003800000 */
[----:B------:R-:W-:Y:S01]  /*0ac0*/  USHF.R.S32.HI UR19, URZ, 0x1f, UR10 ;  /* 0x0000001f3f137899 */ /* 0x000fe2000801140a */
[----:B------:R-:W-:Y:S01]  /*0ad0*/  ULDC.64 UR6, c[0x0][0x250] ;  /* 0x0000940000067ab9 */ /* 0x000fe20000000a00 */
[----:B------:R-:W-:Y:S02]  /*0ae0*/  USHF.R.S32.HI UR13, URZ, 0x1f, UR26 ;  /* 0x0000001f3f0d7899 */ /* 0x000fe4000801141a */
[----:B------:R-:W-:Y:S02]  /*0af0*/  UIMAD UR19, UR19, UR6, URZ ;  /* 0x00000006131372a4 */ /* 0x000fe4000f8e023f */
[----:B------:R-:W-:Y:S02]  /*0b00*/  UIMAD.WIDE.U32 UR32, UR10, UR6, URZ ;  /* 0x000000060a2072a5 */ /* 0x000fe4000f8e003f */
[----:B------:R-:W-:-:S03]  /*0b10*/  UIMAD UR19, UR10, UR7, UR19 ;  /* 0x000000070a1372a4 */ /* 0x000fc6000f8e0213 */
[----:B------:R-:W-:Y:S01]  /*0b20*/  ULDC.64 UR10, c[0x0][0x238] ;  /* 0x00008e00000a7ab9 */ /* 0x000fe20000000a00 */
[----:B------:R-:W-:Y:S02]  /*0b30*/  UIADD3 UR33, UR33, UR19, URZ ;  /* 0x0000001321217290 */ /* 0x000fe4000fffe03f */
[----:B------:R-:W-:Y:S02]  /*0b40*/  UIMAD UR13, UR13, UR10, URZ ;  /* 0x0000000a0d0d72a4 */ /* 0x000fe4000f8e023f */
[----:B------:R-:W-:Y:S02]  /*0b50*/  UIMAD.WIDE.U32 UR32, UR26, UR10, UR32 ;  /* 0x0000000a1a2072a5 */ /* 0x000fe4000f8e0020 */
[----:B------:R-:W-:-:S04]  /*0b60*/  UIMAD UR11, UR26, UR11, UR13 ;  /* 0x0000000b1a0b72a4 */ /* 0x000fc8000f8e020d */
[----:B------:R-:W-:-:S12]  /*0b70*/  UIADD3 UR13, UR33, UR11, URZ ;  /* 0x0000000b210d7290 */ /* 0x000fd8000fffe03f */
.L_x_204:
[----:B------:R-:W-:Y:S01]  /*0b80*/  IMAD R3, R13, UR8, RZ ;  /* 0x000000080d037c24 */ /* 0x000fe2000f8e02ff */
[----:B------:R-:W-:Y:S01]  /*0b90*/  ISETP.GE.AND P2, PT, R2, RZ, PT ;  /* 0x000000ff0200720c */ /* 0x000fe20003f46270 */
[----:B------:R-:W-:Y:S01]  /*0ba0*/  IMAD.WIDE.U32 R8, R12, UR8, R134 ;  /* 0x000000080c087c25 */ /* 0x000fe2000f8e0086 */
[----:B------:R-:W-:Y:S01]  /*0bb0*/  ISETP.NE.AND P3, PT, R0, RZ, PT ;  /* 0x000000ff0000720c */ /* 0x000fe20003f65270 */
[----:B------:R-:W-:Y:S01]  /*0bc0*/  ULDC.64 UR10, c[0x0][0x258] ;  /* 0x00009600000a7ab9 */ /* 0x000fe20000000a00 */
[----:B------:R-:W-:Y:S01]  /*0bd0*/  UIADD3 UR19, UR20, -0x1, URZ ;  /* 0xffffffff14137890 */ /* 0x000fe2000fffe03f */
[----:B------:R-:W-:Y:S01]  /*0be0*/  @!P0 VIADD R175, R175, 0x1 ;  /* 0x00000001afaf8836 */ /* 0x000fe20000000000 */
[----:B------:R-:W-:Y:S01]  /*0bf0*/  IADD3 R210, P0, R8, UR30, RZ ;  /* 0x0000001e08d27c10 */ /* 0x000fe2000ff1e0ff */
[C---:B------:R-:W-:Y:S01]  /*0c00*/  IMAD R2, R12.reuse, UR9, R3 ;  /* 0x000000090c027c24 */ /* 0x040fe2000f8e0203 */
[----:B------:R-:W-:Y:S01]  /*0c10*/  BSSY B0, `(.L_x_205) ;  /* 0x0000048000007945 */ /* 0x000fe20003800000 */
[----:B------:R-:W-:Y:S01]  /*0c20*/  IMAD.WIDE.U32 R6, R12, UR6, R134 ;  /* 0x000000060c067c25 */ /* 0x000fe2000f8e0086 */
[----:B------:R-:W-:-:S02]  /*0c30*/  IADD3 R208, R134, 0x80, RZ ;  /* 0x0000008086d07810 */ /* 0x000fc40007ffe0ff */
[----:B------:R-:W-:Y:S01]  /*0c40*/  IADD3.X R211, R9, UR4, R2, P0, !PT ;  /* 0x0000000409d37c10 */ /* 0x000fe200087fe402 */
[----:B------:R-:W-:Y:S01]  /*0c50*/  IMAD R3, R13, UR6, RZ ;  /* 0x000000060d037c24 */ /* 0x000fe2000f8e02ff */
[----:B------:R-:W1:Y:S01]  /*0c60*/  S2UR UR4, SR_CgaCtaId ;  /* 0x00000000000479c3 */ /* 0x000e620000008800 */
[----:B------:R-:W-:Y:S01]  /*0c70*/  @P1 VIADD R175, R175, 0x1 ;  /* 0x00000001afaf1836 */ /* 0x000fe20000000000 */
[----:B------:R-:W-:Y:S01]  /*0c80*/  IADD3 R172, P1, R6, UR32, RZ ;  /* 0x0000002006ac7c10 */ /* 0x000fe2000ff3e0ff */
[----:B------:R-:W-:Y:S01]  /*0c90*/  IMAD R2, R12, UR7, R3 ;  /* 0x000000070c027c24 */ /* 0x000fe2000f8e0203 */
[C---:B------:R-:W-:Y:S01]  /*0ca0*/  IADD3 R6, P0, R134.reuse, UR18, RZ ;  /* 0x0000001286067c10 */ /* 0x040fe2000ff1e0ff */
[----:B------:R-:W-:Y:S01]  /*0cb0*/  IMAD.U32 R8, RZ, RZ, UR10 ;  /* 0x0000000aff087e24 */ /* 0x000fe2000f8e00ff */
[----:B------:R-:W-:Y:S01]  /*0cc0*/  @!P2 IADD3 R175, -R175, RZ, RZ ;  /* 0x000000ffafafa210 */ /* 0x000fe20007ffe1ff */
[----:B------:R-:W-:Y:S01]  /*0cd0*/  UIMAD UR18, UR19, -0x40, UR25 ;  /* 0xffffffc0131278a4 */ /* 0x000fe2000f8e0219 */
[----:B------:R-:W-:Y:S01]  /*0ce0*/  @!P3 LOP3.LUT R175, RZ, R0, RZ, 0x33, !PT ;  /* 0x00000000ffafb212 */ /* 0x000fe200078e33ff */
[----:B------:R-:W-:Y:S01]  /*0cf0*/  VIADD R209, R134, 0x40 ;  /* 0x0000004086d17836 */ /* 0x000fe20000000000 */
[----:B------:R-:W-:Y:S01]  /*0d00*/  IADD3.X R173, R7, UR13, R2, P1, !PT ;  /* 0x0000000d07ad7c10 */ /* 0x000fe20008ffe402 */
[----:B------:R-:W-:Y:S01]  /*0d10*/  UIMAD UR13, UR5, UR10, URZ ;  /* 0x0000000a050d72a4 */ /* 0x000fe2000f8e023f */
[----:B------:R-:W-:-:S02]  /*0d20*/  IADD3.X R7, R135, UR12, RZ, P0, !PT ;  /* 0x0000000c87077c10 */ /* 0x000fc400087fe4ff */
[----:B------:R-:W-:Y:S01]  /*0d30*/  SHF.R.S32.HI R2, RZ, 0x1f, R175 ;  /* 0x0000001fff027819 */ /* 0x000fe200000114af */
[----:B------:R-:W-:Y:S01]  /*0d40*/  UIMAD UR12, UR28, UR11, UR13 ;  /* 0x0000000b1c0c72a4 */ /* 0x000fe2000f8e020d */
[----:B------:R-:W-:Y:S01]  /*0d50*/  ISETP.GE.AND P0, PT, R12, UR14, PT ;  /* 0x0000000e0c007c0c */ /* 0x000fe2000bf06270 */
[----:B------:R-:W-:Y:S01]  /*0d60*/  IMAD.WIDE.U32 R8, R8, UR28, R6 ;  /* 0x0000001c08087c25 */ /* 0x000fe2000f8e0006 */
[----:B------:R-:W-:Y:S01]  /*0d70*/  ULDC.64 UR10, c[0x0][0x260] ;  /* 0x00009800000a7ab9 */ /* 0x000fe20000000a00 */
[----:B------:R-:W-:Y:S01]  /*0d80*/  UMOV UR13, 0x400 ;  /* 0x00000400000d7882 */ /* 0x000fe20000000000 */
[----:B------:R-:W-:Y:S01]  /*0d90*/  IADD3 R0, R12, 0x20, RZ ;  /* 0x000000200c007810 */ /* 0x000fe20007ffe0ff */
[----:B------:R-:W-:Y:S01]  /*0da0*/  IMAD R6, R2, UR10, RZ ;  /* 0x0000000a02067c24 */ /* 0x000fe2000f8e02ff */
[----:B------:R-:W-:Y:S01]  /*0db0*/  IADD3 R15, R9, UR12, RZ ;  /* 0x0000000c090f7c10 */ /* 0x000fe2000fffe0ff */
[----:B------:R-:W-:Y:S01]  /*0dc0*/  IMAD.WIDE.U32 R210, R175, UR10, R210 ;  /* 0x0000000aafd27c25 */ /* 0x000fe2000f8e00d2 */
[----:B-1----:R-:W-:Y:S01]  /*0dd0*/  ULEA UR4, UR4, UR13, 0x18 ;  /* 0x0000000d04047291 */ /* 0x002fe2000f8ec03f */
[----:B------:R-:W-:-:S02]  /*0de0*/  ISETP.GE.AND P1, PT, R0, UR14, PT ;  /* 0x0000000e00007c0c */ /* 0x000fc4000bf26270 */
[----:B------:R-:W-:Y:S01]  /*0df0*/  IMAD R213, R175, UR11, R6 ;  /* 0x0000000bafd57c24 */ /* 0x000fe2000f8e0206 */
[----:B------:R-:W-:Y:S02]  /*0e00*/  ULDC.64 UR10, c[0x0][0x268] ;  /* 0x00009a00000a7ab9 */ /* 0x000fe40000000a00 */
[----:B------:R-:W-:Y:S01]  /*0e10*/  IMAD R2, R2, UR10, RZ ;  /* 0x0000000a02027c24 */ /* 0x000fe2000f8e02ff */
[----:B------:R-:W-:Y:S01]  /*0e20*/  LEA R203, R203, UR4, 0x1 ;  /* 0x00000004cbcb7c11 */ /* 0x000fe2000f8e08ff */
        /* <DEDUP_REMOVED lines=38> */
.L_x_206:
[----:B------:R-:W-:Y:S05]  /*1090*/  BSYNC B0 ;  /* 0x0000000000007941 */ /* 0x000fea0003800000 */
.L_x_205:
        /* <DEDUP_REMOVED lines=15> */
[----:B------:R3:W-:Y:S03]  /*1190*/  @P3 STS.128 [R203+0x1000], RZ ;  /* 0x001000ffcb003388 */ /* 0x0007e60000000c00 */
[----:B------:R-:W-:-:S03]  /*11a0*/  IMAD.IADD R10, R21, 0x1, R10 ;  /* 0x00000001150a7824 */ /* 0x000fc600078e020a */
        /* <DEDUP_REMOVED lines=23> */
.L_x_208:
[----:B------:R-:W-:Y:S05]  /*1320*/  BSYNC B0 ;  /* 0x0000000000007941 */ /* 0x000fea0003800000 */
.L_x_207:
        /* <DEDUP_REMOVED lines=13> */
[----:B--23--:R-:W2:Y:S01]  /*1400*/  @!P3 LDC.64 R6, c[0x0][0x210] ;  /* 0x00008400ff06bb82 */ /* 0x00cea20000000a00 */
[----:B------:R-:W-:Y:S01]  /*1410*/  IMAD R10, R19, UR11, R10 ;  /* 0x0000000b130a7c24 */ /* 0x000fe2000f8e020a */
[----:B------:R3:W-:Y:S03]  /*1420*/  @P3 STS.128 [R203+0x2000], RZ ;  /* 0x002000ffcb003388 */ /* 0x0007e60000000c00 */
[----:B------:R-:W-:-:S03]  /*1430*/  IMAD.IADD R10, R21, 0x1, R10 ;  /* 0x00000001150a7824 */ /* 0x000fc600078e020a */
[----:B-1--4-:R-:W1:Y:S01]  /*1440*/  @!P2 LDC.64 R2, c[0x0][0x210] ;  /* 0x00008400ff02ab82 */ /* 0x012e620000000a00 */
        /* <DEDUP_REMOVED lines=22> */
.L_x_210:
[----:B------:R-:W-:Y:S05]  /*15b0*/  BSYNC B0 ;  /* 0x0000000000007941 */ /* 0x000fea0003800000 */
.L_x_209:
[----:B------:R-:W-:Y:S01]  /*15c0*/  USHF.L.U64.HI UR27, UR8, 0x6, UR9 ;  /* 0x00000006081b7899 */ /* 0x000fe20008010209 */
[----:B------:R-:W-:Y:S01]  /*15d0*/  BSSY B0, `(.L_x_211) ;  /* 0x0000028000007945 */ /* 0x000fe20003800000 */
[----:B------:R-:W-:-:S03]  /*15e0*/  USHF.L.U32 UR29, UR8, 0x6, URZ ;  /* 0x00000006081d7899 */ /* 0x000fc6000800063f */
[----:B------:R-:W-:Y:S09]  /*15f0*/  @P4 BRA `(.L_x_212) ;  /* 0x0000000000944947 */ /* 0x000ff20003800000 */
        /* <DEDUP_REMOVED lines=37> */
.L_x_212:
[----:B------:R-:W-:Y:S05]  /*1850*/  BSYNC B0 ;  /* 0x0000000000007941 */ /* 0x000fea0003800000 */
.L_x_211:
[----:B------:R-:W-:Y:S01]  /*1860*/  ISETP.GE.AND P0, PT, R12, UR18, PT ;  /* 0x000000120c007c0c */ /* 0x000fe2000bf06270 */
[----:B------:R-:W-:Y:S01]  /*1870*/  USHF.R.S32.HI UR32, URZ, 0x1f, UR19 ;  /* 0x0000001f3f207899 */ /* 0x000fe20008011413 */
[----:B------:R-:W-:Y:S01]  /*1880*/  MOV R212, R210 ;  /* 0x000000d200d47202 */ /* 0x000fe20000000f00 */
[----:B------:R-:W-:Y:S01]  /*1890*/  UIMAD UR10, UR27, UR19, URZ ;  /* 0x000000131b0a72a4 */ /* 0x000fe2000f8e023f */
[----:B------:R-:W-:Y:S01]  /*18a0*/  IMAD.IADD R213, R211, 0x1, R213 ;  /* 0x00000001d3d57824 */ /* 0x000fe200078e02d5 */
[----:B------:R-:W-:Y:S01]  /*18b0*/  BSSY B0, `(.L_x_213) ;  /* 0x0000024000007945 */ /* 0x000fe20003800000 */
[----:B-1234-:R-:W-:Y:S01]  /*18c0*/  IMAD.U32 R3, RZ, RZ, UR29 ;  /* 0x0000001dff037e24 */ /* 0x01efe2000f8e00ff */
[----:B------:R-:W-:Y:S01]  /*18d0*/  UIMAD UR10, UR32, UR29, UR10 ;  /* 0x0000001d200a72a4 */ /* 0x000fe2000f8e020a */
[----:B------:R-:W-:Y:S02]  /*18e0*/  ISETP.GE.AND P5, PT, R0, UR18, PT ;  /* 0x0000001200007c0c */ /* 0x000fe4000bfa6270 */
[----:B------:R-:W-:-:S05]  /*18f0*/  IMAD.WIDE.U32 R14, R3, UR19, R212 ;  /* 0x00000013030e7c25 */ /* 0x000fca000f8e00d4 */
[----:B------:R-:W-:Y:S01]  /*1900*/  IADD3 R2, R15, UR10, RZ ;  /* 0x0000000a0f027c10 */ /* 0x000fe2000fffe0ff */
        /* <DEDUP_REMOVED lines=30> */
.L_x_214:
[----:B------:R-:W-:Y:S05]  /*1af0*/  BSYNC B0 ;  /* 0x0000000000007941 */ /* 0x000fea0003800000 */
.L_x_213:
[----:B------:R-:W-:Y:S01]  /*1b00*/  USHF.L.U64.HI UR30, UR8, 0x5, UR9 ;  /* 0x00000005081e7899 */ /* 0x000fe20008010209 */
[----:B------:R-:W-:Y:S01]  /*1b10*/  BSSY B0, `(.L_x_215) ;  /* 0x0000022000007945 */ /* 0x000fe20003800000 */
[----:B------:R-:W-:-:S03]  /*1b20*/  USHF.L.U32 UR31, UR8, 0x5, URZ ;  /* 0x00000005081f7899 */ /* 0x000fc6000800063f */
        /* <DEDUP_REMOVED lines=32> */
.L_x_216:
[----:B------:R-:W-:Y:S05]  /*1d30*/  BSYNC B0 ;  /* 0x0000000000007941 */ /* 0x000fea0003800000 */
.L_x_215:
[----:B------:R-:W-:Y:S01]  /*1d40*/  ULDC.64 UR12, c[0x0][0x3c8] ;  /* 0x0000f200000c7ab9 */ /* 0x000fe20000000a00 */
[----:B------:R-:W0:Y:S01]  /*1d50*/  LDGDEPBAR ;  /* 0x00000000000079af */ /* 0x000e220000000000 */
[----:B------:R-:W-:-:S04]  /*1d60*/  UISETP.NE.U32.AND UP1, UPT, UR12, URZ, UPT ;  /* 0x0000003f0c00728c */ /* 0x000fc8000bf25070 */
[----:B------:R-:W-:-:S06]  /*1d70*/  UISETP.NE.AND.EX UP1, UPT, UR13, URZ, UPT, UP1 ;  /* 0x0000003f0d00728c */ /* 0x000fcc000bf25310 */
[----:B------:R-:W-:-:S05]  /*1d80*/  PLOP3.LUT P0, PT, PT, PT, UP1, 0x80, 0x0 ;  /* 0x000000000000781c */ /* 0x000fca0003f0f018 */
[----:B------:R-:W-:Y:S01]  /*1d90*/  @UP1 USHF.R.S32.HI UR33, URZ, 0x1f, UR26 ;  /* 0x0000001f3f211899 */ /* 0x000fe2000801141a */
[----:B------:R-:W-:Y:S01]  /*1da0*/  @UP1 ULDC.64 UR10, c[0x0][0x3d0] ;  /* 0x0000f400000a1ab9 */ /* 0x000fe20000000a00 */
[----:B------:R-:W-:Y:S02]  /*1db0*/  @UP1 UMOV UR34, UR28 ;  /* 0x0000001c00221c82 */ /* 0x000fe40008000000 */
[----:B------:R-:W-:Y:S01]  /*1dc0*/  @UP1 UIMAD UR33, UR33, UR10, URZ ;  /* 0x0000000a212112a4 */ /* 0x000fe2000f8e023f */
[----:B------:R-:W-:Y:S01]  /*1dd0*/  @UP1 UMOV UR35, UR5 ;  /* 0x0000000500231c82 */ /* 0x000fe20008000000 */
[----:B------:R-:W-:Y:S01]  /*1de0*/  LEA.HI R201, R11, R4, RZ, 0x4 ;  /* 0x000000040bc97211 */ /* 0x000fe200078f20ff */
[----:B------:R-:W-:Y:S01]  /*1df0*/  @UP1 UIMAD.WIDE.U32 UR34, UR26, UR10, UR34 ;  /* 0x0000000a1a2212a5 */ /* 0x000fe2000f8e0022 */
[----:B------:R-:W-:-:S04]  /*1e00*/  DEPBAR.LE SB0, 0x0 ;  /* 0x000080000000791a */ /* 0x000fc80000000000 */
[----:B------:R-:W-:Y:S02]  /*1e10*/  @UP1 UIMAD UR11, UR26, UR11, UR33 ;  /* 0x0000000b1a0b12a4 */ /* 0x000fe4000f8e0221 */
[----:B------:R-:W-:Y:S02]  /*1e20*/  @UP1 ULEA UR12, UP0, UR34, UR12, 0x2 ;  /* 0x0000000c220c1291 */ /* 0x000fe4000f80103f */
[----:B------:R-:W-:Y:S01]  /*1e30*/  @UP1 UIADD3 UR11, UR35, UR11, URZ ;  /* 0x0000000b230b1290 */ /* 0x000fe2000fffe03f */
[----:B------:R-:W-:-:S03]  /*1e40*/  @UP1 ULDC UR5, c[0x0][0x2e8] ;  /* 0x0000ba0000051ab9 */ /* 0x000fc60000000800 */
[----:B------:R-:W-:Y:S01]  /*1e50*/  @UP1 ULEA.HI.X UR13, UR34, UR13, UR11, 0x2, UP0 ;  /* 0x0000000d220d1291 */ /* 0x000fe200080f140b */
[----:B--23--:R-:W-:-:S05]  /*1e60*/  IMAD.U32 R8, RZ, RZ, UR12 ;  /* 0x0000000cff087e24 */ /* 0x00cfca000f8e00ff */
[----:B------:R-:W-:-:S05]  /*1e70*/  IMAD.U32 R9, RZ, RZ, UR13 ;  /* 0x0000000dff097e24 */ /* 0x000fca000f8e00ff */
[----:B------:R2:W3:Y:S01]  /*1e80*/  @P0 LDG.E R8, desc[UR22][R8.64] ;  /* 0x0000001608080981 */ /* 0x0004e2000c1e1900 */
[C---:B-1--4-:R-:W-:Y:S01]  /*1e90*/  LOP3.LUT R7, R201.reuse, 0xfffffff0, RZ, 0xc0, !PT ;  /* 0xfffffff0c9077812 */ /* 0x052fe200078ec0ff */
[----:B------:R-:W-:Y:S01]  /*1ea0*/  USHF.L.U64.HI UR12, UR6, 0x6, UR7 ;  /* 0x00000006060c7899 */ /* 0x000fe20008010207 */
[----:B------:R-:W-:Y:S01]  /*1eb0*/  SHF.R.S32.HI R6, RZ, 0x4, R201 ;  /* 0x00000004ff067819 */ /* 0x000fe200000114c9 */
[----:B------:R-:W-:Y:S01]  /*1ec0*/  USHF.L.U32 UR13, UR6, 0x6, URZ ;  /* 0x00000006060d7899 */ /* 0x000fe2000800063f */
[----:B------:R-:W-:Y:S01]  /*1ed0*/  ISETP.GE.AND P1, PT, R12, UR18, PT ;  /* 0x000000120c007c0c */ /* 0x000fe2000bf26270 */
[----:B------:R-:W-:Y:S01]  /*1ee0*/  IMAD.IADD R7, R4, 0x1, -R7 ;  /* 0x0000000104077824 */ /* 0x000fe200078e0a07 */
[----:B------:R-:W-:Y:S01]  /*1ef0*/  BAR.SYNC.DEFER_BLOCKING 0x0 ;  /* 0x0000000000007b1d */ /* 0x000fe20000010000 */
[----:B------:R-:W-:Y:S01]  /*1f00*/  LEA.HI R201, R201, R6, RZ, 0x1 ;  /* 0x00000006c9c97211 */ /* 0x000fe200078f08ff */
[----:B------:R-:W-:Y:S01]  /*1f10*/  IMAD.IADD R175, R173, 0x1, R175 ;  /* 0x00000001adaf7824 */ /* 0x000fe200078e02af */
[----:B------:R-:W-:Y:S01]  /*1f20*/  ISETP.GE.AND P5, PT, R0, UR18, PT ;  /* 0x0000001200007c0c */ /* 0x000fe2000bfa6270 */
[----:B------:R-:W-:Y:S01]  /*1f30*/  IMAD.U32 R15, RZ, RZ, UR19 ;  /* 0x00000013ff0f7e24 */ /* 0x000fe2000f8e00ff */
[----:B------:R-:W-:Y:S01]  /*1f40*/  SHF.R.S32.HI R14, RZ, 0x1f, R7 ;  /* 0x0000001fff0e7819 */ /* 0x000fe20000011407 */
[----:B------:R-:W-:Y:S01]  /*1f50*/  IMAD.MOV.U32 R174, RZ, RZ, R172 ;  /* 0x000000ffffae7224 */ /* 0x000fe200078e00ac */
[----:B------:R-:W-:Y:S01]  /*1f60*/  LOP3.LUT R201, R201, 0xfffffffe, RZ, 0xc0, !PT ;  /* 0xfffffffec9c97812 */ /* 0x000fe200078ec0ff */
[----:B------:R-:W-:Y:S01]  /*1f70*/  BSSY B0, `(.L_x_217) ;  /* 0x0000042000007945 */ /* 0x000fe20003800000 */
[----:B------:R-:W-:-:S03]  /*1f80*/  LEA.HI R14, R14, R7, RZ, 0x3 ;  /* 0x000000070e0e7211 */ /* 0x000fc600078f18ff */
[----:B------:R-:W-:Y:S01]  /*1f90*/  IMAD.IADD R201, R6, 0x1, -R201 ;  /* 0x0000000106c97824 */ /* 0x000fe200078e0ac9 */
[----:B------:R-:W-:Y:S01]  /*1fa0*/  LOP3.LUT R2, R14, 0xfffffff8, RZ, 0xc0, !PT ;  /* 0xfffffff80e027812 */ /* 0x000fe200078ec0ff */
[----:B------:R-:W-:Y:S02]  /*1fb0*/  IMAD.SHL.U32 R6, R12, 0x8, RZ ;  /* 0x000000080c067824 */ /* 0x000fe400078e00ff */
[----:B------:R-:W-:Y:S02]  /*1fc0*/  IMAD.SHL.U32 R10, R201, 0x8, RZ ;  /* 0x00000008c90a7824 */ /* 0x000fe400078e00ff */
[----:B------:R-:W-:Y:S02]  /*1fd0*/  IMAD.IADD R2, R7, 0x1, -R2 ;  /* 0x0000000107027824 */ /* 0x000fe400078e0a02 */
[----:B------:R-:W3:Y:S01]  /*1fe0*/  @P0 MUFU.RCP R7, UR5 ;  /* 0x0000000500070d08 */ /* 0x000ee20008001000 */
[----:B--2---:R-:W-:Y:S01]  /*1ff0*/  IMAD.SHL.U32 R9, R5, 0x40, RZ ;  /* 0x0000004005097824 */ /* 0x004fe200078e00ff */
[----:B------:R-:W-:Y:S01]  /*2000*/  UIMAD UR5, UR12, UR19, URZ ;  /* 0x000000130c0572a4 */ /* 0x000fe2000f8e023f */
[----:B------:R-:W-:Y:S01]  /*2010*/  IMAD.SHL.U32 R13, R2, 0x40, RZ ;  /* 0x00000040020d7824 */ /* 0x000fe200078e00ff */
[----:B------:R1:W-:Y:S02]  /*2020*/  @P1 STS.128 [R203+0x12000], RZ ;  /* 0x012000ffcb001388 */ /* 0x0003e40000000c00 */
[----:B------:R-:W-:Y:S01]  /*2030*/  LOP3.LUT R9, R9, 0x1c0, RZ, 0xc0, !PT ;  /* 0x000001c009097812 */ /* 0x000fe200078ec0ff */
[----:B------:R-:W-:Y:S01]  /*2040*/  UIMAD UR32, UR32, UR13, UR5 ;  /* 0x0000000d202072a4 */ /* 0x000fe2000f8e0205 */
[----:B------:R1:W-:Y:S01]  /*2050*/  @P1 STS.128 [R203+0x14000], RZ ;  /* 0x014000ffcb001388 */ /* 0x0003e20000000c00 */
[----:B------:R-:W-:Y:S01]  /*2060*/  LOP3.LUT R13, R13, 0x1c0, RZ, 0xc0, !PT ;  /* 0x000001c00d0d7812 */ /* 0x000fe200078ec0ff */
[----:B------:R-:W-:Y:S01]  /*2070*/  UMOV UR5, URZ ;  /* 0x0000003f00057c82 */ /* 0x000fe20008000000 */
[----:B------:R-:W-:Y:S01]  /*2080*/  LOP3.LUT R6, R9, 0x8, R6, 0xf8, !PT ;  /* 0x0000000809067812 */ /* 0x000fe200078ef806 */
[----:B------:R1:W-:Y:S01]  /*2090*/  @P1 STS.128 [R203+0x16000], RZ ;  /* 0x016000ffcb001388 */ /* 0x0003e20000000c00 */
[----:B------:R-:W-:-:S02]  /*20a0*/  SHF.R.U32.HI R9, RZ, 0x3, R9 ;  /* 0x00000003ff097819 */ /* 0x000fc40000011609 */
[----:B------:R-:W-:Y:S02]  /*20b0*/  LOP3.LUT R10, R13, 0x8, R10, 0xf8, !PT ;  /* 0x000000080d0a7812 */ /* 0x000fe400078ef80a */
[----:B------:R-:W-:Y:S01]  /*20c0*/  LOP3.LUT R6, R6, R9, RZ, 0x3c, !PT ;  /* 0x0000000906067212 */ /* 0x000fe200078e3cff */
[----:B------:R-:W-:Y:S01]  /*20d0*/  IMAD.SHL.U32 R9, R14, 0x40, RZ ;  /* 0x000000400e097824 */ /* 0x000fe200078e00ff */
[----:B------:R-:W-:Y:S01]  /*20e0*/  SHF.R.U32.HI R13, RZ, 0x3, R13 ;  /* 0x00000003ff0d7819 */ /* 0x000fe2000001160d */
[----:B------:R-:W-:-:S03]  /*20f0*/  IMAD.WIDE.U32 R14, R15, UR13, R174 ;  /* 0x0000000d0f0e7c25 */ /* 0x000fc6000f8e00ae */
[----:B------:R-:W-:Y:S01]  /*2100*/  LOP3.LUT R10, R10, R13, RZ, 0x3c, !PT ;  /* 0x0000000d0a0a7212 */ /* 0x000fe200078e3cff */
[----:B------:R-:W-:Y:S01]  /*2110*/  IMAD R201, R201, 0x200, R6 ;  /* 0x00000200c9c97824 */ /* 0x000fe200078e0206 */
[----:B------:R-:W-:Y:S01]  /*2120*/  LEA.HI R6, R11, R4, RZ, 0x5 ;  /* 0x000000040b067211 */ /* 0x000fe200078f28ff */
[----:B------:R-:W-:Y:S01]  /*2130*/  VIADD R12, R15, UR32 ;  /* 0x000000200f0c7c36 */ /* 0x000fe20008000000 */
[----:B------:R-:W-:Y:S02]  /*2140*/  LOP3.LUT R0, R10, 0xfffffe00, R9, 0xf8, !PT ;  /* 0xfffffe000a007812 */ /* 0x000fe400078ef809 */
[----:B------:R-:W-:Y:S02]  /*2150*/  SHF.R.S32.HI R81, RZ, 0x5, R6 ;  /* 0x00000005ff517819 */ /* 0x000fe40000011406 */
[----:B------:R-:W-:-:S03]  /*2160*/  LEA R201, R201, UR4, 0x1 ;  /* 0x00000004c9c97c11 */ /* 0x000fc6000f8e08ff */
[----:B------:R-:W-:Y:S02]  /*2170*/  IMAD R202, R81, 0x400, R0 ;  /* 0x0000040051ca7824 */ /* 0x000fe400078e0200 */
[----:B---3--:R-:W-:-:S05]  /*2180*/  @P0 FMUL.FTZ R7, R8, R7 ;  /* 0x0000000708070220 */ /* 0x008fca0000410000 */
[----:B------:R-:W-:-:S13]  /*2190*/  @P0 R2UR UR10, R7 ;  /* 0x00000000070a02ca */ /* 0x000fda00000e0000 */
[----:B------:R-:W-:Y:S01]  /*21a0*/  @UP1 UMOV UR5, UR10 ;  /* 0x0000000a00051c82 */ /* 0x000fe20008000000 */
[----:B-1----:R-:W-:Y:S05]  /*21b0*/  @P1 BRA `(.L_x_218) ;  /* 0x0000000000741947 */ /* 0x002fea0003800000 */
        /* <DEDUP_REMOVED lines=29> */
.L_x_218:
[----:B------:R-:W-:Y:S05]  /*2390*/  BSYNC B0 ;  /* 0x0000000000007941 */ /* 0x000fea0003800000 */
.L_x_217:
        /* <DEDUP_REMOVED lines=33> */
[----:B----4-:R-:W-:-:S04]  /*25b0*/  LEA R8, P0, R14, UR10, 0x1 ;  /* 0x0000000a0e087c11 */ /* 0x010fc8000f8008ff */
[----:B------:R-:W-:-:S05]  /*25c0*/  LEA.HI.X R9, R14, UR11, R7, 0x1, P0 ;  /* 0x0000000b0e097c11 */ /* 0x000fca00080f0c07 */
[----:B------:R-:W-:Y:S01]  /*25d0*/  @!PT LDS RZ, [RZ] ;  /* 0x00000000fffff984 */ /* 0x000fe20000000800 */
[----:B------:R-:W-:Y:S01]  /*25e0*/  @!PT LDS RZ, [RZ] ;  /* 0x00000000fffff984 */ /* 0x000fe20000000800 */
[----:B------:R-:W-:Y:S01]  /*25f0*/  @!PT LDS RZ, [RZ] ;  /* 0x00000000fffff984 */ /* 0x000fe20000000800 */
[----:B------:R1:W-:Y:S04]  /*2600*/  LDGSTS.E.BYPASS.LTC128B.128 [R203+0x17000], desc[UR22][R8.64+0x100] ;  /* 0x1700010008cb7fae */ /* 0x0003e8000b901d56 */
.L_x_220:
[----:B------:R-:W-:Y:S05]  /*2610*/  BSYNC B0 ;  /* 0x0000000000007941 */ /* 0x000fea0003800000 */
.L_x_219:
[----:B------:R-:W-:Y:S01]  /*2620*/  LDSM.16.M88.4 R12, [R202] ;  /* 0x00000000ca0c783b */ /* 0x000fe20000000200 */
[----:B------:R-:W-:Y:S01]  /*2630*/  R2P PR, R5, 0x6 ;  /* 0x0000000605007804 */ /* 0x000fe20000000000 */
[----:B------:R-:W-:Y:S01]  /*2640*/  IMAD.MOV.U32 R7, RZ, RZ, 0x10 ;  /* 0x00000010ff077424 */ /* 0x000fe200078e00ff */
[C---:B------:R-:W-:Y:S01]  /*2650*/  LOP3.LUT P0, RZ, R2.reuse, 0x2, RZ, 0xc0, !PT ;  /* 0x0000000202ff7812 */ /* 0x040fe2000780c0ff */
[----:B------:R-:W5:Y:S01]  /*2660*/  LDSM.16.M88.4 R36, [R201+0xc000] ;  /* 0x00c00000c924783b */ /* 0x000f620000000200 */
[----:B------:R-:W-:Y:S01]  /*2670*/  VIADD R5, R201, 0xc000 ;  /* 0x0000c000c9057836 */ /* 0x000fe20000000000 */
[----:B------:R-:W-:Y:S01]  /*2680*/  UISETP.GE.AND UP0, UPT, UR20, 0x2, UPT ;  /* 0x000000021400788c */ /* 0x000fe2000bf06270 */
[----:B------:R-:W-:Y:S01]  /*2690*/  SEL R7, R7, 0xfffffff0, !P0 ;  /* 0xfffffff007077807 */ /* 0x000fe20004000000 */
[----:B------:R-:W3:Y:S01]  /*26a0*/  LDSM.16.M88.4 R28, [R201+0xc800] ;  /* 0x00c80000c91c783b */ /* 0x000ee20000000200 */
[----:B------:R-:W-:Y:S01]  /*26b0*/  VIADD R199, R201, 0xc020 ;  /* 0x0000c020c9c77836 */ /* 0x000fe20000000000 */
[----:B------:R-:W-:Y:S01]  /*26c0*/  LOP3.LUT P0, RZ, R2, 0x4, RZ, 0xc0, !PT ;  /* 0x0000000402ff7812 */ /* 0x000fe2000780c0ff */
[----:B------:R-:W-:Y:S01]  /*26d0*/  IMAD.MOV.U32 R2, RZ, RZ, 0x40 ;  /* 0x00000040ff027424 */ /* 0x000fe200078e00ff */
[----:B------:R-:W3:Y:S01]  /*26e0*/  LDSM.16.M88.4 R20, [R201+0xd000] ;  /* 0x00d00000c914783b */ /* 0x000ee20000000200 */
[----:B------:R-:W-:-:S02]  /*26f0*/  IMAD R200, R7, 0x2, R202 ;  /* 0x0000000207c87824 */ /* 0x000fc400078e02ca */
[----:B------:R-:W-:Y:S01]  /*2700*/  @P1 VIADD R199, R5, 0xffffffe0 ;  /* 0xffffffe005c71836 */ /* 0x000fe20000000000 */
[----:B------:R-:W3:Y:S01]  /*2710*/  LDSM.16.M88.4 R60, [R201+0xd800] ;  /* 0x00d80000c93c783b */ /* 0x000ee20000000200 */
[----:B------:R-:W-:Y:S01]  /*2720*/  IMAD.MOV.U32 R5, RZ, RZ, 0x20 ;  /* 0x00000020ff057424 */ /* 0x000fe200078e00ff */
[----:B------:R-:W-:Y:S01]  /*2730*/  SEL R2, R2, 0xffffffc0, !P2 ;  /* 0xffffffc002027807 */ /* 0x000fe20005000000 */
[----:B------:R-:W-:Y:S01]  /*2740*/  IMAD.SHL.U32 R214, R4, 0x2, RZ ;  /* 0x0000000204d67824 */ /* 0x000fe200078e00ff */
[----:B------:R-:W-:Y:S01]  /*2750*/  LDSM.16.M88.4 R52, [R200] ;  /* 0x00000000c834783b */ /* 0x000fe20000000200 */
[----:B------:R-:W-:Y:S01]  /*2760*/  VIADD R191, R199, 0x800 ;  /* 0x00000800c7bf7836 */ /* 0x000fe20000000000 */
[----:B------:R-:W-:Y:S01]  /*2770*/  SEL R5, R5, 0xffffffe0, !P0 ;  /* 0xffffffe005057807 */ /* 0x000fe20004000000 */
[----:B------:R-:W-:Y:S01]  /*2780*/  IMAD.IADD R195, R201, 0x1, R2 ;  /* 0x00000001c9c37824 */ /* 0x000fe200078e0202 */
[----:B------:R-:W3:Y:S01]  /*2790*/  LDSM.16.M88.4 R44, [R199] ;  /* 0x00000000c72c783b */ /* 0x000ee20000000200 */
[----:B------:R-:W-:Y:S01]  /*27a0*/  IMAD.IADD R188, R2, 0x1, R199 ;  /* 0x0000000102bc7824 */ /* 0x000fe200078e02c7 */
[----:B------:R-:W-:Y:S01]  /*27b0*/  LOP3.LUT R214, R214, 0x6, RZ, 0xc0, !PT ;  /* 0x00000006d6d67812 */ /* 0x000fe200078ec0ff */
[C---:B------:R-:W-:Y:S01]  /*27c0*/  IMAD R198, R5.reuse, 0x2, R202 ;  /* 0x0000000205c67824 */ /* 0x040fe200078e02ca */
[----:B------:R-:W3:Y:S01]  /*27d0*/  LDSM.16.M88.4 R48, [R199+0x800] ;  /* 0x00080000c730783b */ /* 0x000ee20000000200 */
[----:B------:R-:W-:-:S02]  /*27e0*/  IMAD R197, R5, 0x2, R200 ;  /* 0x0000000205c57824 */ /* 0x000fc400078e02c8 */
[C---:B------:R-:W-:Y:S01]  /*27f0*/  VIADD R190, R199.reuse, 0x1000 ;  /* 0x00001000c7be7836 */ /* 0x040fe20000000000 */
[----:B-12-4-:R-:W1:Y:S01]  /*2800*/  LDSM.16.M88.4 R8, [R199+0x1000] ;  /* 0x00100000c708783b */ /* 0x016e620000000200 */
[C---:B------:R-:W-:Y:S02]  /*2810*/  VIADD R189, R199.reuse, 0x1800 ;  /* 0x00001800c7bd7836 */ /* 0x040fe40000000000 */
[C---:B------:R-:W-:Y:S01]  /*2820*/  VIADD R187, R199.reuse, 0x2000 ;  /* 0x00002000c7bb7836 */ /* 0x040fe20000000000 */
[----:B------:R-:W2:Y:S01]  /*2830*/  LDSM.16.M88.4 R56, [R199+0x1800] ;  /* 0x00180000c738783b */ /* 0x000ea20000000200 */
[C---:B------:R-:W-:Y:S02]  /*2840*/  VIADD R186, R199.reuse, 0x2800 ;  /* 0x00002800c7ba7836 */ /* 0x040fe40000000000 */
[C---:B------:R-:W-:Y:S01]  /*2850*/  VIADD R185, R199.reuse, 0x3000 ;  /* 0x00003000c7b97836 */ /* 0x040fe20000000000 */
[----:B------:R-:W-:Y:S01]  /*2860*/  LDSM.16.M88.4 R64, [R198] ;  /* 0x00000000c640783b */ /* 0x000fe20000000200 */
[----:B------:R-:W-:-:S02]  /*2870*/  VIADD R184, R199, 0x3800 ;  /* 0x00003800c7b87836 */ /* 0x000fc40000000000 */
[C---:B------:R-:W-:Y:S01]  /*2880*/  VIADD R183, R199.reuse, 0x4000 ;  /* 0x00004000c7b77836 */ /* 0x040fe20000000000 */
[C---:B-----5:R-:W-:Y:S01]  /*2890*/  HMMA.16816.F32.BF16 R40, R12.reuse, R36, RZ ;  /* 0x000000240c28723c */ /* 0x060fe200000418ff */
[----:B------:R-:W4:Y:S01]  /*28a0*/  LDSM.16.M88.4 R16, [R195+0xc000] ;  /* 0x00c00000c310783b */ /* 0x000f220000000200 */
[C---:B------:R-:W-:Y:S02]  /*28b0*/  VIADD R182, R199.reuse, 0x4800 ;  /* 0x00004800c7b67836 */ /* 0x040fe40000000000 */
[C---:B------:R-:W-:Y:S01]  /*28c0*/  VIADD R181, R199.reuse, 0x5000 ;  /* 0x00005000c7b57836 */ /* 0x040fe20000000000 */
[----:B------:R-:W5:Y:S01]  /*28d0*/  LDSM.16.M88.4 R72, [R195+0xc800] ;  /* 0x00c80000c348783b */ /* 0x000f620000000200 */
[C---:B------:R-:W-:Y:S01]  /*28e0*/  HMMA.16816.F32.BF16 R36, R12.reuse, R38, RZ ;  /* 0x000000260c24723c */ /* 0x040fe200000418ff */
[----:B------:R-:W-:Y:S02]  /*28f0*/  VIADD R180, R199, 0x5800 ;  /* 0x00005800c7b47836 */ /* 0x000fe40000000000 */
[----:B------:R-:W-:Y:S03]  /*2900*/  LDSM.16.M88.4 R76, [R201+0xf800] ;  /* 0x00f80000c94c783b */ /* 0x000fe60000000200 */
[C---:B---3--:R-:W-:Y:S01]  /*2910*/  HMMA.16816.F32.BF16 R32, R12.reuse, R28, RZ ;  /* 0x0000001c0c20723c */ /* 0x048fe200000418ff */
[----:B------:R-:W0:Y:S05]  /*2920*/  LDGDEPBAR ;  /* 0x00000000000079af */ /* 0x000e2a0000000000 */
[C---:B------:R-:W-:Y:S06]  /*2930*/  HMMA.16816.F32.BF16 R24, R12.reuse, R20, RZ ;  /* 0x000000140c18723c */ /* 0x040fec00000418ff */
[C---:B------:R-:W-:Y:S06]  /*2940*/  HMMA.16816.F32.BF16 R28, R12.reuse, R30, RZ ;  /* 0x0000001e0c1c723c */ /* 0x040fec00000418ff */
[C---:B------:R-:W-:Y:S06]  /*2950*/  HMMA.16816.F32.BF16 R20, R12.reuse, R22, RZ ;  /* 0x000000160c14723c */ /* 0x040fec00000418ff */
[C---:B------:R-:W-:Y:S06]  /*2960*/  HMMA.16816.F32.BF16 R68, R12.reuse, R60, RZ ;  /* 0x0000003c0c44723c */ /* 0x040fec00000418ff */
[----:B------:R-:W-:Y:S01]  /*2970*/  HMMA.16816.F32.BF16 R12, R12, R62, RZ ;  /* 0x0000003e0c0c723c */ /* 0x000fe200000418ff */
[----:B------:R-:W-:Y:S05]  /*2980*/  LDSM.16.M88.4 R60, [R195+0xd800] ;  /* 0x00d80000c33c783b */ /* 0x000fea0000000200 */
[C---:B------:R-:W-:Y:S06]  /*2990*/  HMMA.16816.F32.BF16 R40, R52.reuse, R44, R40 ;  /* 0x0000002c3428723c */ /* 0x040fec0000041828 */
[C---:B------:R-:W-:Y:S01]  /*29a0*/  HMMA.16816.F32.BF16 R36, R52.reuse, R46, R36 ;  /* 0x0000002e3424723c */ /* 0x040fe20000041824 */
[----:B------:R-:W3:Y:S05]  /*29b0*/  LDSM.16.M88.4 R44, [R195+0xd000] ;  /* 0x00d00000c32c783b */ /* 0x000eea0000000200 */
[C---:B------:R-:W-:Y:S06]  /*29c0*/  HMMA.16816.F32.BF16 R32, R52.reuse, R48, R32 ;  /* 0x000000303420723c */ /* 0x040fec0000041820 */
[C---:B------:R-:W-:Y:S01]  /*29d0*/  HMMA.16816.F32.BF16 R28, R52.reuse, R50, R28 ;  /* 0x00000032341c723c */ /* 0x040fe2000004181c */
[----:B------:R-:W-:Y:S05]  /*29e0*/  LDSM.16.M88.4 R48, [R197] ;  /* 0x00000000c530783b */ /* 0x000fea0000000200 */
[C---:B-1----:R-:W-:Y:S06]  /*29f0*/  HMMA.16816.F32.BF16 R24, R52.reuse, R8, R24 ;  /* 0x000000083418723c */ /* 0x042fec0000041818 */
[C---:B------:R-:W-:Y:S01]  /*2a00*/  HMMA.16816.F32.BF16 R20, R52.reuse, R10, R20 ;  /* 0x0000000a3414723c */ /* 0x040fe20000041814 */
[----:B------:R-:W1:Y:S05]  /*2a10*/  LDSM.16.M88.4 R8, [R188] ;  /* 0x00000000bc08783b */ /* 0x000e6a0000000200 */
[C---:B--2---:R-:W-:Y:S06]  /*2a20*/  HMMA.16816.F32.BF16 R68, R52.reuse, R56, R68 ;  /* 0x000000383444723c */ /* 0x044fec0000041844 */
        /* <DEDUP_REMOVED lines=10> */
[----:B------:R-:W-:Y:S01]  /*2ad0*/  HMMA.16816.F32.BF16 R20, R64, R46, R20 ;  /* 0x0000002e4014723c */ /* 0x000fe20000041814 */
[----:B------:R-:W3:Y:S05]  /*2ae0*/  LDSM.16.M88.4 R44, [R201+0xe000] ;  /* 0x00e00000c92c783b */ /* 0x000eea0000000200 */
[C---:B-1----:R-:W-:Y:S06]  /*2af0*/  HMMA.16816.F32.BF16 R40, R48.reuse, R8, R40 ;  /* 0x000000083028723c */ /* 0x042fec0000041828 */
[----:B------:R-:W-:Y:S01]  /*2b00*/  HMMA.16816.F32.BF16 R36, R48, R10, R36 ;  /* 0x0000000a3024723c */ /* 0x000fe20000041824 */
[----:B------:R-:W1:Y:S05]  /*2b10*/  LDSM.16.M88.4 R8, [R201+0xf000] ;  /* 0x00f00000c908783b */ /* 0x000e6a0000000200 */
[C---:B------:R-:W-:Y:S06]  /*2b20*/  HMMA.16816.F32.BF16 R68, R64.reuse, R60, R68 ;  /* 0x0000003c4044723c */ /* 0x040fec0000041844 */
[----:B------:R-:W-:Y:S01]  /*2b30*/  HMMA.16816.F32.BF16 R64, R64, R62, R12 ;  /* 0x0000003e4040723c */ /* 0x000fe2000004180c */
[----:B------:R-:W5:Y:S04]  /*2b40*/  LDSM.16.M88.4 R12, [R201+0xe800] ;  /* 0x00e80000c90c783b */ /* 0x000f680000000200 */
[----:B------:R-:W-:Y:S01]  /*2b50*/  LDSM.16.M88.4 R60, [R199+0x2800] ;  /* 0x00280000c73c783b */ /* 0x000fe20000000200 */
[C---:B--2---:R-:W-:Y:S06]  /*2b60*/  HMMA.16816.F32.BF16 R32, R48.reuse, R56, R32 ;  /* 0x000000383020723c */ /* 0x044fec0000041820 */
[C---:B------:R-:W-:Y:S01]  /*2b70*/  HMMA.16816.F32.BF16 R28, R48.reuse, R58, R28 ;  /* 0x0000003a301c723c */ /* 0x040fe2000004181c */
[----:B------:R-:W-:Y:S05]  /*2b80*/  LDSM.16.M88.4 R56, [R199+0x2000] ;  /* 0x00200000c738783b */ /* 0x000fea0000000200 */
[C---:B----4-:R-:W-:Y:S06]  /*2b90*/  HMMA.16816.F32.BF16 R24, R48.reuse, R16, R24 ;  /* 0x000000103018723c */ /* 0x050fec0000041818 */
[C---:B------:R-:W-:Y:S01]  /*2ba0*/  HMMA.16816.F32.BF16 R20, R48.reuse, R18, R20 ;  /* 0x000000123014723c */ /* 0x040fe20000041814 */
[----:B------:R-:W2:Y:S05]  /*2bb0*/  LDSM.16.M88.4 R16, [R200+0x4000] ;  /* 0x00400000c810783b */ /* 0x000eaa0000000200 */
[C---:B------:R-:W-:Y:S06]  /*2bc0*/  HMMA.16816.F32.BF16 R68, R48.reuse, R52, R68 ;  /* 0x000000343044723c */ /* 0x040fec0000041844 */
[----:B------:R-:W-:Y:S01]  /*2bd0*/  HMMA.16816.F32.BF16 R64, R48, R54, R64 ;  /* 0x000000363040723c */ /* 0x000fe20000041840 */
[----:B------:R-:W4:Y:S04]  /*2be0*/  LDSM.16.M88.4 R52, [R199+0x3000] ;  /* 0x00300000c734783b */ /* 0x000f280000000200 */
[----:B------:R-:W-:Y:S01]  /*2bf0*/  LDSM.16.M88.4 R48, [R198+0x4000] ;  /* 0x00400000c630783b */ /* 0x000fe20000000200 */
[C---:B---3--:R-:W-:Y:S06]  /*2c00*/  HMMA.16816.F32.BF16 R40, R72.reuse, R44, R40 ;  /* 0x0000002c4828723c */ /* 0x048fec0000041828 */
[C---:B------:R-:W-:Y:S01]  /*2c10*/  HMMA.16816.F32.BF16 R36, R72.reuse, R46, R36 ;  /* 0x0000002e4824723c */ /* 0x040fe20000041824 */
[----:B------:R-:W3:Y:S05]  /*2c20*/  LDSM.16.M88.4 R44, [R199+0x3800] ;  /* 0x00380000c72c783b */ /* 0x000eea0000000200 */
        /* <DEDUP_REMOVED lines=8> */
[----:B------:R-:W-:Y:S04]  /*2cb0*/  LDSM.16.M88.4 R76, [R188+0x2000] ;  /* 0x00200000bc4c783b */ /* 0x000fe80000000200 */
[----:B------:R-:W-:Y:S01]  /*2cc0*/  LDSM.16.M88.4 R72, [R188+0x3800] ;  /* 0x00380000bc48783b */ /* 0x000fe20000000200 */
[C---:B--2---:R-:W-:Y:S06]  /*2cd0*/  HMMA.16816.F32.BF16 R40, R16.reuse, R56, R40 ;  /* 0x000000381028723c */ /* 0x044fec0000041828 */
[C---:B------:R-:W-:Y:S01]  /*2ce0*/  HMMA.16816.F32.BF16 R36, R16.reuse, R58, R36 ;  /* 0x0000003a1024723c */ /* 0x040fe20000041824 */
[----:B------:R-:W2:Y:S05]  /*2cf0*/  LDSM.16.M88.4 R56, [R195+0xf000] ;  /* 0x00f00000c338783b */ /* 0x000eaa0000000200 */
[C---:B------:R-:W-:Y:S06]  /*2d00*/  HMMA.16816.F32.BF16 R32, R16.reuse, R60, R32 ;  /* 0x0000003c1020723c */ /* 0x040fec0000041820 */
[C---:B------:R-:W-:Y:S01]  /*2d10*/  HMMA.16816.F32.BF16 R28, R16.reuse, R62, R28 ;  /* 0x0000003e101c723c */ /* 0x040fe2000004181c */
[----:B------:R-:W2:Y:S05]  /*2d20*/  LDSM.16.M88.4 R60, [R197+0x4000] ;  /* 0x00400000c53c783b */ /* 0x000eaa0000000200 */
[C---:B----4-:R-:W-:Y:S06]  /*2d30*/  HMMA.16816.F32.BF16 R24, R16.reuse, R52, R24 ;  /* 0x000000341018723c */ /* 0x050fec0000041818 */
[C---:B------:R-:W-:Y:S01]  /*2d40*/  HMMA.16816.F32.BF16 R20, R16.reuse, R54, R20 ;  /* 0x000000361014723c */ /* 0x040fe20000041814 */
[----:B------:R-:W4:Y:S05]  /*2d50*/  LDSM.16.M88.4 R52, [R195+0xf800] ;  /* 0x00f80000c334783b */ /* 0x000f2a0000000200 */
[C---:B---3--:R-:W-:Y:S06]  /*2d60*/  HMMA.16816.F32.BF16 R68, R16.reuse, R44, R68 ;  /* 0x0000002c1044723c */ /* 0x048fec0000041844 */
[----:B------:R-:W-:Y:S01]  /*2d70*/  HMMA.16816.F32.BF16 R64, R16, R46, R64 ;  /* 0x0000002e1040723c */ /* 0x000fe20000041840 */
[----:B------:R-:W3:Y:S04]  /*2d80*/  LDSM.16.M88.4 R16, [R188+0x2800] ;  /* 0x00280000bc10783b */ /* 0x000ee80000000200 */
[----:B------:R-:W-:Y:S01]  /*2d90*/  LDSM.16.M88.4 R44, [R202+0x8000] ;  /* 0x00800000ca2c783b */ /* 0x000fe20000000200 */
[C---:B-1----:R-:W-:Y:S06]  /*2da0*/  HMMA.16816.F32.BF16 R40, R48.reuse, R8, R40 ;  /* 0x000000083028723c */ /* 0x042fec0000041828 */
[C---:B------:R-:W-:Y:S01]  /*2db0*/  HMMA.16816.F32.BF16 R36, R48.reuse, R10, R36 ;  /* 0x0000000a3024723c */ /* 0x040fe20000041824 */
[----:B------:R-:W1:Y:S05]  /*2dc0*/  LDSM.16.M88.4 R8, [R188+0x3000] ;  /* 0x00300000bc08783b */ /* 0x000e6a0000000200 */
[C---:B-----5:R-:W-:Y:S06]  /*2dd0*/  HMMA.16816.F32.BF16 R32, R48.reuse, R12, R32 ;  /* 0x0000000c3020723c */ /* 0x060fec0000041820 */
[C---:B------:R-:W-:Y:S01]  /*2de0*/  HMMA.16816.F32.BF16 R28, R48.reuse, R14, R28 ;  /* 0x0000000e301c723c */ /* 0x040fe2000004181c */
[----:B------:R-:W5:Y:S05]  /*2df0*/  LDSM.16.M88.4 R12, [R201+0x10000] ;  /* 0x01000000c90c783b */ /* 0x000f6a0000000200 */
[C---:B--2---:R-:W-:Y:S06]  /*2e00*/  HMMA.16816.F32.BF16 R24, R48.reuse, R56, R24 ;  /* 0x000000383018723c */ /* 0x044fec0000041818 */
[----:B------:R-:W-:Y:S01]  /*2e10*/  HMMA.16816.F32.BF16 R20, R48, R58, R20 ;  /* 0x0000003a3014723c */ /* 0x000fe20000041814 */
[----:B------:R-:W2:Y:S05]  /*2e20*/  LDSM.16.M88.4 R56, [R201+0x10800] ;  /* 0x01080000c938783b */ /* 0x000eaa0000000200 */
[----:B------:R-:W-:Y:S06]  /*2e30*/  HMMA.16816.F32.BF16 R40, R60, R76, R40 ;  /* 0x0000004c3c28723c */ /* 0x000fec0000041828 */
[C---:B----4-:R-:W-:Y:S06]  /*2e40*/  HMMA.16816.F32.BF16 R68, R48.reuse, R52, R68 ;  /* 0x000000343044723c */ /* 0x050fec0000041844 */
[----:B------:R-:W-:Y:S01]  /*2e50*/  HMMA.16816.F32.BF16 R64, R48, R54, R64 ;  /* 0x000000363040723c */ /* 0x000fe20000041840 */
[----:B------:R-:W-:Y:S04]  /*2e60*/  LDSM.16.M88.4 R52, [R201+0x11000] ;  /* 0x01100000c934783b */ /* 0x000fe80000000200 */
[----:B------:R-:W-:Y:S01]  /*2e70*/  LDSM.16.M88.4 R48, [R201+0x11800] ;  /* 0x01180000c930783b */ /* 0x000fe20000000200 */
[C---:B------:R-:W-:Y:S03]  /*2e80*/  HMMA.16816.F32.BF16 R36, R60.reuse, R78, R36 ;  /* 0x0000004e3c24723c */ /* 0x040fe60000041824 */
[----:B------:R-:W-:Y:S03]  /*2e90*/  LDSM.16.M88.4 R76, [R200+0x8000] ;  /* 0x00800000c84c783b */ /* 0x000fe60000000200 */
[C---:B---3--:R-:W-:Y:S06]  /*2ea0*/  HMMA.16816.F32.BF16 R32, R60.reuse, R16, R32 ;  /* 0x000000103c20723c */ /* 0x048fec0000041820 */
[C---:B------:R-:W-:Y:S01]  /*2eb0*/  HMMA.16816.F32.BF16 R28, R60.reuse, R18, R28 ;  /* 0x000000123c1c723c */ /* 0x040fe2000004181c */
[----:B------:R-:W3:Y:S05]  /*2ec0*/  LDSM.16.M88.4 R16, [R199+0x4000] ;  /* 0x00400000c710783b */ /* 0x000eea0000000200 */
[C---:B-1----:R-:W-:Y:S06]  /*2ed0*/  HMMA.16816.F32.BF16 R24, R60.reuse, R8, R24 ;  /* 0x000000083c18723c */ /* 0x042fec0000041818 */
[----:B------:R-:W-:Y:S01]  /*2ee0*/  HMMA.16816.F32.BF16 R20, R60, R10, R20 ;  /* 0x0000000a3c14723c */ /* 0x000fe20000041814 */
[----:B------:R-:W1:Y:S05]  /*2ef0*/  LDSM.16.M88.4 R8, [R199+0x4800] ;  /* 0x00480000c708783b */ /* 0x000e6a0000000200 */
[----:B-----5:R-:W-:Y:S06]  /*2f00*/  HMMA.16816.F32.BF16 R40, R44, R12, R40 ;  /* 0x0000000c2c28723c */ /* 0x020fec0000041828 */
[C---:B------:R-:W-:Y:S06]  /*2f10*/  HMMA.16816.F32.BF16 R68, R60.reuse, R72, R68 ;  /* 0x000000483c44723c */ /* 0x040fec0000041844 */
[----:B------:R-:W-:Y:S01]  /*2f20*/  HMMA.16816.F32.BF16 R64, R60, R74, R64 ;  /* 0x0000004a3c40723c */ /* 0x000fe20000041840 */
[----:B------:R-:W-:Y:S04]  /*2f30*/  LDSM.16.M88.4 R60, [R198+0x8000] ;  /* 0x00800000c63c783b */ /* 0x000fe80000000200 */
[----:B------:R-:W-:Y:S01]  /*2f40*/  LDSM.16.M88.4 R72, [R199+0x5800] ;  /* 0x00580000c748783b */ /* 0x000fe20000000200 */
[C---:B------:R-:W-:Y:S03]  /*2f50*/  HMMA.16816.F32.BF16 R36, R44.reuse, R14, R36 ;  /* 0x0000000e2c24723c */ /* 0x040fe60000041824 */
[----:B------:R-:W-:Y:S03]  /*2f60*/  LDSM.16.M88.4 R12, [R199+0x5000] ;  /* 0x00500000c70c783b */ /* 0x000fe60000000200 */
[C---:B--2---:R-:W-:Y:S06]  /*2f70*/  HMMA.16816.F32.BF16 R32, R44.reuse, R56, R32 ;  /* 0x000000382c20723c */ /* 0x044fec0000041820 */
[----:B------:R-:W-:Y:S01]  /*2f80*/  HMMA.16816.F32.BF16 R28, R44, R58, R28 ;  /* 0x0000003a2c1c723c */ /* 0x000fe2000004181c */
[----:B------:R-:W2:Y:S05]  /*2f90*/  LDSM.16.M88.4 R56, [R195+0x10000] ;  /* 0x01000000c338783b */ /* 0x000eaa0000000200 */
[----:B---3--:R-:W-:Y:S06]  /*2fa0*/  HMMA.16816.F32.BF16 R40, R76, R16, R40 ;  /* 0x000000104c28723c */ /* 0x008fec0000041828 */
[C---:B------:R-:W-:Y:S06]  /*2fb0*/  HMMA.16816.F32.BF16 R24, R44.reuse, R52, R24 ;  /* 0x000000342c18723c */ /* 0x040fec0000041818 */
[----:B------:R-:W-:Y:S01]  /*2fc0*/  HMMA.16816.F32.BF16 R20, R44, R54, R20 ;  /* 0x000000362c14723c */ /* 0x000fe20000041814 */
[----:B------:R-:W3:Y:S05]  /*2fd0*/  LDSM.16.M88.4 R52, [R195+0x10800] ;  /* 0x01080000c334783b */ /* 0x000eea0000000200 */
[C---:B------:R-:W-:Y:S01]  /*2fe0*/  HMMA.16816.F32.BF16 R36, R76.reuse, R18, R36 ;  /* 0x000000124c24723c */ /* 0x040fe20000041824 */
[----:B------:R-:W-:Y:S05]  /*2ff0*/  LDSM.16.M88.4 R16, [R188+0x4000] ;  /* 0x00400000bc10783b */ /* 0x000fea0000000200 */
[C---:B-1----:R-:W-:Y:S06]  /*3000*/  HMMA.16816.F32.BF16 R32, R76.reuse, R8, R32 ;  /* 0x000000084c20723c */ /* 0x042fec0000041820 */
[----:B------:R-:W-:Y:S01]  /*3010*/  HMMA.16816.F32.BF16 R28, R76, R10, R28 ;  /* 0x0000000a4c1c723c */ /* 0x000fe2000004181c */
[----:B------:R-:W1:Y:S05]  /*3020*/  LDSM.16.M88.4 R8, [R197+0x8000] ;  /* 0x00800000c508783b */ /* 0x000e6a0000000200 */
[C---:B------:R-:W-:Y:S06]  /*3030*/  HMMA.16816.F32.BF16 R68, R44.reuse, R48, R68 ;  /* 0x000000302c44723c */ /* 0x040fec0000041844 */
[----:B------:R-:W-:Y:S01]  /*3040*/  HMMA.16816.F32.BF16 R64, R44, R50, R64 ;  /* 0x000000322c40723c */ /* 0x000fe20000041840 */
[----:B------:R-:W4:Y:S04]  /*3050*/  LDSM.16.M88.4 R48, [R195+0x11000] ;  /* 0x01100000c330783b */ /* 0x000f280000000200 */
[----:B------:R-:W5:Y:S01]  /*3060*/  LDSM.16.M88.4 R44, [R195+0x11800] ;  /* 0x01180000c32c783b */ /* 0x000f620000000200 */
[----:B--2---:R-:W-:Y:S06]  /*3070*/  HMMA.16816.F32.BF16 R40, R60, R56, R40 ;  /* 0x000000383c28723c */ /* 0x004fec0000041828 */
[C---:B------:R-:W-:Y:S06]  /*3080*/  HMMA.16816.F32.BF16 R24, R76.reuse, R12, R24 ;  /* 0x0000000c4c18723c */ /* 0x040fec0000041818 */
[C---:B------:R-:W-:Y:S01]  /*3090*/  HMMA.16816.F32.BF16 R20, R76.reuse, R14, R20 ;  /* 0x0000000e4c14723c */ /* 0x040fe20000041814 */
[----:B------:R-:W2:Y:S05]  /*30a0*/  LDSM.16.M88.4 R12, [R188+0x4800] ;  /* 0x00480000bc0c783b */ /* 0x000eaa0000000200 */
[C---:B------:R-:W-:Y:S06]  /*30b0*/  HMMA.16816.F32.BF16 R68, R76.reuse, R72, R68 ;  /* 0x000000484c44723c */ /* 0x040fec0000041844 */
[----:B------:R-:W-:Y:S06]  /*30c0*/  HMMA.16816.F32.BF16 R64, R76, R74, R64 ;  /* 0x0000004a4c40723c */ /* 0x000fec0000041840 */
[----:B---3--:R-:W-:Y:S06]  /*30d0*/  HMMA.16816.F32.BF16 R32, R60, R52, R32 ;  /* 0x000000343c20723c */ /* 0x008fec0000041820 */
[----:B-1----:R-:W-:Y:S06]  /*30e0*/  HMMA.16816.F32.BF16 R40, R8, R16, R40 ;  /* 0x000000100828723c */ /* 0x002fec0000041828 */
[C---:B------:R-:W-:Y:S01]  /*30f0*/  HMMA.16816.F32.BF16 R36, R60.reuse, R58, R36 ;  /* 0x0000003a3c24723c */ /* 0x040fe20000041824 */
[----:B------:R-:W-:Y:S01]  /*3100*/  LOP3.LUT R17, R6, 0xffffffe0, RZ, 0xc0, !PT ;  /* 0xffffffe006117812 */ /* 0x000fe200078ec0ff */
[----:B------:R-:W1:Y:S04]  /*3110*/  LDSM.16.M88.4 R56, [R188+0x5000] ;  /* 0x00500000bc38783b */ /* 0x000e680000000200 */
[----:B----4-:R-:W-:Y:S01]  /*3120*/  HMMA.16816.F32.BF16 R24, R60, R48, R24 ;  /* 0x000000303c18723c */ /* 0x010fe20000041818 */
[----:B------:R-:W-:-:S05]  /*3130*/  IMAD.IADD R17, R4, 0x1, -R17 ;  /* 0x0000000104117824 */ /* 0x000fca00078e0a11 */
[----:B------:R-:W-:Y:S01]  /*3140*/  HMMA.16816.F32.BF16 R20, R60, R50, R20 ;  /* 0x000000323c14723c */ /* 0x000fe20000041814 */
[----:B------:R-:W3:Y:S01]  /*3150*/  LDSM.16.M88.4 R48, [R188+0x5800] ;  /* 0x00580000bc30783b */ /* 0x000ee20000000200 */
[----:B------:R-:W-:Y:S01]  /*3160*/  SHF.R.S32.HI R2, RZ, 0x1f, R17 ;  /* 0x0000001fff027819 */ /* 0x000fe20000011411 */
[----:B------:R-:W-:-:S04]  /*3170*/  DEPBAR.LE SB0, 0x0 ;  /* 0x000080000000791a */ /* 0x000fc80000000000 */
[----:B------:R-:W-:Y:S01]  /*3180*/  HMMA.16816.F32.BF16 R28, R60, R54, R28 ;  /* 0x000000363c1c723c */ /* 0x000fe2000004181c */
[----:B------:R-:W-:-:S04]  /*3190*/  LEA.HI R17, R2, R17, RZ, 0x2 ;  /* 0x0000001102117211 */ /* 0x000fc800078f10ff */
[----:B------:R-:W-:Y:S01]  /*31a0*/  SHF.R.S32.HI R2, RZ, 0x2, R17 ;  /* 0x00000002ff027819 */ /* 0x000fe20000011411 */
[----:B-----5:R-:W-:Y:S01]  /*31b0*/  HMMA.16816.F32.BF16 R68, R60, R44, R68 ;  /* 0x0000002c3c44723c */ /* 0x020fe20000041844 */
[----:B------:R-:W-:-:S04]  /*31c0*/  IMAD.U32 R17, RZ, RZ, UR19 ;  /* 0x00000013ff117e24 */ /* 0x000fc8000f8e00ff */
[----:B------:R-:W-:Y:S01]  /*31d0*/  IMAD R17, R17, 0x40, R214 ;  /* 0x0000004011117824 */ /* 0x000fe200078e02d6 */
[----:B------:R-:W-:Y:S06]  /*31e0*/  HMMA.16816.F32.BF16 R64, R60, R46, R64 ;  /* 0x0000002e3c40723c */ /* 0x000fec0000041840 */
[C---:B--2---:R-:W-:Y:S06]  /*31f0*/  HMMA.16816.F32.BF16 R32, R8.reuse, R12, R32 ;  /* 0x0000000c0820723c */ /* 0x044fec0000041820 */
[----:B------:R-:W-:Y:S01]  /*3200*/  HMMA.16816.F32.BF16 R36, R8, R18, R36 ;  /* 0x000000120824723c */ /* 0x000fe20000041824 */
[----:B------:R-:W-:-:S04]  /*3210*/  LEA R13, R81, UR24, 0x4 ;  /* 0x00000018510d7c11 */ /* 0x000fc8000f8e20ff */
[----:B------:R-:W-:Y:S01]  /*3220*/  IADD3 R13, R13, 0x1, R2 ;  /* 0x000000010d0d7810 */ /* 0x000fe20007ffe002 */
[----:B------:R-:W-:Y:S01]  /*3230*/  IMAD.U32 R2, RZ, RZ, UR25 ;  /* 0x00000019ff027e24 */ /* 0x000fe2000f8e00ff */
[----:B------:R-:W-:Y:S01]  /*3240*/  HMMA.16816.F32.BF16 R28, R8, R14, R28 ;  /* 0x0000000e081c723c */ /* 0x000fe2000004181c */
[----:B------:R-:W-:-:S03]  /*3250*/  VIADD R19, R17, 0x28 ;  /* 0x0000002811137836 */ /* 0x000fc60000000000 */
[----:B------:R-:W-:Y:S02]  /*3260*/  IADD3 R13, R2, -UR17, R13 ;  /* 0x80000011020d7c10 */ /* 0x000fe4000fffe00d */
[C---:B-1----:R-:W-:Y:S01]  /*3270*/  HMMA.16816.F32.BF16 R24, R8.reuse, R56, R24 ;  /* 0x000000380818723c */ /* 0x042fe20000041818 */
[----:B------:R-:W-:Y:S02]  /*3280*/  VIADD R15, R17, 0x1 ;  /* 0x00000001110f7836 */ /* 0x000fe40000000000 */
[----:B------:R-:W-:Y:S01]  /*3290*/  VIADD R13, R13, UR21 ;  /* 0x000000150d0d7c36 */ /* 0x000fe20008000000 */
[----:B------:R-:W-:Y:S02]  /*32a0*/  UMOV UR21, UR19 ;  /* 0x0000001300157c82 */ /* 0x000fe40008000000 */
[----:B------:R-:W-:Y:S01]  /*32b0*/  I2FP.F32.S32 R4, R15 ;  /* 0x0000000f00047245 */ /* 0x000fe20000201400 */
[----:B------:R-:W-:Y:S01]  /*32c0*/  HMMA.16816.F32.BF16 R20, R8, R58, R20 ;  /* 0x0000003a0814723c */ /* 0x000fe20000041814 */
[----:B------:R-:W-:-:S02]  /*32d0*/  VIMNMX R216, R13, UR25, PT ;  /* 0x000000190dd87c48 */ /* 0x000fc4000bfe0100 */
[----:B------:R-:W-:Y:S01]  /*32e0*/  VIADDMNMX R2, R13, 0x8, R2, PT ;  /* 0x000000080d027846 */ /* 0x000fe20003800102 */
[C---:B------:R-:W-:Y:S01]  /*32f0*/  FFMA.FTZ R41, R4.reuse, UR5, R41 ;  /* 0x0000000504297c23 */ /* 0x040fe20008010029 */
[----:B------:R-:W-:Y:S01]  /*3300*/  BAR.SYNC.DEFER_BLOCKING 0x0 ;  /* 0x0000000000007b1d */ /* 0x000fe20000010000 */
[C---:B---3--:R-:W-:Y:S01]  /*3310*/  HMMA.16816.F32.BF16 R68, R8.reuse, R48, R68 ;  /* 0x000000300844723c */ /* 0x048fe20000041844 */
[----:B------:R-:W-:Y:S01]  /*3320*/  ISETP.GE.AND P5, PT, R15, R216, PT ;  /* 0x000000d80f00720c */ /* 0x000fe20003fa6270 */
[----:B------:R-:W-:Y:S01]  /*3330*/  VIADD R13, R17, 0x9 ;  /* 0x00000009110d7836 */ /* 0x000fe20000000000 */
[----:B------:R-:W-:Y:S01]  /*3340*/  ISETP.GE.AND P2, PT, R15, R2, PT ;  /* 0x000000020f00720c */ /* 0x000fe20003f46270 */
[----:B------:R-:W-:Y:S01]  /*3350*/  VIADD R15, R17, 0x11 ;  /* 0x00000011110f7836 */ /* 0x000fe20000000000 */
[----:B------:R-:W-:Y:S01]  /*3360*/  FSEL R41, R41, -INF , !P5 ;  /* 0xff80000029297808 */ /* 0x000fe20006800000 */
[----:B------:R-:W-:Y:S01]  /*3370*/  HMMA.16816.F32.BF16 R64, R8, R50, R64 ;  /* 0x000000320840723c */ /* 0x000fe20000041840 */
[----:B------:R-:W-:Y:S01]  /*3380*/  I2FP.F32.S32 R12, R13 ;  /* 0x0000000d000c7245 */ /* 0x000fe20000201400 */
[----:B------:R-:W-:Y:S01]  /*3390*/  FFMA.FTZ R43, R4, UR5, R43 ;  /* 0x00000005042b7c23 */ /* 0x000fe2000801002b */
[----:B------:R-:W-:-:S02]  /*33a0*/  ISETP.GE.AND P0, PT, R13, R216, PT ;  /* 0x000000d80d00720c */ /* 0x000fc40003f06270 */
[----:B------:R-:W-:Y:S01]  /*33b0*/  ISETP.GE.AND P6, PT, R13, R2, PT ;  /* 0x000000020d00720c */ /* 0x000fe20003fc6270 */
[C---:B------:R-:W-:Y:S01]  /*33c0*/  FFMA.FTZ R37, R12.reuse, UR5, R37 ;  /* 0x000000050c257c23 */ /* 0x040fe20008010025 */
[C---:B------:R-:W-:Y:S02]  /*33d0*/  VIADD R11, R17.reuse, 0x8 ;  /* 0x00000008110b7836 */ /* 0x040fe40000000000 */
[----:B------:R-:W-:Y:S01]  /*33e0*/  FFMA.FTZ R12, R12, UR5, R39 ;  /* 0x000000050c0c7c23 */ /* 0x000fe20008010027 */
[----:B------:R-:W-:Y:S01]  /*33f0*/  VIADD R9, R17, 0x10 ;  /* 0x0000001011097836 */ /* 0x000fe20000000000 */
[----:B------:R-:W-:Y:S02]  /*3400*/  I2FP.F32.S32 R8, R15 ;  /* 0x0000000f00087245 */ /* 0x000fe40000201400 */
[C---:B------:R-:W-:Y:S02]  /*3410*/  ISETP.GE.AND P4, PT, R11.reuse, R216, PT ;  /* 0x000000d80b00720c */ /* 0x040fe40003f86270 */
[----:B------:R-:W-:-:S02]  /*3420*/  ISETP.GE.AND P1, PT, R11, R2, PT ;  /* 0x000000020b00720c */ /* 0x000fc40003f26270 */
[C---:B------:R-:W-:Y:S02]  /*3430*/  ISETP.GE.AND P3, PT, R9.reuse, R216, PT ;  /* 0x000000d80900720c */ /* 0x040fe40003f66270 */
[----:B------:R-:W-:Y:S02]  /*3440*/  ISETP.GE.AND P5, PT, R9, R2, PT ;  /* 0x000000020900720c */ /* 0x000fe40003fa6270 */
[----:B------:R-:W-:Y:S02]  /*3450*/  I2FP.F32.S32 R11, R11 ;  /* 0x0000000b000b7245 */ /* 0x000fe40000201400 */
[----:B------:R-:W-:Y:S02]  /*3460*/  I2FP.F32.S32 R9, R9 ;  /* 0x0000000900097245 */ /* 0x000fe40000201400 */
[----:B------:R-:W-:Y:S01]  /*3470*/  FSEL R37, R37, -INF , !P0 ;  /* 0xff80000025257808 */ /* 0x000fe20004000000 */
[C---:B------:R-:W-:Y:S01]  /*3480*/  FFMA.FTZ R14, R11.reuse, UR5, R38 ;  /* 0x000000050b0e7c23 */ /* 0x040fe20008010026 */
[----:B------:R-:W-:Y:S01]  /*3490*/  FFMA.FTZ R36, R11, UR5, R36 ;  /* 0x000000050b247c23 */ /* 0x000fe20008010024 */
[C---:B------:R-:W-:Y:S01]  /*34a0*/  FFMA.FTZ R13, R9.reuse, UR5, R32 ;  /* 0x00000005090d7c23 */ /* 0x040fe20008010020 */
[----:B------:R-:W-:Y:S01]  /*34b0*/  FFMA.FTZ R10, R9, UR5, R34 ;  /* 0x00000005090a7c23 */ /* 0x000fe20008010022 */
[C---:B------:R-:W-:Y:S01]  /*34c0*/  VIADD R9, R17.reuse, 0x18 ;  /* 0x0000001811097836 */ /* 0x040fe20000000000 */
[----:B------:R-:W-:Y:S01]  /*34d0*/  FSEL R14, R14, -INF , !P1 ;  /* 0xff8000000e0e7808 */ /* 0x000fe20004800000 */
[----:B------:R-:W-:Y:S01]  /*34e0*/  VIADD R11, R17, 0x19 ;  /* 0x00000019110b7836 */ /* 0x000fe20000000000 */
[----:B------:R-:W-:-:S02]  /*34f0*/  FSEL R12, R12, -INF , !P6 ;  /* 0xff8000000c0c7808 */ /* 0x000fc40007000000 */
[C---:B------:R-:W-:Y:S02]  /*3500*/  ISETP.GE.AND P1, PT, R9.reuse, R216, PT ;  /* 0x000000d80900720c */ /* 0x040fe40003f26270 */
[----:B------:R-:W-:Y:S02]  /*3510*/  ISETP.GE.AND P0, PT, R9, R2, PT ;  /* 0x000000020900720c */ /* 0x000fe40003f06270 */
[----:B------:R-:W-:Y:S02]  /*3520*/  I2FP.F32.S32 R9, R9 ;  /* 0x0000000900097245 */ /* 0x000fe40000201400 */
[----:B------:R-:W-:Y:S02]  /*3530*/  I2FP.F32.S32 R4, R11 ;  /* 0x0000000b00047245 */ /* 0x000fe40000201400 */
[----:B------:R-:W-:Y:S01]  /*3540*/  FSEL R13, R13, -INF , !P3 ;  /* 0xff8000000d0d7808 */ /* 0x000fe20005800000 */
[----:B------:R-:W-:Y:S01]  /*3550*/  FFMA.FTZ R6, R9, UR5, R30 ;  /* 0x0000000509067c23 */ /* 0x000fe2000801001e */
[----:B------:R-:W-:-:S02]  /*3560*/  FSEL R32, R43, -INF , !P2 ;  /* 0xff8000002b207808 */ /* 0x000fc40005000000 */
[----:B------:R-:W-:Y:S02]  /*3570*/  FSEL R39, R36, -INF , !P4 ;  /* 0xff80000024277808 */ /* 0x000fe40006000000 */
[C---:B------:R-:W-:Y:S02]  /*3580*/  ISETP.GE.AND P6, PT, R11.reuse, R216, PT ;  /* 0x000000d80b00720c */ /* 0x040fe40003fc6270 */
[----:B------:R-:W-:Y:S01]  /*3590*/  ISETP.GE.AND P3, PT, R11, R2, PT ;  /* 0x000000020b00720c */ /* 0x000fe20003f66270 */
[----:B------:R-:W-:Y:S01]  /*35a0*/  FFMA.FTZ R11, R9, UR5, R28 ;  /* 0x00000005090b7c23 */ /* 0x000fe2000801001c */
[C---:B------:R-:W-:Y:S01]  /*35b0*/  ISETP.GE.AND P2, PT, R15.reuse, R216, PT ;  /* 0x000000d80f00720c */ /* 0x040fe20003f46270 */
[----:B------:R-:W-:Y:S01]  /*35c0*/  FFMA.FTZ R9, R4, UR5, R29 ;  /* 0x0000000504097c23 */ /* 0x000fe2000801001d */
[----:B------:R-:W-:Y:S01]  /*35d0*/  ISETP.GE.AND P4, PT, R15, R2, PT ;  /* 0x000000020f00720c */ /* 0x000fe20003f86270 */
[----:B------:R-:W-:Y:S01]  /*35e0*/  FFMA.FTZ R15, R8, UR5, R33 ;  /* 0x00000005080f7c23 */ /* 0x000fe20008010021 */
[----:B------:R-:W-:-:S02]  /*35f0*/  VIADD R29, R17, 0x20 ;  /* 0x00000020111d7836 */ /* 0x000fc40000000000 */
[----:B------:R-:W-:Y:S01]  /*3600*/  FFMA.FTZ R4, R4, UR5, R31 ;  /* 0x0000000504047c23 */ /* 0x000fe2000801001f */
[----:B------:R-:W-:Y:S01]  /*3610*/  VIADD R31, R17, 0x21 ;  /* 0x00000021111f7836 */ /* 0x000fe20000000000 */
[----:B------:R-:W-:Y:S01]  /*3620*/  FSEL R10, R10, -INF , !P5 ;  /* 0xff8000000a0a7808 */ /* 0x000fe20006800000 */
[----:B------:R-:W-:Y:S01]  /*3630*/  FFMA.FTZ R8, R8, UR5, R35 ;  /* 0x0000000508087c23 */ /* 0x000fe20008010023 */
[----:B------:R-:W-:Y:S02]  /*3640*/  FSEL R15, R15, -INF , !P2 ;  /* 0xff8000000f0f7808 */ /* 0x000fe40005000000 */
[C---:B------:R-:W-:Y:S02]  /*3650*/  ISETP.GE.AND P5, PT, R29.reuse, R216, PT ;  /* 0x000000d81d00720c */ /* 0x040fe40003fa6270 */
[----:B------:R-:W-:Y:S02]  /*3660*/  ISETP.GE.AND P2, PT, R29, R2, PT ;  /* 0x000000021d00720c */ /* 0x000fe40003f46270 */
[----:B------:R-:W-:-:S02]  /*3670*/  I2FP.F32.S32 R29, R29 ;  /* 0x0000001d001d7245 */ /* 0x000fc40000201400 */
[----:B------:R-:W-:Y:S02]  /*3680*/  I2FP.F32.S32 R16, R31 ;  /* 0x0000001f00107245 */ /* 0x000fe40000201400 */
[----:B------:R-:W-:Y:S01]  /*3690*/  FSEL R6, R6, -INF , !P0 ;  /* 0xff80000006067808 */ /* 0x000fe20004000000 */
[----:B------:R-:W-:Y:S01]  /*36a0*/  FFMA.FTZ R24, R29, UR5, R24 ;  /* 0x000000051d187c23 */ /* 0x000fe20008010018 */
[----:B------:R-:W-:Y:S01]  /*36b0*/  FSEL R9, R9, -INF , !P6 ;  /* 0xff80000009097808 */ /* 0x000fe20007000000 */
[----:B------:R-:W-:Y:S01]  /*36c0*/  FFMA.FTZ R26, R29, UR5, R26 ;  /* 0x000000051d1a7c23 */ /* 0x000fe2000801001a */
[C---:B------:R-:W-:Y:S01]  /*36d0*/  ISETP.GE.AND P0, PT, R19.reuse, R216, PT ;  /* 0x000000d81300720c */ /* 0x040fe20003f06270 */
[----:B------:R-:W-:Y:S01]  /*36e0*/  FFMA.FTZ R159, R16, UR5, R25 ;  /* 0x00000005109f7c23 */ /* 0x000fe20008010019 */
[----:B------:R-:W-:Y:S01]  /*36f0*/  ISETP.GE.AND P6, PT, R19, R2, PT ;  /* 0x000000021300720c */ /* 0x000fe20003fc6270 */
[C---:B------:R-:W-:Y:S01]  /*3700*/  VIADD R29, R17.reuse, 0x29 ;  /* 0x00000029111d7836 */ /* 0x040fe20000000000 */
[----:B------:R-:W-:Y:S01]  /*3710*/  I2FP.F32.S32 R19, R19 ;  /* 0x0000001300137245 */ /* 0x000fe20000201400 */
[----:B------:R-:W-:Y:S01]  /*3720*/  VIADD R25, R17, 0x31 ;  /* 0x0000003111197836 */ /* 0x000fe20000000000 */
[----:B------:R-:W-:Y:S01]  /*3730*/  FSEL R8, R8, -INF , !P4 ;  /* 0xff80000008087808 */ /* 0x000fe20006000000 */
[----:B------:R-:W-:Y:S01]  /*3740*/  FFMA.FTZ R27, R16, UR5, R27 ;  /* 0x00000005101b7c23 */ /* 0x000fe2000801001b */
[----:B------:R-:W-:Y:S01]  /*3750*/  ISETP.GE.AND P4, PT, R31, R216, PT ;  /* 0x000000d81f00720c */ /* 0x000fe20003f86270 */
[C---:B------:R-:W-:Y:S01]  /*3760*/  FFMA.FTZ R20, R19.reuse, UR5, R20 ;  /* 0x0000000513147c23 */ /* 0x040fe20008010014 */
[----:B------:R-:W-:Y:S01]  /*3770*/  FFMA.FTZ R22, R19, UR5, R22 ;  /* 0x0000000513167c23 */ /* 0x000fe20008010016 */
[----:B------:R-:W-:Y:S01]  /*3780*/  VIADD R19, R17, 0x30 ;  /* 0x0000003011137836 */ /* 0x000fe20000000000 */
[----:B------:R-:W-:-:S02]  /*3790*/  I2FP.F32.S32 R18, R29 ;  /* 0x0000001d00127245 */ /* 0x000fc40000201400 */
[----:B------:R-:W-:Y:S02]  /*37a0*/  I2FP.F32.S32 R16, R25 ;  /* 0x0000001900107245 */ /* 0x000fe40000201400 */
[----:B------:R-:W-:Y:S01]  /*37b0*/  FSEL R162, R26, -INF , !P2 ;  /* 0xff8000001aa27808 */ /* 0x000fe20005000000 */
[----:B------:R-:W-:Y:S01]  /*37c0*/  FFMA.FTZ R21, R18, UR5, R21 ;  /* 0x0000000512157c23 */ /* 0x000fe20008010015 */
[----:B------:R-:W-:Y:S01]  /*37d0*/  FSEL R159, R159, -INF , !P4 ;  /* 0xff8000009f9f7808 */ /* 0x000fe20006000000 */
[----:B------:R-:W-:Y:S01]  /*37e0*/  FFMA.FTZ R71, R16, UR5, R71 ;  /* 0x0000000510477c23 */ /* 0x000fe20008010047 */
[----:B------:R-:W-:Y:S01]  /*37f0*/  FSEL R11, R11, -INF , !P1 ;  /* 0xff8000000b0b7808 */ /* 0x000fe20004800000 */
[----:B------:R-:W-:Y:S01]  /*3800*/  FFMA.FTZ R23, R18, UR5, R23 ;  /* 0x0000000512177c23 */ /* 0x000fe20008010017 */
[C---:B------:R-:W-:Y:S01]  /*3810*/  ISETP.GE.AND P2, PT, R19.reuse, R216, PT ;  /* 0x000000d81300720c */ /* 0x040fe20003f46270 */
[----:B------:R-:W-:Y:S01]  /*3820*/  FFMA.FTZ R69, R16, UR5, R69 ;  /* 0x0000000510457c23 */ /* 0x000fe20008010045 */
[----:B------:R-:W-:-:S02]  /*3830*/  ISETP.GE.AND P4, PT, R19, R2, PT ;  /* 0x000000021300720c */ /* 0x000fc40003f86270 */
[----:B------:R-:W-:Y:S02]  /*3840*/  ISETP.GE.AND P1, PT, R31, R2, PT ;  /* 0x000000021f00720c */ /* 0x000fe40003f26270 */
[----:B------:R-:W-:Y:S02]  /*3850*/  FSEL R4, R4, -INF , !P3 ;  /* 0xff80000004047808 */ /* 0x000fe40005800000 */
[----:B------:R-:W-:Y:S02]  /*3860*/  I2FP.F32.S32 R19, R19 ;  /* 0x0000001300137245 */ /* 0x000fe40000201400 */
[----:B------:R-:W-:Y:S02]  /*3870*/  ISETP.GE.AND P3, PT, R29, R216, PT ;  /* 0x000000d81d00720c */ /* 0x000fe40003f66270 */
[----:B------:R-:W-:Y:S01]  /*3880*/  FSEL R163, R20, -INF , !P0 ;  /* 0xff80000014a37808 */ /* 0x000fe20004000000 */
[----:B------:R-:W-:Y:S01]  /*3890*/  FFMA.FTZ R68, R19, UR5, R68 ;  /* 0x0000000513447c23 */ /* 0x000fe20008010044 */
[----:B------:R-:W-:Y:S01]  /*38a0*/  ISETP.GE.AND P0, PT, R25, R2, PT ;  /* 0x000000021900720c */ /* 0x000fe20003f06270 */
[----:B------:R-:W-:Y:S01]  /*38b0*/  FFMA.FTZ R70, R19, UR5, R70 ;  /* 0x0000000513467c23 */ /* 0x000fe20008010046 */
[----:B------:R-:W-:-:S02]  /*38c0*/  FSEL R206, R27, -INF , !P1 ;  /* 0xff8000001bce7808 */ /* 0x000fc40004800000 */
[----:B------:R-:W-:Y:S02]  /*38d0*/  FSEL R167, R24, -INF , !P5 ;  /* 0xff80000018a77808 */ /* 0x000fe40006800000 */
[----:B------:R-:W-:Y:S01]  /*38e0*/  ISETP.GE.AND P1, PT, R25, R216, PT ;  /* 0x000000d81900720c */ /* 0x000fe20003f26270 */
[----:B------:R-:W-:Y:S01]  /*38f0*/  VIADD R25, R17, 0x38 ;  /* 0x0000003811197836 */ /* 0x000fe20000000000 */
[----:B------:R-:W-:Y:S02]  /*3900*/  FSEL R166, R22, -INF , !P6 ;  /* 0xff80000016a67808 */ /* 0x000fe40007000000 */
[----:B------:R-:W-:Y:S02]  /*3910*/  FSEL R161, R21, -INF , !P3 ;  /* 0xff80000015a17808 */ /* 0x000fe40005800000 */
[----:B------:R-:W-:Y:S02]  /*3920*/  ISETP.GE.AND P5, PT, R29, R2, PT ;  /* 0x000000021d00720c */ /* 0x000fe40003fa6270 */
[----:B------:R-:W-:-:S02]  /*3930*/  I2FP.F32.S32 R19, R17 ;  /* 0x0000001100137245 */ /* 0x000fc40000201400 */
[C---:B------:R-:W-:Y:S02]  /*3940*/  ISETP.GE.AND P6, PT, R17.reuse, R216, PT ;  /* 0x000000d81100720c */ /* 0x040fe40003fc6270 */
[C---:B------:R-:W-:Y:S01]  /*3950*/  ISETP.GE.AND P3, PT, R17.reuse, R2, PT ;  /* 0x000000021100720c */ /* 0x040fe20003f66270 */
[----:B------:R-:W-:Y:S01]  /*3960*/  VIADD R17, R17, 0x39 ;  /* 0x0000003911117836 */ /* 0x000fe20000000000 */
[----:B------:R-:W-:Y:S01]  /*3970*/  FSEL R170, R71, -INF , !P0 ;  /* 0xff80000047aa7808 */ /* 0x000fe20004000000 */
[C---:B------:R-:W-:Y:S01]  /*3980*/  FFMA.FTZ R27, R19.reuse, UR5, R40 ;  /* 0x00000005131b7c23 */ /* 0x040fe20008010028 */
[----:B------:R-:W-:Y:S01]  /*3990*/  PLOP3.LUT P0, PT, PT, PT, UP0, 0x80, 0x0 ;  /* 0x000000000000781c */ /* 0x000fe20003f0f008 */
[----:B------:R-:W-:Y:S01]  /*39a0*/  FFMA.FTZ R26, R19, UR5, R42 ;  /* 0x00000005131a7c23 */ /* 0x000fe2000801002a */
[----:B------:R-:W-:Y:S02]  /*39b0*/  FSEL R204, R23, -INF , !P5 ;  /* 0xff80000017cc7808 */ /* 0x000fe40006800000 */
[----:B------:R-:W-:-:S02]  /*39c0*/  FSEL R179, R68, -INF , !P2 ;  /* 0xff80000044b37808 */ /* 0x000fc40005000000 */
[C---:B------:R-:W-:Y:S02]  /*39d0*/  ISETP.GE.AND P5, PT, R25.reuse, R216, PT ;  /* 0x000000d81900720c */ /* 0x040fe40003fa6270 */
[----:B------:R-:W-:Y:S02]  /*39e0*/  ISETP.GE.AND P2, PT, R25, R2, PT ;  /* 0x000000021900720c */ /* 0x000fe40003f46270 */
[----:B------:R-:W-:Y:S02]  /*39f0*/  I2FP.F32.S32 R25, R25 ;  /* 0x0000001900197245 */ /* 0x000fe40000201400 */
[----:B------:R-:W-:Y:S02]  /*3a00*/  I2FP.F32.S32 R16, R17 ;  /* 0x0000001100107245 */ /* 0x000fe40000201400 */
[----:B------:R-:W-:Y:S01]  /*3a10*/  FSEL R176, R70, -INF , !P4 ;  /* 0xff80000046b07808 */ /* 0x000fe20006000000 */
[----:B------:R-:W-:Y:S01]  /*3a20*/  FFMA.FTZ R64, R25, UR5, R64 ;  /* 0x0000000519407c23 */ /* 0x000fe20008010040 */
[----:B------:R-:W-:Y:S01]  /*3a30*/  FSEL R177, R69, -INF , !P1 ;  /* 0xff80000045b17808 */ /* 0x000fe20004800000 */
[----:B------:R-:W-:Y:S01]  /*3a40*/  FFMA.FTZ R66, R25, UR5, R66 ;  /* 0x0000000519427c23 */ /* 0x000fe20008010042 */
[C---:B------:R-:W-:Y:S01]  /*3a50*/  FFMA.FTZ R65, R16.reuse, UR5, R65 ;  /* 0x0000000510417c23 */ /* 0x040fe20008010041 */
[----:B------:R-:W-:Y:S01]  /*3a60*/  FFMA.FTZ R67, R16, UR5, R67 ;  /* 0x0000000510437c23 */ /* 0x000fe20008010043 */
[----:B------:R-:W-:-:S02]  /*3a70*/  ISETP.GE.AND P4, PT, R17, R216, PT ;  /* 0x000000d81100720c */ /* 0x000fc40003f86270 */
[----:B------:R-:W-:Y:S02]  /*3a80*/  ISETP.GE.AND P1, PT, R17, R2, PT ;  /* 0x000000021100720c */ /* 0x000fe40003f26270 */
[----:B------:R-:W-:Y:S02]  /*3a90*/  FSEL R171, R64, -INF , !P5 ;  /* 0xff80000040ab7808 */ /* 0x000fe40006800000 */
[----:B------:R-:W-:Y:S02]  /*3aa0*/  FSEL R168, R66, -INF , !P2 ;  /* 0xff80000042a87808 */ /* 0x000fe40005000000 */
[----:B------:R-:W-:Y:S02]  /*3ab0*/  FSEL R27, R27, -INF , !P6 ;  /* 0xff8000001b1b7808 */ /* 0x000fe40007000000 */
[----:B------:R-:W-:Y:S02]  /*3ac0*/  FSEL R26, R26, -INF , !P3 ;  /* 0xff8000001a1a7808 */ /* 0x000fe40005800000 */
[----:B------:R-:W-:-:S02]  /*3ad0*/  FSEL R169, R65, -INF , !P4 ;  /* 0xff80000041a97808 */ /* 0x000fc40006000000 */
        /* <DEDUP_REMOVED lines=64> */
.L_x_223:
[----:B------:R-:W-:Y:S05]  /*3ee0*/  BSYNC B0 ;  /* 0x0000000000007941 */ /* 0x000fea0003800000 */
.L_x_222:
[----:B------:R-:W0:Y:S02]  /*3ef0*/  LDGDEPBAR ;  /* 0x00000000000079af */ /* 0x000e240000000000 */
.L_x_221:
        /* <DEDUP_REMOVED lines=52> */
[C---:B------:R-:W-:Y:S01]  /*4240*/  FSETP.NEU.FTZ.AND P1, PT, R132.reuse, -INF , PT ;  /* 0xff8000008400780b */ /* 0x040fe20003f3d000 */
[----:B------:R-:W-:Y:S01]  /*4250*/  FMUL.FTZ R178, R132, UR19 ;  /* 0x0000001384b27c20 */ /* 0x000fe20008410000 */
[----:B--2---:R-:W-:Y:S01]  /*4260*/  FMNMX.FTZ R3, R16, R3, !PT ;  /* 0x0000000310037209 */ /* 0x004fe20007810000 */
[----:B------:R-:W-:Y:S03]  /*4270*/  LDSM.16.MT88.4 R120, [R193+0x16000] ;  /* 0x01600000c178783b */ /* 0x000fe60000004200 */
[----:B------:R-:W-:Y:S01]  /*4280*/  FSEL R178, R178, RZ, P1 ;  /* 0x000000ffb2b27208 */ /* 0x000fe20000800000 */
[C---:B------:R-:W-:Y:S01]  /*4290*/  FMUL.FTZ R165, R3.reuse, UR19 ;  /* 0x0000001303a57c20 */ /* 0x040fe20008410000 */
[----:B------:R-:W-:Y:S01]  /*42a0*/  FSETP.NEU.FTZ.AND P1, PT, R3, -INF , PT ;  /* 0xff8000000300780b */ /* 0x000fe20003f3d000 */
[----:B------:R-:W-:Y:S02]  /*42b0*/  LDSM.16.MT88.4 R16, [R192+0x14800] ;  /* 0x01480000c010783b */ /* 0x000fe40000004200 */
[--C-:B------:R-:W-:Y:S01]  /*42c0*/  FFMA.FTZ R154, R41, UR19, -R178.reuse ;  /* 0x00000013299a7c23 */ /* 0x100fe200080108b2 */
[----:B------:R-:W-:Y:S01]  /*42d0*/  FSEL R165, R165, RZ, P1 ;  /* 0x000000ffa5a57208 */ /* 0x000fe20000800000 */
[----:B------:R-:W1:Y:S01]  /*42e0*/  LDSM.16.MT88.4 R40, [R194+0x12000] ;  /* 0x01200000c228783b */ /* 0x000e620000004200 */
        /* <DEDUP_REMOVED lines=12> */
[--C-:B------:R-:W-:Y:S01]  /*43b0*/  FFMA.FTZ R148, R10, UR19, -R165.reuse ;  /* 0x000000130a947c23 */ /* 0x100fe200080108a5 */
[--C-:B------:R-:W-:Y:S01]  /*43c0*/  FFMA.FTZ R145, R8, UR19, -R165.reuse ;  /* 0x0000001308917c23 */ /* 0x100fe200080108a5 */
[----:B------:R-:W2:Y:S01]  /*43d0*/  LDSM.16.MT88.4 R12, [R194+0x12800] ;  /* 0x01280000c20c783b */ /* 0x000ea20000004200 */
[----:B------:R-:W3:Y:S01]  /*43e0*/  MUFU.EX2 R154, R154 ;  /* 0x0000009a009a7308 */ /* 0x000ee20000000800 */
[--C-:B------:R-:W-:Y:S01]  /*43f0*/  FFMA.FTZ R144, R6, UR19, -R165.reuse ;  /* 0x0000001306907c23 */ /* 0x100fe200080108a5 */
[--C-:B------:R-:W-:Y:S01]  /*4400*/  FFMA.FTZ R133, R4, UR19, -R165.reuse ;  /* 0x0000001304857c23 */ /* 0x100fe200080108a5 */
[----:B------:R-:W4:Y:S01]  /*4410*/  LDSM.16.MT88.4 R8, [R196+0x14800] ;  /* 0x01480000c408783b */ /* 0x000f220000004200 */
        /* <DEDUP_REMOVED lines=19> */
[----:B------:R-:W-:Y:S01]  /*4550*/  LDSM.16.MT88.4 R24, [R194+0x14800] ;  /* 0x01480000c218783b */ /* 0x000fe20000004200 */
[----:B------:R-:W-:Y:S01]  /*4560*/  MUFU.EX2 R156, R156 ;  /* 0x0000009c009c7308 */ /* 0x000fe20000000800 */
[--C-:B------:R-:W-:Y:S01]  /*4570*/  FFMA.FTZ R169, R176, UR19, -R165.reuse ;  /* 0x00000013b0a97c23 */ /* 0x100fe200080108a5 */
[--C-:B------:R-:W-:Y:S01]  /*4580*/  FFMA.FTZ R170, R170, UR19, -R165.reuse ;  /* 0x00000013aaaa7c23 */ /* 0x100fe200080108a5 */
[--C-:B------:R-:W-:Y:S01]  /*4590*/  FFMA.FTZ R168, R168, UR19, -R165.reuse ;  /* 0x00000013a8a87c23 */ /* 0x100fe200080108a5 */
[----:B------:R-:W-:Y:S01]  /*45a0*/  FFMA.FTZ R215, R164, UR19, -R165 ;  /* 0x00000013a4d77c23 */ /* 0x000fe200080108a5 */
[----:B------:R-:W-:-:S03]  /*45b0*/  FADD.FTZ R154, R155, R154 ;  /* 0x0000009a9b9a7221 */ /* 0x000fc60000010000 */
[----:B------:R-:W3:Y:S01]  /*45c0*/  MUFU.EX2 R157, R157 ;  /* 0x0000009d009d7308 */ /* 0x000ee20000000800 */
[----:B-----5:R-:W-:Y:S01]  /*45d0*/  F2FP.BF16.F32.PACK_AB R114, R150, R153 ;  /* 0x000000999672723e */ /* 0x020fe200000010ff */
[----:B------:R-:W-:-:S04]  /*45e0*/  FADD.FTZ R153, R153, R154 ;  /* 0x0000009a99997221 */ /* 0x000fc80000010000 */
[----:B------:R-:W-:Y:S02]  /*45f0*/  FADD.FTZ R150, R150, R153 ;  /* 0x0000009996967221 */ /* 0x000fe40000010000 */
[----:B------:R-:W-:Y:S08]  /*4600*/  MUFU.EX2 R152, R152 ;  /* 0x0000009800987308 */ /* 0x000ff00000000800 */
[----:B------:R-:W5:Y:S01]  /*4610*/  MUFU.EX2 R151, R151 ;  /* 0x0000009700977308 */ /* 0x000f620000000800 */
[----:B---3--:R-:W-:Y:S01]  /*4620*/  F2FP.BF16.F32.PACK_AB R113, R157, R156 ;  /* 0x0000009c9d71723e */ /* 0x008fe200000010ff */
[----:B------:R-:W-:-:S06]  /*4630*/  FADD.FTZ R157, R156, R157 ;  /* 0x0000009d9c9d7221 */ /* 0x000fcc0000010000 */
[----:B------:R-:W-:Y:S08]  /*4640*/  MUFU.EX2 R149, R149 ;  /* 0x0000009500957308 */ /* 0x000ff00000000800 */
[----:B------:R-:W3:Y:S01]  /*4650*/  MUFU.EX2 R146, R146 ;  /* 0x0000009200927308 */ /* 0x000ee20000000800 */
[----:B-----5:R-:W-:Y:S01]  /*4660*/  F2FP.BF16.F32.PACK_AB R115, R151, R152 ;  /* 0x000000989773723e */ /* 0x020fe200000010ff */
[----:B------:R-:W-:-:S04]  /*4670*/  FADD.FTZ R152, R152, R157 ;  /* 0x0000009d98987221 */ /* 0x000fc80000010000 */
[----:B------:R-:W-:Y:S02]  /*4680*/  FADD.FTZ R151, R151, R152 ;  /* 0x0000009897977221 */ /* 0x000fe40000010000 */
[C---:B-1----:R-:W-:Y:S01]  /*4690*/  HMMA.16816.F32.BF16 R36, R112.reuse, R40, RZ ;  /* 0x000000287024723c */ /* 0x042fe200000418ff */
        /* <DEDUP_REMOVED lines=44> */
[----:B------:R-:W5:Y:S01]  /*4960*/  MUFU.EX2 R167, R167 ;  /* 0x000000a700a77308 */ /* 0x000f620000000800 */
[C---:B------:R-:W-:Y:S01]  /*4970*/  HMMA.16816.F32.BF16 R80, R4.reuse, R22, R80 ;  /* 0x000000160450723c */ /* 0x040fe20000041850 */
[----:B------:R-:W1:Y:S05]  /*4980*/  LDSM.16.MT88.4 R20, [R193+0x16800] ;  /* 0x01680000c114783b */ /* 0x000e6a0000004200 */
[C---:B------:R-:W-:Y:S01]  /*4990*/  HMMA.16816.F32.BF16 R84, R4.reuse, R16, R84 ;  /* 0x000000100454723c */ /* 0x040fe20000041854 */
[----:B------:R-:W-:Y:S05]  /*49a0*/  MUFU.EX2 R179, R179 ;  /* 0x000000b300b37308 */ /* 0x000fea0000000800 */
[----:B------:R-:W-:Y:S01]  /*49b0*/  HMMA.16816.F32.BF16 R88, R4, R18, R88 ;  /* 0x000000120458723c */ /* 0x000fe20000041858 */
[----:B------:R-:W4:Y:S02]  /*49c0*/  LDSM.16.MT88.4 R16, [R192+0x16800] ;  /* 0x01680000c010783b */ /* 0x000f240000004200 */
[----:B------:R-:W5:Y:S03]  /*49d0*/  MUFU.EX2 R204, R204 ;  /* 0x000000cc00cc7308 */ /* 0x000f660000000800 */
        /* <DEDUP_REMOVED lines=40> */
[----:B------:R-:W-:Y:S01]  /*4c60*/  HMMA.16816.F32.BF16 R112, R4, R18, R112 ;  /* 0x000000120470723c */ /* 0x000fe20000041870 */
[----:B------:R-:W4:Y:S06]  /*4c70*/  LDSM.16.MT88.4 R16, [R196+0x17000] ;  /* 0x01700000c410783b */ /* 0x000f2c0000004200 */
[----:B------:R-:W-:Y:S01]  /*4c80*/  F2FP.BF16.F32.PACK_AB R4, R159, R158 ;  /* 0x0000009e9f04723e */ /* 0x000fe200000010ff */
[----:B------:R-:W-:Y:S01]  /*4c90*/  FADD.FTZ R158, R158, R147 ;  /* 0x000000939e9e7221 */ /* 0x000fe20000010000 */
[----:B------:R-:W-:Y:S01]  /*4ca0*/  F2FP.BF16.F32.PACK_AB R5, R163, R162 ;  /* 0x000000a2a305723e */ /* 0x000fe200000010ff */
[----:B------:R-:W-:Y:S01]  /*4cb0*/  FADD.FTZ R162, R162, R133 ;  /* 0x00000085a2a27221 */ /* 0x000fe20000010000 */
[----:B------:R-:W-:Y:S01]  /*4cc0*/  F2FP.BF16.F32.PACK_AB R6, R161, R160 ;  /* 0x000000a0a106723e */ /* 0x000fe200000010ff */
[----:B------:R-:W-:Y:S01]  /*4cd0*/  FADD.FTZ R159, R159, R158 ;  /* 0x0000009e9f9f7221 */ /* 0x000fe20000010000 */
[----:B-----5:R-:W-:Y:S01]  /*4ce0*/  F2FP.BF16.F32.PACK_AB R7, R167, R166 ;  /* 0x000000a6a707723e */ /* 0x020fe200000010ff */
        /* <DEDUP_REMOVED lines=111> */
[----:B------:R-:W-:Y:S03]  /*53e0*/  @!P5 LDGSTS.E.BYPASS.LTC128B.128 [R203+0x12000], desc[UR22][R18.64] ;  /* 0x1200000012cbdfae */ /* 0x000fe6000b901d56 */
[C-C-:B------:R-:W-:Y:S01]  /*53f0*/  @!P4 LEA.HI.X R13, R16.reuse, R13, R0.reuse, 0x1, P1 ;  /* 0x0000000d100dc211 */ /* 0x140fe200008f0c00 */
[----:B------:R-:W-:Y:S02]  /*5400*/  @P4 STS.128 [R203+0x14000], RZ ;  /* 0x014000ffcb004388 */ /* 0x000fe40000000c00 */
[----:B------:R-:W2:Y:S01]  /*5410*/  @!P3 LDC.64 R4, c[0x0][0x220] ;  /* 0x00008800ff04bb82 */ /* 0x000ea20000000a00 */
        /* <DEDUP_REMOVED lines=22> */
[----:B--2---:R-:W-:-:S03]  /*5580*/  @!P3 LEA R22, P0, R14, R4, 0x1 ;  /* 0x000000040e16b211 */ /* 0x004fc600078008ff */
        /* <DEDUP_REMOVED lines=11> */
[----:B---3--:R-:W2:Y:S04]  /*5640*/  LDSM.16.M88.4 R12, [R201+0xc000] ;  /* 0x00c00000c90c783b */ /* 0x008ea80000000200 */
[----:B------:R-:W-:Y:S04]  /*5650*/  LDSM.16.M88.4 R24, [R200] ;  /* 0x00000000c818783b */ /* 0x000fe80000000200 */
[----:B------:R-:W-:Y:S04]  /*5660*/  LDSM.16.M88.4 R4, [R199] ;  /* 0x00000000c704783b */ /* 0x000fe80000000200 */
[----:B------:R-:W3:Y:S04]  /*5670*/  LDSM.16.M88.4 R152, [R201+0xc800] ;  /* 0x00c80000c998783b */ /* 0x000ee80000000200 */
[----:B------:R-:W4:Y:S04]  /*5680*/  LDSM.16.M88.4 R144, [R201+0xd000] ;  /* 0x00d00000c990783b */ /* 0x000f280000000200 */
[----:B------:R-:W5:Y:S04]  /*5690*/  LDSM.16.M88.4 R136, [R191] ;  /* 0x00000000bf88783b */ /* 0x000f680000000200 */
[----:B------:R-:W-:Y:S04]  /*56a0*/  LDSM.16.M88.4 R160, [R198] ;  /* 0x00000000c6a0783b */ /* 0x000fe80000000200 */
[----:B------:R-:W5:Y:S04]  /*56b0*/  LDSM.16.M88.4 R28, [R195+0xc000] ;  /* 0x00c00000c31c783b */ /* 0x000f680000000200 */
[----:B------:R-:W5:Y:S04]  /*56c0*/  LDSM.16.M88.4 R164, [R201+0xd800] ;  /* 0x00d80000c9a4783b */ /* 0x000f680000000200 */
[----:B------:R-:W5:Y:S01]  /*56d0*/  LDSM.16.M88.4 R32, [R190] ;  /* 0x00000000be20783b */ /* 0x000f620000000200 */
[C---:B--2---:R-:W-:Y:S03]  /*56e0*/  HMMA.16816.F32.BF16 R16, R204.reuse, R12, RZ ;  /* 0x0000000ccc10723c */ /* 0x044fe600000418ff */
[----:B-1----:R-:W1:Y:S04]  /*56f0*/  LDSM.16.M88.4 R20, [R195+0xc800] ;  /* 0x00c80000c314783b */ /* 0x002e680000000200 */
[----:B------:R-:W-:Y:S01]  /*5700*/  LDSM.16.M88.4 R176, [R197] ;  /* 0x00000000c5b0783b */ /* 0x000fe20000000200 */
[C---:B------:R-:W-:Y:S03]  /*5710*/  HMMA.16816.F32.BF16 R12, R204.reuse, R14, RZ ;  /* 0x0000000ecc0c723c */ /* 0x040fe600000418ff */
[----:B------:R-:W-:Y:S03]  /*5720*/  LDSM.16.M88.4 R168, [R189] ;  /* 0x00000000bda8783b */ /* 0x000fe60000000200 */
[C---:B---3--:R-:W-:Y:S01]  /*5730*/  HMMA.16816.F32.BF16 R156, R204.reuse, R152, RZ ;  /* 0x00000098cc9c723c */ /* 0x048fe200000418ff */
[----:B------:R-:W-:Y:S04]  /*5740*/  LDSM.16.M88.4 R8, [R195+0xd000] ;  /* 0x00d00000c308783b */ /* 0x000fe80000000200 */
[----:B------:R-:W-:Y:S01]  /*5750*/  LDSM.16.M88.4 R220, [R195+0xd800] ;  /* 0x00d80000c3dc783b */ /* 0x000fe20000000200 */
[----:B------:R-:W-:Y:S03]  /*5760*/  HMMA.16816.F32.BF16 R152, R204, R154, RZ ;  /* 0x0000009acc98723c */ /* 0x000fe600000418ff */
[----:B------:R-:W-:Y:S03]  /*5770*/  LDSM.16.M88.4 R224, [R188+0x1800] ;  /* 0x00180000bce0783b */ /* 0x000fe60000000200 */
[----:B------:R-:W-:Y:S01]  /*5780*/  HMMA.16816.F32.BF16 R16, R24, R4, R16 ;  /* 0x000000041810723c */ /* 0x000fe20000041810 */
[----:B------:R-:W0:Y:S05]  /*5790*/  LDGDEPBAR ;  /* 0x00000000000079af */ /* 0x000e2a0000000000 */
[----:B----4-:R-:W-:Y:S06]  /*57a0*/  HMMA.16816.F32.BF16 R148, R204, R144, RZ ;  /* 0x00000090cc94723c */ /* 0x010fec00000418ff */
[----:B------:R-:W-:Y:S01]  /*57b0*/  HMMA.16816.F32.BF16 R12, R24, R6, R12 ;  /* 0x00000006180c723c */ /* 0x000fe2000004180c */
[----:B------:R-:W2:Y:S05]  /*57c0*/  LDSM.16.M88.4 R4, [R188] ;  /* 0x00000000bc04783b */ /* 0x000eaa0000000200 */
[----:B------:R-:W-:Y:S06]  /*57d0*/  HMMA.16816.F32.BF16 R144, R204, R146, RZ ;  /* 0x00000092cc90723c */ /* 0x000fec00000418ff */
[----:B-----5:R-:W-:Y:S06]  /*57e0*/  HMMA.16816.F32.BF16 R156, R24, R136, R156 ;  /* 0x00000088189c723c */ /* 0x020fec000004189c */
[----:B------:R-:W-:Y:S06]  /*57f0*/  HMMA.16816.F32.BF16 R16, R160, R28, R16 ;  /* 0x0000001ca010723c */ /* 0x000fec0000041810 */
[C---:B------:R-:W-:Y:S06]  /*5800*/  HMMA.16816.F32.BF16 R140, R204.reuse, R164, RZ ;  /* 0x000000a4cc8c723c */ /* 0x040fec00000418ff */
[----:B------:R-:W-:Y:S01]  /*5810*/  HMMA.16816.F32.BF16 R204, R204, R166, RZ ;  /* 0x000000a6cccc723c */ /* 0x000fe200000418ff */
[----:B------:R-:W-:Y:S05]  /*5820*/  LDSM.16.M88.4 R164, [R202+0x4000] ;  /* 0x00400000caa4783b */ /* 0x000fea0000000200 */
[----:B------:R-:W-:Y:S01]  /*5830*/  HMMA.16816.F32.BF16 R152, R24, R138, R152 ;  /* 0x0000008a1898723c */ /* 0x000fe20000041898 */
[----:B------:R-:W3:Y:S05]  /*5840*/  LDSM.16.M88.4 R136, [R188+0x800] ;  /* 0x00080000bc88783b */ /* 0x000eea0000000200 */
[----:B------:R-:W-:Y:S01]  /*5850*/  HMMA.16816.F32.BF16 R12, R160, R30, R12 ;  /* 0x0000001ea00c723c */ /* 0x000fe2000004180c */
[----:B------:R-:W4:Y:S05]  /*5860*/  LDSM.16.M88.4 R28, [R201+0xe000] ;  /* 0x00e00000c91c783b */ /* 0x000f2a0000000200 */
[C---:B------:R-:W-:Y:S06]  /*5870*/  HMMA.16816.F32.BF16 R148, R24.reuse, R32, R148 ;  /* 0x000000201894723c */ /* 0x040fec0000041894 */
[----:B------:R-:W-:Y:S01]  /*5880*/  HMMA.16816.F32.BF16 R144, R24, R34, R144 ;  /* 0x000000221890723c */ /* 0x000fe20000041890 */
[----:B------:R-:W5:Y:S05]  /*5890*/  LDSM.16.M88.4 R32, [R188+0x1000] ;  /* 0x00100000bc20783b */ /* 0x000f6a0000000200 */
[----:B-1----:R-:W-:Y:S06]  /*58a0*/  HMMA.16816.F32.BF16 R156, R160, R20, R156 ;  /* 0x00000014a09c723c */ /* 0x002fec000004189c */
[----:B--2---:R-:W-:Y:S06]  /*58b0*/  HMMA.16816.F32.BF16 R16, R176, R4, R16 ;  /* 0x00000004b010723c */ /* 0x004fec0000041810 */
[----:B------:R-:W-:Y:S06]  /*58c0*/  HMMA.16816.F32.BF16 R204, R24, R170, R204 ;  /* 0x000000aa18cc723c */ /* 0x000fec00000418cc */
[----:B------:R-:W-:Y:S01]  /*58d0*/  HMMA.16816.F32.BF16 R152, R160, R22, R152 ;  /* 0x00000016a098723c */ /* 0x000fe20000041898 */
[----:B------:R-:W1:Y:S05]  /*58e0*/  LDSM.16.M88.4 R20, [R201+0xe800] ;  /* 0x00e80000c914783b */ /* 0x000e6a0000000200 */
[----:B------:R-:W-:Y:S01]  /*58f0*/  HMMA.16816.F32.BF16 R12, R176, R6, R12 ;  /* 0x00000006b00c723c */ /* 0x000fe2000004180c */
[----:B------:R-:W-:Y:S05]  /*5900*/  LDSM.16.M88.4 R4, [R187] ;  /* 0x00000000bb04783b */ /* 0x000fea0000000200 */
[----:B------:R-:W-:Y:S01]  /*5910*/  HMMA.16816.F32.BF16 R140, R24, R168, R140 ;  /* 0x000000a8188c723c */ /* 0x000fe2000004188c */
[----:B------:R-:W2:Y:S04]  /*5920*/  LDSM.16.M88.4 R24, [R200+0x4000] ;  /* 0x00400000c818783b */ /* 0x000ea80000000200 */
[----:B------:R-:W-:Y:S01]  /*5930*/  LDSM.16.M88.4 R168, [R201+0xf800] ;  /* 0x00f80000c9a8783b */ /* 0x000fe20000000200 */
[C---:B------:R-:W-:Y:S06]  /*5940*/  HMMA.16816.F32.BF16 R148, R160.reuse, R8, R148 ;  /* 0x00000008a094723c */ /* 0x040fec0000041894 */
[----:B------:R-:W-:Y:S01]  /*5950*/  HMMA.16816.F32.BF16 R144, R160, R10, R144 ;  /* 0x0000000aa090723c */ /* 0x000fe20000041890 */
[----:B------:R-:W2:Y:S05]  /*5960*/  LDSM.16.M88.4 R8, [R201+0xf000] ;  /* 0x00f00000c908783b */ /* 0x000eaa0000000200 */
[----:B---3--:R-:W-:Y:S06]  /*5970*/  HMMA.16816.F32.BF16 R156, R176, R136, R156 ;  /* 0x00000088b09c723c */ /* 0x008fec000004189c */
[----:B----4-:R-:W-:Y:S06]  /*5980*/  HMMA.16816.F32.BF16 R16, R164, R28, R16 ;  /* 0x0000001ca410723c */ /* 0x010fec0000041810 */
[----:B------:R-:W-:Y:S06]  /*5990*/  HMMA.16816.F32.BF16 R204, R160, R222, R204 ;  /* 0x000000dea0cc723c */ /* 0x000fec00000418cc */
[----:B------:R-:W-:Y:S01]  /*59a0*/  HMMA.16816.F32.BF16 R152, R176, R138, R152 ;  /* 0x0000008ab098723c */ /* 0x000fe20000041898 */
[----:B------:R-:W-:Y:S05]  /*59b0*/  LDSM.16.M88.4 R136, [R185] ;  /* 0x00000000b988783b */ /* 0x000fea0000000200 */
[----:B------:R-:W-:Y:S01]  /*59c0*/  HMMA.16816.F32.BF16 R12, R164, R30, R12 ;  /* 0x0000001ea40c723c */ /* 0x000fe2000004180c */
[----:B------:R-:W-:Y:S05]  /*59d0*/  LDSM.16.M88.4 R28, [R184] ;  /* 0x00000000b81c783b */ /* 0x000fea0000000200 */
[----:B------:R-:W-:Y:S01]  /*59e0*/  HMMA.16816.F32.BF16 R140, R160, R220, R140 ;  /* 0x000000dca08c723c */ /* 0x000fe2000004188c */
[----:B------:R-:W3:Y:S04]  /*59f0*/  LDSM.16.M88.4 R160, [R186] ;  /* 0x00000000baa0783b */ /* 0x000ee80000000200 */
[----:B------:R-:W-:Y:S01]  /*5a00*/  LDSM.16.M88.4 R220, [R198+0x4000] ;  /* 0x00400000c6dc783b */ /* 0x000fe20000000200 */
[C---:B-----5:R-:W-:Y:S06]  /*5a10*/  HMMA.16816.F32.BF16 R148, R176.reuse, R32, R148 ;  /* 0x00000020b094723c */ /* 0x060fec0000041894 */
[----:B------:R-:W-:Y:S01]  /*5a20*/  HMMA.16816.F32.BF16 R144, R176, R34, R144 ;  /* 0x00000022b090723c */ /* 0x000fe20000041890 */
[----:B------:R-:W4:Y:S05]  /*5a30*/  LDSM.16.M88.4 R32, [R195+0xe000] ;  /* 0x00e00000c320783b */ /* 0x000f2a0000000200 */
[----:B-1----:R-:W-:Y:S06]  /*5a40*/  HMMA.16816.F32.BF16 R156, R164, R20, R156 ;  /* 0x00000014a49c723c */ /* 0x002fec000004189c */
[----:B--2---:R-:W-:Y:S06]  /*5a50*/  HMMA.16816.F32.BF16 R16, R24, R4, R16 ;  /* 0x000000041810723c */ /* 0x004fec0000041810 */
[----:B------:R-:W-:Y:S06]  /*5a60*/  HMMA.16816.F32.BF16 R204, R176, R226, R204 ;  /* 0x000000e2b0cc723c */ /* 0x000fec00000418cc */
[----:B------:R-:W-:Y:S01]  /*5a70*/  HMMA.16816.F32.BF16 R152, R164, R22, R152 ;  /* 0x00000016a498723c */ /* 0x000fe20000041898 */
[----:B------:R-:W1:Y:S05]  /*5a80*/  LDSM.16.M88.4 R20, [R195+0xe800] ;  /* 0x00e80000c314783b */ /* 0x000e6a0000000200 */
[----:B------:R-:W-:Y:S01]  /*5a90*/  HMMA.16816.F32.BF16 R12, R24, R6, R12 ;  /* 0x00000006180c723c */ /* 0x000fe2000004180c */
[----:B------:R-:W-:Y:S05]  /*5aa0*/  LDSM.16.M88.4 R4, [R188+0x2000] ;  /* 0x00200000bc04783b */ /* 0x000fea0000000200 */
[----:B------:R-:W-:Y:S01]  /*5ab0*/  HMMA.16816.F32.BF16 R140, R176, R224, R140 ;  /* 0x000000e0b08c723c */ /* 0x000fe2000004188c */
[----:B------:R-:W2:Y:S04]  /*5ac0*/  LDSM.16.M88.4 R176, [R197+0x4000] ;  /* 0x00400000c5b0783b */ /* 0x000ea80000000200 */
[----:B------:R-:W-:Y:S01]  /*5ad0*/  LDSM.16.M88.4 R224, [R195+0xf800] ;  /* 0x00f80000c3e0783b */ /* 0x000fe20000000200 */
[C---:B------:R-:W-:Y:S06]  /*5ae0*/  HMMA.16816.F32.BF16 R148, R164.reuse, R8, R148 ;  /* 0x00000008a494723c */ /* 0x040fec0000041894 */
[----:B------:R-:W-:Y:S01]  /*5af0*/  HMMA.16816.F32.BF16 R144, R164, R10, R144 ;  /* 0x0000000aa490723c */ /* 0x000fe20000041890 */
[----:B------:R-:W5:Y:S05]  /*5b00*/  LDSM.16.M88.4 R8, [R195+0xf000] ;  /* 0x00f00000c308783b */ /* 0x000f6a0000000200 */
[----:B---3--:R-:W-:Y:S06]  /*5b10*/  HMMA.16816.F32.BF16 R156, R24, R160, R156 ;  /* 0x000000a0189c723c */ /* 0x008fec000004189c */
[----:B----4-:R-:W-:Y:S06]  /*5b20*/  HMMA.16816.F32.BF16 R16, R220, R32, R16 ;  /* 0x00000020dc10723c */ /* 0x010fec0000041810 */
[----:B------:R-:W-:Y:S06]  /*5b30*/  HMMA.16816.F32.BF16 R204, R164, R170, R204 ;  /* 0x000000aaa4cc723c */ /* 0x000fec00000418cc */
[----:B------:R-:W-:Y:S01]  /*5b40*/  HMMA.16816.F32.BF16 R152, R24, R162, R152 ;  /* 0x000000a21898723c */ /* 0x000fe20000041898 */
[----:B------:R-:W-:Y:S05]  /*5b50*/  LDSM.16.M88.4 R160, [R188+0x3800] ;  /* 0x00380000bca0783b */ /* 0x000fea0000000200 */
[----:B------:R-:W-:Y:S01]  /*5b60*/  HMMA.16816.F32.BF16 R12, R220, R34, R12 ;  /* 0x00000022dc0c723c */ /* 0x000fe2000004180c */
[----:B------:R-:W-:Y:S05]  /*5b70*/  LDSM.16.M88.4 R32, [R201+0x10000] ;  /* 0x01000000c920783b */ /* 0x000fea0000000200 */
[----:B------:R-:W-:Y:S01]  /*5b80*/  HMMA.16816.F32.BF16 R140, R164, R168, R140 ;  /* 0x000000a8a48c723c */ /* 0x000fe2000004188c */
[----:B------:R-:W3:Y:S04]  /*5b90*/  LDSM.16.M88.4 R168, [R188+0x2800] ;  /* 0x00280000bca8783b */ /* 0x000ee80000000200 */
[----:B------:R-:W-:Y:S01]  /*5ba0*/  LDSM.16.M88.4 R164, [R188+0x3000] ;  /* 0x00300000bca4783b */ /* 0x000fe20000000200 */
[C---:B------:R-:W-:Y:S06]  /*5bb0*/  HMMA.16816.F32.BF16 R148, R24.reuse, R136, R148 ;  /* 0x000000881894723c */ /* 0x040fec0000041894 */
[----:B------:R-:W-:Y:S01]  /*5bc0*/  HMMA.16816.F32.BF16 R144, R24, R138, R144 ;  /* 0x0000008a1890723c */ /* 0x000fe20000041890 */
[----:B------:R-:W4:Y:S05]  /*5bd0*/  LDSM.16.M88.4 R136, [R202+0x8000] ;  /* 0x00800000ca88783b */ /* 0x000f2a0000000200 */
[----:B-1----:R-:W-:Y:S06]  /*5be0*/  HMMA.16816.F32.BF16 R156, R220, R20, R156 ;  /* 0x00000014dc9c723c */ /* 0x002fec000004189c */
[----:B--2---:R-:W-:Y:S06]  /*5bf0*/  HMMA.16816.F32.BF16 R16, R176, R4, R16 ;  /* 0x00000004b010723c */ /* 0x004fec0000041810 */
[----:B------:R-:W-:Y:S06]  /*5c00*/  HMMA.16816.F32.BF16 R204, R24, R30, R204 ;  /* 0x0000001e18cc723c */ /* 0x000fec00000418cc */
[----:B------:R-:W-:Y:S01]  /*5c10*/  HMMA.16816.F32.BF16 R152, R220, R22, R152 ;  /* 0x00000016dc98723c */ /* 0x000fe20000041898 */
[----:B------:R-:W-:Y:S05]  /*5c20*/  LDSM.16.M88.4 R20, [R201+0x11800] ;  /* 0x01180000c914783b */ /* 0x000fea0000000200 */
[----:B------:R-:W-:Y:S01]  /*5c30*/  HMMA.16816.F32.BF16 R12, R176, R6, R12 ;  /* 0x00000006b00c723c */ /* 0x000fe2000004180c */
[----:B------:R-:W-:Y:S05]  /*5c40*/  LDSM.16.M88.4 R4, [R183] ;  /* 0x00000000b704783b */ /* 0x000fea0000000200 */
[----:B------:R-:W-:Y:S01]  /*5c50*/  HMMA.16816.F32.BF16 R140, R24, R28, R140 ;  /* 0x0000001c188c723c */ /* 0x000fe2000004188c */
[----:B------:R-:W1:Y:S04]  /*5c60*/  LDSM.16.M88.4 R28, [R201+0x10800] ;  /* 0x01080000c91c783b */ /* 0x000e680000000200 */
[----:B------:R-:W-:Y:S01]  /*5c70*/  LDSM.16.M88.4 R24, [R201+0x11000] ;  /* 0x01100000c918783b */ /* 0x000fe20000000200 */
[C---:B-----5:R-:W-:Y:S06]  /*5c80*/  HMMA.16816.F32.BF16 R148, R220.reuse, R8, R148 ;  /* 0x00000008dc94723c */ /* 0x060fec0000041894 */
[----:B------:R-:W-:Y:S01]  /*5c90*/  HMMA.16816.F32.BF16 R144, R220, R10, R144 ;  /* 0x0000000adc90723c */ /* 0x000fe20000041890 */
[----:B------:R-:W2:Y:S05]  /*5ca0*/  LDSM.16.M88.4 R8, [R200+0x8000] ;  /* 0x00800000c808783b */ /* 0x000eaa0000000200 */
[----:B---3--:R-:W-:Y:S06]  /*5cb0*/  HMMA.16816.F32.BF16 R156, R176, R168, R156 ;  /* 0x000000a8b09c723c */ /* 0x008fec000004189c */
[----:B----4-:R-:W-:Y:S06]  /*5cc0*/  HMMA.16816.F32.BF16 R16, R136, R32, R16 ;  /* 0x000000208810723c */ /* 0x010fec0000041810 */
[----:B------:R-:W-:Y:S06]  /*5cd0*/  HMMA.16816.F32.BF16 R204, R220, R226, R204 ;  /* 0x000000e2dccc723c */ /* 0x000fec00000418cc */
[----:B------:R-:W-:Y:S06]  /*5ce0*/  HMMA.16816.F32.BF16 R152, R176, R170, R152 ;  /* 0x000000aab098723c */ /* 0x000fec0000041898 */
[----:B------:R-:W-:Y:S01]  /*5cf0*/  HMMA.16816.F32.BF16 R168, R136, R34, R12 ;  /* 0x0000002288a8723c */ /* 0x000fe2000004180c */
[----:B------:R-:W-:Y:S04]  /*5d00*/  LDSM.16.M88.4 R32, [R198+0x8000] ;  /* 0x00800000c620783b */ /* 0x000fe80000000200 */
[----:B------:R-:W-:Y:S01]  /*5d10*/  LDSM.16.M88.4 R12, [R195+0x10000] ;  /* 0x01000000c30c783b */ /* 0x000fe20000000200 */
[----:B------:R-:W-:Y:S03]  /*5d20*/  HMMA.16816.F32.BF16 R140, R220, R224, R140 ;  /* 0x000000e0dc8c723c */ /* 0x000fe6000004188c */
[----:B------:R-:W-:Y:S03]  /*5d30*/  LDSM.16.M88.4 R220, [R181] ;  /* 0x00000000b5dc783b */ /* 0x000fe60000000200 */
[C---:B------:R-:W-:Y:S06]  /*5d40*/  HMMA.16816.F32.BF16 R148, R176.reuse, R164, R148 ;  /* 0x000000a4b094723c */ /* 0x040fec0000041894 */
[----:B------:R-:W-:Y:S01]  /*5d50*/  HMMA.16816.F32.BF16 R144, R176, R166, R144 ;  /* 0x000000a6b090723c */ /* 0x000fe20000041890 */
[----:B------:R-:W3:Y:S05]  /*5d60*/  LDSM.16.M88.4 R164, [R182] ;  /* 0x00000000b6a4783b */ /* 0x000eea0000000200 */
[----:B-1----:R-:W-:Y:S06]  /*5d70*/  HMMA.16816.F32.BF16 R156, R136, R28, R156 ;  /* 0x0000001c889c723c */ /* 0x002fec000004189c */
[----:B--2---:R-:W-:Y:S06]  /*5d80*/  HMMA.16816.F32.BF16 R16, R8, R4, R16 ;  /* 0x000000040810723c */ /* 0x004fec0000041810 */
[----:B------:R-:W-:Y:S06]  /*5d90*/  HMMA.16816.F32.BF16 R204, R176, R162, R204 ;  /* 0x000000a2b0cc723c */ /* 0x000fec00000418cc */
[----:B------:R-:W-:Y:S01]  /*5da0*/  HMMA.16816.F32.BF16 R168, R8, R6, R168 ;  /* 0x0000000608a8723c */ /* 0x000fe200000418a8 */
[----:B------:R-:W-:Y:S05]  /*5db0*/  LDSM.16.M88.4 R4, [R188+0x4000] ;  /* 0x00400000bc04783b */ /* 0x000fea0000000200 */
[----:B------:R-:W-:Y:S01]  /*5dc0*/  HMMA.16816.F32.BF16 R140, R176, R160, R140 ;  /* 0x000000a0b08c723c */ /* 0x000fe2000004188c */
[----:B------:R-:W-:Y:S04]  /*5dd0*/  LDSM.16.M88.4 R160, [R180] ;  /* 0x00000000b4a0783b */ /* 0x000fe80000000200 */
[----:B------:R-:W-:Y:S01]  /*5de0*/  LDSM.16.M88.4 R176, [R195+0x11000] ;  /* 0x01100000c3b0783b */ /* 0x000fe20000000200 */
[C---:B------:R-:W-:Y:S03]  /*5df0*/  HMMA.16816.F32.BF16 R152, R136.reuse, R30, R152 ;  /* 0x0000001e8898723c */ /* 0x040fe60000041898 */
[----:B------:R-:W-:Y:S03]  /*5e00*/  LDSM.16.M88.4 R28, [R197+0x8000] ;  /* 0x00800000c51c783b */ /* 0x000fe60000000200 */
[C---:B------:R-:W-:Y:S06]  /*5e10*/  HMMA.16816.F32.BF16 R148, R136.reuse, R24, R148 ;  /* 0x000000188894723c */ /* 0x040fec0000041894 */
[----:B------:R-:W-:Y:S01]  /*5e20*/  HMMA.16816.F32.BF16 R144, R136, R26, R144 ;  /* 0x0000001a8890723c */ /* 0x000fe20000041890 */
[----:B------:R-:W1:Y:S05]  /*5e30*/  LDSM.16.M88.4 R24, [R195+0x10800] ;  /* 0x01080000c318783b */ /* 0x000e6a0000000200 */
[----:B---3--:R-:W-:Y:S06]  /*5e40*/  HMMA.16816.F32.BF16 R156, R8, R164, R156 ;  /* 0x000000a4089c723c */ /* 0x008fec000004189c */
[----:B------:R-:W-:Y:S06]  /*5e50*/  HMMA.16816.F32.BF16 R16, R32, R12, R16 ;  /* 0x0000000c2010723c */ /* 0x000fec0000041810 */
[----:B------:R-:W-:Y:S01]  /*5e60*/  HMMA.16816.F32.BF16 R204, R136, R22, R204 ;  /* 0x0000001688cc723c */ /* 0x000fe200000418cc */
[----:B------:R-:W-:-:S04]  /*5e70*/  IMAD.U32 R13, RZ, RZ, UR21 ;  /* 0x00000015ff0d7e24 */ /* 0x000fc8000f8e00ff */
[----:B------:R-:W-:Y:S01]  /*5e80*/  IMAD R13, R13, 0x40, R214 ;  /* 0x000000400d0d7824 */ /* 0x000fe200078e02d6 */
[----:B------:R-:W-:Y:S06]  /*5e90*/  HMMA.16816.F32.BF16 R168, R32, R14, R168 ;  /* 0x0000000e20a8723c */ /* 0x000fec00000418a8 */
[----:B------:R-:W-:Y:S01]  /*5ea0*/  HMMA.16816.F32.BF16 R140, R136, R20, R140 ;  /* 0x00000014888c723c */ /* 0x000fe2000004188c */
[----:B------:R-:W2:Y:S04]  /*5eb0*/  LDSM.16.M88.4 R136, [R188+0x4800] ;  /* 0x00480000bc88783b */ /* 0x000ea80000000200 */
[----:B------:R-:W3:Y:S01]  /*5ec0*/  LDSM.16.M88.4 R20, [R195+0x11800] ;  /* 0x01180000c314783b */ /* 0x000ee20000000200 */
[C---:B------:R-:W-:Y:S06]  /*5ed0*/  HMMA.16816.F32.BF16 R152, R8.reuse, R166, R152 ;  /* 0x000000a60898723c */ /* 0x040fec0000041898 */
[----:B------:R-:W-:Y:S06]  /*5ee0*/  HMMA.16816.F32.BF16 R148, R8, R220, R148 ;  /* 0x000000dc0894723c */ /* 0x000fec0000041894 */
[----:B-1----:R-:W-:Y:S06]  /*5ef0*/  HMMA.16816.F32.BF16 R156, R32, R24, R156 ;  /* 0x00000018209c723c */ /* 0x002fec000004189c */
[----:B------:R-:W-:Y:S06]  /*5f00*/  HMMA.16816.F32.BF16 R16, R28, R4, R16 ;  /* 0x000000041c10723c */ /* 0x000fec0000041810 */
[----:B------:R-:W-:Y:S06]  /*5f10*/  HMMA.16816.F32.BF16 R204, R8, R162, R204 ;  /* 0x000000a208cc723c */ /* 0x000fec00000418cc */
[----:B------:R-:W-:Y:S01]  /*5f20*/  HMMA.16816.F32.BF16 R168, R28, R6, R168 ;  /* 0x000000061ca8723c */ /* 0x000fe200000418a8 */
[----:B------:R-:W1:Y:S05]  /*5f30*/  LDSM.16.M88.4 R4, [R188+0x5000] ;  /* 0x00500000bc04783b */ /* 0x000e6a0000000200 */
[C---:B------:R-:W-:Y:S06]  /*5f40*/  HMMA.16816.F32.BF16 R144, R8.reuse, R222, R144 ;  /* 0x000000de0890723c */ /* 0x040fec0000041890 */
[----:B------:R-:W-:Y:S06]  /*5f50*/  HMMA.16816.F32.BF16 R140, R8, R160, R140 ;  /* 0x000000a0088c723c */ /* 0x000fec000004188c */
[----:B------:R-:W-:Y:S01]  /*5f60*/  HMMA.16816.F32.BF16 R152, R32, R26, R152 ;  /* 0x0000001a2098723c */ /* 0x000fe20000041898 */
[----:B------:R-:W-:-:S02]  /*5f70*/  VIADD R9, R13, 0x1 ;  /* 0x000000010d097836 */ /* 0x000fc40000000000 */
[----:B------:R-:W-:-:S03]  /*5f80*/  VIADD R11, R13, 0x9 ;  /* 0x000000090d0b7836 */ /* 0x000fc60000000000 */
[----:B------:R-:W-:Y:S01]  /*5f90*/  I2FP.F32.S32 R0, R9 ;  /* 0x0000000900007245 */ /* 0x000fe20000201400 */
[----:B------:R-:W-:Y:S01]  /*5fa0*/  HMMA.16816.F32.BF16 R148, R32, R176, R148 ;  /* 0x000000b02094723c */ /* 0x000fe20000041894 */
[C---:B------:R-:W-:Y:S02]  /*5fb0*/  ISETP.GE.AND P0, PT, R9.reuse, R216, PT ;  /* 0x000000d80900720c */ /* 0x040fe40003f06270 */
[----:B------:R-:W-:Y:S01]  /*5fc0*/  ISETP.GE.AND P2, PT, R9, R2, PT ;  /* 0x000000020900720c */ /* 0x000fe20003f46270 */
[----:B------:R-:W-:Y:S02]  /*5fd0*/  VIADD R9, R13, 0x8 ;  /* 0x000000080d097836 */ /* 0x000fe40000000000 */
[C---:B------:R-:W-:Y:S01]  /*5fe0*/  FFMA.FTZ R15, R0.reuse, UR5, R17 ;  /* 0x00000005000f7c23 */ /* 0x040fe20008010011 */
[----:B--2---:R-:W-:Y:S01]  /*5ff0*/  HMMA.16816.F32.BF16 R156, R28, R136, R156 ;  /* 0x000000881c9c723c */ /* 0x004fe2000004189c */
[----:B------:R-:W-:Y:S01]  /*6000*/  FFMA.FTZ R14, R0, UR5, R19 ;  /* 0x00000005000e7c23 */ /* 0x000fe20008010013 */
[----:B------:R-:W-:-:S02]  /*6010*/  I2FP.F32.S32 R0, R11 ;  /* 0x0000000b00007245 */ /* 0x000fc40000201400 */
[C---:B------:R-:W-:Y:S02]  /*6020*/  ISETP.GE.AND P6, PT, R9.reuse, R216, PT ;  /* 0x000000d80900720c */ /* 0x040fe40003fc6270 */
[----:B------:R-:W-:Y:S01]  /*6030*/  ISETP.GE.AND P1, PT, R9, R2, PT ;  /* 0x000000020900720c */ /* 0x000fe20003f26270 */
[C---:B---3--:R-:W-:Y:S01]  /*6040*/  HMMA.16816.F32.BF16 R204, R32.reuse, R22, R204 ;  /* 0x0000001620cc723c */ /* 0x048fe200000418cc */
[----:B------:R-:W-:Y:S01]  /*6050*/  I2FP.F32.S32 R9, R9 ;  /* 0x0000000900097245 */ /* 0x000fe20000201400 */
[----:B------:R-:W-:Y:S01]  /*6060*/  FFMA.FTZ R17, R0, UR5, R169 ;  /* 0x0000000500117c23 */ /* 0x000fe200080100a9 */
[----:B------:R-:W-:Y:S02]  /*6070*/  FSEL R15, R15, -INF , !P0 ;  /* 0xff8000000f0f7808 */ /* 0x000fe40004000000 */
[----:B------:R-:W-:Y:S01]  /*6080*/  FSEL R14, R14, -INF , !P2 ;  /* 0xff8000000e0e7808 */ /* 0x000fe20005000000 */
[----:B------:R-:W-:Y:S01]  /*6090*/  FFMA.FTZ R19, R9, UR5, R168 ;  /* 0x0000000509137c23 */ /* 0x000fe200080100a8 */
[----:B------:R-:W-:Y:S01]  /*60a0*/  ISETP.GE.AND P0, PT, R11, R216, PT ;  /* 0x000000d80b00720c */ /* 0x000fe20003f06270 */
[----:B------:R-:W-:Y:S01]  /*60b0*/  FFMA.FTZ R22, R9, UR5, R170 ;  /* 0x0000000509167c23 */ /* 0x000fe200080100aa */
[----:B------:R-:W-:Y:S01]  /*60c0*/  ISETP.GE.AND P2, PT, R11, R2, PT ;  /* 0x000000020b00720c */ /* 0x000fe20003f46270 */
[----:B------:R-:W-:Y:S01]  /*60d0*/  HMMA.16816.F32.BF16 R144, R32, R178, R144 ;  /* 0x000000b22090723c */ /* 0x000fe20000041890 */
[----:B------:R-:W2:Y:S01]  /*60e0*/  LDSM.16.M88.4 R8, [R188+0x5800] ;  /* 0x00580000bc08783b */ /* 0x000ea20000000200 */
[----:B------:R-:W-:Y:S01]  /*60f0*/  FSEL R19, R19, -INF , !P6 ;  /* 0xff80000013137808 */ /* 0x000fe20007000000 */
[----:B------:R-:W-:Y:S01]  /*6100*/  VIADD R23, R13, 0x11 ;  /* 0x000000110d177836 */ /* 0x000fe20000000000 */
[----:B------:R-:W-:Y:S01]  /*6110*/  FSEL R22, R22, -INF , !P1 ;  /* 0xff80000016167808 */ /* 0x000fe20004800000 */
[----:B------:R-:W-:-:S04]  /*6120*/  DEPBAR.LE SB0, 0x0 ;  /* 0x000080000000791a */ /* 0x000fc80000000000 */
[----:B------:R-:W-:Y:S01]  /*6130*/  HMMA.16816.F32.BF16 R140, R32, R20, R140 ;  /* 0x00000014208c723c */ /* 0x000fe2000004188c */
[----:B------:R-:W-:Y:S02]  /*6140*/  FSEL R17, R17, -INF , !P0 ;  /* 0xff80000011117808 */ /* 0x000fe40004000000 */
[----:B------:R-:W-:-:S03]  /*6150*/  ISETP.GE.AND P0, PT, R23, R216, PT ;  /* 0x000000d81700720c */ /* 0x000fc60003f06270 */
[C---:B------:R-:W-:Y:S01]  /*6160*/  HMMA.16816.F32.BF16 R152, R28.reuse, R138, R152 ;  /* 0x0000008a1c98723c */ /* 0x040fe20000041898 */
[----:B------:R-:W-:Y:S02]  /*6170*/  VIADD R21, R13, 0x10 ;  /* 0x000000100d157836 */ /* 0x000fe40000000000 */
[----:B------:R-:W-:Y:S01]  /*6180*/  FFMA.FTZ R20, R0, UR5, R171 ;  /* 0x0000000500147c23 */ /* 0x000fe200080100ab */
[----:B------:R-:W-:Y:S02]  /*6190*/  I2FP.F32.S32 R0, R23 ;  /* 0x0000001700007245 */ /* 0x000fe40000201400 */
[C---:B------:R-:W-:Y:S01]  /*61a0*/  ISETP.GE.AND P6, PT, R21.reuse, R216, PT ;  /* 0x000000d81500720c */ /* 0x040fe20003fc6270 */
[C---:B-1----:R-:W-:Y:S01]  /*61b0*/  HMMA.16816.F32.BF16 R148, R28.reuse, R4, R148 ;  /* 0x000000041c94723c */ /* 0x042fe20000041894 */
[----:B------:R-:W-:Y:S01]  /*61c0*/  ISETP.GE.AND P1, PT, R21, R2, PT ;  /* 0x000000021500720c */ /* 0x000fe20003f26270 */
[C---:B------:R-:W-:Y:S01]  /*61d0*/  FFMA.FTZ R135, R0.reuse, UR5, R157 ;  /* 0x0000000500877c23 */ /* 0x040fe2000801009d */
[----:B------:R-:W-:Y:S01]  /*61e0*/  I2FP.F32.S32 R21, R21 ;  /* 0x0000001500157245 */ /* 0x000fe20000201400 */
[----:B------:R-:W-:Y:S01]  /*61f0*/  FFMA.FTZ R134, R0, UR5, R159 ;  /* 0x0000000500867c23 */ /* 0x000fe2000801009f */
[----:B------:R-:W-:Y:S01]  /*6200*/  FSEL R20, R20, -INF , !P2 ;  /* 0xff80000014147808 */ /* 0x000fe20005000000 */
[----:B------:R-:W-:Y:S01]  /*6210*/  HMMA.16816.F32.BF16 R144, R28, R6, R144 ;  /* 0x000000061c90723c */ /* 0x000fe20000041890 */
[----:B------:R-:W-:-:S02]  /*6220*/  VIADD R5, R13, 0x18 ;  /* 0x000000180d057836 */ /* 0x000fc40000000000 */
[C---:B------:R-:W-:Y:S01]  /*6230*/  FFMA.FTZ R139, R21.reuse, UR5, R156 ;  /* 0x00000005158b7c23 */ /* 0x040fe2000801009c */
[----:B------:R-:W-:Y:S01]  /*6240*/  FFMA.FTZ R136, R21, UR5, R158 ;  /* 0x0000000515887c23 */ /* 0x000fe2000801009e */
[----:B------:R-:W-:Y:S01]  /*6250*/  VIADD R21, R13, 0x19 ;  /* 0x000000190d157836 */ /* 0x000fe20000000000 */
[----:B------:R-:W-:Y:S02]  /*6260*/  ISETP.GE.AND P2, PT, R23, R2, PT ;  /* 0x000000021700720c */ /* 0x000fe40003f46270 */
[----:B------:R-:W-:Y:S01]  /*6270*/  FSEL R139, R139, -INF , !P6 ;  /* 0xff8000008b8b7808 */ /* 0x000fe20007000000 */
[----:B------:R-:W-:Y:S01]  /*6280*/  VIADD R7, R13, 0x21 ;  /* 0x000000210d077836 */ /* 0x000fe20000000000 */
[----:B------:R-:W-:Y:S01]  /*6290*/  FSEL R136, R136, -INF , !P1 ;  /* 0xff80000088887808 */ /* 0x000fe20004800000 */
[----:B------:R-:W-:Y:S01]  /*62a0*/  BAR.SYNC.DEFER_BLOCKING 0x0 ;  /* 0x0000000000007b1d */ /* 0x000fe20000010000 */
[C---:B------:R-:W-:Y:S02]  /*62b0*/  ISETP.GE.AND P6, PT, R5.reuse, R216, PT ;  /* 0x000000d80500720c */ /* 0x040fe40003fc6270 */
[----:B------:R-:W-:Y:S01]  /*62c0*/  ISETP.GE.AND P1, PT, R5, R2, PT ;  /* 0x000000020500720c */ /* 0x000fe20003f26270 */
[----:B--2---:R-:W-:Y:S01]  /*62d0*/  HMMA.16816.F32.BF16 R140, R28, R8, R140 ;  /* 0x000000081c8c723c */ /* 0x004fe2000004188c */
[----:B------:R-:W-:-:S02]  /*62e0*/  I2FP.F32.S32 R5, R5 ;  /* 0x0000000500057245 */ /* 0x000fc40000201400 */
[----:B------:R-:W-:Y:S02]  /*62f0*/  I2FP.F32.S32 R0, R21 ;  /* 0x0000001500007245 */ /* 0x000fe40000201400 */
[----:B------:R-:W-:Y:S01]  /*6300*/  FSEL R135, R135, -INF , !P0 ;  /* 0xff80000087877808 */ /* 0x000fe20004000000 */
[C---:B------:R-:W-:Y:S01]  /*6310*/  FFMA.FTZ R137, R5.reuse, UR5, R152 ;  /* 0x0000000505897c23 */ /* 0x040fe20008010098 */
[----:B------:R-:W-:Y:S01]  /*6320*/  FFMA.FTZ R156, R5, UR5, R154 ;  /* 0x00000005059c7c23 */ /* 0x000fe2000801009a */
[----:B------:R-:W-:Y:S02]  /*6330*/  VIADD R5, R13, 0x20 ;  /* 0x000000200d057836 */ /* 0x000fe40000000000 */
[C---:B------:R-:W-:Y:S01]  /*6340*/  FFMA.FTZ R133, R0.reuse, UR5, R153 ;  /* 0x0000000500857c23 */ /* 0x040fe20008010099 */
[----:B------:R-:W-:Y:S01]  /*6350*/  FFMA.FTZ R154, R0, UR5, R155 ;  /* 0x00000005009a7c23 */ /* 0x000fe2000801009b */
[----:B------:R-:W-:Y:S01]  /*6360*/  FSEL R137, R137, -INF , !P6 ;  /* 0xff80000089897808 */ /* 0x000fe20007000000 */
[----:B------:R-:W-:Y:S01]  /*6370*/  HMMA.16816.F32.BF16 R204, R28, R10, R204 ;  /* 0x0000000a1ccc723c */ /* 0x000fe200000418cc */
[----:B------:R-:W-:-:S02]  /*6380*/  FSEL R156, R156, -INF , !P1 ;  /* 0xff8000009c9c7808 */ /* 0x000fc40004800000 */
[C---:B------:R-:W-:Y:S02]  /*6390*/  ISETP.GE.AND P6, PT, R5.reuse, R216, PT ;  /* 0x000000d80500720c */ /* 0x040fe40003fc6270 */
[----:B------:R-:W-:Y:S02]  /*63a0*/  ISETP.GE.AND P1, PT, R5, R2, PT ;  /* 0x000000020500720c */ /* 0x000fe40003f26270 */
[----:B------:R-:W-:Y:S02]  /*63b0*/  I2FP.F32.S32 R5, R5 ;  /* 0x0000000500057245 */ /* 0x000fe40000201400 */
[----:B------:R-:W-:Y:S02]  /*63c0*/  I2FP.F32.S32 R0, R7 ;  /* 0x0000000700007245 */ /* 0x000fe40000201400 */
[----:B------:R-:W-:Y:S01]  /*63d0*/  FSEL R134, R134, -INF , !P2 ;  /* 0xff80000086867808 */ /* 0x000fe20005000000 */
[C---:B------:R-:W-:Y:S01]  /*63e0*/  FFMA.FTZ R148, R5.reuse, UR5, R148 ;  /* 0x0000000505947c23 */ /* 0x040fe20008010094 */
[----:B------:R-:W-:Y:S01]  /*63f0*/  FFMA.FTZ R152, R5, UR5, R150 ;  /* 0x0000000505987c23 */ /* 0x000fe20008010096 */
[----:B------:R-:W-:Y:S01]  /*6400*/  VIADD R5, R13, 0x28 ;  /* 0x000000280d057836 */ /* 0x000fe20000000000 */
[C---:B------:R-:W-:Y:S01]  /*6410*/  ISETP.GE.AND P0, PT, R21.reuse, R216, PT ;  /* 0x000000d81500720c */ /* 0x040fe20003f06270 */
[C---:B------:R-:W-:Y:S01]  /*6420*/  FFMA.FTZ R150, R0.reuse, UR5, R151 ;  /* 0x0000000500967c23 */ /* 0x040fe20008010097 */
[----:B------:R-:W-:Y:S01]  /*6430*/  ISETP.GE.AND P2, PT, R21, R2, PT ;  /* 0x000000021500720c */ /* 0x000fe20003f46270 */
[----:B------:R-:W-:Y:S01]  /*6440*/  FFMA.FTZ R149, R0, UR5, R149 ;  /* 0x0000000500957c23 */ /* 0x000fe20008010095 */
[----:B------:R-:W-:-:S02]  /*6450*/  FSEL R151, R148, -INF , !P6 ;  /* 0xff80000094977808 */ /* 0x000fc40007000000 */
[----:B------:R-:W-:Y:S02]  /*6460*/  FSEL R152, R152, -INF , !P1 ;  /* 0xff80000098987808 */ /* 0x000fe40004800000 */
[C---:B------:R-:W-:Y:S02]  /*6470*/  ISETP.GE.AND P6, PT, R5.reuse, R216, PT ;  /* 0x000000d80500720c */ /* 0x040fe40003fc6270 */
[----:B------:R-:W-:Y:S02]  /*6480*/  ISETP.GE.AND P1, PT, R5, R2, PT ;  /* 0x000000020500720c */ /* 0x000fe40003f26270 */
[----:B------:R-:W-:Y:S02]  /*6490*/  I2FP.F32.S32 R5, R5 ;  /* 0x0000000500057245 */ /* 0x000fe40000201400 */
[----:B------:R-:W-:Y:S02]  /*64a0*/  FSEL R133, R133, -INF , !P0 ;  /* 0xff80000085857808 */ /* 0x000fe40004000000 */
[----:B------:R-:W-:Y:S01]  /*64b0*/  FSEL R154, R154, -INF , !P2 ;  /* 0xff8000009a9a7808 */ /* 0x000fe20005000000 */
[----:B------:R-:W-:Y:S01]  /*64c0*/  FFMA.FTZ R144, R5, UR5, R144 ;  /* 0x0000000505907c23 */ /* 0x000fe20008010090 */
[----:B------:R-:W-:Y:S01]  /*64d0*/  ISETP.GE.AND P0, PT, R7, R216, PT ;  /* 0x000000d80700720c */ /* 0x000fe20003f06270 */
[----:B------:R-:W-:Y:S01]  /*64e0*/  FFMA.FTZ R146, R5, UR5, R146 ;  /* 0x0000000505927c23 */ /* 0x000fe20008010092 */
[----:B------:R-:W-:Y:S01]  /*64f0*/  ISETP.GE.AND P2, PT, R7, R2, PT ;  /* 0x000000020700720c */ /* 0x000fe20003f46270 */
[----:B------:R-:W-:Y:S01]  /*6500*/  VIADD R7, R13, 0x29 ;  /* 0x000000290d077836 */ /* 0x000fe20000000000 */
[----:B------:R-:W-:Y:S01]  /*6510*/  FSEL R149, R149, -INF , !P0 ;  /* 0xff80000095957808 */ /* 0x000fe20004000000 */
[----:B------:R-:W-:Y:S01]  /*6520*/  VIADD R5, R13, 0x30 ;  /* 0x000000300d057836 */ /* 0x000fe20000000000 */
[----:B------:R-:W-:-:S02]  /*6530*/  FSEL R150, R150, -INF , !P2 ;  /* 0xff80000096967808 */ /* 0x000fc40005000000 */
[----:B------:R-:W-:Y:S02]  /*6540*/  I2FP.F32.S32 R0, R7 ;  /* 0x0000000700007245 */ /* 0x000fe40000201400 */
[----:B------:R-:W-:Y:S02]  /*6550*/  I2FP.F32.S32 R9, R5 ;  /* 0x0000000500097245 */ /* 0x000fe40000201400 */
[C---:B------:R-:W-:Y:S01]  /*6560*/  ISETP.GE.AND P0, PT, R7.reuse, R216, PT ;  /* 0x000000d80700720c */ /* 0x040fe20003f06270 */
[----:B------:R-:W-:Y:S01]  /*6570*/  FFMA.FTZ R148, R0, UR5, R147 ;  /* 0x0000000500947c23 */ /* 0x000fe20008010093 */
[----:B------:R-:W-:Y:S01]  /*6580*/  ISETP.GE.AND P2, PT, R7, R2, PT ;  /* 0x000000020700720c */ /* 0x000fe20003f46270 */
[----:B------:R-:W-:Y:S01]  /*6590*/  VIADD R7, R13, 0x31 ;  /* 0x000000310d077836 */ /* 0x000fe20000000000 */
[----:B------:R-:W-:Y:S01]  /*65a0*/  FSEL R147, R144, -INF , !P6 ;  /* 0xff80000090937808 */ /* 0x000fe20007000000 */
[----:B------:R-:W-:Y:S01]  /*65b0*/  FFMA.FTZ R145, R0, UR5, R145 ;  /* 0x0000000500917c23 */ /* 0x000fe20008010091 */
[----:B------:R-:W-:Y:S01]  /*65c0*/  FSEL R144, R146, -INF , !P1 ;  /* 0xff80000092907808 */ /* 0x000fe20004800000 */
[----:B------:R-:W-:Y:S01]  /*65d0*/  FFMA.FTZ R140, R9, UR5, R140 ;  /* 0x00000005098c7c23 */ /* 0x000fe2000801008c */
[----:B------:R-:W-:Y:S01]  /*65e0*/  ISETP.GE.AND P6, PT, R5, R216, PT ;  /* 0x000000d80500720c */ /* 0x000fe20003fc6270 */
[----:B------:R-:W-:Y:S01]  /*65f0*/  FFMA.FTZ R142, R9, UR5, R142 ;  /* 0x00000005098e7c23 */ /* 0x000fe2000801008e */
[----:B------:R-:W-:Y:S01]  /*6600*/  ISETP.GE.AND P1, PT, R5, R2, PT ;  /* 0x000000020500720c */ /* 0x000fe20003f26270 */
[----:B------:R-:W-:Y:S01]  /*6610*/  VIADD R5, R13, 0x38 ;  /* 0x000000380d057836 */ /* 0x000fe20000000000 */
[----:B------:R-:W-:-:S02]  /*6620*/  I2FP.F32.S32 R0, R7 ;  /* 0x0000000700007245 */ /* 0x000fc40000201400 */
[----:B------:R-:W-:Y:S02]  /*6630*/  FSEL R145, R145, -INF , !P0 ;  /* 0xff80000091917808 */ /* 0x000fe40004000000 */
[----:B------:R-:W-:Y:S01]  /*6640*/  FSEL R148, R148, -INF , !P2 ;  /* 0xff80000094947808 */ /* 0x000fe20005000000 */
[C---:B------:R-:W-:Y:S01]  /*6650*/  FFMA.FTZ R141, R0.reuse, UR5, R141 ;  /* 0x00000005008d7c23 */ /* 0x040fe2000801008d */
[C---:B------:R-:W-:Y:S01]  /*6660*/  ISETP.GE.AND P0, PT, R7.reuse, R216, PT ;  /* 0x000000d80700720c */ /* 0x040fe20003f06270 */
[----:B------:R-:W-:Y:S01]  /*6670*/  FFMA.FTZ R143, R0, UR5, R143 ;  /* 0x00000005008f7c23 */ /* 0x000fe2000801008f */
[----:B------:R-:W-:Y:S02]  /*6680*/  ISETP.GE.AND P2, PT, R7, R2, PT ;  /* 0x000000020700720c */ /* 0x000fe40003f46270 */
[----:B------:R-:W-:Y:S02]  /*6690*/  FSEL R227, R140, -INF , !P6 ;  /* 0xff8000008ce37808 */ /* 0x000fe40007000000 */
[----:B------:R-:W-:-:S02]  /*66a0*/  FSEL R222, R142, -INF , !P1 ;  /* 0xff8000008ede7808 */ /* 0x000fc40004800000 */
[C---:B------:R-:W-:Y:S02]  /*66b0*/  ISETP.GE.AND P6, PT, R5.reuse, R216, PT ;  /* 0x000000d80500720c */ /* 0x040fe40003fc6270 */
[----:B------:R-:W-:Y:S02]  /*66c0*/  I2FP.F32.S32 R7, R5 ;  /* 0x0000000500077245 */ /* 0x000fe40000201400 */
[----:B------:R-:W-:Y:S02]  /*66d0*/  ISETP.GE.AND P1, PT, R5, R2, PT ;  /* 0x000000020500720c */ /* 0x000fe40003f26270 */
[----:B------:R-:W-:Y:S01]  /*66e0*/  I2FP.F32.S32 R5, R13 ;  /* 0x0000000d00057245 */ /* 0x000fe20000201400 */
[----:B------:R-:W-:Y:S01]  /*66f0*/  FFMA.FTZ R204, R7, UR5, R204 ;  /* 0x0000000507cc7c23 */ /* 0x000fe200080100cc */
[----:B------:R-:W-:Y:S01]  /*6700*/  FSEL R223, R141, -INF , !P0 ;  /* 0xff8000008ddf7808 */ /* 0x000fe20004000000 */
[----:B------:R-:W-:Y:S01]  /*6710*/  FFMA.FTZ R170, R7, UR5, R206 ;  /* 0x0000000507aa7c23 */ /* 0x000fe200080100ce */
[----:B------:R-:W-:Y:S01]  /*6720*/  ISETP.GE.AND P0, PT, R13, R216, PT ;  /* 0x000000d80d00720c */ /* 0x000fe20003f06270 */
[----:B------:R-:W-:Y:S01]  /*6730*/  FFMA.FTZ R16, R5, UR5, R16 ;  /* 0x0000000505107c23 */ /* 0x000fe20008010010 */
[----:B------:R-:W-:Y:S01]  /*6740*/  FSEL R220, R143, -INF , !P2 ;  /* 0xff8000008fdc7808 */ /* 0x000fe20005000000 */
[----:B------:R-:W-:Y:S01]  /*6750*/  FFMA.FTZ R18, R5, UR5, R18 ;  /* 0x0000000505127c23 */ /* 0x000fe20008010012 */
[C---:B------:R-:W-:Y:S01]  /*6760*/  ISETP.GE.AND P2, PT, R13.reuse, R2, PT ;  /* 0x000000020d00720c */ /* 0x040fe20003f46270 */
[----:B------:R-:W-:Y:S01]  /*6770*/  VIADD R13, R13, 0x39 ;  /* 0x000000390d0d7836 */ /* 0x000fe20000000000 */
[----:B------:R-:W-:-:S02]  /*6780*/  FSEL R21, R16, -INF , !P0 ;  /* 0xff80000010157808 */ /* 0x000fc40004000000 */
[----:B------:R-:W-:Y:S02]  /*6790*/  PLOP3.LUT P0, PT, PT, PT, UP0, 0x80, 0x0 ;  /* 0x000000000000781c */ /* 0x000fe40003f0f008 */
[----:B------:R-:W-:Y:S02]  /*67a0*/  I2FP.F32.S32 R0, R13 ;  /* 0x0000000d00007245 */ /* 0x000fe40000201400 */
[----:B------:R-:W-:Y:S02]  /*67b0*/  FSEL R221, R204, -INF , !P6 ;  /* 0xff800000ccdd7808 */ /* 0x000fe40007000000 */
[----:B------:R-:W-:Y:S01]  /*67c0*/  FSEL R170, R170, -INF , !P1 ;  /* 0xff800000aaaa7808 */ /* 0x000fe20004800000 */
[C---:B------:R-:W-:Y:S01]  /*67d0*/  FFMA.FTZ R171, R0.reuse, UR5, R205 ;  /* 0x0000000500ab7c23 */ /* 0x040fe200080100cd */
[----:B------:R-:W-:Y:S01]  /*67e0*/  FFMA.FTZ R168, R0, UR5, R207 ;  /* 0x0000000500a87c23 */ /* 0x000fe200080100cf */
        /* <DEDUP_REMOVED lines=69> */
.L_x_227:
[----:B------:R-:W-:Y:S05]  /*6c40*/  BSYNC B0 ;  /* 0x0000000000007941 */ /* 0x000fea0003800000 */
.L_x_226:
[----:B------:R-:W0:Y:S02]  /*6c50*/  LDGDEPBAR ;  /* 0x00000000000079af */ /* 0x000e240000000000 */
.L_x_225:
[----:B------:R-:W-:Y:S01]  /*6c60*/  FMNMX.FTZ R0, R132, R21, !PT ;  /* 0x0000001584007209 */ /* 0x000fe20007810000 */
[----:B--2---:R-:W-:Y:S01]  /*6c70*/  LDSM.16.MT88.4 R24, [R193+0x12000] ;  /* 0x01200000c118783b */ /* 0x004fe20000004200 */
        /* <DEDUP_REMOVED lines=44> */
[C---:B------:R-:W-:Y:S02]  /*6f40*/  FSETP.NEU.FTZ.AND P2, PT, R217.reuse, -INF , PT ;  /* 0xff800000d900780b */ /* 0x040fe40003f5d000 */
[C---:B------:R-:W-:Y:S01]  /*6f50*/  FSETP.NEU.FTZ.AND P1, PT, R0.reuse, -INF , PT ;  /* 0xff8000000000780b */ /* 0x040fe20003f3d000 */
[----:B------:R-:W-:Y:S01]  /*6f60*/  FMUL.FTZ R169, R0, UR19 ;  /* 0x0000001300a97c20 */ /* 0x000fe20008410000 */
[----:B------:R-:W-:Y:S02]  /*6f70*/  FSEL R224, R224, RZ, P2 ;  /* 0x000000ffe0e07208 */ /* 0x000fe40001000000 */
[----:B------:R-:W-:Y:S02]  /*6f80*/  FSEL R5, R217, RZ, P2 ;  /* 0x000000ffd9057208 */ /* 0x000fe40001000000 */
[----:B------:R-:W-:Y:S01]  /*6f90*/  FSEL R169, R169, RZ, P1 ;  /* 0x000000ffa9a97208 */ /* 0x000fe20000800000 */
[--C-:B------:R-:W-:Y:S01]  /*6fa0*/  FFMA.FTZ R204, R19, UR19, -R224.reuse ;  /* 0x0000001313cc7c23 */ /* 0x100fe200080108e0 */
[--C-:B------:R-:W-:Y:S01]  /*6fb0*/  FFMA.FTZ R179, R17, UR19, -R224.reuse ;  /* 0x0000001311b37c23 */ /* 0x100fe200080108e0 */
[----:B------:R-:W-:Y:S01]  /*6fc0*/  FSEL R6, R0, RZ, P1 ;  /* 0x000000ff00067208 */ /* 0x000fe20000800000 */
[----:B------:R-:W-:Y:S01]  /*6fd0*/  FADD.FTZ R4, R132, -R5 ;  /* 0x8000000584047221 */ /* 0x000fe20000010000 */
[--C-:B------:R-:W-:Y:S01]  /*6fe0*/  FFMA.FTZ R178, R16, UR19, -R169.reuse ;  /* 0x0000001310b27c23 */ /* 0x100fe200080108a9 */
[----:B------:R-:W-:Y:S01]  /*6ff0*/  FFMA.FTZ R206, R21, UR19, -R224 ;  /* 0x0000001315ce7c23 */ /* 0x000fe200080108e0 */
[----:B------:R-:W1:Y:S01]  /*7000*/  LDSM.16.MT88.4 R16, [R194+0x12000] ;  /* 0x01200000c210783b */ /* 0x000e620000004200 */
[----:B------:R-:W-:Y:S01]  /*7010*/  FADD.FTZ R6, R3, -R6 ;  /* 0x8000000603067221 */ /* 0x000fe20000010000 */
[--C-:B------:R-:W-:Y:S01]  /*7020*/  FFMA.FTZ R205, R15, UR19, -R224.reuse ;  /* 0x000000130fcd7c23 */ /* 0x100fe200080108e0 */
[--C-:B------:R-:W-:Y:S01]  /*7030*/  FFMA.FTZ R177, R14, UR19, -R169.reuse ;  /* 0x000000130eb17c23 */ /* 0x100fe200080108a9 */
[--C-:B------:R-:W-:Y:S01]  /*7040*/  FFMA.FTZ R176, R22, UR19, -R169.reuse ;  /* 0x0000001316b07c23 */ /* 0x100fe200080108a9 */
[--C-:B------:R-:W-:Y:S01]  /*7050*/  FFMA.FTZ R207, R20, UR19, -R169.reuse ;  /* 0x0000001314cf7c23 */ /* 0x100fe200080108a9 */
[----:B------:R-:W-:Y:S01]  /*7060*/  FMUL.FTZ R218, R4, UR19 ;  /* 0x0000001304da7c20 */ /* 0x000fe20008410000 */
[----:B------:R-:W-:Y:S01]  /*7070*/  FMUL.FTZ R3, R6, UR19 ;  /* 0x0000001306037c20 */ /* 0x000fe20008410000 */
[----:B------:R-:W-:Y:S01]  /*7080*/  MUFU.EX2 R206, R206 ;  /* 0x000000ce00ce7308 */ /* 0x000fe20000000800 */
[--C-:B------:R-:W-:Y:S01]  /*7090*/  FFMA.FTZ R225, R139, UR19, -R224.reuse ;  /* 0x000000138be17c23 */ /* 0x100fe200080108e0 */
[--C-:B------:R-:W-:Y:S01]  /*70a0*/  FFMA.FTZ R226, R137, UR19, -R224.reuse ;  /* 0x0000001389e27c23 */ /* 0x100fe200080108e0 */
[--C-:B------:R-:W-:Y:S01]  /*70b0*/  FFMA.FTZ R230, R136, UR19, -R169.reuse ;  /* 0x0000001388e67c23 */ /* 0x100fe200080108a9 */
[--C-:B------:R-:W-:Y:S01]  /*70c0*/  FFMA.FTZ R228, R135, UR19, -R224.reuse ;  /* 0x0000001387e47c23 */ /* 0x100fe200080108e0 */
[--C-:B------:R-:W-:Y:S01]  /*70d0*/  FFMA.FTZ R229, R133, UR19, -R224.reuse ;  /* 0x0000001385e57c23 */ /* 0x100fe200080108e0 */
[--C-:B------:R-:W-:Y:S01]  /*70e0*/  FFMA.FTZ R233, R134, UR19, -R169.reuse ;  /* 0x0000001386e97c23 */ /* 0x100fe200080108a9 */
[----:B------:R-:W-:Y:S01]  /*70f0*/  LDSM.16.MT88.4 R136, [R196+0x12800] ;  /* 0x01280000c488783b */ /* 0x000fe20000004200 */
        /* <DEDUP_REMOVED lines=12> */
[----:B------:R-:W-:Y:S01]  /*71c0*/  LDSM.16.MT88.4 R132, [R194+0x12800] ;  /* 0x01280000c284783b */ /* 0x000fe20000004200 */
[--C-:B------:R-:W-:Y:S01]  /*71d0*/  FFMA.FTZ R242, R223, UR19, -R224.reuse ;  /* 0x00000013dff27c23 */ /* 0x100fe200080108e0 */
[--C-:B------:R-:W-:Y:S01]  /*71e0*/  FFMA.FTZ R227, R227, UR19, -R224.reuse ;  /* 0x00000013e3e37c23 */ /* 0x100fe200080108e0 */
[--C-:B------:R-:W-:Y:S01]  /*71f0*/  FFMA.FTZ R221, R221, UR19, -R224.reuse ;  /* 0x00000013dddd7c23 */ /* 0x100fe200080108e0 */
[----:B------:R-:W3:Y:S01]  /*7200*/  MUFU.EX2 R179, R179 ;  /* 0x000000b300b37308 */ /* 0x000ee20000000800 */
[----:B--2---:R-:W-:Y:S01]  /*7210*/  F2FP.BF16.F32.PACK_AB R4, R205, R206 ;  /* 0x000000cecd04723e */ /* 0x004fe200000010ff */
[----:B------:R-:W-:Y:S01]  /*7220*/  LDSM.16.MT88.4 R144, [R192+0x13000] ;  /* 0x01300000c090783b */ /* 0x000fe20000004200 */
[--C-:B------:R-:W-:Y:S01]  /*7230*/  FFMA.FTZ R223, R220, UR19, -R169.reuse ;  /* 0x00000013dcdf7c23 */ /* 0x100fe200080108a9 */
[----:B------:R-:W-:Y:S01]  /*7240*/  FFMA.FTZ R224, R171, UR19, -R224 ;  /* 0x00000013abe07c23 */ /* 0x000fe200080108e0 */
[--C-:B------:R-:W-:Y:S01]  /*7250*/  FFMA.FTZ R222, R222, UR19, -R169.reuse ;  /* 0x00000013dede7c23 */ /* 0x100fe200080108a9 */
[----:B------:R-:W-:Y:S01]  /*7260*/  LDSM.16.MT88.4 R152, [R193+0x13000] ;  /* 0x01300000c198783b */ /* 0x000fe20000004200 */
[--C-:B------:R-:W-:Y:S01]  /*7270*/  FFMA.FTZ R220, R170, UR19, -R169.reuse ;  /* 0x00000013aadc7c23 */ /* 0x100fe200080108a9 */
[----:B------:R-:W-:Y:S01]  /*7280*/  MUFU.EX2 R178, R178 ;  /* 0x000000b200b27308 */ /* 0x000fe20000000800 */
[----:B------:R-:W-:-:S07]  /*7290*/  FFMA.FTZ R243, R168, UR19, -R169 ;  /* 0x00000013a8f37c23 */ /* 0x000fce00080108a9 */
        /* <DEDUP_REMOVED lines=56> */
[-C--:B------:R-:W-:Y:S01]  /*7620*/  FMUL.FTZ R59, R59, R3.reuse ;  /* 0x000000033b3b7220 */ /* 0x080fe20000410000 */
[----:B------:R-:W3:Y:S01]  /*7630*/  LDSM.16.MT88.4 R124, [R193+0x16000] ;  /* 0x01600000c17c783b */ /* 0x000ee20000004200 */
        /* <DEDUP_REMOVED lines=10> */
[----:B------:R-:W4:Y:S01]  /*76e0*/  LDSM.16.MT88.4 R56, [R193+0x14000] ;  /* 0x01400000c138783b */ /* 0x000f220000004200 */
        /* <DEDUP_REMOVED lines=30> */
[----:B------:R-:W5:Y:S01]  /*78d0*/  LDSM.16.MT88.4 R128, [R194+0x16000] ;  /* 0x01600000c280783b */ /* 0x000f620000004200 */
[-C--:B------:R-:W-:Y:S01]  /*78e0*/  FMUL.FTZ R80, R80, R218.reuse ;  /* 0x000000da50507220 */ /* 0x080fe20000410000 */
[C---:B---3--:R-:W-:Y:S01]  /*78f0*/  HMMA.16816.F32.BF16 R84, R4.reuse, R124, R84 ;  /* 0x0000007c0454723c */ /* 0x048fe20000041854 */
[-C--:B------:R-:W-:Y:S01]  /*7900*/  FMUL.FTZ R81, R81, R218.reuse ;  /* 0x000000da51517220 */ /* 0x080fe20000410000 */
[----:B------:R-:W-:Y:S01]  /*7910*/  LDSM.16.MT88.4 R108, [R194+0x14800] ;  /* 0x01480000c26c783b */ /* 0x000fe20000004200 */
[-C--:B------:R-:W-:Y:S01]  /*7920*/  FMUL.FTZ R82, R82, R3.reuse ;  /* 0x0000000352527220 */ /* 0x080fe20000410000 */
[-C--:B------:R-:W-:Y:S01]  /*7930*/  FMUL.FTZ R83, R83, R3.reuse ;  /* 0x0000000353537220 */ /* 0x080fe20000410000 */
[----:B------:R-:W3:Y:S01]  /*7940*/  MUFU.EX2 R228, R228 ;  /* 0x000000e400e47308 */ /* 0x000ee20000000800 */
[C---:B------:R-:W-:Y:S01]  /*7950*/  HMMA.16816.F32.BF16 R92, R4.reuse, R126, R92 ;  /* 0x0000007e045c723c */ /* 0x040fe2000004185c */
[----:B------:R-:W5:Y:S01]  /*7960*/  LDSM.16.MT88.4 R124, [R192+0x12800] ;  /* 0x01280000c07c783b */ /* 0x000f620000004200 */
[-C--:B------:R-:W-:Y:S01]  /*7970*/  FMUL.FTZ R96, R96, R218.reuse ;  /* 0x000000da60607220 */ /* 0x080fe20000410000 */
[-C--:B------:R-:W-:Y:S01]  /*7980*/  FMUL.FTZ R97, R97, R218.reuse ;  /* 0x000000da61617220 */ /* 0x080fe20000410000 */
[-C--:B------:R-:W-:Y:S01]  /*7990*/  FMUL.FTZ R98, R98, R3.reuse ;  /* 0x0000000362627220 */ /* 0x080fe20000410000 */
[----:B------:R-:W-:Y:S01]  /*79a0*/  LDSM.16.MT88.4 R120, [R196+0x14800] ;  /* 0x01480000c478783b */ /* 0x000fe20000004200 */
[C---:B----4-:R-:W-:Y:S01]  /*79b0*/  HMMA.16816.F32.BF16 R60, R4.reuse, R56, R60 ;  /* 0x00000038043c723c */ /* 0x050fe2000004183c */
[----:B------:R-:W-:Y:S01]  /*79c0*/  MUFU.EX2 R226, R226 ;  /* 0x000000e200e27308 */ /* 0x000fe20000000800 */
[-C--:B------:R-:W-:Y:S01]  /*79d0*/  FMUL.FTZ R99, R99, R3.reuse ;  /* 0x0000000363637220 */ /* 0x080fe20000410000 */
[-C--:B------:R-:W-:Y:S01]  /*79e0*/  FMUL.FTZ R112, R112, R218.reuse ;  /* 0x000000da70707220 */ /* 0x080fe20000410000 */
[-C--:B------:R-:W-:Y:S01]  /*79f0*/  FMUL.FTZ R113, R113, R218.reuse ;  /* 0x000000da71717220 */ /* 0x080fe20000410000 */
[-C--:B------:R-:W-:Y:S01]  /*7a00*/  FMUL.FTZ R114, R114, R3.reuse ;  /* 0x0000000372727220 */ /* 0x080fe20000410000 */
[----:B------:R-:W-:Y:S01]  /*7a10*/  HMMA.16816.F32.BF16 R56, R4, R58, R80 ;  /* 0x0000003a0438723c */ /* 0x000fe20000041850 */
[-C--:B------:R-:W-:Y:S01]  /*7a20*/  FMUL.FTZ R115, R115, R3.reuse ;  /* 0x0000000373737220 */ /* 0x080fe20000410000 */
[----:B------:R-:W-:Y:S01]  /*7a30*/  FFMA.FTZ R206, R219, R218, R206 ;  /* 0x000000dadbce7223 */ /* 0x000fe200000100ce */
[----:B------:R-:W4:Y:S01]  /*7a40*/  MUFU.EX2 R229, R229 ;  /* 0x000000e500e57308 */ /* 0x000f220000000800 */
[----:B------:R-:W-:-:S02]  /*7a50*/  FFMA.FTZ R178, R215, R3, R178 ;  /* 0x00000003d7b27223 */ /* 0x000fc400000100b2 */
[C---:B-1----:R-:W-:Y:S01]  /*7a60*/  HMMA.16816.F32.BF16 R68, R4.reuse, R64, R68 ;  /* 0x000000400444723c */ /* 0x042fe20000041844 */
[-C--:B------:R-:W-:Y:S01]  /*7a70*/  FMUL.FTZ R80, R100, R218.reuse ;  /* 0x000000da64507220 */ /* 0x080fe20000410000 */
[----:B------:R-:W-:Y:S01]  /*7a80*/  FMUL.FTZ R81, R101, R218 ;  /* 0x000000da65517220 */ /* 0x000fe20000410000 */
[-C--:B------:R-:W-:Y:S01]  /*7a90*/  FMUL.FTZ R82, R102, R3.reuse ;  /* 0x0000000366527220 */ /* 0x080fe20000410000 */
[----:B------:R-:W-:Y:S01]  /*7aa0*/  FMUL.FTZ R83, R103, R3 ;  /* 0x0000000367537220 */ /* 0x000fe20000410000 */
[----:B------:R-:W-:Y:S01]  /*7ab0*/  MUFU.EX2 R230, R230 ;  /* 0x000000e600e67308 */ /* 0x000fe20000000800 */
[----:B------:R-:W-:Y:S01]  /*7ac0*/  HMMA.16816.F32.BF16 R64, R4, R66, R88 ;  /* 0x000000420440723c */ /* 0x000fe20000041858 */
[----:B---3--:R-:W-:Y:S01]  /*7ad0*/  F2FP.BF16.F32.PACK_AB R100, R228, R225 ;  /* 0x000000e1e464723e */ /* 0x008fe200000010ff */
[----:B------:R-:W-:Y:S01]  /*7ae0*/  FADD.FTZ R205, R205, R206 ;  /* 0x000000cecdcd7221 */ /* 0x000fe20000010000 */
[----:B------:R-:W-:-:S03]  /*7af0*/  FADD.FTZ R177, R177, R178 ;  /* 0x000000b2b1b17221 */ /* 0x000fc60000010000 */
[C---:B--2---:R-:W-:Y:S01]  /*7b00*/  HMMA.16816.F32.BF16 R76, R4.reuse, R72, R76 ;  /* 0x00000048044c723c */ /* 0x044fe2000004184c */
[-C--:B------:R-:W-:Y:S01]  /*7b10*/  FMUL.FTZ R88, R104, R218.reuse ;  /* 0x000000da68587220 */ /* 0x080fe20000410000 */
[----:B------:R-:W-:Y:S01]  /*7b20*/  FMUL.FTZ R89, R105, R218 ;  /* 0x000000da69597220 */ /* 0x000fe20000410000 */
[-C--:B------:R-:W-:Y:S01]  /*7b30*/  FMUL.FTZ R90, R106, R3.reuse ;  /* 0x000000036a5a7220 */ /* 0x080fe20000410000 */
[----:B------:R-:W-:Y:S01]  /*7b40*/  FMUL.FTZ R91, R107, R3 ;  /* 0x000000036b5b7220 */ /* 0x000fe20000410000 */
[----:B------:R-:W1:Y:S01]  /*7b50*/  MUFU.EX2 R233, R233 ;  /* 0x000000e900e97308 */ /* 0x000e620000000800 */
[----:B------:R-:W2:Y:S01]  /*7b60*/  LDSM.16.MT88.4 R104, [R193+0x14800] ;  /* 0x01480000c168783b */ /* 0x000ea20000004200 */
[----:B----4-:R-:W-:Y:S01]  /*7b70*/  F2FP.BF16.F32.PACK_AB R102, R229, R226 ;  /* 0x000000e2e566723e */ /* 0x010fe200000010ff */
[----:B------:R-:W-:Y:S01]  /*7b80*/  HMMA.16816.F32.BF16 R72, R4, R74, R96 ;  /* 0x0000004a0448723c */ /* 0x000fe20000041860 */
[----:B------:R-:W-:Y:S01]  /*7b90*/  FADD.FTZ R204, R204, R205 ;  /* 0x000000cdcccc7221 */ /* 0x000fe20000010000 */
[----:B------:R-:W-:-:S03]  /*7ba0*/  FADD.FTZ R176, R176, R177 ;  /* 0x000000b1b0b07221 */ /* 0x000fc60000010000 */
[----:B------:R-:W-:Y:S01]  /*7bb0*/  MUFU.EX2 R231, R231 ;  /* 0x000000e700e77308 */ /* 0x000fe20000000800 */
[C---:B-----5:R-:W-:Y:S01]  /*7bc0*/  HMMA.16816.F32.BF16 R80, R4.reuse, R128, R80 ;  /* 0x000000800450723c */ /* 0x060fe20000041850 */
[-C--:B------:R-:W-:Y:S01]  /*7bd0*/  FMUL.FTZ R96, R116, R218.reuse ;  /* 0x000000da74607220 */ /* 0x080fe20000410000 */
[----:B------:R-:W-:Y:S01]  /*7be0*/  FMUL.FTZ R97, R117, R218 ;  /* 0x000000da75617220 */ /* 0x000fe20000410000 */
[-C--:B------:R-:W-:Y:S01]  /*7bf0*/  FMUL.FTZ R98, R118, R3.reuse ;  /* 0x0000000376627220 */ /* 0x080fe20000410000 */
[----:B------:R-:W-:Y:S01]  /*7c00*/  FMUL.FTZ R99, R119, R3 ;  /* 0x0000000377637220 */ /* 0x000fe20000410000 */
[----:B------:R-:W-:Y:S01]  /*7c10*/  FADD.FTZ R204, R179, R204 ;  /* 0x000000ccb3cc7221 */ /* 0x000fe20000010000 */
[C---:B------:R-:W-:Y:S01]  /*7c20*/  HMMA.16816.F32.BF16 R88, R4.reuse, R130, R88 ;  /* 0x000000820458723c */ /* 0x040fe20000041858 */
[----:B------:R-:W3:Y:S01]  /*7c30*/  MUFU.EX2 R232, R232 ;  /* 0x000000e800e87308 */ /* 0x000ee20000000800 */
[----:B-1----:R-:W-:Y:S01]  /*7c40*/  F2FP.BF16.F32.PACK_AB R101, R233, R230 ;  /* 0x000000e6e965723e */ /* 0x002fe200000010ff */
[----:B------:R-:W-:Y:S01]  /*7c50*/  LDSM.16.MT88.4 R128, [R193+0x12800] ;  /* 0x01280000c180783b */ /* 0x000fe20000004200 */
[----:B------:R-:W-:Y:S01]  /*7c60*/  FADD.FTZ R207, R207, R176 ;  /* 0x000000b0cfcf7221 */ /* 0x000fe20000010000 */
[----:B------:R-:W-:Y:S01]  /*7c70*/  FADD.FTZ R3, R225, R204 ;  /* 0x000000cce1037221 */ /* 0x000fe20000010000 */
[----:B------:R-:W-:Y:S01]  /*7c80*/  HMMA.16816.F32.BF16 R96, R4, R140, R96 ;  /* 0x0000008c0460723c */ /* 0x000fe20000041860 */
[----:B------:R-:W-:Y:S02]  /*7c90*/  LDSM.16.MT88.4 R116, [R196+0x16800] ;  /* 0x01680000c474783b */ /* 0x000fe40000004200 */
[----:B------:R-:W-:Y:S01]  /*7ca0*/  MUFU.EX2 R234, R234 ;  /* 0x000000ea00ea7308 */ /* 0x000fe20000000800 */
[----:B------:R-:W-:-:S02]  /*7cb0*/  FADD.FTZ R3, R228, R3 ;  /* 0x00000003e4037221 */ /* 0x000fc40000010000 */
[----:B------:R-:W-:Y:S01]  /*7cc0*/  HMMA.16816.F32.BF16 R4, R4, R142, R112 ;  /* 0x0000008e0404723c */ /* 0x000fe20000041870 */
[----:B------:R-:W-:Y:S01]  /*7cd0*/  LDSM.16.MT88.4 R112, [R192+0x14800] ;  /* 0x01480000c070783b */ /* 0x000fe20000004200 */
[----:B------:R-:W-:-:S03]  /*7ce0*/  FADD.FTZ R226, R226, R3 ;  /* 0x00000003e2e27221 */ /* 0x000fc60000010000 */
[----:B------:R-:W1:Y:S01]  /*7cf0*/  MUFU.EX2 R235, R235 ;  /* 0x000000eb00eb7308 */ /* 0x000e620000000800 */
[----:B---3--:R-:W-:Y:S01]  /*7d00*/  F2FP.BF16.F32.PACK_AB R103, R232, R231 ;  /* 0x000000e7e867723e */ /* 0x008fe200000010ff */
[----:B------:R-:W-:-:S06]  /*7d10*/  FADD.FTZ R229, R229, R226 ;  /* 0x000000e2e5e57221 */ /* 0x000fcc0000010000 */
[C---:B------:R-:W-:Y:S01]  /*7d20*/  HMMA.16816.F32.BF16 R36, R100.reuse, R124, R36 ;  /* 0x0000007c6424723c */ /* 0x040fe20000041824 */
[----:B------:R-:W-:Y:S05]  /*7d30*/  MUFU.EX2 R236, R236 ;  /* 0x000000ec00ec7308 */ /* 0x000fea0000000800 */
[C---:B--2---:R-:W-:Y:S03]  /*7d40*/  HMMA.16816.F32.BF16 R60, R100.reuse, R104, R60 ;  /* 0x00000068643c723c */ /* 0x044fe6000004183c */
[----:B------:R-:W-:Y:S03]  /*7d50*/  MUFU.EX2 R237, R237 ;  /* 0x000000ed00ed7308 */ /* 0x000fe60000000800 */
[C---:B------:R-:W-:Y:S01]  /*7d60*/  HMMA.16816.F32.BF16 R56, R100.reuse, R106, R56 ;  /* 0x0000006a6438723c */ /* 0x040fe20000041838 */
[----:B------:R-:W2:Y:S04]  /*7d70*/  LDSM.16.MT88.4 R104, [R193+0x16800] ;  /* 0x01680000c168783b */ /* 0x000ea80000004200 */
[----:B------:R-:W-:Y:S01]  /*7d80*/  MUFU.EX2 R238, R238 ;  /* 0x000000ee00ee7308 */ /* 0x000fe20000000800 */
[C---:B------:R-:W-:Y:S01]  /*7d90*/  HMMA.16816.F32.BF16 R32, R100.reuse, R126, R32 ;  /* 0x0000007e6420723c */ /* 0x040fe20000041820 */
[----:B------:R-:W-:Y:S05]  /*7da0*/  LDSM.16.MT88.4 R124, [R196+0x13000] ;  /* 0x01300000c47c783b */ /* 0x000fea0000004200 */
[C---:B------:R-:W-:Y:S01]  /*7db0*/  HMMA.16816.F32.BF16 R52, R100.reuse, R108, R52 ;  /* 0x0000006c6434723c */ /* 0x040fe20000041834 */
[----:B------:R-:W3:Y:S05]  /*7dc0*/  MUFU.EX2 R239, R239 ;  /* 0x000000ef00ef7308 */ /* 0x000eea0000000800 */
[C---:B------:R-:W-:Y:S01]  /*7dd0*/  HMMA.16816.F32.BF16 R48, R100.reuse, R110, R48 ;  /* 0x0000006e6430723c */ /* 0x040fe20000041830 */
[----:B------:R-:W4:Y:S02]  /*7de0*/  LDSM.16.MT88.4 R108, [R194+0x16800] ;  /* 0x01680000c26c783b */ /* 0x000f240000004200 */
[----:B------:R-:W-:Y:S03]  /*7df0*/  MUFU.EX2 R240, R240 ;  /* 0x000000f000f07308 */ /* 0x000fe60000000800 */
[C---:B------:R-:W-:Y:S05]  /*7e00*/  HMMA.16816.F32.BF16 R44, R100.reuse, R120, R44 ;  /* 0x00000078642c723c */ /* 0x040fea000004182c */
[----:B------:R-:W5:Y:S01]  /*7e10*/  MUFU.EX2 R241, R241 ;  /* 0x000000f100f17308 */ /* 0x000f620000000800 */
[C---:B------:R-:W-:Y:S01]  /*7e20*/  HMMA.16816.F32.BF16 R40, R100.reuse, R122, R40 ;  /* 0x0000007a6428723c */ /* 0x040fe20000041828 */
[----:B------:R-:W4:Y:S05]  /*7e30*/  LDSM.16.MT88.4 R120, [R192+0x16800] ;  /* 0x01680000c078783b */ /* 0x000f2a0000004200 */
[C---:B------:R-:W-:Y:S01]  /*7e40*/  HMMA.16816.F32.BF16 R12, R100.reuse, R136, R12 ;  /* 0x00000088640c723c */ /* 0x040fe2000004180c */
[----:B------:R-:W-:Y:S05]  /*7e50*/  MUFU.EX2 R227, R227 ;  /* 0x000000e300e37308 */ /* 0x000fea0000000800 */
[C---:B------:R-:W-:Y:S01]  /*7e60*/  HMMA.16816.F32.BF16 R8, R100.reuse, R138, R8 ;  /* 0x0000008a6408723c */ /* 0x040fe20000041808 */
[----:B------:R-:W4:Y:S02]  /*7e70*/  LDSM.16.MT88.4 R136, [R196+0x15000] ;  /* 0x01500000c488783b */ /* 0x000f240000004200 */
[----:B------:R-:W5:Y:S03]  /*7e80*/  MUFU.EX2 R242, R242 ;  /* 0x000000f200f27308 */ /* 0x000f660000000800 */
[C---:B--2---:R-:W-:Y:S05]  /*7e90*/  HMMA.16816.F32.BF16 R84, R100.reuse, R104, R84 ;  /* 0x000000686454723c */ /* 0x044fea0000041854 */
[----:B------:R-:W-:Y:S01]  /*7ea0*/  MUFU.EX2 R221, R221 ;  /* 0x000000dd00dd7308 */ /* 0x000fe20000000800 */
[----:B------:R-:W-:Y:S01]  /*7eb0*/  HMMA.16816.F32.BF16 R92, R100, R106, R92 ;  /* 0x0000006a645c723c */ /* 0x000fe2000004185c */
[----:B-1----:R-:W-:Y:S01]  /*7ec0*/  F2FP.BF16.F32.PACK_AB R104, R235, R234 ;  /* 0x000000eaeb68723e */ /* 0x002fe200000010ff */
[----:B------:R-:W-:Y:S01]  /*7ed0*/  FADD.FTZ R234, R234, R229 ;  /* 0x000000e5eaea7221 */ /* 0x000fe20000010000 */
[----:B---3--:R-:W-:-:S03]  /*7ee0*/  F2FP.BF16.F32.PACK_AB R105, R239, R238 ;  /* 0x000000eeef69723e */ /* 0x008fc600000010ff */
[C---:B------:R-:W-:Y:S01]  /*7ef0*/  HMMA.16816.F32.BF16 R28, R100.reuse, R128, R28 ;  /* 0x00000080641c723c */ /* 0x040fe2000004181c */
[----:B------:R-:W-:Y:S01]  /*7f00*/  F2FP.BF16.F32.PACK_AB R106, R237, R236 ;  /* 0x000000eced6a723e */ /* 0x000fe200000010ff */
[----:B------:R-:W1:Y:S01]  /*7f10*/  MUFU.EX2 R224, R224 ;  /* 0x000000e000e07308 */ /* 0x000e620000000800 */
[----:B-----5:R-:W-:Y:S01]  /*7f20*/  F2FP.BF16.F32.PACK_AB R107, R241, R240 ;  /* 0x000000f0f16b723e */ /* 0x020fe200000010ff */
[----:B------:R-:W-:Y:S01]  /*7f30*/  FADD.FTZ R235, R235, R234 ;  /* 0x000000eaebeb7221 */ /* 0x000fe20000010000 */
[----:B------:R-:W-:Y:S01]  /*7f40*/  F2FP.BF16.F32.PACK_AB R168, R242, R227 ;  /* 0x000000e3f2a8723e */ /* 0x000fe200000010ff */
[C---:B------:R-:W-:Y:S04]  /*7f50*/  HMMA.16816.F32.BF16 R24, R100.reuse, R130, R24 ;  /* 0x000000826418723c */ /* 0x040fe80000041818 */
[----:B------:R-:W-:Y:S02]  /*7f60*/  MUFU.EX2 R222, R222 ;  /* 0x000000de00de7308 */ /* 0x000fe40000000800 */
[C---:B----4-:R-:W-:Y:S06]  /*7f70*/  HMMA.16816.F32.BF16 R80, R100.reuse, R108, R80 ;  /* 0x0000006c6450723c */ /* 0x050fec0000041850 */
[----:B------:R-:W-:Y:S01]  /*7f80*/  HMMA.16816.F32.BF16 R88, R100, R110, R88 ;  /* 0x0000006e6458723c */ /* 0x000fe20000041858 */
[----:B------:R-:W2:Y:S01]  /*7f90*/  LDSM.16.MT88.4 R108, [R193+0x15000] ;  /* 0x01500000c16c783b */ /* 0x000ea20000004200 */
[----:B------:R-:W3:Y:S01]  /*7fa0*/  MUFU.EX2 R223, R223 ;  /* 0x000000df00df7308 */ /* 0x000ee20000000800 */
[----:B-1----:R-:W-:-:S03]  /*7fb0*/  F2FP.BF16.F32.PACK_AB R170, R224, R221 ;  /* 0x000000dde0aa723e */ /* 0x002fc600000010ff */
[----:B------:R-:W-:Y:S01]  /*7fc0*/  HMMA.16816.F32.BF16 R128, R104, R124, R12 ;  /* 0x0000007c6880723c */ /* 0x000fe2000004180c */
[----:B------:R-:W-:Y:S03]  /*7fd0*/  LDSM.16.MT88.4 R12, [R196+0x17000] ;  /* 0x01700000c40c783b */ /* 0x000fe60000004200 */
[----:B------:R-:W-:Y:S02]  /*7fe0*/  MUFU.EX2 R220, R220 ;  /* 0x000000dc00dc7308 */ /* 0x000fe40000000800 */
[C---:B------:R-:W-:Y:S06]  /*7ff0*/  HMMA.16816.F32.BF16 R68, R100.reuse, R112, R68 ;  /* 0x000000706444723c */ /* 0x040fec0000041844 */
[----:B------:R-:W-:Y:S01]  /*8000*/  HMMA.16816.F32.BF16 R64, R100, R114, R64 ;  /* 0x000000726440723c */ /* 0x000fe20000041840 */
[----:B------:R-:W1:Y:S01]  /*8010*/  LDSM.16.MT88.4 R112, [R194+0x15000] ;  /* 0x01500000c270783b */ /* 0x000e620000004200 */
[----:B------:R-:W4:Y:S01]  /*8020*/  MUFU.EX2 R243, R243 ;  /* 0x000000f300f37308 */ /* 0x000f220000000800 */
[----:B---3--:R-:W-:-:S03]  /*8030*/  F2FP.BF16.F32.PACK_AB R169, R223, R222 ;  /* 0x000000dedfa9723e */ /* 0x008fc600000010ff */
[C---:B------:R-:W-:Y:S06]  /*8040*/  HMMA.16816.F32.BF16 R76, R100.reuse, R116, R76 ;  /* 0x00000074644c723c */ /* 0x040fec000004184c */
[C---:B------:R-:W-:Y:S01]  /*8050*/  HMMA.16816.F32.BF16 R72, R100.reuse, R118, R72 ;  /* 0x000000766448723c */ /* 0x040fe20000041848 */
[----:B------:R-:W3:Y:S05]  /*8060*/  LDSM.16.MT88.4 R116, [R192+0x15000] ;  /* 0x01500000c074783b */ /* 0x000eea0000004200 */
[----:B------:R-:W-:Y:S01]  /*8070*/  HMMA.16816.F32.BF16 R96, R100, R120, R96 ;  /* 0x000000786460723c */ /* 0x000fe20000041860 */
[----:B----4-:R-:W-:-:S05]  /*8080*/  F2FP.BF16.F32.PACK_AB R171, R243, R220 ;  /* 0x000000dcf3ab723e */ /* 0x010fca00000010ff */
[----:B------:R-:W-:Y:S01]  /*8090*/  HMMA.16816.F32.BF16 R4, R100, R122, R4 ;  /* 0x0000007a6404723c */ /* 0x000fe20000041804 */
[----:B------:R-:W-:Y:S05]  /*80a0*/  LDSM.16.MT88.4 R120, [R193+0x17000] ;  /* 0x01700000c178783b */ /* 0x000fea0000004200 */
[C---:B------:R-:W-:Y:S01]  /*80b0*/  HMMA.16816.F32.BF16 R124, R104.reuse, R126, R8 ;  /* 0x0000007e687c723c */ /* 0x040fe20000041808 */
[----:B------:R-:W4:Y:S05]  /*80c0*/  LDSM.16.MT88.4 R8, [R194+0x17000] ;  /* 0x01700000c208783b */ /* 0x000f2a0000004200 */
[----:B------:R-:W-:Y:S01]  /*80d0*/  HMMA.16816.F32.BF16 R140, R104, R136, R44 ;  /* 0x00000088688c723c */ /* 0x000fe2000004182c */
[----:B------:R-:W5:Y:S05]  /*80e0*/  LDSM.16.MT88.4 R44, [R192+0x17000] ;  /* 0x01700000c02c783b */ /* 0x000f6a0000004200 */
[C---:B------:R-:W-:Y:S06]  /*80f0*/  HMMA.16816.F32.BF16 R20, R100.reuse, R132, R20 ;  /* 0x000000846414723c */ /* 0x040fec0000041814 */
[----:B------:R-:W-:Y:S06]  /*8100*/  HMMA.16816.F32.BF16 R16, R100, R134, R16 ;  /* 0x000000866410723c */ /* 0x000fec0000041810 */
[C---:B------:R-:W-:Y:S01]  /*8110*/  HMMA.16816.F32.BF16 R148, R104.reuse, R144, R36 ;  /* 0x000000906894723c */ /* 0x040fe20000041824 */
[----:B------:R-:W5:Y:S05]  /*8120*/  LDSM.16.MT88.4 R36, [R196+0x13800] ;  /* 0x01380000c424783b */ /* 0x000f6a0000004200 */
[C---:B------:R-:W-:Y:S06]  /*8130*/  HMMA.16816.F32.BF16 R156, R104.reuse, R152, R28 ;  /* 0x00000098689c723c */ /* 0x040fec000004181c */
[C---:B------:R-:W-:Y:S06]  /*8140*/  HMMA.16816.F32.BF16 R164, R104.reuse, R160, R20 ;  /* 0x000000a068a4723c */ /* 0x040fec0000041814 */
[C---:B------:R-:W-:Y:S06]  /*8150*/  HMMA.16816.F32.BF16 R144, R104.reuse, R146, R32 ;  /* 0x000000926890723c */ /* 0x040fec0000041820 */
[C---:B------:R-:W-:Y:S06]  /*8160*/  HMMA.16816.F32.BF16 R160, R104.reuse, R162, R16 ;  /* 0x000000a268a0723c */ /* 0x040fec0000041810 */
[C---:B------:R-:W-:Y:S06]  /*8170*/  HMMA.16816.F32.BF16 R152, R104.reuse, R154, R24 ;  /* 0x0000009a6898723c */ /* 0x040fec0000041818 */
[C---:B--2---:R-:W-:Y:S06]  /*8180*/  HMMA.16816.F32.BF16 R32, R104.reuse, R108, R60 ;  /* 0x0000006c6820723c */ /* 0x044fec000004183c */
[C---:B------:R-:W-:Y:S01]  /*8190*/  HMMA.16816.F32.BF16 R28, R104.reuse, R110, R56 ;  /* 0x0000006e681c723c */ /* 0x040fe20000041838 */
[----:B------:R-:W-:Y:S05]  /*81a0*/  LDSM.16.MT88.4 R56, [R192+0x13800] ;  /* 0x01380000c038783b */ /* 0x000fea0000004200 */
[C---:B-1----:R-:W-:Y:S06]  /*81b0*/  HMMA.16816.F32.BF16 R132, R104.reuse, R112, R52 ;  /* 0x000000706884723c */ /* 0x042fec0000041834 */
[C---:B---3--:R-:W-:Y:S06]  /*81c0*/  HMMA.16816.F32.BF16 R24, R104.reuse, R116, R68 ;  /* 0x000000746818723c */ /* 0x048fec0000041844 */
[C---:B------:R-:W-:Y:S01]  /*81d0*/  HMMA.16816.F32.BF16 R20, R104.reuse, R118, R64 ;  /* 0x000000766814723c */ /* 0x040fe20000041840 */
[----:B------:R-:W-:Y:S05]  /*81e0*/  LDSM.16.MT88.4 R64, [R196+0x15800] ;  /* 0x01580000c440783b */ /* 0x000fea0000004200 */
[C---:B------:R-:W-:Y:S06]  /*81f0*/  HMMA.16816.F32.BF16 R16, R104.reuse, R12, R76 ;  /* 0x0000000c6810723c */ /* 0x040fec000004184c */
[C---:B----4-:R-:W-:Y:S01]  /*8200*/  HMMA.16816.F32.BF16 R100, R104.reuse, R8, R80 ;  /* 0x000000086864723c */ /* 0x050fe20000041850 */
[----:B------:R-:W-:Y:S05]  /*8210*/  LDSM.16.MT88.4 R80, [R193+0x15800] ;  /* 0x01580000c150783b */ /* 0x000fea0000004200 */
[C---:B------:R-:W-:Y:S06]  /*8220*/  HMMA.16816.F32.BF16 R108, R104.reuse, R120, R84 ;  /* 0x00000078686c723c */ /* 0x040fec0000041854 */
[C---:B------:R-:W-:Y:S01]  /*8230*/  HMMA.16816.F32.BF16 R136, R104.reuse, R138, R40 ;  /* 0x0000008a6888723c */ /* 0x040fe20000041828 */
[----:B------:R-:W-:Y:S05]  /*8240*/  LDSM.16.MT88.4 R40, [R194+0x13800] ;  /* 0x01380000c228783b */ /* 0x000fea0000004200 */
[C---:B------:R-:W-:Y:S01]  /*8250*/  HMMA.16816.F32.BF16 R112, R104.reuse, R114, R48 ;  /* 0x000000726870723c */ /* 0x040fe20000041830 */
[----:B------:R-:W1:Y:S05]  /*8260*/  LDSM.16.MT88.4 R48, [R193+0x13800] ;  /* 0x01380000c130783b */ /* 0x000e6a0000004200 */
[C---:B------:R-:W-:Y:S01]  /*8270*/  HMMA.16816.F32.BF16 R12, R104.reuse, R14, R72 ;  /* 0x0000000e680c723c */ /* 0x040fe20000041848 */
[----:B------:R-:W2:Y:S05]  /*8280*/  LDSM.16.MT88.4 R72, [R194+0x15800] ;  /* 0x01580000c248783b */ /* 0x000eaa0000004200 */
[C---:B------:R-:W-:Y:S01]  /*8290*/  HMMA.16816.F32.BF16 R8, R104.reuse, R10, R88 ;  /* 0x0000000a6808723c */ /* 0x040fe20000041858 */
[----:B------:R-:W-:Y:S05]  /*82a0*/  LDSM.16.MT88.4 R88, [R192+0x15800] ;  /* 0x01580000c058783b */ /* 0x000fea0000004200 */
[C---:B------:R-:W-:Y:S06]  /*82b0*/  HMMA.16816.F32.BF16 R120, R104.reuse, R122, R92 ;  /* 0x0000007a6878723c */ /* 0x040fec000004185c */
[C---:B-----5:R-:W-:Y:S01]  /*82c0*/  HMMA.16816.F32.BF16 R116, R104.reuse, R44, R96 ;  /* 0x0000002c6874723c */ /* 0x060fe20000041860 */
[----:B------:R-:W-:Y:S05]  /*82d0*/  LDSM.16.MT88.4 R96, [R196+0x17800] ;  /* 0x01780000c460783b */ /* 0x000fea0000004200 */
[----:B------:R-:W-:Y:S01]  /*82e0*/  HMMA.16816.F32.BF16 R4, R104, R46, R4 ;  /* 0x0000002e6804723c */ /* 0x000fe20000041804 */
[----:B------:R-:W3:Y:S05]  /*82f0*/  LDSM.16.MT88.4 R104, [R194+0x17800] ;  /* 0x01780000c268783b */ /* 0x000eea0000004200 */
[C---:B------:R-:W-:Y:S06]  /*8300*/  HMMA.16816.F32.BF16 R128, R168.reuse, R36, R128 ;  /* 0x00000024a880723c */ /* 0x040fec0000041880 */
[C---:B-1----:R-:W-:Y:S06]  /*8310*/  HMMA.16816.F32.BF16 R44, R168.reuse, R48, R156 ;  /* 0x00000030a82c723c */ /* 0x042fec000004189c */
[C---:B--2---:R-:W-:Y:S06]  /*8320*/  HMMA.16816.F32.BF16 R68, R168.reuse, R72, R132 ;  /* 0x00000048a844723c */ /* 0x044fec0000041884 */
[----:B------:R-:W-:Y:S01]  /*8330*/  HMMA.16816.F32.BF16 R72, R168, R74, R112 ;  /* 0x0000004aa848723c */ /* 0x000fe20000041870 */
[----:B------:R-:W1:Y:S01]  /*8340*/  LDSM.16.MT88.4 R112, [R192+0x17800] ;  /* 0x01780000c070783b */ /* 0x000e620000004200 */
[----:B------:R-:W-:-:S04]  /*8350*/  MOV R132, R217 ;  /* 0x000000d900847202 */ /* 0x000fc80000000f00 */
[C---:B------:R-:W-:Y:S01]  /*8360*/  HMMA.16816.F32.BF16 R48, R168.reuse, R50, R152 ;  /* 0x00000032a830723c */ /* 0x040fe20000041898 */
[----:B------:R-:W2:Y:S05]  /*8370*/  LDSM.16.MT88.4 R152, [R193+0x17800] ;  /* 0x01780000c198783b */ /* 0x000eaa0000004200 */
[C---:B------:R-:W-:Y:S06]  /*8380*/  HMMA.16816.F32.BF16 R124, R168.reuse, R38, R124 ;  /* 0x00000026a87c723c */ /* 0x040fec000004187c */
[C---:B---3--:R-:W-:Y:S06]  /*8390*/  HMMA.16816.F32.BF16 R100, R168.reuse, R104, R100 ;  /* 0x00000068a864723c */ /* 0x048fec0000041864 */
[C---:B------:R-:W-:Y:S06]  /*83a0*/  HMMA.16816.F32.BF16 R104, R168.reuse, R106, R8 ;  /* 0x0000006aa868723c */ /* 0x040fec0000041808 */
[----:B------:R-:W-:Y:S01]  /*83b0*/  HMMA.16816.F32.BF16 R36, R168, R40, R164 ;  /* 0x00000028a824723c */ /* 0x000fe200000418a4 */
[----:B------:R-:W-:-:S04]  /*83c0*/  FADD.FTZ R8, R230, R207 ;  /* 0x000000cfe6087221 */ /* 0x000fc80000010000 */
[----:B------:R-:W-:Y:S01]  /*83d0*/  FADD.FTZ R8, R233, R8 ;  /* 0x00000008e9087221 */ /* 0x000fe20000010000 */
[C---:B------:R-:W-:Y:S03]  /*83e0*/  HMMA.16816.F32.BF16 R52, R168.reuse, R56, R148 ;  /* 0x00000038a834723c */ /* 0x040fe60000041894 */
[----:B------:R-:W-:Y:S01]  /*83f0*/  FADD.FTZ R3, R231, R8 ;  /* 0x00000008e7037221 */ /* 0x000fe20000010000 */
[----:B------:R-:W-:Y:S02]  /*8400*/  FADD.FTZ R8, R236, R235 ;  /* 0x000000ebec087221 */ /* 0x000fe40000010000 */
[----:B------:R-:W-:Y:S01]  /*8410*/  HMMA.16816.F32.BF16 R60, R168, R64, R140 ;  /* 0x00000040a83c723c */ /* 0x000fe2000004188c */
        /* <DEDUP_REMOVED lines=8> */
[----:B------:R-:W-:Y:S01]  /*84a0*/  FADD.FTZ R240, R240, R239 ;  /* 0x000000eff0f07221 */ /* 0x000fe20000010000 */
[C---:B------:R-:W-:Y:S01]  /*84b0*/  HMMA.16816.F32.BF16 R84, R168.reuse, R88, R24 ;  /* 0x00000058a854723c */ /* 0x040fe20000041818 */
[----:B------:R-:W-:Y:S02]  /*84c0*/  FADD.FTZ R219, R221, R242 ;  /* 0x000000f2dddb7221 */ /* 0x000fe40000010000 */
[----:B------:R-:W-:Y:S02]  /*84d0*/  FADD.FTZ R241, R241, R240 ;  /* 0x000000f0f1f17221 */ /* 0x000fe40000010000 */
[----:B------:R-:W-:Y:S01]  /*84e0*/  FADD.FTZ R219, R224, R219 ;  /* 0x000000dbe0db7221 */ /* 0x000fe20000010000 */
[----:B------:R-:W-:Y:S01]  /*84f0*/  HMMA.16816.F32.BF16 R92, R168, R96, R16 ;  /* 0x00000060a85c723c */ /* 0x000fe20000041810 */
[----:B------:R-:W-:-:S04]  /*8500*/  FADD.FTZ R222, R222, R241 ;  /* 0x000000f1dede7221 */ /* 0x000fc80000010000 */
[----:B------:R-:W-:Y:S01]  /*8510*/  FADD.FTZ R223, R223, R222 ;  /* 0x000000dedfdf7221 */ /* 0x000fe20000010000 */
[----:B-1----:R-:W-:Y:S03]  /*8520*/  HMMA.16816.F32.BF16 R116, R168, R112, R116 ;  /* 0x00000070a874723c */ /* 0x002fe60000041874 */
        /* <DEDUP_REMOVED lines=8> */
[C---:B--2---:R-:W-:Y:S06]  /*85b0*/  HMMA.16816.F32.BF16 R108, R168.reuse, R152, R108 ;  /* 0x00000098a86c723c */ /* 0x044fec000004186c */
        /* <DEDUP_REMOVED lines=31> */
[----:B------:R-:W-:Y:S01]  /*87b0*/  @!P5 LDGSTS.E.BYPASS.LTC128B.128 [R203+0x12000], desc[UR22][R18.64] ;  /* 0x1200000012cbdfae */ /* 0x000fe2000b901d56 */
[----:B------:R-:W-:-:S03]  /*87c0*/  @!P4 LEA.HI.X R13, R16, R13, R3, 0x1, P1 ;  /* 0x0000000d100dc211 */ /* 0x000fc600008f0c03 */
[----:B------:R-:W2:Y:S01]  /*87d0*/  @!P3 LDC.64 R4, c[0x0][0x220] ;  /* 0x00008800ff04bb82 */ /* 0x000ea20000000a00 */
        /* <DEDUP_REMOVED lines=22> */
[----:B--2---:R-:W-:-:S03]  /*8940*/  @!P3 LEA R22, P0, R14, R4, 0x1 ;  /* 0x000000040e16b211 */ /* 0x004fc600078008ff */
[----:B------:R-:W-:Y:S01]  /*8950*/  @P4 STS.128 [R203+0x15000], RZ ;  /* 0x015000ffcb004388 */ /* 0x000fe20000000c00 */
[----:B------:R-:W-:Y:S01]  /*8960*/  @!P3 LEA.HI.X R23, R14, R5, R3, 0x1, P0 ;  /* 0x000000050e17b211 */ /* 0x000fe200000f0c03 */
[----:B------:R-:W-:Y:S02]  /*8970*/  IMAD.U32 R3, RZ, RZ, UR21 ;  /* 0x00000015ff037e24 */ /* 0x000fe4000f8e00ff */
[----:B------:R-:W-:Y:S01]  /*8980*/  @!PT LDS RZ, [RZ] ;  /* 0x00000000fffff984 */ /* 0x000fe20000000800 */
[----:B------:R-:W-:Y:S01]  /*8990*/  @!PT LDS RZ, [RZ] ;  /* 0x00000000fffff984 */ /* 0x000fe20000000800 */
[----:B------:R-:W-:Y:S01]  /*89a0*/  @!PT LDS RZ, [RZ] ;  /* 0x00000000fffff984 */ /* 0x000fe20000000800 */
[----:B------:R-:W-:Y:S02]  /*89b0*/  @!P4 LDGSTS.E.BYPASS.LTC128B.128 [R203+0x15000], desc[UR22][R20.64+0x80] ;  /* 0x1500008014cbcfae */ /* 0x000fe4000b901d56 */
[----:B------:R-:W-:Y:S02]  /*89c0*/  IMAD R3, R3, 0x40, R214 ;  /* 0x0000004003037824 */ /* 0x000fe400078e02d6 */
        /* <DEDUP_REMOVED lines=46> */
[C---:B------:R-:W-:Y:S06]  /*8cb0*/  HMMA.16816.F32.BF16 R136, R24.reuse, R164, R136 ;  /* 0x000000a41888723c */ /* 0x040fec0000041888 */
[----:B------:R-:W-:Y:S01]  /*8cc0*/  HMMA.16816.F32.BF16 R176, R24, R166, R176 ;  /* 0x000000a618b0723c */ /* 0x000fe200000418b0 */
[----:B------:R-:W-:Y:S04]  /*8cd0*/  LDSM.16.M88.4 R24, [R200+0x4000] ;  /* 0x00400000c818783b */ /* 0x000fe80000000200 */
[----:B------:R-:W-:Y:S01]  /*8ce0*/  LDSM.16.M88.4 R164, [R201+0xf800] ;  /* 0x00f80000c9a4783b */ /* 0x000fe20000000200 */
[----:B------:R-:W-:Y:S03]  /*8cf0*/  HMMA.16816.F32.BF16 R148, R156, R22, R148 ;  /* 0x000000169c94723c */ /* 0x000fe60000041894 */
[----:B------:R-:W1:Y:S03]  /*8d00*/  LDSM.16.M88.4 R20, [R201+0xe800] ;  /* 0x00e80000c914783b */ /* 0x000e660000000200 */
[----:B------:R-:W-:Y:S01]  /*8d10*/  HMMA.16816.F32.BF16 R12, R168, R6, R12 ;  /* 0x00000006a80c723c */ /* 0x000fe2000004180c */
[----:B------:R-:W2:Y:S05]  /*8d20*/  LDSM.16.M88.4 R4, [R187] ;  /* 0x00000000bb04783b */ /* 0x000eaa0000000200 */
[C---:B------:R-:W-:Y:S06]  /*8d30*/  HMMA.16816.F32.BF16 R144, R156.reuse, R8, R144 ;  /* 0x000000089c90723c */ /* 0x040fec0000041890 */
[----:B------:R-:W-:Y:S01]  /*8d40*/  HMMA.16816.F32.BF16 R140, R156, R10, R140 ;  /* 0x0000000a9c8c723c */ /* 0x000fe2000004188c */
[----:B------:R-:W2:Y:S05]  /*8d50*/  LDSM.16.M88.4 R8, [R201+0xf000] ;  /* 0x00f00000c908783b */ /* 0x000eaa0000000200 */
[----:B---3--:R-:W-:Y:S06]  /*8d60*/  HMMA.16816.F32.BF16 R152, R168, R132, R152 ;  /* 0x00000084a898723c */ /* 0x008fec0000041898 */
[----:B----4-:R-:W-:Y:S06]  /*8d70*/  HMMA.16816.F32.BF16 R16, R160, R28, R16 ;  /* 0x0000001ca010723c */ /* 0x010fec0000041810 */
[C---:B------:R-:W-:Y:S06]  /*8d80*/  HMMA.16816.F32.BF16 R136, R156.reuse, R204, R136 ;  /* 0x000000cc9c88723c */ /* 0x040fec0000041888 */
[----:B------:R-:W-:Y:S01]  /*8d90*/  HMMA.16816.F32.BF16 R176, R156, R206, R176 ;  /* 0x000000ce9cb0723c */ /* 0x000fe200000418b0 */
[----:B------:R-:W3:Y:S04]  /*8da0*/  LDSM.16.M88.4 R156, [R186] ;  /* 0x00000000ba9c783b */ /* 0x000ee80000000200 */
[----:B------:R-:W-:Y:S01]  /*8db0*/  LDSM.16.M88.4 R204, [R198+0x4000] ;  /* 0x00400000c6cc783b */ /* 0x000fe20000000200 */
[----:B------:R-:W-:Y:S03]  /*8dc0*/  HMMA.16816.F32.BF16 R148, R168, R134, R148 ;  /* 0x00000086a894723c */ /* 0x000fe60000041894 */
[----:B------:R-:W-:Y:S03]  /*8dd0*/  LDSM.16.M88.4 R132, [R185] ;  /* 0x00000000b984783b */ /* 0x000fe60000000200 */
[----:B------:R-:W-:Y:S01]  /*8de0*/  HMMA.16816.F32.BF16 R12, R160, R30, R12 ;  /* 0x0000001ea00c723c */ /* 0x000fe2000004180c */
[----:B------:R-:W-:Y:S05]  /*8df0*/  LDSM.16.M88.4 R28, [R184] ;  /* 0x00000000b81c783b */ /* 0x000fea0000000200 */
[C---:B-----5:R-:W-:Y:S06]  /*8e00*/  HMMA.16816.F32.BF16 R144, R168.reuse, R32, R144 ;  /* 0x00000020a890723c */ /* 0x060fec0000041890 */
[----:B------:R-:W-:Y:S01]  /*8e10*/  HMMA.16816.F32.BF16 R140, R168, R34, R140 ;  /* 0x00000022a88c723c */ /* 0x000fe2000004188c */
[----:B------:R-:W4:Y:S05]  /*8e20*/  LDSM.16.M88.4 R32, [R195+0xe000] ;  /* 0x00e00000c320783b */ /* 0x000f2a0000000200 */
        /* <DEDUP_REMOVED lines=9> */
[----:B------:R-:W2:Y:S05]  /*8ec0*/  LDSM.16.M88.4 R4, [R188+0x2000] ;  /* 0x00200000bc04783b */ /* 0x000eaa0000000200 */
[C---:B------:R-:W-:Y:S06]  /*8ed0*/  HMMA.16816.F32.BF16 R144, R160.reuse, R8, R144 ;  /* 0x00000008a090723c */ /* 0x040fec0000041890 */
[----:B------:R-:W-:Y:S01]  /*8ee0*/  HMMA.16816.F32.BF16 R140, R160, R10, R140 ;  /* 0x0000000aa08c723c */ /* 0x000fe2000004188c */
[----:B------:R-:W5:Y:S05]  /*8ef0*/  LDSM.16.M88.4 R8, [R195+0xf000] ;  /* 0x00f00000c308783b */ /* 0x000f6a0000000200 */
[----:B---3--:R-:W-:Y:S06]  /*8f00*/  HMMA.16816.F32.BF16 R152, R24, R156, R152 ;  /* 0x0000009c1898723c */ /* 0x008fec0000041898 */
[----:B----4-:R-:W-:Y:S06]  /*8f10*/  HMMA.16816.F32.BF16 R16, R204, R32, R16 ;  /* 0x00000020cc10723c */ /* 0x010fec0000041810 */
[C---:B------:R-:W-:Y:S06]  /*8f20*/  HMMA.16816.F32.BF16 R136, R160.reuse, R164, R136 ;  /* 0x000000a4a088723c */ /* 0x040fec0000041888 */
[----:B------:R-:W-:Y:S01]  /*8f30*/  HMMA.16816.F32.BF16 R176, R160, R166, R176 ;  /* 0x000000a6a0b0723c */ /* 0x000fe200000418b0 */
[----:B------:R-:W3:Y:S04]  /*8f40*/  LDSM.16.M88.4 R164, [R188+0x2800] ;  /* 0x00280000bca4783b */ /* 0x000ee80000000200 */
[----:B------:R-:W-:Y:S01]  /*8f50*/  LDSM.16.M88.4 R160, [R188+0x3000] ;  /* 0x00300000bca0783b */ /* 0x000fe20000000200 */
[----:B------:R-:W-:Y:S03]  /*8f60*/  HMMA.16816.F32.BF16 R148, R24, R158, R148 ;  /* 0x0000009e1894723c */ /* 0x000fe60000041894 */
[----:B------:R-:W-:Y:S03]  /*8f70*/  LDSM.16.M88.4 R156, [R188+0x3800] ;  /* 0x00380000bc9c783b */ /* 0x000fe60000000200 */
[----:B------:R-:W-:Y:S01]  /*8f80*/  HMMA.16816.F32.BF16 R12, R204, R34, R12 ;  /* 0x00000022cc0c723c */ /* 0x000fe2000004180c */
[----:B------:R-:W-:Y:S05]  /*8f90*/  LDSM.16.M88.4 R32, [R201+0x10000] ;  /* 0x01000000c920783b */ /* 0x000fea0000000200 */
[C---:B------:R-:W-:Y:S06]  /*8fa0*/  HMMA.16816.F32.BF16 R144, R24.reuse, R132, R144 ;  /* 0x000000841890723c */ /* 0x040fec0000041890 */
[----:B------:R-:W-:Y:S01]  /*8fb0*/  HMMA.16816.F32.BF16 R140, R24, R134, R140 ;  /* 0x00000086188c723c */ /* 0x000fe2000004188c */
[----:B------:R-:W4:Y:S05]  /*8fc0*/  LDSM.16.M88.4 R132, [R202+0x8000] ;  /* 0x00800000ca84783b */ /* 0x000f2a0000000200 */
[----:B-1----:R-:W-:Y:S06]  /*8fd0*/  HMMA.16816.F32.BF16 R152, R204, R20, R152 ;  /* 0x00000014cc98723c */ /* 0x002fec0000041898 */
[----:B--2---:R-:W-:Y:S06]  /*8fe0*/  HMMA.16816.F32.BF16 R16, R168, R4, R16 ;  /* 0x00000004a810723c */ /* 0x004fec0000041810 */
[C---:B------:R-:W-:Y:S06]  /*8ff0*/  HMMA.16816.F32.BF16 R136, R24.reuse, R28, R136 ;  /* 0x0000001c1888723c */ /* 0x040fec0000041888 */
[----:B------:R-:W-:Y:S01]  /*9000*/  HMMA.16816.F32.BF16 R176, R24, R30, R176 ;  /* 0x0000001e18b0723c */ /* 0x000fe200000418b0 */
[----:B------:R-:W1:Y:S04]  /*9010*/  LDSM.16.M88.4 R28, [R201+0x10800] ;  /* 0x01080000c91c783b */ /* 0x000e680000000200 */
[----:B------:R-:W-:Y:S01]  /*9020*/  LDSM.16.M88.4 R24, [R201+0x11000] ;  /* 0x01100000c918783b */ /* 0x000fe20000000200 */
[----:B------:R-:W-:Y:S03]  /*9030*/  HMMA.16816.F32.BF16 R148, R204, R22, R148 ;  /* 0x00000016cc94723c */ /* 0x000fe60000041894 */
[----:B------:R-:W-:Y:S03]  /*9040*/  LDSM.16.M88.4 R20, [R201+0x11800] ;  /* 0x01180000c914783b */ /* 0x000fe60000000200 */
[----:B------:R-:W-:Y:S01]  /*9050*/  HMMA.16816.F32.BF16 R12, R168, R6, R12 ;  /* 0x00000006a80c723c */ /* 0x000fe2000004180c */
[----:B------:R-:W-:Y:S05]  /*9060*/  LDSM.16.M88.4 R4, [R183] ;  /* 0x00000000b704783b */ /* 0x000fea0000000200 */
[C---:B-----5:R-:W-:Y:S06]  /*9070*/  HMMA.16816.F32.BF16 R144, R204.reuse, R8, R144 ;  /* 0x00000008cc90723c */ /* 0x060fec0000041890 */
[----:B------:R-:W-:Y:S01]  /*9080*/  HMMA.16816.F32.BF16 R140, R204, R10, R140 ;  /* 0x0000000acc8c723c */ /* 0x000fe2000004188c */
[----:B------:R-:W2:Y:S05]  /*9090*/  LDSM.16.M88.4 R8, [R200+0x8000] ;  /* 0x00800000c808783b */ /* 0x000eaa0000000200 */
[----:B---3--:R-:W-:Y:S06]  /*90a0*/  HMMA.16816.F32.BF16 R152, R168, R164, R152 ;  /* 0x000000a4a898723c */ /* 0x008fec0000041898 */
[----:B----4-:R-:W-:Y:S06]  /*90b0*/  HMMA.16816.F32.BF16 R16, R132, R32, R16 ;  /* 0x000000208410723c */ /* 0x010fec0000041810 */
[C---:B------:R-:W-:Y:S06]  /*90c0*/  HMMA.16816.F32.BF16 R136, R204.reuse, R220, R136 ;  /* 0x000000dccc88723c */ /* 0x040fec0000041888 */
[----:B------:R-:W-:Y:S01]  /*90d0*/  HMMA.16816.F32.BF16 R176, R204, R222, R176 ;  /* 0x000000deccb0723c */ /* 0x000fe200000418b0 */
[----:B------:R-:W-:Y:S05]  /*90e0*/  LDSM.16.M88.4 R204, [R181] ;  /* 0x00000000b5cc783b */ /* 0x000fea0000000200 */
[----:B------:R-:W-:Y:S06]  /*90f0*/  HMMA.16816.F32.BF16 R148, R168, R166, R148 ;  /* 0x000000a6a894723c */ /* 0x000fec0000041894 */
[----:B------:R-:W-:Y:S01]  /*9100*/  HMMA.16816.F32.BF16 R164, R132, R34, R12 ;  /* 0x0000002284a4723c */ /* 0x000fe2000004180c */
[----:B------:R-:W-:Y:S04]  /*9110*/  LDSM.16.M88.4 R32, [R198+0x8000] ;  /* 0x00800000c620783b */ /* 0x000fe80000000200 */
[----:B------:R-:W-:Y:S01]  /*9120*/  LDSM.16.M88.4 R12, [R195+0x10000] ;  /* 0x01000000c30c783b */ /* 0x000fe20000000200 */
[C---:B------:R-:W-:Y:S06]  /*9130*/  HMMA.16816.F32.BF16 R144, R168.reuse, R160, R144 ;  /* 0x000000a0a890723c */ /* 0x040fec0000041890 */
[----:B------:R-:W-:Y:S01]  /*9140*/  HMMA.16816.F32.BF16 R140, R168, R162, R140 ;  /* 0x000000a2a88c723c */ /* 0x000fe2000004188c */
[----:B------:R-:W3:Y:S05]  /*9150*/  LDSM.16.M88.4 R160, [R182] ;  /* 0x00000000b6a0783b */ /* 0x000eea0000000200 */
[----:B-1----:R-:W-:Y:S06]  /*9160*/  HMMA.16816.F32.BF16 R152, R132, R28, R152 ;  /* 0x0000001c8498723c */ /* 0x002fec0000041898 */
[----:B--2---:R-:W-:Y:S06]  /*9170*/  HMMA.16816.F32.BF16 R16, R8, R4, R16 ;  /* 0x000000040810723c */ /* 0x004fec0000041810 */
[C---:B------:R-:W-:Y:S06]  /*9180*/  HMMA.16816.F32.BF16 R136, R168.reuse, R156, R136 ;  /* 0x0000009ca888723c */ /* 0x040fec0000041888 */
[----:B------:R-:W-:Y:S01]  /*9190*/  HMMA.16816.F32.BF16 R176, R168, R158, R176 ;  /* 0x0000009ea8b0723c */ /* 0x000fe200000418b0 */
[----:B------:R-:W-:Y:S04]  /*91a0*/  LDSM.16.M88.4 R156, [R180] ;  /* 0x00000000b49c783b */ /* 0x000fe80000000200 */
[----:B------:R-:W-:Y:S01]  /*91b0*/  LDSM.16.M88.4 R168, [R195+0x11000] ;  /* 0x01100000c3a8783b */ /* 0x000fe20000000200 */
[----:B------:R-:W-:Y:S03]  /*91c0*/  HMMA.16816.F32.BF16 R164, R8, R6, R164 ;  /* 0x0000000608a4723c */ /* 0x000fe600000418a4 */
[----:B------:R-:W-:Y:S03]  /*91d0*/  LDSM.16.M88.4 R4, [R188+0x4000] ;  /* 0x00400000bc04783b */ /* 0x000fe60000000200 */
[C---:B------:R-:W-:Y:S01]  /*91e0*/  HMMA.16816.F32.BF16 R148, R132.reuse, R30, R148 ;  /* 0x0000001e8494723c */ /* 0x040fe20000041894 */
[----:B------:R-:W-:Y:S05]  /*91f0*/  LDSM.16.M88.4 R28, [R197+0x8000] ;  /* 0x00800000c51c783b */ /* 0x000fea0000000200 */
[C---:B------:R-:W-:Y:S06]  /*9200*/  HMMA.16816.F32.BF16 R144, R132.reuse, R24, R144 ;  /* 0x000000188490723c */ /* 0x040fec0000041890 */
[----:B------:R-:W-:Y:S01]  /*9210*/  HMMA.16816.F32.BF16 R140, R132, R26, R140 ;  /* 0x0000001a848c723c */ /* 0x000fe2000004188c */
[----:B------:R-:W1:Y:S05]  /*9220*/  LDSM.16.M88.4 R24, [R195+0x10800] ;  /* 0x01080000c318783b */ /* 0x000e6a0000000200 */
[----:B---3--:R-:W-:Y:S06]  /*9230*/  HMMA.16816.F32.BF16 R152, R8, R160, R152 ;  /* 0x000000a00898723c */ /* 0x008fec0000041898 */
[----:B------:R-:W-:Y:S06]  /*9240*/  HMMA.16816.F32.BF16 R16, R32, R12, R16 ;  /* 0x0000000c2010723c */ /* 0x000fec0000041810 */
[C---:B------:R-:W-:Y:S06]  /*9250*/  HMMA.16816.F32.BF16 R136, R132.reuse, R20, R136 ;  /* 0x000000148488723c */ /* 0x040fec0000041888 */
[----:B------:R-:W-:Y:S01]  /*9260*/  HMMA.16816.F32.BF16 R176, R132, R22, R176 ;  /* 0x0000001684b0723c */ /* 0x000fe200000418b0 */
[----:B------:R-:W2:Y:S04]  /*9270*/  LDSM.16.M88.4 R132, [R188+0x4800] ;  /* 0x00480000bc84783b */ /* 0x000ea80000000200 */
[----:B------:R-:W3:Y:S01]  /*9280*/  LDSM.16.M88.4 R20, [R195+0x11800] ;  /* 0x01180000c314783b */ /* 0x000ee20000000200 */
[----:B------:R-:W-:Y:S06]  /*9290*/  HMMA.16816.F32.BF16 R164, R32, R14, R164 ;  /* 0x0000000e20a4723c */ /* 0x000fec00000418a4 */
[C---:B------:R-:W-:Y:S06]  /*92a0*/  HMMA.16816.F32.BF16 R148, R8.reuse, R162, R148 ;  /* 0x000000a20894723c */ /* 0x040fec0000041894 */
[----:B------:R-:W-:Y:S06]  /*92b0*/  HMMA.16816.F32.BF16 R144, R8, R204, R144 ;  /* 0x000000cc0890723c */ /* 0x000fec0000041890 */
[----:B-1----:R-:W-:Y:S06]  /*92c0*/  HMMA.16816.F32.BF16 R152, R32, R24, R152 ;  /* 0x000000182098723c */ /* 0x002fec0000041898 */
[----:B------:R-:W-:Y:S06]  /*92d0*/  HMMA.16816.F32.BF16 R16, R28, R4, R16 ;  /* 0x000000041c10723c */ /* 0x000fec0000041810 */
[C---:B------:R-:W-:Y:S06]  /*92e0*/  HMMA.16816.F32.BF16 R140, R8.reuse, R206, R140 ;  /* 0x000000ce088c723c */ /* 0x040fec000004188c */
[C---:B------:R-:W-:Y:S06]  /*92f0*/  HMMA.16816.F32.BF16 R136, R8.reuse, R156, R136 ;  /* 0x0000009c0888723c */ /* 0x040fec0000041888 */
[----:B------:R-:W-:Y:S06]  /*9300*/  HMMA.16816.F32.BF16 R176, R8, R158, R176 ;  /* 0x0000009e08b0723c */ /* 0x000fec00000418b0 */
[----:B------:R-:W-:Y:S01]  /*9310*/  HMMA.16816.F32.BF16 R164, R28, R6, R164 ;  /* 0x000000061ca4723c */ /* 0x000fe200000418a4 */
[----:B------:R-:W1:Y:S01]  /*9320*/  LDSM.16.M88.4 R4, [R188+0x5000] ;  /* 0x00500000bc04783b */ /* 0x000e620000000200 */
[----:B------:R-:W-:-:S02]  /*9330*/  VIADD R9, R3, 0x1 ;  /* 0x0000000103097836 */ /* 0x000fc40000000000 */
[----:B------:R-:W-:Y:S02]  /*9340*/  VIADD R11, R3, 0x9 ;  /* 0x00000009030b7836 */ /* 0x000fe40000000000 */
[C---:B------:R-:W-:Y:S01]  /*9350*/  HMMA.16816.F32.BF16 R148, R32.reuse, R26, R148 ;  /* 0x0000001a2094723c */ /* 0x040fe20000041894 */
[----:B------:R-:W-:Y:S02]  /*9360*/  I2FP.F32.S32 R8, R9 ;  /* 0x0000000900087245 */ /* 0x000fe40000201400 */
[C---:B------:R-:W-:Y:S02]  /*9370*/  ISETP.GE.AND P0, PT, R9.reuse, R216, PT ;  /* 0x000000d80900720c */ /* 0x040fe40003f06270 */
[----:B------:R-:W-:Y:S01]  /*9380*/  ISETP.GE.AND P2, PT, R9, R2, PT ;  /* 0x000000020900720c */ /* 0x000fe20003f46270 */
[C---:B------:R-:W-:Y:S01]  /*9390*/  VIADD R9, R3.reuse, 0x8 ;  /* 0x0000000803097836 */ /* 0x040fe20000000000 */
[----:B------:R-:W-:Y:S01]  /*93a0*/  HMMA.16816.F32.BF16 R144, R32, R168, R144 ;  /* 0x000000a82090723c */ /* 0x000fe20000041890 */
[C---:B------:R-:W-:Y:S01]  /*93b0*/  FFMA.FTZ R12, R8.reuse, UR5, R17 ;  /* 0x00000005080c7c23 */ /* 0x040fe20008010011 */
[----:B------:R-:W-:Y:S01]  /*93c0*/  FFMA.FTZ R13, R8, UR5, R19 ;  /* 0x00000005080d7c23 */ /* 0x000fe20008010013 */
[----:B------:R-:W-:Y:S01]  /*93d0*/  I2FP.F32.S32 R8, R11 ;  /* 0x0000000b00087245 */ /* 0x000fe20000201400 */
[----:B------:R-:W-:Y:S01]  /*93e0*/  VIADD R19, R3, 0x10 ;  /* 0x0000001003137836 */ /* 0x000fe20000000000 */
[C---:B------:R-:W-:Y:S01]  /*93f0*/  ISETP.GE.AND P6, PT, R9.reuse, R216, PT ;  /* 0x000000d80900720c */ /* 0x040fe20003fc6270 */
[----:B--2---:R-:W-:Y:S01]  /*9400*/  HMMA.16816.F32.BF16 R152, R28, R132, R152 ;  /* 0x000000841c98723c */ /* 0x004fe20000041898 */
[----:B------:R-:W-:-:S02]  /*9410*/  ISETP.GE.AND P1, PT, R9, R2, PT ;  /* 0x000000020900720c */ /* 0x000fc40003f26270 */
[----:B------:R-:W-:Y:S02]  /*9420*/  I2FP.F32.S32 R9, R9 ;  /* 0x0000000900097245 */ /* 0x000fe40000201400 */
[----:B------:R-:W-:Y:S01]  /*9430*/  FSEL R12, R12, -INF , !P0 ;  /* 0xff8000000c0c7808 */ /* 0x000fe20004000000 */
[C---:B------:R-:W-:Y:S01]  /*9440*/  HMMA.16816.F32.BF16 R140, R32.reuse, R170, R140 ;  /* 0x000000aa208c723c */ /* 0x040fe2000004188c */
[----:B------:R-:W-:Y:S01]  /*9450*/  FSEL R13, R13, -INF , !P2 ;  /* 0xff8000000d0d7808 */ /* 0x000fe20005000000 */
[----:B------:R-:W-:Y:S01]  /*9460*/  FFMA.FTZ R15, R9, UR5, R166 ;  /* 0x00000005090f7c23 */ /* 0x000fe200080100a6 */
[C---:B------:R-:W-:Y:S01]  /*9470*/  ISETP.GE.AND P0, PT, R11.reuse, R216, PT ;  /* 0x000000d80b00720c */ /* 0x040fe20003f06270 */
[C---:B------:R-:W-:Y:S01]  /*9480*/  FFMA.FTZ R14, R8.reuse, UR5, R165 ;  /* 0x00000005080e7c23 */ /* 0x040fe200080100a5 */
[----:B------:R-:W-:Y:S01]  /*9490*/  ISETP.GE.AND P2, PT, R11, R2, PT ;  /* 0x000000020b00720c */ /* 0x000fe20003f46270 */
[----:B---3--:R-:W-:Y:S01]  /*94a0*/  HMMA.16816.F32.BF16 R136, R32, R20, R136 ;  /* 0x000000142088723c */ /* 0x008fe20000041888 */
[----:B------:R-:W-:Y:S01]  /*94b0*/  FFMA.FTZ R17, R8, UR5, R167 ;  /* 0x0000000508117c23 */ /* 0x000fe200080100a7 */
[----:B------:R-:W-:-:S02]  /*94c0*/  FSEL R15, R15, -INF , !P1 ;  /* 0xff8000000f0f7808 */ /* 0x000fc40004800000 */
[----:B------:R-:W-:Y:S02]  /*94d0*/  ISETP.GE.AND P1, PT, R19, R2, PT ;  /* 0x000000021300720c */ /* 0x000fe40003f26270 */
[----:B------:R-:W-:Y:S01]  /*94e0*/  HMMA.16816.F32.BF16 R176, R32, R22, R176 ;  /* 0x0000001620b0723c */ /* 0x000fe200000418b0 */
[----:B------:R-:W-:Y:S01]  /*94f0*/  VIADD R21, R3, 0x11 ;  /* 0x0000001103157836 */ /* 0x000fe20000000000 */
[----:B------:R-:W-:Y:S02]  /*9500*/  FSEL R14, R14, -INF , !P0 ;  /* 0xff8000000e0e7808 */ /* 0x000fe40004000000 */
[----:B------:R-:W-:Y:S02]  /*9510*/  FSEL R17, R17, -INF , !P2 ;  /* 0xff80000011117808 */ /* 0x000fe40005000000 */
[----:B------:R-:W-:Y:S01]  /*9520*/  HMMA.16816.F32.BF16 R148, R28, R134, R148 ;  /* 0x000000861c94723c */ /* 0x000fe20000041894 */
[----:B------:R-:W-:Y:S01]  /*9530*/  FFMA.FTZ R32, R9, UR5, R164 ;  /* 0x0000000509207c23 */ /* 0x000fe200080100a4 */
[----:B------:R-:W-:Y:S01]  /*9540*/  I2FP.F32.S32 R20, R21 ;  /* 0x0000001500147245 */ /* 0x000fe20000201400 */
[----:B------:R-:W2:Y:S01]  /*9550*/  LDSM.16.M88.4 R8, [R188+0x5800] ;  /* 0x00580000bc08783b */ /* 0x000ea20000000200 */
[----:B------:R-:W-:Y:S01]  /*9560*/  ISETP.GE.AND P0, PT, R21, R216, PT ;  /* 0x000000d81500720c */ /* 0x000fe20003f06270 */
[----:B------:R-:W-:-:S04]  /*9570*/  DEPBAR.LE SB0, 0x0 ;  /* 0x000080000000791a */ /* 0x000fc80000000000 */
[----:B------:R-:W-:Y:S01]  /*9580*/  FSEL R32, R32, -INF , !P6 ;  /* 0xff80000020207808 */ /* 0x000fe20007000000 */
[C---:B-1----:R-:W-:Y:S01]  /*9590*/  HMMA.16816.F32.BF16 R144, R28.reuse, R4, R144 ;  /* 0x000000041c90723c */ /* 0x042fe20000041890 */
[----:B------:R-:W-:Y:S01]  /*95a0*/  BAR.SYNC.DEFER_BLOCKING 0x0 ;  /* 0x0000000000007b1d */ /* 0x000fe20000010000 */
[----:B------:R-:W-:Y:S01]  /*95b0*/  ISETP.GE.AND P6, PT, R19, R216, PT ;  /* 0x000000d81300720c */ /* 0x000fe20003fc6270 */
[----:B------:R-:W-:Y:S01]  /*95c0*/  FFMA.FTZ R153, R20, UR5, R153 ;  /* 0x0000000514997c23 */ /* 0x000fe20008010099 */
[----:B------:R-:W-:Y:S02]  /*95d0*/  I2FP.F32.S32 R19, R19 ;  /* 0x0000001300137245 */ /* 0x000fe40000201400 */
[----:B------:R-:W-:Y:S01]  /*95e0*/  HMMA.16816.F32.BF16 R140, R28, R6, R140 ;  /* 0x000000061c8c723c */ /* 0x000fe2000004188c */
[----:B------:R-:W-:Y:S01]  /*95f0*/  VIADD R5, R3, 0x18 ;  /* 0x0000001803057836 */ /* 0x000fe20000000000 */
[----:B------:R-:W-:Y:S01]  /*9600*/  ISETP.GE.AND P2, PT, R21, R2, PT ;  /* 0x000000021500720c */ /* 0x000fe20003f46270 */
[C---:B------:R-:W-:Y:S01]  /*9610*/  FFMA.FTZ R26, R19.reuse, UR5, R152 ;  /* 0x00000005131a7c23 */ /* 0x040fe20008010098 */
[----:B------:R-:W-:Y:S01]  /*9620*/  FFMA.FTZ R27, R19, UR5, R154 ;  /* 0x00000005131b7c23 */ /* 0x000fe2000801009a */
[----:B------:R-:W-:-:S02]  /*9630*/  VIADD R19, R3, 0x19 ;  /* 0x0000001903137836 */ /* 0x000fc40000000000 */
[----:B------:R-:W-:Y:S01]  /*9640*/  FFMA.FTZ R21, R20, UR5, R155 ;  /* 0x0000000514157c23 */ /* 0x000fe2000801009b */
[----:B------:R-:W-:Y:S01]  /*9650*/  VIADD R7, R3, 0x21 ;  /* 0x0000002103077836 */ /* 0x000fe20000000000 */
[----:B------:R-:W-:Y:S02]  /*9660*/  FSEL R26, R26, -INF , !P6 ;  /* 0xff8000001a1a7808 */ /* 0x000fe40007000000 */
[----:B------:R-:W-:Y:S02]  /*9670*/  FSEL R27, R27, -INF , !P1 ;  /* 0xff8000001b1b7808 */ /* 0x000fe40004800000 */
[C---:B------:R-:W-:Y:S02]  /*9680*/  ISETP.GE.AND P6, PT, R5.reuse, R216, PT ;  /* 0x000000d80500720c */ /* 0x040fe40003fc6270 */
[----:B------:R-:W-:Y:S02]  /*9690*/  ISETP.GE.AND P1, PT, R5, R2, PT ;  /* 0x000000020500720c */ /* 0x000fe40003f26270 */
[----:B------:R-:W-:-:S02]  /*96a0*/  I2FP.F32.S32 R5, R5 ;  /* 0x0000000500057245 */ /* 0x000fc40000201400 */
[----:B------:R-:W-:Y:S02]  /*96b0*/  I2FP.F32.S32 R4, R19 ;  /* 0x0000001300047245 */ /* 0x000fe40000201400 */
[----:B------:R-:W-:Y:S01]  /*96c0*/  FSEL R20, R153, -INF , !P0 ;  /* 0xff80000099147808 */ /* 0x000fe20004000000 */
[C---:B------:R-:W-:Y:S01]  /*96d0*/  FFMA.FTZ R24, R5.reuse, UR5, R148 ;  /* 0x0000000505187c23 */ /* 0x040fe20008010094 */
[----:B------:R-:W-:Y:S01]  /*96e0*/  FFMA.FTZ R23, R5, UR5, R150 ;  /* 0x0000000505177c23 */ /* 0x000fe20008010096 */
[----:B------:R-:W-:Y:S01]  /*96f0*/  VIADD R5, R3, 0x20 ;  /* 0x0000002003057836 */ /* 0x000fe20000000000 */
[----:B------:R-:W-:Y:S01]  /*9700*/  FSEL R21, R21, -INF , !P2 ;  /* 0xff80000015157808 */ /* 0x000fe20005000000 */
[----:B------:R-:W-:Y:S01]  /*9710*/  FFMA.FTZ R22, R4, UR5, R149 ;  /* 0x0000000504167c23 */ /* 0x000fe20008010095 */
[----:B------:R-:W-:Y:S01]  /*9720*/  FSEL R24, R24, -INF , !P6 ;  /* 0xff80000018187808 */ /* 0x000fe20007000000 */
[----:B--2---:R-:W-:Y:S01]  /*9730*/  HMMA.16816.F32.BF16 R136, R28, R8, R136 ;  /* 0x000000081c88723c */ /* 0x004fe20000041888 */
[----:B------:R-:W-:Y:S01]  /*9740*/  FSEL R23, R23, -INF , !P1 ;  /* 0xff80000017177808 */ /* 0x000fe20004800000 */
[----:B------:R-:W-:Y:S01]  /*9750*/  FFMA.FTZ R25, R4, UR5, R151 ;  /* 0x0000000504197c23 */ /* 0x000fe20008010097 */
[----:B------:R-:W-:-:S02]  /*9760*/  ISETP.GE.AND P6, PT, R5, R216, PT ;  /* 0x000000d80500720c */ /* 0x000fc40003fc6270 */
[----:B------:R-:W-:Y:S01]  /*9770*/  ISETP.GE.AND P1, PT, R5, R2, PT ;  /* 0x000000020500720c */ /* 0x000fe20003f26270 */
[----:B------:R-:W-:Y:S01]  /*9780*/  HMMA.16816.F32.BF16 R176, R28, R10, R176 ;  /* 0x0000000a1cb0723c */ /* 0x000fe200000418b0 */
[----:B------:R-:W-:Y:S02]  /*9790*/  I2FP.F32.S32 R5, R5 ;  /* 0x0000000500057245 */ /* 0x000fe40000201400 */
[C---:B------:R-:W-:Y:S02]  /*97a0*/  ISETP.GE.AND P0, PT, R19.reuse, R216, PT ;  /* 0x000000d81300720c */ /* 0x040fe40003f06270 */
[----:B------:R-:W-:Y:S01]  /*97b0*/  ISETP.GE.AND P2, PT, R19, R2, PT ;  /* 0x000000021300720c */ /* 0x000fe20003f46270 */
[C---:B------:R-:W-:Y:S01]  /*97c0*/  FFMA.FTZ R144, R5.reuse, UR5, R144 ;  /* 0x0000000505907c23 */ /* 0x040fe20008010090 */
[----:B------:R-:W-:Y:S01]  /*97d0*/  FFMA.FTZ R146, R5, UR5, R146 ;  /* 0x0000000505927c23 */ /* 0x000fe20008010092 */
        /* <DEDUP_REMOVED lines=8> */
[----:B------:R-:W-:Y:S02]  /*9860*/  I2FP.F32.S32 R5, R5 ;  /* 0x0000000500057245 */ /* 0x000fe40000201400 */
[----:B------:R-:W-:-:S02]  /*9870*/  FSEL R22, R22, -INF , !P0 ;  /* 0xff80000016167808 */ /* 0x000fc40004000000 */
        /* <DEDUP_REMOVED lines=8> */
[----:B------:R-:W-:Y:S02]  /*9900*/  FSEL R169, R147, -INF , !P2 ;  /* 0xff80000093a97808 */ /* 0x000fe40005000000 */
[----:B------:R-:W-:-:S02]  /*9910*/  I2FP.F32.S32 R4, R7 ;  /* 0x0000000700047245 */ /* 0x000fc40000201400 */
[----:B------:R-:W-:Y:S02]  /*9920*/  I2FP.F32.S32 R9, R5 ;  /* 0x0000000500097245 */ /* 0x000fe40000201400 */
[C---:B------:R-:W-:Y:S01]  /*9930*/  ISETP.GE.AND P0, PT, R7.reuse, R216, PT ;  /* 0x000000d80700720c */ /* 0x040fe20003f06270 */
[C---:B------:R-:W-:Y:S01]  /*9940*/  FFMA.FTZ R141, R4.reuse, UR5, R141 ;  /* 0x00000005048d7c23 */ /* 0x040fe2000801008d */
[----:B------:R-:W-:Y:S01]  /*9950*/  ISETP.GE.AND P2, PT, R7, R2, PT ;  /* 0x000000020700720c */ /* 0x000fe20003f46270 */
[----:B------:R-:W-:Y:S02]  /*9960*/  VIADD R7, R3, 0x31 ;  /* 0x0000003103077836 */ /* 0x000fe40000000000 */
[----:B------:R-:W-:Y:S01]  /*9970*/  FFMA.FTZ R143, R4, UR5, R143 ;  /* 0x00000005048f7c23 */ /* 0x000fe2000801008f */
[----:B------:R-:W-:Y:S01]  /*9980*/  FSEL R206, R140, -INF , !P6 ;  /* 0xff8000008cce7808 */ /* 0x000fe20007000000 */
[C---:B------:R-:W-:Y:S01]  /*9990*/  FFMA.FTZ R136, R9.reuse, UR5, R136 ;  /* 0x0000000509887c23 */ /* 0x040fe20008010088 */
[----:B------:R-:W-:Y:S01]  /*99a0*/  FSEL R171, R142, -INF , !P1 ;  /* 0xff8000008eab7808 */ /* 0x000fe20004800000 */
[----:B------:R-:W-:Y:S01]  /*99b0*/  FFMA.FTZ R138, R9, UR5, R138 ;  /* 0x00000005098a7c23 */ /* 0x000fe2000801008a */
[----:B------:R-:W-:-:S02]  /*99c0*/  ISETP.GE.AND P6, PT, R5, R216, PT ;  /* 0x000000d80500720c */ /* 0x000fc40003fc6270 */
[----:B------:R-:W-:Y:S01]  /*99d0*/  ISETP.GE.AND P1, PT, R5, R2, PT ;  /* 0x000000020500720c */ /* 0x000fe20003f26270 */
[----:B------:R-:W-:Y:S01]  /*99e0*/  VIADD R5, R3, 0x38 ;  /* 0x0000003803057836 */ /* 0x000fe20000000000 */
[----:B------:R-:W-:Y:S02]  /*99f0*/  I2FP.F32.S32 R4, R7 ;  /* 0x0000000700047245 */ /* 0x000fe40000201400 */
[----:B------:R-:W-:Y:S02]  /*9a00*/  FSEL R170, R141, -INF , !P0 ;  /* 0xff8000008daa7808 */ /* 0x000fe40004000000 */
[----:B------:R-:W-:Y:S01]  /*9a10*/  FSEL R151, R143, -INF , !P2 ;  /* 0xff8000008f977808 */ /* 0x000fe20005000000 */
[C---:B------:R-:W-:Y:S01]  /*9a20*/  FFMA.FTZ R137, R4.reuse, UR5, R137 ;  /* 0x0000000504897c23 */ /* 0x040fe20008010089 */
[C---:B------:R-:W-:Y:S01]  /*9a30*/  ISETP.GE.AND P0, PT, R7.reuse, R216, PT ;  /* 0x000000d80700720c */ /* 0x040fe20003f06270 */
[----:B------:R-:W-:Y:S01]  /*9a40*/  FFMA.FTZ R139, R4, UR5, R139 ;  /* 0x00000005048b7c23 */ /* 0x000fe2000801008b */
[----:B------:R-:W-:-:S02]  /*9a50*/  ISETP.GE.AND P2, PT, R7, R2, PT ;  /* 0x000000020700720c */ /* 0x000fc40003f46270 */
[----:B------:R-:W-:Y:S02]  /*9a60*/  FSEL R150, R136, -INF , !P6 ;  /* 0xff80000088967808 */ /* 0x000fe40007000000 */
[----:B------:R-:W-:Y:S02]  /*9a70*/  FSEL R147, R138, -INF , !P1 ;  /* 0xff8000008a937808 */ /* 0x000fe40004800000 */
        /* <DEDUP_REMOVED lines=89> */
.L_x_230:
[----:B------:R-:W-:Y:S05]  /*a010*/  BSYNC B0 ;  /* 0x0000000000007941 */ /* 0x000fea0003800000 */
.L_x_229:
[----:B------:R-:W0:Y:S02]  /*a020*/  LDGDEPBAR ;  /* 0x00000000000079af */ /* 0x000e240000000000 */
.L_x_228:
[----:B-12---:R-:W-:Y:S01]  /*a030*/  FMNMX.FTZ R3, R217, R16, !PT ;  /* 0x00000010d9037209 */ /* 0x006fe20007810000 */
[----:B------:R-:W-:Y:S01]  /*a040*/  LDSM.16.MT88.4 R140, [R192+0x16000] ;  /* 0x01600000c08c783b */ /* 0x000fe20000004200 */
[----:B------:R-:W-:Y:S01]  /*a050*/  FMNMX.FTZ R2, R0, R19, !PT ;  /* 0x0000001300027209 */ /* 0x000fe20007810000 */
[----:B------:R-:W-:Y:S01]  /*a060*/  @UP0 UIADD3 UR20, UR20, -0x4, URZ ;  /* 0xfffffffc14140890 */ /* 0x000fe2000fffe03f */
[----:B------:R-:W-:Y:S01]  /*a070*/  FMNMX.FTZ R3, R12, R3, !PT ;  /* 0x000000030c037209 */ /* 0x000fe20007810000 */
[----:B------:R-:W-:Y:S01]  /*a080*/  LDSM.16.MT88.4 R28, [R192+0x12800] ;  /* 0x01280000c01c783b */ /* 0x000fe20000004200 */
[----:B------:R-:W-:Y:S02]  /*a090*/  FMNMX.FTZ R2, R13, R2, !PT ;  /* 0x000000020d027209 */ /* 0x000fe40007810000 */
[----:B------:R-:W-:Y:S01]  /*a0a0*/  FMNMX.FTZ R3, R32, R3, !PT ;  /* 0x0000000320037209 */ /* 0x000fe20007810000 */
[----:B------:R-:W-:Y:S01]  /*a0b0*/  LDSM.16.MT88.4 R136, [R194+0x12800] ;  /* 0x01280000c288783b */ /* 0x000fe20000004200 */
        /* <DEDUP_REMOVED lines=38> */
[C---:B------:R-:W-:Y:S01]  /*a320*/  FMUL.FTZ R158, R3.reuse, UR19 ;  /* 0x00000013039e7c20 */ /* 0x040fe20008410000 */
[----:B------:R-:W-:Y:S02]  /*a330*/  FSEL R4, R132, RZ, P2 ;  /* 0x000000ff84047208 */ /* 0x000fe40001000000 */
[----:B------:R-:W-:Y:S02]  /*a340*/  FSEL R5, R3, RZ, P1 ;  /* 0x000000ff03057208 */ /* 0x000fe40000800000 */
[----:B------:R-:W-:Y:S01]  /*a350*/  FSEL R149, R149, RZ, P2 ;  /* 0x000000ff95957208 */ /* 0x000fe20001000000 */
[----:B------:R-:W-:Y:S01]  /*a360*/  FADD.FTZ R4, R217, -R4 ;  /* 0x80000004d9047221 */ /* 0x000fe20000010000 */
[----:B------:R-:W-:Y:S01]  /*a370*/  FSEL R158, R158, RZ, P1 ;  /* 0x000000ff9e9e7208 */ /* 0x000fe20000800000 */
[----:B------:R-:W-:-:S02]  /*a380*/  FADD.FTZ R5, R0, -R5 ;  /* 0x8000000500057221 */ /* 0x000fc40000010000 */
[----:B------:R-:W-:Y:S01]  /*a390*/  FMUL.FTZ R156, R4, UR19 ;  /* 0x00000013049c7c20 */ /* 0x000fe20008410000 */
[--C-:B------:R-:W-:Y:S01]  /*a3a0*/  FFMA.FTZ R154, R16, UR19, -R149.reuse ;  /* 0x00000013109a7c23 */ /* 0x100fe20008010895 */
[----:B------:R-:W-:Y:S01]  /*a3b0*/  FMUL.FTZ R0, R5, UR19 ;  /* 0x0000001305007c20 */ /* 0x000fe20008410000 */
[--C-:B------:R-:W-:Y:S01]  /*a3c0*/  FFMA.FTZ R134, R19, UR19, -R158.reuse ;  /* 0x0000001313867c23 */ /* 0x100fe2000801089e */
[----:B------:R-:W1:Y:S01]  /*a3d0*/  LDSM.16.MT88.4 R4, [R194+0x12000] ;  /* 0x01200000c204783b */ /* 0x000e620000004200 */
[--C-:B------:R-:W-:Y:S01]  /*a3e0*/  FFMA.FTZ R155, R17, UR19, -R158.reuse ;  /* 0x00000013119b7c23 */ /* 0x100fe2000801089e */
[--C-:B------:R-:W-:Y:S01]  /*a3f0*/  FFMA.FTZ R153, R12, UR19, -R149.reuse ;  /* 0x000000130c997c23 */ /* 0x100fe20008010895 */
[--C-:B------:R-:W-:Y:S01]  /*a400*/  FFMA.FTZ R152, R32, UR19, -R149.reuse ;  /* 0x0000001320987c23 */ /* 0x100fe20008010895 */
[----:B------:R-:W2:Y:S01]  /*a410*/  LDSM.16.MT88.4 R16, [R193+0x12000] ;  /* 0x01200000c110783b */ /* 0x000ea20000004200 */
[--C-:B------:R-:W-:Y:S01]  /*a420*/  FFMA.FTZ R135, R14, UR19, -R149.reuse ;  /* 0x000000130e877c23 */ /* 0x100fe20008010895 */
[--C-:B------:R-:W-:Y:S01]  /*a430*/  FFMA.FTZ R133, R13, UR19, -R158.reuse ;  /* 0x000000130d857c23 */ /* 0x100fe2000801089e */
[--C-:B------:R-:W-:Y:S01]  /*a440*/  FFMA.FTZ R2, R15, UR19, -R158.reuse ;  /* 0x000000130f027c23 */ /* 0x100fe2000801089e */
[----:B------:R-:W-:Y:S01]  /*a450*/  MUFU.EX2 R154, R154 ;  /* 0x0000009a009a7308 */ /* 0x000fe20000000800 */
[----:B------:R-:W3:Y:S01]  /*a460*/  LDSM.16.MT88.4 R12, [R196+0x12000] ;  /* 0x01200000c40c783b */ /* 0x000ee20000004200 */
[--C-:B------:R-:W-:Y:S01]  /*a470*/  FFMA.FTZ R160, R20, UR19, -R149.reuse ;  /* 0x0000001314a07c23 */ /* 0x100fe20008010895 */
[--C-:B------:R-:W-:Y:S01]  /*a480*/  FFMA.FTZ R163, R22, UR19, -R149.reuse ;  /* 0x0000001316a37c23 */ /* 0x100fe20008010895 */
[--C-:B------:R-:W-:Y:S01]  /*a490*/  FFMA.FTZ R164, R21, UR19, -R158.reuse ;  /* 0x0000001315a47c23 */ /* 0x100fe2000801089e */
[--C-:B------:R-:W-:Y:S01]  /*a4a0*/  FFMA.FTZ R166, R23, UR19, -R158.reuse ;  /* 0x0000001317a67c23 */ /* 0x100fe2000801089e */
[--C-:B------:R-:W-:Y:S01]  /*a4b0*/  FFMA.FTZ R161, R26, UR19, -R149.reuse ;  /* 0x000000131aa17c23 */ /* 0x100fe20008010895 */
[----:B------:R-:W-:Y:S01]  /*a4c0*/  LDSM.16.MT88.4 R20, [R196+0x12800] ;  /* 0x01280000c414783b */ /* 0x000fe20000004200 */
        /* <DEDUP_REMOVED lines=13> */
[--C-:B------:R-:W-:Y:S01]  /*a5a0*/  FFMA.FTZ R171, R171, UR19, -R158.reuse ;  /* 0x00000013abab7c23 */ /* 0x100fe2000801089e */
[--C-:B------:R-:W-:Y:S01]  /*a5b0*/  FFMA.FTZ R178, R151, UR19, -R158.reuse ;  /* 0x0000001397b27c23 */ /* 0x100fe2000801089e */
[--C-:B------:R-:W-:Y:S01]  /*a5c0*/  FFMA.FTZ R204, R150, UR19, -R149.reuse ;  /* 0x0000001396cc7c23 */ /* 0x100fe20008010895 */
[----:B------:R-:W5:Y:S01]  /*a5d0*/  MUFU.EX2 R135, R135 ;  /* 0x0000008700877308 */ /* 0x000f620000000800 */
[----:B----4-:R-:W-:Y:S01]  /*a5e0*/  F2FP.BF16.F32.PACK_AB R8, R153, R154 ;  /* 0x0000009a9908723e */ /* 0x010fe200000010ff */
[--C-:B------:R-:W-:Y:S01]  /*a5f0*/  FFMA.FTZ R205, R148, UR19, -R149.reuse ;  /* 0x0000001394cd7c23 */ /* 0x100fe20008010895 */
[--C-:B------:R-:W-:Y:S01]  /*a600*/  FFMA.FTZ R206, R146, UR19, -R149.reuse ;  /* 0x0000001392ce7c23 */ /* 0x100fe20008010895 */
[----:B------:R-:W-:Y:S01]  /*a610*/  FFMA.FTZ R207, R144, UR19, -R149 ;  /* 0x0000001390cf7c23 */ /* 0x000fe20008010895 */
[--C-:B------:R-:W-:Y:S01]  /*a620*/  FFMA.FTZ R216, R147, UR19, -R158.reuse ;  /* 0x0000001393d87c23 */ /* 0x100fe2000801089e */
[----:B------:R-:W-:Y:S01]  /*a630*/  LDSM.16.MT88.4 R148, [R192+0x17000] ;  /* 0x01700000c094783b */ /* 0x000fe20000004200 */
[--C-:B------:R-:W-:Y:S01]  /*a640*/  FFMA.FTZ R217, R145, UR19, -R158.reuse ;  /* 0x0000001391d97c23 */ /* 0x100fe2000801089e */
[----:B------:R-:W-:Y:S01]  /*a650*/  MUFU.EX2 R134, R134 ;  /* 0x0000008600867308 */ /* 0x000fe20000000800 */
[--C-:B------:R-:W-:Y:S01]  /*a660*/  FFMA.FTZ R159, R159, UR19, -R158.reuse ;  /* 0x000000139f9f7c23 */ /* 0x100fe2000801089e */
[----:B------:R-:W-:Y:S01]  /*a670*/  FFMA.FTZ R158, R157, UR19, -R158 ;  /* 0x000000139d9e7c23 */ /* 0x000fe2000801089e */
[----:B------:R-:W-:Y:S05]  /*a680*/  LDSM.16.MT88.4 R144, [R196+0x13800] ;  /* 0x01380000c490783b */ /* 0x000fea0000004200 */
[----:B------:R-:W4:Y:S01]  /*a690*/  MUFU.EX2 R133, R133 ;  /* 0x0000008500857308 */ /* 0x000f220000000800 */
[----:B-----5:R-:W-:-:S07]  /*a6a0*/  F2FP.BF16.F32.PACK_AB R10, R135, R152 ;  /* 0x00000098870a723e */ /* 0x020fce00000010ff */
[----:B------:R-:W-:Y:S08]  /*a6b0*/  MUFU.EX2 R2, R2 ;  /* 0x0000000200027308 */ /* 0x000ff00000000800 */
[----:B------:R-:W5:Y:S01]  /*a6c0*/  MUFU.EX2 R155, R155 ;  /* 0x0000009b009b7308 */ /* 0x000f620000000800 */
[----:B----4-:R-:W-:-:S07]  /*a6d0*/  F2FP.BF16.F32.PACK_AB R9, R133, R134 ;  /* 0x000000868509723e */ /* 0x010fce00000010ff */
[----:B------:R-:W4:Y:S08]  /*a6e0*/  MUFU.EX2 R156, R156 ;  /* 0x0000009c009c7308 */ /* 0x000f300000000800 */
[----:B------:R-:W1:Y:S01]  /*a6f0*/  MUFU.EX2 R0, R0 ;  /* 0x0000000000007308 */ /* 0x000e620000000800 */
[----:B-----5:R-:W-:-:S07]  /*a700*/  F2FP.BF16.F32.PACK_AB R11, R155, R2 ;  /* 0x000000029b0b723e */ /* 0x020fce00000010ff */
        /* <DEDUP_REMOVED lines=8> */
[----:B------:R-:W-:Y:S01]  /*a790*/  FMUL.FTZ R49, R49, R156 ;  /* 0x0000009c31317220 */ /* 0x000fe20000410000 */
[-C--:B-1----:R-:W-:Y:S01]  /*a7a0*/  FMUL.FTZ R38, R38, R0.reuse ;  /* 0x0000000026267220 */ /* 0x082fe20000410000 */
        /* <DEDUP_REMOVED lines=19> */
[C---:B--2---:R-:W-:Y:S01]  /*a8e0*/  HMMA.16816.F32.BF16 R44, R8.reuse, R16, R44 ;  /* 0x00000010082c723c */ /* 0x044fe2000004182c */
[-C--:B------:R-:W-:Y:S01]  /*a8f0*/  FMUL.FTZ R61, R61, R156.reuse ;  /* 0x0000009c3d3d7220 */ /* 0x080fe20000410000 */
[-C--:B------:R-:W-:Y:S01]  /*a900*/  FMUL.FTZ R64, R64, R156.reuse ;  /* 0x0000009c40407220 */ /* 0x080fe20000410000 */
[----:B------:R-:W-:Y:S01]  /*a910*/  FMUL.FTZ R65, R65, R156 ;  /* 0x0000009c41417220 */ /* 0x000fe20000410000 */
[-C--:B------:R-:W-:Y:S01]  /*a920*/  FMUL.FTZ R62, R62, R0.reuse ;  /* 0x000000003e3e7220 */ /* 0x080fe20000410000 */
[-C--:B------:R-:W-:Y:S01]  /*a930*/  FMUL.FTZ R63, R63, R0.reuse ;  /* 0x000000003f3f7220 */ /* 0x080fe20000410000 */
[C---:B------:R-:W-:Y:S01]  /*a940*/  HMMA.16816.F32.BF16 R48, R8.reuse, R18, R48 ;  /* 0x000000120830723c */ /* 0x040fe20000041830 */
[----:B------:R-:W2:Y:S01]  /*a950*/  LDSM.16.MT88.4 R16, [R194+0x14000] ;  /* 0x01400000c210783b */ /* 0x000ea20000004200 */
[-C--:B------:R-:W-:Y:S01]  /*a960*/  FMUL.FTZ R66, R66, R0.reuse ;  /* 0x0000000042427220 */ /* 0x080fe20000410000 */
[----:B------:R-:W-:Y:S01]  /*a970*/  FMUL.FTZ R67, R67, R0 ;  /* 0x0000000043437220 */ /* 0x000fe20000410000 */
[-C--:B------:R-:W-:Y:S01]  /*a980*/  FMUL.FTZ R68, R68, R156.reuse ;  /* 0x0000009c44447220 */ /* 0x080fe20000410000 */
[-C--:B------:R-:W-:Y:S01]  /*a990*/  FMUL.FTZ R69, R69, R156.reuse ;  /* 0x0000009c45457220 */ /* 0x080fe20000410000 */
[C---:B---3--:R-:W-:Y:S01]  /*a9a0*/  HMMA.16816.F32.BF16 R128, R8.reuse, R12, R128 ;  /* 0x0000000c0880723c */ /* 0x048fe20000041880 */
[-C--:B------:R-:W-:Y:S01]  /*a9b0*/  FMUL.FTZ R72, R72, R156.reuse ;  /* 0x0000009c48487220 */ /* 0x080fe20000410000 */
[----:B------:R-:W-:Y:S01]  /*a9c0*/  FMUL.FTZ R73, R73, R156 ;  /* 0x0000009c49497220 */ /* 0x000fe20000410000 */
[-C--:B------:R-:W-:Y:S01]  /*a9d0*/  FMUL.FTZ R70, R70, R0.reuse ;  /* 0x0000000046467220 */ /* 0x080fe20000410000 */
[-C--:B------:R-:W-:Y:S01]  /*a9e0*/  FMUL.FTZ R71, R71, R0.reuse ;  /* 0x0000000047477220 */ /* 0x080fe20000410000 */
[-C--:B------:R-:W-:Y:S01]  /*a9f0*/  FMUL.FTZ R74, R74, R0.reuse ;  /* 0x000000004a4a7220 */ /* 0x080fe20000410000 */
[C---:B------:R-:W-:Y:S01]  /*aa00*/  HMMA.16816.F32.BF16 R124, R8.reuse, R14, R124 ;  /* 0x0000000e087c723c */ /* 0x040fe2000004187c */
[----:B------:R-:W3:Y:S01]  /*aa10*/  LDSM.16.MT88.4 R12, [R192+0x12000] ;  /* 0x01200000c00c783b */ /* 0x000ee20000004200 */
        /* <DEDUP_REMOVED lines=27> */
[C---:B--2---:R-:W-:Y:S01]  /*abd0*/  HMMA.16816.F32.BF16 R68, R8.reuse, R16, R68 ;  /* 0x000000100844723c */ /* 0x044fe20000041844 */
[----:B------:R-:W-:Y:S01]  /*abe0*/  FMUL.FTZ R99, R99, R0 ;  /* 0x0000000063637220 */ /* 0x000fe20000410000 */
[----:B------:R-:W2:Y:S01]  /*abf0*/  MUFU.EX2 R160, R160 ;  /* 0x000000a000a07308 */ /* 0x000ea20000000800 */
        /* <DEDUP_REMOVED lines=9> */
[C---:B---3--:R-:W-:Y:S01]  /*ac90*/  HMMA.16816.F32.BF16 R52, R8.reuse, R12, R52 ;  /* 0x0000000c0834723c */ /* 0x048fe20000041834 */
[-C--:B------:R-:W-:Y:S01]  /*aca0*/  FMUL.FTZ R82, R82, R0.reuse ;  /* 0x0000000052527220 */ /* 0x080fe20000410000 */
[----:B------:R-:W-:Y:S01]  /*acb0*/  FMUL.FTZ R83, R83, R0 ;  /* 0x0000000053537220 */ /* 0x000fe20000410000 */
[-C--:B------:R-:W-:Y:S01]  /*acc0*/  FMUL.FTZ R108, R108, R156.reuse ;  /* 0x0000009c6c6c7220 */ /* 0x080fe20000410000 */
[----:B------:R-:W-:Y:S01]  /*acd0*/  FMUL.FTZ R109, R109, R156 ;  /* 0x0000009c6d6d7220 */ /* 0x000fe20000410000 */
[-C--:B------:R-:W-:Y:S01]  /*ace0*/  FMUL.FTZ R110, R110, R0.reuse ;  /* 0x000000006e6e7220 */ /* 0x080fe20000410000 */
[C---:B------:R-:W-:Y:S01]  /*acf0*/  HMMA.16816.F32.BF16 R56, R8.reuse, R14, R56 ;  /* 0x0000000e0838723c */ /* 0x040fe20000041838 */
[----:B------:R-:W3:Y:S01]  /*ad00*/  LDSM.16.MT88.4 R12, [R193+0x14000] ;  /* 0x01400000c10c783b */ /* 0x000ee20000004200 */
        /* <DEDUP_REMOVED lines=203> */
.L_x_224:
[----:B------:R-:W-:-:S12]  /*b9c0*/  UIADD3 UR20, UR21, -0x1, URZ ;  /* 0xffffffff15147890 */ /* 0x000fd8000fffe03f */
.L_x_231:
        /* <DEDUP_REMOVED lines=20> */
.L_x_235:
        /* <DEDUP_REMOVED lines=63> */
.L_x_233:
        /* <DEDUP_REMOVED lines=64> */
[----:B------:R-:W0:Y:S01]  /*c300*/  LDGDEPBAR ;  /* 0x00000000000079af */ /* 0x000e220000000000 */
[----:B-1----:R-:W-:Y:S03]  /*c310*/  IMAD.U32 R3, RZ, RZ, UR20 ;  /* 0x00000014ff037e24 */ /* 0x002fe6000f8e00ff */
[----:B------:R-:W-:Y:S01]  /*c320*/  LDSM.16.M88.4 R156, [R200] ;  /* 0x00000000c89c783b */ /* 0x000fe20000000200 */
[----:B------:R-:W-:Y:S03]  /*c330*/  IMAD R2, R3, 0x40, R214 ;  /* 0x0000004003027824 */ /* 0x000fe600078e02d6 */
[----:B------:R-:W1:Y:S01]  /*c340*/  LDSM.16.M88.4 R160, [R199] ;  /* 0x00000000c7a0783b */ /* 0x000e620000000200 */
[C---:B------:R-:W-:Y:S03]  /*c350*/  VIADD R132, R2.reuse, 0x1 ;  /* 0x0000000102847836 */ /* 0x040fe60000000000 */
[----:B------:R-:W1:Y:S01]  /*c360*/  LDSM.16.M88.4 R164, [R191] ;  /* 0x00000000bfa4783b */ /* 0x000e620000000200 */
[----:B------:R-:W-:Y:S01]  /*c370*/  I2FP.F32.S32 R3, R2 ;  /* 0x0000000200037245 */ /* 0x000fe20000201400 */
[C---:B------:R-:W-:Y:S02]  /*c380*/  VIADD R218, R2.reuse, 0x11 ;  /* 0x0000001102da7836 */ /* 0x040fe40000000000 */
[----:B------:R-:W-:Y:S01]  /*c390*/  LDSM.16.M88.4 R168, [R189] ;  /* 0x00000000bda8783b */ /* 0x000fe20000000200 */
[----:B------:R-:W-:Y:S01]  /*c3a0*/  I2FP.F32.S32 R132, R132 ;  /* 0x0000008400847245 */ /* 0x000fe20000201400 */
[C---:B------:R-:W-:Y:S02]  /*c3b0*/  VIADD R134, R2.reuse, 0x9 ;  /* 0x0000000902867836 */ /* 0x040fe40000000000 */
[----:B------:R-:W-:Y:S01]  /*c3c0*/  LDSM.16.M88.4 R172, [R198] ;  /* 0x00000000c6ac783b */ /* 0x000fe20000000200 */
[----:B------:R-:W-:Y:S02]  /*c3d0*/  VIADD R223, R2, 0x28 ;  /* 0x0000002802df7836 */ /* 0x000fe40000000000 */
[----:B------:R-:W-:Y:S01]  /*c3e0*/  I2FP.F32.S32 R134, R134 ;  /* 0x0000008600867245 */ /* 0x000fe20000201400 */
[C---:B--2---:R-:W-:Y:S01]  /*c3f0*/  HMMA.16816.F32.BF16 R4, R136.reuse, R140, RZ ;  /* 0x0000008c8804723c */ /* 0x044fe200000418ff */
[----:B------:R-:W-:Y:S02]  /*c400*/  LDSM.16.M88.4 R176, [R195+0xc000] ;  /* 0x00c00000c3b0783b */ /* 0x000fe40000000200 */
[----:B------:R-:W-:Y:S03]  /*c410*/  I2FP.F32.S32 R223, R223 ;  /* 0x000000df00df7245 */ /* 0x000fe60000201400 */
[C---:B------:R-:W-:Y:S01]  /*c420*/  HMMA.16816.F32.BF16 R8, R136.reuse, R142, RZ ;  /* 0x0000008e8808723c */ /* 0x040fe200000418ff */
[----:B------:R-:W2:Y:S05]  /*c430*/  LDSM.16.M88.4 R140, [R190] ;  /* 0x00000000be8c783b */ /* 0x000eaa0000000200 */
[C---:B---3--:R-:W-:Y:S06]  /*c440*/  HMMA.16816.F32.BF16 R12, R136.reuse, R144, RZ ;  /* 0x00000090880c723c */ /* 0x048fec00000418ff */
[C---:B------:R-:W-:Y:S01]  /*c450*/  HMMA.16816.F32.BF16 R16, R136.reuse, R146, RZ ;  /* 0x000000928810723c */ /* 0x040fe200000418ff */
[----:B------:R-:W3:Y:S05]  /*c460*/  LDSM.16.M88.4 R144, [R195+0xc800] ;  /* 0x00c80000c390783b */ /* 0x000eea0000000200 */
[C---:B----4-:R-:W-:Y:S06]  /*c470*/  HMMA.16816.F32.BF16 R20, R136.reuse, R148, RZ ;  /* 0x000000948814723c */ /* 0x050fec00000418ff */
[C---:B------:R-:W-:Y:S01]  /*c480*/  HMMA.16816.F32.BF16 R24, R136.reuse, R150, RZ ;  /* 0x000000968818723c */ /* 0x040fe200000418ff */
[----:B------:R-:W-:Y:S05]  /*c490*/  LDSM.16.M88.4 R148, [R195+0xd800] ;  /* 0x00d80000c394783b */ /* 0x000fea0000000200 */
[C---:B-----5:R-:W-:Y:S06]  /*c4a0*/  HMMA.16816.F32.BF16 R28, R136.reuse, R152, RZ ;  /* 0x00000098881c723c */ /* 0x060fec00000418ff */
[----:B------:R-:W-:Y:S01]  /*c4b0*/  HMMA.16816.F32.BF16 R32, R136, R154, RZ ;  /* 0x0000009a8820723c */ /* 0x000fe200000418ff */
[----:B------:R-:W4:Y:S04]  /*c4c0*/  LDSM.16.M88.4 R136, [R195+0xd000] ;  /* 0x00d00000c388783b */ /* 0x000f280000000200 */
[----:B------:R-:W-:Y:S01]  /*c4d0*/  LDSM.16.M88.4 R152, [R197] ;  /* 0x00000000c598783b */ /* 0x000fe20000000200 */
[C---:B-1----:R-:W-:Y:S06]  /*c4e0*/  HMMA.16816.F32.BF16 R4, R156.reuse, R160, R4 ;  /* 0x000000a09c04723c */ /* 0x042fec0000041804 */
[C---:B------:R-:W-:Y:S01]  /*c4f0*/  HMMA.16816.F32.BF16 R8, R156.reuse, R162, R8 ;  /* 0x000000a29c08723c */ /* 0x040fe20000041808 */
[----:B------:R-:W1:Y:S05]  /*c500*/  LDSM.16.M88.4 R160, [R188] ;  /* 0x00000000bca0783b */ /* 0x000e6a0000000200 */
[C---:B------:R-:W-:Y:S06]  /*c510*/  HMMA.16816.F32.BF16 R12, R156.reuse, R164, R12 ;  /* 0x000000a49c0c723c */ /* 0x040fec000004180c */
[C---:B------:R-:W-:Y:S01]  /*c520*/  HMMA.16816.F32.BF16 R16, R156.reuse, R166, R16 ;  /* 0x000000a69c10723c */ /* 0x040fe20000041810 */
[----:B------:R-:W5:Y:S05]  /*c530*/  LDSM.16.M88.4 R164, [R188+0x800] ;  /* 0x00080000bca4783b */ /* 0x000f6a0000000200 */
[C---:B--2---:R-:W-:Y:S06]  /*c540*/  HMMA.16816.F32.BF16 R20, R156.reuse, R140, R20 ;  /* 0x0000008c9c14723c */ /* 0x044fec0000041814 */
[C---:B------:R-:W-:Y:S01]  /*c550*/  HMMA.16816.F32.BF16 R24, R156.reuse, R142, R24 ;  /* 0x0000008e9c18723c */ /* 0x040fe20000041818 */
[----:B------:R-:W2:Y:S05]  /*c560*/  LDSM.16.M88.4 R140, [R188+0x1000] ;  /* 0x00100000bc8c783b */ /* 0x000eaa0000000200 */
[C---:B------:R-:W-:Y:S06]  /*c570*/  HMMA.16816.F32.BF16 R28, R156.reuse, R168, R28 ;  /* 0x000000a89c1c723c */ /* 0x040fec000004181c */
[----:B------:R-:W-:Y:S01]  /*c580*/  HMMA.16816.F32.BF16 R32, R156, R170, R32 ;  /* 0x000000aa9c20723c */ /* 0x000fe20000041820 */
[----:B------:R-:W2:Y:S04]  /*c590*/  LDSM.16.M88.4 R156, [R188+0x1800] ;  /* 0x00180000bc9c783b */ /* 0x000ea80000000200 */
[----:B------:R-:W-:Y:S01]  /*c5a0*/  LDSM.16.M88.4 R168, [R202+0x4000] ;  /* 0x00400000caa8783b */ /* 0x000fe20000000200 */
[C---:B------:R-:W-:Y:S06]  /*c5b0*/  HMMA.16816.F32.BF16 R4, R172.reuse, R176, R4 ;  /* 0x000000b0ac04723c */ /* 0x040fec0000041804 */
[C---:B------:R-:W-:Y:S01]  /*c5c0*/  HMMA.16816.F32.BF16 R8, R172.reuse, R178, R8 ;  /* 0x000000b2ac08723c */ /* 0x040fe20000041808 */
[----:B------:R-:W2:Y:S05]  /*c5d0*/  LDSM.16.M88.4 R176, [R201+0xe000] ;  /* 0x00e00000c9b0783b */ /* 0x000eaa0000000200 */
[C---:B---3--:R-:W-:Y:S06]  /*c5e0*/  HMMA.16816.F32.BF16 R12, R172.reuse, R144, R12 ;  /* 0x00000090ac0c723c */ /* 0x048fec000004180c */
[C---:B------:R-:W-:Y:S01]  /*c5f0*/  HMMA.16816.F32.BF16 R16, R172.reuse, R146, R16 ;  /* 0x00000092ac10723c */ /* 0x040fe20000041810 */
[----:B------:R-:W3:Y:S05]  /*c600*/  LDSM.16.M88.4 R144, [R201+0xe800] ;  /* 0x00e80000c990783b */ /* 0x000eea0000000200 */
[C---:B----4-:R-:W-:Y:S06]  /*c610*/  HMMA.16816.F32.BF16 R20, R172.reuse, R136, R20 ;  /* 0x00000088ac14723c */ /* 0x050fec0000041814 */
[C---:B------:R-:W-:Y:S01]  /*c620*/  HMMA.16816.F32.BF16 R24, R172.reuse, R138, R24 ;  /* 0x0000008aac18723c */ /* 0x040fe20000041818 */
[----:B------:R-:W4:Y:S05]  /*c630*/  LDSM.16.M88.4 R136, [R201+0xf000] ;  /* 0x00f00000c988783b */ /* 0x000f2a0000000200 */
        /* <DEDUP_REMOVED lines=15> */
[----:B------:R-:W2:Y:S04]  /*c730*/  LDSM.16.M88.4 R152, [R184] ;  /* 0x00000000b898783b */ /* 0x000ea80000000200 */
        /* <DEDUP_REMOVED lines=42> */
[----:B------:R-:W1:Y:S05]  /*c9e0*/  LDSM.16.M88.4 R172, [R183] ;  /* 0x00000000b7ac783b */ /* 0x000e6a0000000200 */
        /* <DEDUP_REMOVED lines=11> */
[C---:B------:R-:W-:Y:S06]  /*caa0*/  HMMA.16816.F32.BF16 R8, R160.reuse, R178, R8 ;  /* 0x000000b2a008723c */ /* 0x040fec0000041808 */
        /* <DEDUP_REMOVED lines=9> */
[----:B------:R-:W4:Y:S01]  /*cb40*/  LDSM.16.M88.4 R160, [R195+0x11800] ;  /* 0x01180000c3a0783b */ /* 0x000f220000000200 */
[C---:B-1----:R-:W-:Y:S06]  /*cb50*/  HMMA.16816.F32.BF16 R4, R156.reuse, R172, R4 ;  /* 0x000000ac9c04723c */ /* 0x042fec0000041804 */
[C---:B------:R-:W-:Y:S01]  /*cb60*/  HMMA.16816.F32.BF16 R8, R156.reuse, R174, R8 ;  /* 0x000000ae9c08723c */ /* 0x040fe20000041808 */
[----:B------:R-:W-:Y:S05]  /*cb70*/  LDSM.16.M88.4 R172, [R188+0x4000] ;  /* 0x00400000bcac783b */ /* 0x000fea0000000200 */
[C---:B-----5:R-:W-:Y:S06]  /*cb80*/  HMMA.16816.F32.BF16 R12, R156.reuse, R164, R12 ;  /* 0x000000a49c0c723c */ /* 0x060fec000004180c */
[C---:B------:R-:W-:Y:S01]  /*cb90*/  HMMA.16816.F32.BF16 R16, R156.reuse, R166, R16 ;  /* 0x000000a69c10723c */ /* 0x040fe20000041810 */
[----:B------:R-:W1:Y:S05]  /*cba0*/  LDSM.16.M88.4 R164, [R197+0x8000] ;  /* 0x00800000c5a4783b */ /* 0x000e6a0000000200 */
[C---:B--2---:R-:W-:Y:S06]  /*cbb0*/  HMMA.16816.F32.BF16 R20, R156.reuse, R140, R20 ;  /* 0x0000008c9c14723c */ /* 0x044fec0000041814 */
[C---:B------:R-:W-:Y:S01]  /*cbc0*/  HMMA.16816.F32.BF16 R24, R156.reuse, R142, R24 ;  /* 0x0000008e9c18723c */ /* 0x040fe20000041818 */
[----:B------:R-:W2:Y:S05]  /*cbd0*/  LDSM.16.M88.4 R140, [R188+0x4800] ;  /* 0x00480000bc8c783b */ /* 0x000eaa0000000200 */
[C---:B------:R-:W-:Y:S06]  /*cbe0*/  HMMA.16816.F32.BF16 R28, R156.reuse, R152, R28 ;  /* 0x000000989c1c723c */ /* 0x040fec000004181c */
[----:B------:R-:W-:Y:S06]  /*cbf0*/  HMMA.16816.F32.BF16 R32, R156, R154, R32 ;  /* 0x0000009a9c20723c */ /* 0x000fec0000041820 */
[C---:B---3--:R-:W-:Y:S06]  /*cc00*/  HMMA.16816.F32.BF16 R4, R144.reuse, R168, R4 ;  /* 0x000000a89004723c */ /* 0x048fec0000041804 */
[C---:B------:R-:W-:Y:S06]  /*cc10*/  HMMA.16816.F32.BF16 R8, R144.reuse, R170, R8 ;  /* 0x000000aa9008723c */ /* 0x040fec0000041808 */
[C---:B----4-:R-:W-:Y:S06]  /*cc20*/  HMMA.16816.F32.BF16 R12, R144.reuse, R136, R12 ;  /* 0x00000088900c723c */ /* 0x050fec000004180c */
[C---:B------:R-:W-:Y:S01]  /*cc30*/  HMMA.16816.F32.BF16 R16, R144.reuse, R138, R16 ;  /* 0x0000008a9010723c */ /* 0x040fe20000041810 */
[----:B------:R-:W3:Y:S05]  /*cc40*/  LDSM.16.M88.4 R136, [R188+0x5000] ;  /* 0x00500000bc88783b */ /* 0x000eea0000000200 */
[C---:B------:R-:W-:Y:S06]  /*cc50*/  HMMA.16816.F32.BF16 R20, R144.reuse, R148, R20 ;  /* 0x000000949014723c */ /* 0x040fec0000041814 */
[C---:B------:R-:W-:Y:S06]  /*cc60*/  HMMA.16816.F32.BF16 R24, R144.reuse, R150, R24 ;  /* 0x000000969018723c */ /* 0x040fec0000041818 */
[C---:B------:R-:W-:Y:S06]  /*cc70*/  HMMA.16816.F32.BF16 R28, R144.reuse, R160, R28 ;  /* 0x000000a0901c723c */ /* 0x040fec000004181c */
[----:B------:R-:W-:Y:S01]  /*cc80*/  HMMA.16816.F32.BF16 R32, R144, R162, R32 ;  /* 0x000000a29020723c */ /* 0x000fe20000041820 */
[----:B------:R-:W4:Y:S01]  /*cc90*/  LDSM.16.M88.4 R144, [R188+0x5800] ;  /* 0x00580000bc90783b */ /* 0x000f220000000200 */
[----:B------:R-:W-:Y:S04]  /*cca0*/  DEPBAR.LE SB0, 0x0 ;  /* 0x000080000000791a */ /* 0x000fe80000000000 */
[C---:B-1----:R-:W-:Y:S01]  /*ccb0*/  HMMA.16816.F32.BF16 R4, R164.reuse, R172, R4 ;  /* 0x000000aca404723c */ /* 0x042fe20000041804 */
[----:B------:R-:W-:Y:S05]  /*ccc0*/  BAR.SYNC.DEFER_BLOCKING 0x0 ;  /* 0x0000000000007b1d */ /* 0x000fea0000010000 */
[C---:B------:R-:W-:Y:S06]  /*ccd0*/  HMMA.16816.F32.BF16 R8, R164.reuse, R174, R8 ;  /* 0x000000aea408723c */ /* 0x040fec0000041808 */
[C---:B--2---:R-:W-:Y:S06]  /*cce0*/  HMMA.16816.F32.BF16 R12, R164.reuse, R140, R12 ;  /* 0x0000008ca40c723c */ /* 0x044fec000004180c */
[C---:B------:R-:W-:Y:S06]  /*ccf0*/  HMMA.16816.F32.BF16 R16, R164.reuse, R142, R16 ;  /* 0x0000008ea410723c */ /* 0x040fec0000041810 */
[C---:B------:R-:W-:Y:S01]  /*cd00*/  FFMA.FTZ R7, R132.reuse, UR5, R7 ;  /* 0x0000000584077c23 */ /* 0x040fe20008010007 */
[----:B------:R-:W-:Y:S01]  /*cd10*/  FFMA.FTZ R5, R132, UR5, R5 ;  /* 0x0000000584057c23 */ /* 0x000fe20008010005 */
[C---:B---3--:R-:W-:Y:S03]  /*cd20*/  HMMA.16816.F32.BF16 R20, R164.reuse, R136, R20 ;  /* 0x00000088a414723c */ /* 0x048fe60000041814 */
[C---:B------:R-:W-:Y:S02]  /*cd30*/  VIADD R132, R2.reuse, 0x10 ;  /* 0x0000001002847836 */ /* 0x040fe40000000000 */
[C---:B------:R-:W-:Y:S01]  /*cd40*/  FFMA.FTZ R6, R3.reuse, UR5, R6 ;  /* 0x0000000503067c23 */ /* 0x040fe20008010006 */
[----:B------:R-:W-:Y:S01]  /*cd50*/  FFMA.FTZ R4, R3, UR5, R4 ;  /* 0x0000000503047c23 */ /* 0x000fe20008010004 */
[----:B------:R-:W-:Y:S04]  /*cd60*/  VIADD R3, R2, 0x8 ;  /* 0x0000000802037836 */ /* 0x000fe80000000000 */
[C---:B------:R-:W-:Y:S01]  /*cd70*/  FFMA.FTZ R11, R134.reuse, UR5, R11 ;  /* 0x00000005860b7c23 */ /* 0x040fe2000801000b */
[----:B------:R-:W-:Y:S01]  /*cd80*/  I2FP.F32.S32 R135, R132 ;  /* 0x0000008400877245 */ /* 0x000fe20000201400 */
[C---:B------:R-:W-:Y:S03]  /*cd90*/  HMMA.16816.F32.BF16 R24, R164.reuse, R138, R24 ;  /* 0x0000008aa418723c */ /* 0x040fe60000041818 */
[----:B------:R-:W-:Y:S01]  /*cda0*/  I2FP.F32.S32 R132, R218 ;  /* 0x000000da00847245 */ /* 0x000fe20000201400 */
[----:B------:R-:W-:Y:S01]  /*cdb0*/  FFMA.FTZ R9, R134, UR5, R9 ;  /* 0x0000000586097c23 */ /* 0x000fe20008010009 */
[----:B------:R-:W-:Y:S01]  /*cdc0*/  I2FP.F32.S32 R3, R3 ;  /* 0x0000000300037245 */ /* 0x000fe20000201400 */
[----:B------:R-:W-:Y:S02]  /*cdd0*/  VIADD R134, R2, 0x19 ;  /* 0x0000001902867836 */ /* 0x000fe40000000000 */
[----:B------:R-:W-:Y:S03]  /*cde0*/  FFMA.FTZ R14, R135, UR5, R14 ;  /* 0x00000005870e7c23 */ /* 0x000fe6000801000e */
[C---:B------:R-:W-:Y:S01]  /*cdf0*/  FFMA.FTZ R15, R132.reuse, UR5, R15 ;  /* 0x00000005840f7c23 */ /* 0x040fe2000801000f */
[C---:B----4-:R-:W-:Y:S03]  /*ce00*/  HMMA.16816.F32.BF16 R28, R164.reuse, R144, R28 ;  /* 0x00000090a41c723c */ /* 0x050fe6000004181c */
[----:B------:R-:W-:Y:S01]  /*ce10*/  I2FP.F32.S32 R134, R134 ;  /* 0x0000008600867245 */ /* 0x000fe20000201400 */
[----:B------:R-:W-:Y:S01]  /*ce20*/  FFMA.FTZ R13, R132, UR5, R13 ;  /* 0x00000005840d7c23 */ /* 0x000fe2000801000d */
[C---:B------:R-:W-:Y:S02]  /*ce30*/  VIADD R132, R2.reuse, 0x20 ;  /* 0x0000002002847836 */ /* 0x040fe40000000000 */
[C---:B------:R-:W-:Y:S01]  /*ce40*/  FFMA.FTZ R10, R3.reuse, UR5, R10 ;  /* 0x00000005030a7c23 */ /* 0x040fe2000801000a */
[C---:B------:R-:W-:Y:S03]  /*ce50*/  VIADD R218, R2.reuse, 0x21 ;  /* 0x0000002102da7836 */ /* 0x040fe60000000000 */
[----:B------:R-:W-:Y:S01]  /*ce60*/  FFMA.FTZ R8, R3, UR5, R8 ;  /* 0x0000000503087c23 */ /* 0x000fe20008010008 */
[----:B------:R-:W-:Y:S03]  /*ce70*/  HMMA.16816.F32.BF16 R32, R164, R146, R32 ;  /* 0x00000092a420723c */ /* 0x000fe60000041820 */
[----:B------:R-:W-:Y:S01]  /*ce80*/  FFMA.FTZ R12, R135, UR5, R12 ;  /* 0x00000005870c7c23 */ /* 0x000fe2000801000c */
[----:B------:R-:W-:Y:S01]  /*ce90*/  I2FP.F32.S32 R135, R132 ;  /* 0x0000008400877245 */ /* 0x000fe20000201400 */
[----:B------:R-:W-:Y:S01]  /*cea0*/  VIADD R3, R2, 0x18 ;  /* 0x0000001802037836 */ /* 0x000fe20000000000 */
[----:B------:R-:W-:Y:S01]  /*ceb0*/  I2FP.F32.S32 R132, R218 ;  /* 0x000000da00847245 */ /* 0x000fe20000201400 */
[C---:B------:R-:W-:Y:S01]  /*cec0*/  FFMA.FTZ R19, R134.reuse, UR5, R19 ;  /* 0x0000000586137c23 */ /* 0x040fe20008010013 */
[----:B------:R-:W-:Y:S03]  /*ced0*/  FFMA.FTZ R17, R134, UR5, R17 ;  /* 0x0000000586117c23 */ /* 0x000fe60008010011 */
[----:B------:R-:W-:Y:S01]  /*cee0*/  I2FP.F32.S32 R3, R3 ;  /* 0x0000000300037245 */ /* 0x000fe20000201400 */
[----:B------:R-:W-:Y:S01]  /*cef0*/  FFMA.FTZ R23, R132, UR5, R23 ;  /* 0x0000000584177c23 */ /* 0x000fe20008010017 */
[----:B------:R-:W-:Y:S01]  /*cf00*/  FMNMX.FTZ R134, R4, R133, !PT ;  /* 0x0000008504867209 */ /* 0x000fe20007810000 */
[----:B------:R-:W-:Y:S01]  /*cf10*/  FFMA.FTZ R21, R132, UR5, R21 ;  /* 0x0000000584157c23 */ /* 0x000fe20008010015 */
[----:B------:R-:W-:Y:S01]  /*cf20*/  FMNMX.FTZ R132, R6, R0, !PT ;  /* 0x0000000006847209 */ /* 0x000fe20007810000 */
[C---:B------:R-:W-:Y:S01]  /*cf30*/  FFMA.FTZ R18, R3.reuse, UR5, R18 ;  /* 0x0000000503127c23 */ /* 0x040fe20008010012 */
[----:B------:R-:W-:Y:S01]  /*cf40*/  FFMA.FTZ R16, R3, UR5, R16 ;  /* 0x0000000503107c23 */ /* 0x000fe20008010010 */
[----:B------:R-:W-:Y:S01]  /*cf50*/  FFMA.FTZ R22, R135, UR5, R22 ;  /* 0x0000000587167c23 */ /* 0x000fe20008010016 */
[----:B------:R-:W-:Y:S01]  /*cf60*/  FMNMX.FTZ R3, R7, R132, !PT ;  /* 0x0000008407037209 */ /* 0x000fe20007810000 */
[----:B------:R-:W-:Y:S01]  /*cf70*/  FFMA.FTZ R20, R135, UR5, R20 ;  /* 0x0000000587147c23 */ /* 0x000fe20008010014 */
[----:B------:R-:W-:Y:S01]  /*cf80*/  FMNMX.FTZ R135, R5, R134, !PT ;  /* 0x0000008605877209 */ /* 0x000fe20007810000 */
[----:B------:R-:W-:Y:S01]  /*cf90*/  VIADD R132, R2, 0x29 ;  /* 0x0000002902847836 */ /* 0x000fe20000000000 */
[----:B------:R-:W-:Y:S01]  /*cfa0*/  FMNMX.FTZ R218, R10, R3, !PT ;  /* 0x000000030ada7209 */ /* 0x000fe20007810000 */
[----:B------:R-:W-:Y:S01]  /*cfb0*/  VIADD R3, R2, 0x30 ;  /* 0x0000003002037836 */ /* 0x000fe20000000000 */
[----:B------:R-:W-:Y:S01]  /*cfc0*/  FMNMX.FTZ R134, R8, R135, !PT ;  /* 0x0000008708867209 */ /* 0x000fe20007810000 */
[----:B------:R-:W-:Y:S01]  /*cfd0*/  FFMA.FTZ R26, R223, UR5, R26 ;  /* 0x00000005df1a7c23 */ /* 0x000fe2000801001a */
[----:B------:R-:W-:Y:S01]  /*cfe0*/  FMNMX.FTZ R221, R11, R218, !PT ;  /* 0x000000da0bdd7209 */ /* 0x000fe20007810000 */
[----:B------:R-:W-:Y:S01]  /*cff0*/  FFMA.FTZ R24, R223, UR5, R24 ;  /* 0x00000005df187c23 */ /* 0x000fe20008010018 */
[----:B------:R-:W-:Y:S02]  /*d000*/  FMNMX.FTZ R135, R9, R134, !PT ;  /* 0x0000008609877209 */ /* 0x000fe40007810000 */
[----:B------:R-:W-:Y:S02]  /*d010*/  FMNMX.FTZ R218, R14, R221, !PT ;  /* 0x000000dd0eda7209 */ /* 0x000fe40007810000 */
[----:B------:R-:W-:Y:S02]  /*d020*/  FMNMX.FTZ R134, R12, R135, !PT ;  /* 0x000000870c867209 */ /* 0x000fe40007810000 */
[----:B------:R-:W-:Y:S02]  /*d030*/  I2FP.F32.S32 R132, R132 ;  /* 0x0000008400847245 */ /* 0x000fe40000201400 */
[----:B------:R-:W-:Y:S01]  /*d040*/  FMNMX.FTZ R135, R15, R218, !PT ;  /* 0x000000da0f877209 */ /* 0x000fe20007810000 */
[----:B------:R-:W-:Y:S01]  /*d050*/  VIADD R218, R2, 0x31 ;  /* 0x0000003102da7836 */ /* 0x000fe20000000000 */
[----:B------:R-:W-:Y:S01]  /*d060*/  FMNMX.FTZ R221, R13, R134, !PT ;  /* 0x000000860ddd7209 */ /* 0x000fe20007810000 */
[C---:B------:R-:W-:Y:S01]  /*d070*/  FFMA.FTZ R27, R132.reuse, UR5, R27 ;  /* 0x00000005841b7c23 */ /* 0x040fe2000801001b */
[----:B------:R-:W-:Y:S01]  /*d080*/  I2FP.F32.S32 R3, R3 ;  /* 0x0000000300037245 */ /* 0x000fe20000201400 */
[----:B------:R-:W-:Y:S01]  /*d090*/  FFMA.FTZ R25, R132, UR5, R25 ;  /* 0x0000000584197c23 */ /* 0x000fe20008010019 */
[----:B------:R-:W-:Y:S02]  /*d0a0*/  FMNMX.FTZ R132, R18, R135, !PT ;  /* 0x0000008712847209 */ /* 0x000fe40007810000 */
[----:B------:R-:W-:Y:S01]  /*d0b0*/  FMNMX.FTZ R134, R16, R221, !PT ;  /* 0x000000dd10867209 */ /* 0x000fe20007810000 */
[----:B------:R-:W-:Y:S01]  /*d0c0*/  FFMA.FTZ R30, R3, UR5, R30 ;  /* 0x00000005031e7c23 */ /* 0x000fe2000801001e */
[----:B------:R-:W-:Y:S01]  /*d0d0*/  FMNMX.FTZ R135, R19, R132, !PT ;  /* 0x0000008413877209 */ /* 0x000fe20007810000 */
[----:B------:R-:W-:Y:S01]  /*d0e0*/  FFMA.FTZ R28, R3, UR5, R28 ;  /* 0x00000005031c7c23 */ /* 0x000fe2000801001c */
[----:B------:R-:W-:Y:S01]  /*d0f0*/  FMNMX.FTZ R221, R17, R134, !PT ;  /* 0x0000008611dd7209 */ /* 0x000fe20007810000 */
[----:B------:R-:W-:Y:S01]  /*d100*/  VIADD R3, R2, 0x38 ;  /* 0x0000003802037836 */ /* 0x000fe20000000000 */
[----:B------:R-:W-:Y:S01]  /*d110*/  FMNMX.FTZ R134, R22, R135, !PT ;  /* 0x0000008716867209 */ /* 0x000fe20007810000 */
[----:B------:R-:W-:Y:S01]  /*d120*/  VIADD R2, R2, 0x39 ;  /* 0x0000003902027836 */ /* 0x000fe20000000000 */
[----:B------:R-:W-:Y:S02]  /*d130*/  FMNMX.FTZ R132, R20, R221, !PT ;  /* 0x000000dd14847209 */ /* 0x000fe40007810000 */
[----:B------:R-:W-:Y:S02]  /*d140*/  FMNMX.FTZ R221, R23, R134, !PT ;  /* 0x0000008617dd7209 */ /* 0x000fe40007810000 */
[----:B------:R-:W-:Y:S02]  /*d150*/  FMNMX.FTZ R135, R21, R132, !PT ;  /* 0x0000008415877209 */ /* 0x000fe40007810000 */
[----:B------:R-:W-:Y:S02]  /*d160*/  FMNMX.FTZ R134, R26, R221, !PT ;  /* 0x000000dd1a867209 */ /* 0x000fe40007810000 */
[----:B------:R-:W-:Y:S02]  /*d170*/  FMNMX.FTZ R132, R24, R135, !PT ;  /* 0x0000008718847209 */ /* 0x000fe40007810000 */
[----:B------:R-:W-:Y:S02]  /*d180*/  I2FP.F32.S32 R218, R218 ;  /* 0x000000da00da7245 */ /* 0x000fe40000201400 */
[----:B------:R-:W-:Y:S02]  /*d190*/  FMNMX.FTZ R221, R27, R134, !PT ;  /* 0x000000861bdd7209 */ /* 0x000fe40007810000 */
[----:B------:R-:W-:Y:S01]  /*d1a0*/  FMNMX.FTZ R135, R25, R132, !PT ;  /* 0x0000008419877209 */ /* 0x000fe20007810000 */
[C---:B------:R-:W-:Y:S01]  /*d1b0*/  FFMA.FTZ R31, R218.reuse, UR5, R31 ;  /* 0x00000005da1f7c23 */ /* 0x040fe2000801001f */
[----:B------:R-:W-:Y:S01]  /*d1c0*/  I2FP.F32.S32 R3, R3 ;  /* 0x0000000300037245 */ /* 0x000fe20000201400 */
[----:B------:R-:W-:Y:S01]  /*d1d0*/  FFMA.FTZ R29, R218, UR5, R29 ;  /* 0x00000005da1d7c23 */ /* 0x000fe2000801001d */
        /* <DEDUP_REMOVED lines=8> */
[----:B------:R-:W-:Y:S01]  /*d260*/  FFMA.FTZ R33, R2, UR5, R33 ;  /* 0x0000000502217c23 */ /* 0x000fe20008010021 */
[----:B------:R-:W-:Y:S02]  /*d270*/  FMNMX.FTZ R2, R34, R3, !PT ;  /* 0x0000000322027209 */ /* 0x000fe40007810000 */
[----:B------:R-:W-:Y:S02]  /*d280*/  FMNMX.FTZ R134, R32, R135, !PT ;  /* 0x0000008720867209 */ /* 0x000fe40007810000 */
[----:B------:R-:W-:Y:S02]  /*d290*/  FMNMX.FTZ R135, R35, R2, !PT ;  /* 0x0000000223877209 */ /* 0x000fe40007810000 */
[----:B------:R-:W-:Y:S01]  /*d2a0*/  FMNMX.FTZ R134, R33, R134, !PT ;  /* 0x0000008621867209 */ /* 0x000fe20007810000 */
[----:B------:R-:W-:Y:S06]  /*d2b0*/  @P5 BRA `(.L_x_235) ;  /* 0xffffffe800145947 */ /* 0x000fec000383ffff */
.L_x_234:
[----:B--2---:R-:W1:Y:S01]  /*d2c0*/  SHFL.BFLY PT, R2, R135, 0x2, 0x1f ;  /* 0x0c401f0087027f89 */ /* 0x004e6200000e0000 */
[----:B------:R-:W-:Y:S07]  /*d2d0*/  UIADD3 UR20, UR20, -0x1, URZ ;  /* 0xffffffff14147890 */ /* 0x000fee000fffe03f */
[----:B------:R-:W2:Y:S08]  /*d2e0*/  SHFL.BFLY PT, R3, R134, 0x2, 0x1f ;  /* 0x0c401f0086037f89 */ /* 0x000eb000000e0000 */
[----:B------:R-:W-:Y:S08]  /*d2f0*/  LDSM.16.MT88.4 R140, [R194+0x12000] ;  /* 0x01200000c28c783b */ /* 0x000ff00000004200 */
[----:B------:R-:W-:Y:S08]  /*d300*/  LDSM.16.MT88.4 R144, [R193+0x12000] ;  /* 0x01200000c190783b */ /* 0x000ff00000004200 */
[----:B------:R-:W-:Y:S08]  /*d310*/  LDSM.16.MT88.4 R148, [R193+0x12800] ;  /* 0x01280000c194783b */ /* 0x000ff00000004200 */
[----:B------:R-:W-:Y:S08]  /*d320*/  LDSM.16.MT88.4 R152, [R192+0x12800] ;  /* 0x01280000c098783b */ /* 0x000ff00000004200 */
[----:B------:R-:W-:Y:S01]  /*d330*/  LDSM.16.MT88.4 R156, [R193+0x14800] ;  /* 0x01480000c19c783b */ /* 0x000fe20000004200 */
[----:B-1----:R-:W-:Y:S02]  /*d340*/  FMNMX.FTZ R136, R135, R2, !PT ;  /* 0x0000000287887209 */ /* 0x002fe40007810000 */
[----:B--2---:R-:W-:Y:S05]  /*d350*/  FMNMX.FTZ R137, R134, R3, !PT ;  /* 0x0000000386897209 */ /* 0x004fea0007810000 */
[----:B------:R-:W1:Y:S08]  /*d360*/  SHFL.BFLY PT, R3, R136, 0x1, 0x1f ;  /* 0x0c201f0088037f89 */ /* 0x000e7000000e0000 */
[----:B------:R-:W2:Y:S01]  /*d370*/  SHFL.BFLY PT, R132, R137, 0x1, 0x1f ;  /* 0x0c201f0089847f89 */ /* 0x000ea200000e0000 */
[----:B-1----:R-:W-:Y:S02]  /*d380*/  FMNMX.FTZ R3, R136, R3, !PT ;  /* 0x0000000388037209 */ /* 0x002fe40007810000 */
[----:B--2---:R-:W-:Y:S03]  /*d390*/  FMNMX.FTZ R132, R137, R132, !PT ;  /* 0x0000008489847209 */ /* 0x004fe60007810000 */
[C---:B------:R-:W-:Y:S01]  /*d3a0*/  FADD.FTZ R0, -R3.reuse, R0 ;  /* 0x0000000003007221 */ /* 0x040fe20000010100 */
[C---:B------:R-:W-:Y:S01]  /*d3b0*/  FMUL.FTZ R166, R3.reuse, UR4 ;  /* 0x0000000403a67c20 */ /* 0x040fe20008410000 */
[----:B------:R-:W-:Y:S01]  /*d3c0*/  FSETP.NEU.FTZ.AND P0, PT, R3, -INF , PT ;  /* 0xff8000000300780b */ /* 0x000fe20003f1d000 */
[----:B------:R-:W1:Y:S01]  /*d3d0*/  LDSM.16.MT88.4 R136, [R196+0x12000] ;  /* 0x01200000c488783b */ /* 0x000e620000004200 */
[----:B------:R-:W-:Y:S01]  /*d3e0*/  FADD.FTZ R2, -R132, R133 ;  /* 0x0000008584027221 */ /* 0x000fe20000010100 */
[----:B------:R-:W-:Y:S01]  /*d3f0*/  FMUL.FTZ R133, R0, UR4 ;  /* 0x0000000400857c20 */ /* 0x000fe20008410000 */
[----:B------:R-:W-:Y:S01]  /*d400*/  FSEL R166, R166, RZ, P0 ;  /* 0x000000ffa6a67208 */ /* 0x000fe20000000000 */
[----:B------:R-:W-:Y:S01]  /*d410*/  FMUL.FTZ R164, R132, UR4 ;  /* 0x0000000484a47c20 */ /* 0x000fe20008410000 */
[----:B------:R-:W-:Y:S01]  /*d420*/  FMUL.FTZ R134, R2, UR4 ;  /* 0x0000000402867c20 */ /* 0x000fe20008410000 */
[----:B------:R2:W3:Y:S01]  /*d430*/  MUFU.EX2 R0, R133 ;  /* 0x0000008500007308 */ /* 0x0004e20000000800 */
[----:B------:R-:W-:Y:S01]  /*d440*/  FSETP.NEU.FTZ.AND P0, PT, R132, -INF , PT ;  /* 0xff8000008400780b */ /* 0x000fe20003f1d000 */
[--C-:B------:R-:W-:Y:S01]  /*d450*/  FFMA.FTZ R165, R6, UR4, -R166.reuse ;  /* 0x0000000406a57c23 */ /* 0x100fe200080108a6 */
[--C-:B------:R-:W-:Y:S01]  /*d460*/  FFMA.FTZ R161, R7, UR4, -R166.reuse ;  /* 0x0000000407a17c23 */ /* 0x100fe200080108a6 */
[--C-:B------:R-:W-:Y:S01]  /*d470*/  FFMA.FTZ R160, R10, UR4, -R166.reuse ;  /* 0x000000040aa07c23 */ /* 0x100fe200080108a6 */
[----:B------:R-:W-:Y:S01]  /*d480*/  FSEL R164, R164, RZ, P0 ;  /* 0x000000ffa4a47208 */ /* 0x000fe20000000000 */
[--C-:B------:R-:W-:Y:S01]  /*d490*/  FFMA.FTZ R168, R14, UR4, -R166.reuse ;  /* 0x000000040ea87c23 */ /* 0x100fe200080108a6 */
[--C-:B------:R-:W-:Y:S03]  /*d4a0*/  FFMA.FTZ R169, R15, UR4, -R166.reuse ;  /* 0x000000040fa97c23 */ /* 0x100fe600080108a6 */
[----:B------:R4:W5:Y:S01]  /*d4b0*/  MUFU.EX2 R2, R134 ;  /* 0x0000008600027308 */ /* 0x0009620000000800 */
[----:B------:R-:W-:Y:S01]  /*d4c0*/  FFMA.FTZ R171, R18, UR4, -R166 ;  /* 0x0000000412ab7c23 */ /* 0x000fe200080108a6 */
[--C-:B------:R-:W-:Y:S01]  /*d4d0*/  FFMA.FTZ R167, R4, UR4, -R164.reuse ;  /* 0x0000000404a77c23 */ /* 0x100fe200080108a4 */
[--C-:B------:R-:W-:Y:S01]  /*d4e0*/  FFMA.FTZ R162, R5, UR4, -R164.reuse ;  /* 0x0000000405a27c23 */ /* 0x100fe200080108a4 */
[--C-:B------:R-:W-:Y:S01]  /*d4f0*/  FFMA.FTZ R163, R8, UR4, -R164.reuse ;  /* 0x0000000408a37c23 */ /* 0x100fe200080108a4 */
[--C-:B------:R-:W-:Y:S01]  /*d500*/  FFMA.FTZ R178, R24, UR4, -R164.reuse ;  /* 0x0000000418b27c23 */ /* 0x100fe200080108a4 */
[----:B------:R-:W-:Y:S01]  /*d510*/  FFMA.FTZ R179, R25, UR4, -R164 ;  /* 0x0000000419b37c23 */ /* 0x000fe200080108a4 */
[--C-:B------:R-:W-:Y:S03]  /*d520*/  FFMA.FTZ R170, R19, UR4, -R166.reuse ;  /* 0x0000000413aa7c23 */ /* 0x100fe600080108a6 */
[----:B------:R-:W-:Y:S01]  /*d530*/  MUFU.EX2 R165, R165 ;  /* 0x000000a500a57308 */ /* 0x000fe20000000800 */
[----:B--2---:R-:W-:Y:S01]  /*d540*/  FFMA.FTZ R133, R11, UR4, -R166 ;  /* 0x000000040b857c23 */ /* 0x004fe200080108a6 */
[C---:B---3--:R-:W-:Y:S01]  /*d550*/  FMUL.FTZ R6, R0.reuse, R130 ;  /* 0x0000008200067220 */ /* 0x048fe20000410000 */
[C---:B------:R-:W-:Y:S01]  /*d560*/  FMUL.FTZ R7, R0.reuse, R131 ;  /* 0x0000008300077220 */ /* 0x040fe20000410000 */
[C---:B------:R-:W-:Y:S01]  /*d570*/  FMUL.FTZ R10, R0.reuse, R126 ;  /* 0x0000007e000a7220 */ /* 0x040fe20000410000 */
[C---:B------:R-:W-:Y:S01]  /*d580*/  FMUL.FTZ R11, R0.reuse, R127 ;  /* 0x0000007f000b7220 */ /* 0x040fe20000410000 */
[C---:B------:R-:W-:Y:S01]  /*d590*/  FMUL.FTZ R38, R0.reuse, R38 ;  /* 0x0000002600267220 */ /* 0x040fe20000410000 */
[----:B------:R-:W-:Y:S03]  /*d5a0*/  FMUL.FTZ R39, R0, R39 ;  /* 0x0000002700277220 */ /* 0x000fe60000410000 */
[----:B------:R-:W2:Y:S01]  /*d5b0*/  MUFU.EX2 R161, R161 ;  /* 0x000000a100a17308 */ /* 0x000ea20000000800 */
[--C-:B----4-:R-:W-:Y:S01]  /*d5c0*/  FFMA.FTZ R134, R9, UR4, -R164.reuse ;  /* 0x0000000409867c23 */ /* 0x110fe200080108a4 */
[C---:B-----5:R-:W-:Y:S01]  /*d5d0*/  FMUL.FTZ R4, R2.reuse, R128 ;  /* 0x0000008002047220 */ /* 0x060fe20000410000 */
[C---:B------:R-:W-:Y:S01]  /*d5e0*/  FMUL.FTZ R5, R2.reuse, R129 ;  /* 0x0000008102057220 */ /* 0x040fe20000410000 */
[C---:B------:R-:W-:Y:S01]  /*d5f0*/  FMUL.FTZ R8, R2.reuse, R124 ;  /* 0x0000007c02087220 */ /* 0x040fe20000410000 */
[C---:B------:R-:W-:Y:S01]  /*d600*/  FMUL.FTZ R9, R2.reuse, R125 ;  /* 0x0000007d02097220 */ /* 0x040fe20000410000 */
[C---:B------:R-:W-:Y:S01]  /*d610*/  FMUL.FTZ R36, R2.reuse, R36 ;  /* 0x0000002402247220 */ /* 0x040fe20000410000 */
[----:B------:R-:W3:Y:S03]  /*d620*/  LDSM.16.MT88.4 R124, [R192+0x12000] ;  /* 0x01200000c07c783b */ /* 0x000ee60000004200 */
        /* <DEDUP_REMOVED lines=8> */
[----:B------:R-:W4:Y:S01]  /*d6b0*/  MUFU.EX2 R133, R133 ;  /* 0x0000008500857308 */ /* 0x000f220000000800 */
        /* <DEDUP_REMOVED lines=14> */
[C---:B------:R-:W-:Y:S03]  /*d7a0*/  FMUL.FTZ R56, R2.reuse, R56 ;  /* 0x0000003802387220 */ /* 0x040fe60000410000 */
[----:B------:R-:W2:Y:S01]  /*d7b0*/  MUFU.EX2 R162, R162 ;  /* 0x000000a200a27308 */ /* 0x000ea20000000800 */
[----:B----4-:R-:W-:Y:S01]  /*d7c0*/  F2FP.BF16.F32.PACK_AB R131, R133, R160 ;  /* 0x000000a08583723e */ /* 0x010fe200000010ff */
[----:B------:R-:W-:Y:S01]  /*d7d0*/  FMUL.FTZ R57, R2, R57 ;  /* 0x0000003902397220 */ /* 0x000fe20000410000 */
[C---:B------:R-:W-:Y:S01]  /*d7e0*/  FMUL.FTZ R62, R0.reuse, R62 ;  /* 0x0000003e003e7220 */ /* 0x040fe20000410000 */
[----:B------:R-:W-:Y:S01]  /*d7f0*/  FMUL.FTZ R63, R0, R63 ;  /* 0x0000003f003f7220 */ /* 0x000fe20000410000 */
[C---:B------:R-:W-:Y:S01]  /*d800*/  FMUL.FTZ R60, R2.reuse, R60 ;  /* 0x0000003c023c7220 */ /* 0x040fe20000410000 */
[----:B------:R-:W-:Y:S01]  /*d810*/  FMUL.FTZ R61, R2, R61 ;  /* 0x0000003d023d7220 */ /* 0x000fe20000410000 */
[C---:B------:R-:W-:Y:S03]  /*d820*/  FMUL.FTZ R14, R0.reuse, R122 ;  /* 0x0000007a000e7220 */ /* 0x040fe60000410000 */
[----:B------:R-:W-:Y:S01]  /*d830*/  MUFU.EX2 R163, R163 ;  /* 0x000000a300a37308 */ /* 0x000fe20000000800 */
[C---:B------:R-:W-:Y:S01]  /*d840*/  FMUL.FTZ R15, R0.reuse, R123 ;  /* 0x0000007b000f7220 */ /* 0x040fe20000410000 */
        /* <DEDUP_REMOVED lines=22> */
[----:B------:R-:W-:Y:S01]  /*d9b0*/  FMUL.FTZ R86, R0, R86 ;  /* 0x0000005600567220 */ /* 0x000fe20000410000 */
[----:B----4-:R-:W-:Y:S01]  /*d9c0*/  F2FP.BF16.F32.PACK_AB R130, R134, R163 ;  /* 0x000000a38682723e */ /* 0x010fe200000010ff */
[----:B------:R-:W-:Y:S01]  /*d9d0*/  FMUL.FTZ R87, R0, R87 ;  /* 0x0000005700577220 */ /* 0x000fe20000410000 */
[C---:B------:R-:W-:Y:S01]  /*d9e0*/  FMUL.FTZ R84, R2.reuse, R84 ;  /* 0x0000005402547220 */ /* 0x040fe20000410000 */
[----:B------:R-:W-:Y:S01]  /*d9f0*/  FMUL.FTZ R85, R2, R85 ;  /* 0x0000005502557220 */ /* 0x000fe20000410000 */
[C---:B------:R-:W-:Y:S01]  /*da00*/  FMUL.FTZ R90, R0.reuse, R90 ;  /* 0x0000005a005a7220 */ /* 0x040fe20000410000 */
[----:B------:R-:W-:Y:S01]  /*da10*/  FMUL.FTZ R91, R0, R91 ;  /* 0x0000005b005b7220 */ /* 0x000fe20000410000 */
[C---:B------:R-:W-:Y:S01]  /*da20*/  FMUL.FTZ R88, R2.reuse, R88 ;  /* 0x0000005802587220 */ /* 0x040fe20000410000 */
[C---:B-1----:R-:W-:Y:S01]  /*da30*/  HMMA.16816.F32.BF16 R4, R128.reuse, R136, R4 ;  /* 0x000000888004723c */ /* 0x042fe20000041804 */
[----:B------:R-:W-:Y:S04]  /*da40*/  MUFU.EX2 R168, R168 ;  /* 0x000000a800a87308 */ /* 0x000fe80000000800 */
[----:B------:R-:W-:Y:S01]  /*da50*/  FMUL.FTZ R89, R2, R89 ;  /* 0x0000005902597220 */ /* 0x000fe20000410000 */
[C---:B------:R-:W-:Y:S01]  /*da60*/  HMMA.16816.F32.BF16 R8, R128.reuse, R138, R8 ;  /* 0x0000008a8008723c */ /* 0x040fe20000041808 */
[----:B------:R-:W1:Y:S04]  /*da70*/  LDSM.16.MT88.4 R136, [R196+0x14000] ;  /* 0x01400000c488783b */ /* 0x000e680000004200 */
[----:B------:R-:W-:Y:S01]  /*da80*/  MUFU.EX2 R169, R169 ;  /* 0x000000a900a97308 */ /* 0x000fe20000000800 */
[C---:B------:R-:W-:Y:S01]  /*da90*/  FMUL.FTZ R94, R0.reuse, R94 ;  /* 0x0000005e005e7220 */ /* 0x040fe20000410000 */
[C---:B------:R-:W-:Y:S04]  /*daa0*/  HMMA.16816.F32.BF16 R36, R128.reuse, R140, R36 ;  /* 0x0000008c8024723c */ /* 0x040fe80000041824 */
[----:B------:R-:W-:Y:S02]  /*dab0*/  FMUL.FTZ R95, R0, R95 ;  /* 0x0000005f005f7220 */ /* 0x000fe40000410000 */
[C---:B------:R-:W-:Y:S01]  /*dac0*/  HMMA.16816.F32.BF16 R40, R128.reuse, R142, R40 ;  /* 0x0000008e8028723c */ /* 0x040fe20000041828 */
[----:B------:R-:W2:Y:S01]  /*dad0*/  LDSM.16.MT88.4 R140, [R194+0x14000] ;  /* 0x01400000c28c783b */ /* 0x000ea20000004200 */
[----:B------:R-:W-:Y:S03]  /*dae0*/  MUFU.EX2 R171, R171 ;  /* 0x000000ab00ab7308 */ /* 0x000fe60000000800 */
[C---:B------:R-:W-:Y:S01]  /*daf0*/  FMUL.FTZ R92, R2.reuse, R92 ;  /* 0x0000005c025c7220 */ /* 0x040fe20000410000 */
[C---:B------:R-:W-:Y:S06]  /*db00*/  HMMA.16816.F32.BF16 R44, R128.reuse, R144, R44 ;  /* 0x00000090802c723c */ /* 0x040fec000004182c */
[----:B------:R-:W4:Y:S01]  /*db10*/  MUFU.EX2 R170, R170 ;  /* 0x000000aa00aa7308 */ /* 0x000f220000000800 */
[----:B------:R-:W-:Y:S01]  /*db20*/  FMUL.FTZ R93, R2, R93 ;  /* 0x0000005d025d7220 */ /* 0x000fe20000410000 */
[C---:B------:R-:W-:Y:S01]  /*db30*/  HMMA.16816.F32.BF16 R48, R128.reuse, R146, R48 ;  /* 0x000000928030723c */ /* 0x040fe20000041830 */
[----:B------:R-:W-:Y:S02]  /*db40*/  LDSM.16.MT88.4 R144, [R194+0x12800] ;  /* 0x01280000c290783b */ /* 0x000fe40000004200 */
[C---:B------:R-:W-:Y:S03]  /*db50*/  FMUL.FTZ R98, R0.reuse, R98 ;  /* 0x0000006200627220 */ /* 0x040fe60000410000 */
[C---:B---3--:R-:W-:Y:S02]  /*db60*/  HMMA.16816.F32.BF16 R52, R128.reuse, R124, R52 ;  /* 0x0000007c8034723c */ /* 0x048fe40000041834 */
[----:B------:R-:W-:Y:S03]  /*db70*/  MUFU.EX2 R178, R178 ;  /* 0x000000b200b27308 */ /* 0x000fe60000000800 */
[----:B------:R-:W-:Y:S01]  /*db80*/  FMUL.FTZ R99, R0, R99 ;  /* 0x0000006300637220 */ /* 0x000fe20000410000 */
[C---:B------:R-:W-:Y:S01]  /*db90*/  HMMA.16816.F32.BF16 R56, R128.reuse, R126, R56 ;  /* 0x0000007e8038723c */ /* 0x040fe20000041838 */
[----:B------:R-:W3:Y:S05]  /*dba0*/  LDSM.16.MT88.4 R124, [R193+0x14000] ;  /* 0x01400000c17c783b */ /* 0x000eea0000004200 */
[----:B------:R-:W-:Y:S01]  /*dbb0*/  MUFU.EX2 R179, R179 ;  /* 0x000000b300b37308 */ /* 0x000fe20000000800 */
[C---:B------:R-:W-:Y:S01]  /*dbc0*/  FMUL.FTZ R96, R2.reuse, R96 ;  /* 0x0000006002607220 */ /* 0x040fe20000410000 */
[C---:B-1----:R-:W-:Y:S03]  /*dbd0*/  HMMA.16816.F32.BF16 R60, R128.reuse, R136, R60 ;  /* 0x00000088803c723c */ /* 0x042fe6000004183c */
[----:B------:R-:W-:Y:S03]  /*dbe0*/  FMUL.FTZ R97, R2, R97 ;  /* 0x0000006102617220 */ /* 0x000fe60000410000 */
[C---:B------:R-:W-:Y:S01]  /*dbf0*/  HMMA.16816.F32.BF16 R64, R128.reuse, R138, R64 ;  /* 0x0000008a8040723c */ /* 0x040fe20000041840 */
[----:B------:R-:W1:Y:S04]  /*dc00*/  LDSM.16.MT88.4 R136, [R192+0x14000] ;  /* 0x01400000c088783b */ /* 0x000e680000004200 */
[C---:B------:R-:W-:Y:S01]  /*dc10*/  FMUL.FTZ R102, R0.reuse, R102 ;  /* 0x0000006600667220 */ /* 0x040fe20000410000 */
[C---:B--2---:R-:W-:Y:S05]  /*dc20*/  HMMA.16816.F32.BF16 R68, R128.reuse, R140, R68 ;  /* 0x0000008c8044723c */ /* 0x044fea0000041844 */
[----:B------:R-:W-:Y:S01]  /*dc30*/  FMUL.FTZ R103, R0, R103 ;  /* 0x0000006700677220 */ /* 0x000fe20000410000 */
[C---:B------:R-:W-:Y:S01]  /*dc40*/  HMMA.16816.F32.BF16 R72, R128.reuse, R142, R72 ;  /* 0x0000008e8048723c */ /* 0x040fe20000041848 */
[----:B------:R-:W2:Y:S04]  /*dc50*/  LDSM.16.MT88.4 R140, [R196+0x16000] ;  /* 0x01600000c48c783b */ /* 0x000ea80000004200 */
[C---:B------:R-:W-:Y:S01]  /*dc60*/  FMUL.FTZ R100, R2.reuse, R100 ;  /* 0x0000006402647220 */ /* 0x040fe20000410000 */
[----:B------:R-:W-:Y:S01]  /*dc70*/  FMUL.FTZ R101, R2, R101 ;  /* 0x0000006502657220 */ /* 0x000fe20000410000 */
[C---:B------:R-:W-:Y:S01]  /*dc80*/  FMUL.FTZ R106, R0.reuse, R106 ;  /* 0x0000006a006a7220 */ /* 0x040fe20000410000 */
[----:B------:R-:W-:Y:S03]  /*dc90*/  FMUL.FTZ R107, R0, R107 ;  /* 0x0000006b006b7220 */ /* 0x000fe60000410000 */
[C---:B------:R-:W-:Y:S01]  /*dca0*/  FMUL.FTZ R104, R2.reuse, R104 ;  /* 0x0000006802687220 */ /* 0x040fe20000410000 */
[----:B------:R-:W-:Y:S01]  /*dcb0*/  FMUL.FTZ R105, R2, R105 ;  /* 0x0000006902697220 */ /* 0x000fe20000410000 */
[C---:B------:R-:W-:Y:S01]  /*dcc0*/  FMUL.FTZ R110, R0.reuse, R110 ;  /* 0x0000006e006e7220 */ /* 0x040fe20000410000 */
[----:B------:R-:W-:Y:S01]  /*dcd0*/  FMUL.FTZ R111, R0, R111 ;  /* 0x0000006f006f7220 */ /* 0x000fe20000410000 */
[C---:B------:R-:W-:Y:S01]  /*dce0*/  FMUL.FTZ R108, R2.reuse, R108 ;  /* 0x0000006c026c7220 */ /* 0x040fe20000410000 */
[----:B------:R-:W-:Y:S01]  /*dcf0*/  FMUL.FTZ R109, R2, R109 ;  /* 0x0000006d026d7220 */ /* 0x000fe20000410000 */
[C---:B---3--:R-:W-:Y:S03]  /*dd00*/  HMMA.16816.F32.BF16 R76, R128.reuse, R124, R76 ;  /* 0x0000007c804c723c */ /* 0x048fe6000004184c */
[--C-:B------:R-:W-:Y:S01]  /*dd10*/  FFMA.FTZ R172, R12, UR4, -R164.reuse ;  /* 0x000000040cac7c23 */ /* 0x100fe200080108a4 */
[C---:B------:R-:W-:Y:S01]  /*dd20*/  FMUL.FTZ R12, R2.reuse, R120 ;  /* 0x00000078020c7220 */ /* 0x040fe20000410000 */
[--C-:B------:R-:W-:Y:S01]  /*dd30*/  FFMA.FTZ R173, R13, UR4, -R164.reuse ;  /* 0x000000040dad7c23 */ /* 0x100fe200080108a4 */
[C---:B------:R-:W-:Y:S01]  /*dd40*/  HMMA.16816.F32.BF16 R80, R128.reuse, R126, R80 ;  /* 0x0000007e8050723c */ /* 0x040fe20000041850 */
[----:B------:R-:W3:Y:S02]  /*dd50*/  LDSM.16.MT88.4 R124, [R194+0x16000] ;  /* 0x01600000c27c783b */ /* 0x000ee40000004200 */
[----:B------:R-:W-:Y:S02]  /*dd60*/  MUFU.EX2 R172, R172 ;  /* 0x000000ac00ac7308 */ /* 0x000fe40000000800 */
[----:B------:R-:W-:Y:S01]  /*dd70*/  FMUL.FTZ R13, R2, R121 ;  /* 0x00000079020d7220 */ /* 0x000fe20000410000 */
[C---:B-1----:R-:W-:Y:S03]  /*dd80*/  HMMA.16816.F32.BF16 R84, R128.reuse, R136, R84 ;  /* 0x000000888054723c */ /* 0x042fe60000041854 */
[----:B------:R-:W-:Y:S02]  /*dd90*/  LDSM.16.MT88.4 R120, [R196+0x14800] ;  /* 0x01480000c478783b */ /* 0x000fe40000004200 */
[--C-:B------:R-:W-:Y:S01]  /*dda0*/  FFMA.FTZ R174, R16, UR4, -R164.reuse ;  /* 0x0000000410ae7c23 */ /* 0x100fe200080108a4 */
[C---:B------:R-:W-:Y:S01]  /*ddb0*/  HMMA.16816.F32.BF16 R88, R128.reuse, R138, R88 ;  /* 0x0000008a8058723c */ /* 0x040fe20000041858 */
[----:B------:R-:W1:Y:S04]  /*ddc0*/  MUFU.EX2 R173, R173 ;  /* 0x000000ad00ad7308 */ /* 0x000e680000000800 */
[----:B------:R-:W5:Y:S01]  /*ddd0*/  LDSM.16.MT88.4 R136, [R193+0x16000] ;  /* 0x01600000c188783b */ /* 0x000f620000004200 */
[C---:B--2---:R-:W-:Y:S05]  /*dde0*/  HMMA.16816.F32.BF16 R92, R128.reuse, R140, R92 ;  /* 0x0000008c805c723c */ /* 0x044fea000004185c */
[----:B------:R-:W-:Y:S01]  /*ddf0*/  MUFU.EX2 R174, R174 ;  /* 0x000000ae00ae7308 */ /* 0x000fe20000000800 */
[----:B------:R-:W-:Y:S01]  /*de00*/  FFMA.FTZ R175, R17, UR4, -R164 ;  /* 0x0000000411af7c23 */ /* 0x000fe200080108a4 */
[C---:B------:R-:W-:Y:S01]  /*de10*/  HMMA.16816.F32.BF16 R96, R128.reuse, R142, R96 ;  /* 0x0000008e8060723c */ /* 0x040fe20000041860 */
[----:B------:R-:W2:Y:S07]  /*de20*/  LDSM.16.MT88.4 R140, [R192+0x16000] ;  /* 0x01600000c08c783b */ /* 0x000eae0000004200 */
[----:B------:R-:W3:Y:S03]  /*de30*/  MUFU.EX2 R175, R175 ;  /* 0x000000af00af7308 */ /* 0x000ee60000000800 */
[C---:B------:R-:W-:Y:S01]  /*de40*/  FMUL.FTZ R18, R0.reuse, R118 ;  /* 0x0000007600127220 */ /* 0x040fe20000410000 */
[----:B------:R-:W-:Y:S01]  /*de50*/  FMUL.FTZ R19, R0, R119 ;  /* 0x0000007700137220 */ /* 0x000fe20000410000 */
[----:B----4-:R-:W-:Y:S01]  /*de60*/  F2FP.BF16.F32.PACK_AB R119, R170, R171 ;  /* 0x000000abaa77723e */ /* 0x010fe200000010ff */
[C---:B------:R-:W-:Y:S01]  /*de70*/  FMUL.FTZ R16, R2.reuse, R116 ;  /* 0x0000007402107220 */ /* 0x040fe20000410000 */
[----:B-1----:R-:W-:Y:S01]  /*de80*/  F2FP.BF16.F32.PACK_AB R116, R173, R172 ;  /* 0x000000acad74723e */ /* 0x002fe200000010ff */
[----:B------:R-:W-:Y:S01]  /*de90*/  FMUL.FTZ R17, R2, R117 ;  /* 0x0000007502117220 */ /* 0x000fe20000410000 */
[----:B------:R-:W-:Y:S01]  /*dea0*/  F2FP.BF16.F32.PACK_AB R117, R169, R168 ;  /* 0x000000a8a975723e */ /* 0x000fe200000010ff */
[C---:B------:R-:W-:Y:S01]  /*deb0*/  FMUL.FTZ R114, R0.reuse, R114 ;  /* 0x0000007200727220 */ /* 0x040fe20000410000 */
[----:B------:R-:W-:Y:S01]  /*dec0*/  FMUL.FTZ R115, R0, R115 ;  /* 0x0000007300737220 */ /* 0x000fe20000410000 */
[C---:B---3--:R-:W-:Y:S03]  /*ded0*/  HMMA.16816.F32.BF16 R100, R128.reuse, R124, R100 ;  /* 0x0000007c8064723c */ /* 0x048fe60000041864 */
[C---:B------:R-:W-:Y:S01]  /*dee0*/  FMUL.FTZ R112, R2.reuse, R112 ;  /* 0x0000007002707220 */ /* 0x040fe20000410000 */
[----:B------:R-:W-:Y:S01]  /*def0*/  FMUL.FTZ R113, R2, R113 ;  /* 0x0000007102717220 */ /* 0x000fe20000410000 */
[----:B------:R-:W-:Y:S01]  /*df00*/  F2FP.BF16.F32.PACK_AB R118, R175, R174 ;  /* 0x000000aeaf76723e */ /* 0x000fe200000010ff */
[C---:B------:R-:W-:Y:S01]  /*df10*/  HMMA.16816.F32.BF16 R104, R128.reuse, R126, R104 ;  /* 0x0000007e8068723c */ /* 0x040fe20000041868 */
[----:B------:R-:W1:Y:S04]  /*df20*/  LDSM.16.MT88.4 R124, [R196+0x12800] ;  /* 0x01280000c47c783b */ /* 0x000e680000004200 */
[----:B------:R-:W-:Y:S01]  /*df30*/  FFMA.FTZ R176, R22, UR4, -R166 ;  /* 0x0000000416b07c23 */ /* 0x000fe200080108a6 */
[----:B------:R-:W-:Y:S01]  /*df40*/  FFMA.FTZ R177, R21, UR4, -R164 ;  /* 0x0000000415b17c23 */ /* 0x000fe200080108a4 */
[----:B------:R-:W-:Y:S01]  /*df50*/  F2FP.BF16.F32.PACK_AB R22, R179, R178 ;  /* 0x000000b2b316723e */ /* 0x000fe200000010ff */
[----:B------:R-:W-:Y:S01]  /*df60*/  FFMA.FTZ R165, R0, R215, R165 ;  /* 0x000000d700a57223 */ /* 0x000fe200000100a5 */
[C---:B-----5:R-:W-:Y:S02]  /*df70*/  HMMA.16816.F32.BF16 R108, R128.reuse, R136, R108 ;  /* 0x00000088806c723c */ /* 0x060fe4000004186c */
[----:B------:R-:W-:Y:S01]  /*df80*/  MUFU.EX2 R176, R176 ;  /* 0x000000b000b07308 */ /* 0x000fe20000000800 */
[----:B------:R-:W-:Y:S01]  /*df90*/  MOV R0, R3 ;  /* 0x0000000300007202 */ /* 0x000fe20000000f00 */
[----:B------:R-:W-:Y:S01]  /*dfa0*/  FFMA.FTZ R167, R2, R219, R167 ;  /* 0x000000db02a77223 */ /* 0x000fe200000100a7 */
[----:B------:R-:W-:Y:S01]  /*dfb0*/  FADD.FTZ R165, R161, R165 ;  /* 0x000000a5a1a57221 */ /* 0x000fe20000010000 */
[C---:B------:R-:W-:Y:S01]  /*dfc0*/  HMMA.16816.F32.BF16 R12, R128.reuse, R138, R12 ;  /* 0x0000008a800c723c */ /* 0x040fe2000004180c */
[----:B------:R-:W3:Y:S05]  /*dfd0*/  LDSM.16.MT88.4 R136, [R194+0x14800] ;  /* 0x01480000c288783b */ /* 0x000eea0000004200 */
[----:B------:R-:W-:Y:S01]  /*dfe0*/  MUFU.EX2 R177, R177 ;  /* 0x000000b100b17308 */ /* 0x000fe20000000800 */
[----:B------:R-:W-:Y:S01]  /*dff0*/  FADD.FTZ R162, R162, R167 ;  /* 0x000000a7a2a27221 */ /* 0x000fe20000010000 */
[C---:B--2---:R-:W-:Y:S03]  /*e000*/  HMMA.16816.F32.BF16 R16, R128.reuse, R140, R16 ;  /* 0x0000008c8010723c */ /* 0x044fe60000041810 */
[----:B------:R-:W-:Y:S03]  /*e010*/  FADD.FTZ R160, R160, R165 ;  /* 0x000000a5a0a07221 */ /* 0x000fe60000010000 */
[----:B------:R-:W-:Y:S01]  /*e020*/  HMMA.16816.F32.BF16 R112, R128, R142, R112 ;  /* 0x0000008e8070723c */ /* 0x000fe20000041870 */
[----:B------:R-:W2:Y:S04]  /*e030*/  LDSM.16.MT88.4 R128, [R192+0x14800] ;  /* 0x01480000c080783b */ /* 0x000ea80000004200 */
[----:B------:R-:W-:Y:S01]  /*e040*/  FADD.FTZ R163, R163, R162 ;  /* 0x000000a2a3a37221 */ /* 0x000fe20000010000 */
[----:B------:R-:W-:Y:S03]  /*e050*/  FADD.FTZ R133, R133, R160 ;  /* 0x000000a085857221 */ /* 0x000fe60000010000 */
[----:B------:R-:W-:Y:S02]  /*e060*/  LDSM.16.MT88.4 R140, [R192+0x16800] ;  /* 0x01680000c08c783b */ /* 0x000fe40000004200 */
[----:B------:R-:W-:Y:S01]  /*e070*/  FADD.FTZ R163, R134, R163 ;  /* 0x000000a386a37221 */ /* 0x000fe20000010000 */
        /* <DEDUP_REMOVED lines=20> */
[----:B------:R-:W-:Y:S01]  /*e1c0*/  MOV R133, R132 ;  /* 0x0000008400857202 */ /* 0x000fe20000000f00 */
[C---:B------:R-:W-:Y:S06]  /*e1d0*/  HMMA.16816.F32.BF16 R60, R116.reuse, R120, R60 ;  /* 0x00000078743c723c */ /* 0x040fec000004183c */
[C---:B------:R-:W-:Y:S01]  /*e1e0*/  HMMA.16816.F32.BF16 R64, R116.reuse, R122, R64 ;  /* 0x0000007a7440723c */ /* 0x040fe20000041840 */
[----:B------:R-:W4:Y:S05]  /*e1f0*/  LDSM.16.MT88.4 R120, [R194+0x16800] ;  /* 0x01680000c278783b */ /* 0x000f2a0000004200 */
[C---:B---3--:R-:W-:Y:S06]  /*e200*/  HMMA.16816.F32.BF16 R68, R116.reuse, R136, R68 ;  /* 0x000000887444723c */ /* 0x048fec0000041844 */
[C---:B------:R-:W-:Y:S01]  /*e210*/  HMMA.16816.F32.BF16 R72, R116.reuse, R138, R72 ;  /* 0x0000008a7448723c */ /* 0x040fe20000041848 */
[----:B------:R-:W3:Y:S05]  /*e220*/  LDSM.16.MT88.4 R136, [R193+0x16800] ;  /* 0x01680000c188783b */ /* 0x000eea0000004200 */
[C---:B------:R-:W-:Y:S06]  /*e230*/  HMMA.16816.F32.BF16 R76, R116.reuse, R156, R76 ;  /* 0x0000009c744c723c */ /* 0x040fec000004184c */
[C---:B------:R-:W-:Y:S05]  /*e240*/  HMMA.16816.F32.BF16 R80, R116.reuse, R158, R80 ;  /* 0x0000009e7450723c */ /* 0x040fea0000041850 */
[--C-:B------:R-:W-:Y:S01]  /*e250*/  FFMA.FTZ R156, R26, UR4, -R166.reuse ;  /* 0x000000041a9c7c23 */ /* 0x100fe200080108a6 */
[C---:B--2---:R-:W-:Y:S05]  /*e260*/  HMMA.16816.F32.BF16 R84, R116.reuse, R128, R84 ;  /* 0x000000807454723c */ /* 0x044fea0000041854 */
[--C-:B------:R-:W-:Y:S01]  /*e270*/  FFMA.FTZ R159, R27, UR4, -R166.reuse ;  /* 0x000000041b9f7c23 */ /* 0x100fe200080108a6 */
[C---:B------:R-:W-:Y:S01]  /*e280*/  HMMA.16816.F32.BF16 R88, R116.reuse, R130, R88 ;  /* 0x000000827458723c */ /* 0x040fe20000041858 */
[----:B------:R-:W2:Y:S01]  /*e290*/  LDSM.16.MT88.4 R128, [R196+0x13000] ;  /* 0x01300000c480783b */ /* 0x000ea20000004200 */
[----:B------:R-:W-:Y:S03]  /*e2a0*/  MUFU.EX2 R156, R156 ;  /* 0x0000009c009c7308 */ /* 0x000fe60000000800 */
[----:B------:R-:W-:Y:S01]  /*e2b0*/  FFMA.FTZ R157, R23, UR4, -R166 ;  /* 0x00000004179d7c23 */ /* 0x000fe200080108a6 */
[C---:B-1----:R-:W-:Y:S03]  /*e2c0*/  HMMA.16816.F32.BF16 R92, R116.reuse, R124, R92 ;  /* 0x0000007c745c723c */ /* 0x042fe6000004185c */
[----:B------:R-:W-:Y:S03]  /*e2d0*/  LDSM.16.MT88.4 R24, [R196+0x15000] ;  /* 0x01500000c418783b */ /* 0x000fe60000004200 */
[----:B------:R-:W1:Y:S01]  /*e2e0*/  MUFU.EX2 R159, R159 ;  /* 0x0000009f009f7308 */ /* 0x000e620000000800 */
[----:B------:R-:W-:Y:S01]  /*e2f0*/  FFMA.FTZ R158, R20, UR4, -R164 ;  /* 0x00000004149e7c23 */ /* 0x000fe200080108a4 */
[C---:B------:R-:W-:Y:S03]  /*e300*/  HMMA.16816.F32.BF16 R96, R116.reuse, R126, R96 ;  /* 0x0000007e7460723c */ /* 0x040fe60000041860 */
[----:B------:R-:W5:Y:S03]  /*e310*/  LDSM.16.MT88.4 R124, [R193+0x13000] ;  /* 0x01300000c17c783b */ /* 0x000f660000004200 */
[C---:B----4-:R-:W-:Y:S02]  /*e320*/  HMMA.16816.F32.BF16 R100, R116.reuse, R120, R100 ;  /* 0x000000787464723c */ /* 0x050fe40000041864 */
[----:B------:R-:W4:Y:S04]  /*e330*/  MUFU.EX2 R157, R157 ;  /* 0x0000009d009d7308 */ /* 0x000f280000000800 */
[C---:B------:R-:W-:Y:S01]  /*e340*/  HMMA.16816.F32.BF16 R104, R116.reuse, R122, R104 ;  /* 0x0000007a7468723c */ /* 0x040fe20000041868 */
[----:B------:R-:W5:Y:S05]  /*e350*/  LDSM.16.MT88.4 R120, [R194+0x15000] ;  /* 0x01500000c278783b */ /* 0x000f6a0000004200 */
[----:B------:R-:W2:Y:S01]  /*e360*/  MUFU.EX2 R158, R158 ;  /* 0x0000009e009e7308 */ /* 0x000ea20000000800 */
[----:B-1----:R-:W-:Y:S01]  /*e370*/  F2FP.BF16.F32.PACK_AB R23, R159, R156 ;  /* 0x0000009c9f17723e */ /* 0x002fe200000010ff */
[C---:B---3--:R-:W-:Y:S06]  /*e380*/  HMMA.16816.F32.BF16 R108, R116.reuse, R136, R108 ;  /* 0x00000088746c723c */ /* 0x048fec000004186c */
[C---:B------:R-:W-:Y:S01]  /*e390*/  HMMA.16816.F32.BF16 R12, R116.reuse, R138, R12 ;  /* 0x0000008a740c723c */ /* 0x040fe2000004180c */
[----:B------:R-:W1:Y:S04]  /*e3a0*/  LDSM.16.MT88.4 R136, [R193+0x15000] ;  /* 0x01500000c188783b */ /* 0x000e680000004200 */
[----:B----4-:R-:W-:Y:S01]  /*e3b0*/  F2FP.BF16.F32.PACK_AB R21, R157, R176 ;  /* 0x000000b09d15723e */ /* 0x010fe200000010ff */
[C---:B------:R-:W-:Y:S05]  /*e3c0*/  HMMA.16816.F32.BF16 R16, R116.reuse, R140, R16 ;  /* 0x0000008c7410723c */ /* 0x040fea0000041810 */
[----:B--2---:R-:W-:Y:S01]  /*e3d0*/  F2FP.BF16.F32.PACK_AB R20, R177, R158 ;  /* 0x0000009eb114723e */ /* 0x004fe200000010ff */
[----:B------:R-:W-:Y:S01]  /*e3e0*/  HMMA.16816.F32.BF16 R112, R116, R142, R112 ;  /* 0x0000008e7470723c */ /* 0x000fe20000041870 */
[----:B------:R-:W2:Y:S04]  /*e3f0*/  LDSM.16.MT88.4 R116, [R196+0x17000] ;  /* 0x01700000c474783b */ /* 0x000ea80000004200 */
[--C-:B------:R-:W-:Y:S01]  /*e400*/  FFMA.FTZ R140, R30, UR4, -R166.reuse ;  /* 0x000000041e8c7c23 */ /* 0x100fe200080108a6 */
[C---:B------:R-:W-:Y:S05]  /*e410*/  HMMA.16816.F32.BF16 R4, R20.reuse, R128, R4 ;  /* 0x000000801404723c */ /* 0x040fea0000041804 */
[--C-:B------:R-:W-:Y:S01]  /*e420*/  FFMA.FTZ R141, R31, UR4, -R166.reuse ;  /* 0x000000041f8d7c23 */ /* 0x100fe200080108a6 */
[C---:B------:R-:W-:Y:S01]  /*e430*/  HMMA.16816.F32.BF16 R8, R20.reuse, R130, R8 ;  /* 0x000000821408723c */ /* 0x040fe20000041808 */
[----:B------:R-:W-:Y:S04]  /*e440*/  MUFU.EX2 R140, R140 ;  /* 0x0000008c008c7308 */ /* 0x000fe80000000800 */
[--C-:B------:R-:W-:Y:S01]  /*e450*/  FFMA.FTZ R142, R34, UR4, -R166.reuse ;  /* 0x00000004228e7c23 */ /* 0x100fe200080108a6 */
[C---:B------:R-:W-:Y:S05]  /*e460*/  HMMA.16816.F32.BF16 R36, R20.reuse, R144, R36 ;  /* 0x000000901424723c */ /* 0x040fea0000041824 */
[----:B------:R-:W3:Y:S01]  /*e470*/  MUFU.EX2 R141, R141 ;  /* 0x0000008d008d7308 */ /* 0x000ee20000000800 */
[----:B------:R-:W-:Y:S01]  /*e480*/  FFMA.FTZ R166, R35, UR4, -R166 ;  /* 0x0000000423a67c23 */ /* 0x000fe200080108a6 */
[C---:B------:R-:W-:Y:S04]  /*e490*/  HMMA.16816.F32.BF16 R40, R20.reuse, R146, R40 ;  /* 0x000000921428723c */ /* 0x040fe80000041828 */
[--C-:B------:R-:W-:Y:S02]  /*e4a0*/  FFMA.FTZ R144, R28, UR4, -R164.reuse ;  /* 0x000000041c907c23 */ /* 0x100fe400080108a4 */
[C---:B-----5:R-:W-:Y:S02]  /*e4b0*/  HMMA.16816.F32.BF16 R44, R20.reuse, R124, R44 ;  /* 0x0000007c142c723c */ /* 0x060fe4000004182c */
[----:B------:R-:W-:Y:S03]  /*e4c0*/  MUFU.EX2 R142, R142 ;  /* 0x0000008e008e7308 */ /* 0x000fe60000000800 */
[--C-:B------:R-:W-:Y:S01]  /*e4d0*/  FFMA.FTZ R145, R29, UR4, -R164.reuse ;  /* 0x000000041d917c23 */ /* 0x100fe200080108a4 */
[C---:B------:R-:W-:Y:S01]  /*e4e0*/  HMMA.16816.F32.BF16 R48, R20.reuse, R126, R48 ;  /* 0x0000007e1430723c */ /* 0x040fe20000041830 */
[----:B------:R-:W-:Y:S05]  /*e4f0*/  LDSM.16.MT88.4 R124, [R192+0x17000] ;  /* 0x01700000c07c783b */ /* 0x000fea0000004200 */
[----:B------:R-:W4:Y:S01]  /*e500*/  MUFU.EX2 R143, R166 ;  /* 0x000000a6008f7308 */ /* 0x000f220000000800 */
[--C-:B------:R-:W-:Y:S01]  /*e510*/  FFMA.FTZ R146, R32, UR4, -R164.reuse ;  /* 0x0000000420927c23 */ /* 0x100fe200080108a4 */
[C---:B------:R-:W-:Y:S01]  /*e520*/  HMMA.16816.F32.BF16 R52, R20.reuse, R148, R52 ;  /* 0x000000941434723c */ /* 0x040fe20000041834 */
[----:B------:R-:W-:Y:S02]  /*e530*/  LDSM.16.MT88.4 R28, [R196+0x13800] ;  /* 0x01380000c41c783b */ /* 0x000fe40000004200 */
[----:B------:R-:W-:Y:S03]  /*e540*/  FFMA.FTZ R164, R33, UR4, -R164 ;  /* 0x0000000421a47c23 */ /* 0x000fe600080108a4 */
[C---:B------:R-:W-:Y:S02]  /*e550*/  HMMA.16816.F32.BF16 R56, R20.reuse, R150, R56 ;  /* 0x000000961438723c */ /* 0x040fe40000041838 */
[----:B------:R-:W-:Y:S01]  /*e560*/  MUFU.EX2 R144, R144 ;  /* 0x0000009000907308 */ /* 0x000fe20000000800 */
[----:B------:R-:W-:Y:S03]  /*e570*/  LDSM.16.MT88.4 R32, [R196+0x15800] ;  /* 0x01580000c420783b */ /* 0x000fe60000004200 */
[C---:B------:R-:W-:Y:S06]  /*e580*/  HMMA.16816.F32.BF16 R60, R20.reuse, R24, R60 ;  /* 0x00000018143c723c */ /* 0x040fec000004183c */
[----:B------:R-:W5:Y:S01]  /*e590*/  MUFU.EX2 R145, R145 ;  /* 0x0000009100917308 */ /* 0x000f620000000800 */
[----:B------:R-:W-:Y:S01]  /*e5a0*/  FADD.FTZ R176, R176, R171 ;  /* 0x000000abb0b07221 */ /* 0x000fe20000010000 */
[C---:B------:R-:W-:Y:S01]  /*e5b0*/  HMMA.16816.F32.BF16 R64, R20.reuse, R26, R64 ;  /* 0x0000001a1440723c */ /* 0x040fe20000041840 */
[----:B------:R-:W3:Y:S07]  /*e5c0*/  LDSM.16.MT88.4 R24, [R194+0x17000] ;  /* 0x01700000c218783b */ /* 0x000eee0000004200 */
[----:B------:R-:W-:Y:S01]  /*e5d0*/  MUFU.EX2 R146, R146 ;  /* 0x0000009200927308 */ /* 0x000fe20000000800 */
[C---:B------:R-:W-:Y:S03]  /*e5e0*/  HMMA.16816.F32.BF16 R68, R20.reuse, R120, R68 ;  /* 0x000000781444723c */ /* 0x040fe60000041844 */
[----:B------:R-:W-:Y:S03]  /*e5f0*/  FADD.FTZ R158, R158, R175 ;  /* 0x000000af9e9e7221 */ /* 0x000fe60000010000 */
[C---:B------:R-:W-:Y:S01]  /*e600*/  HMMA.16816.F32.BF16 R72, R20.reuse, R122, R72 ;  /* 0x0000007a1448723c */ /* 0x040fe20000041848 */
[----:B------:R-:W4:Y:S02]  /*e610*/  LDSM.16.MT88.4 R120, [R193+0x17000] ;  /* 0x01700000c178783b */ /* 0x000f240000004200 */
[----:B------:R-:W5:Y:S02]  /*e620*/  MUFU.EX2 R147, R164 ;  /* 0x000000a400937308 */ /* 0x000f640000000800 */
[----:B------:R-:W-:Y:S01]  /*e630*/  FADD.FTZ R157, R157, R176 ;  /* 0x000000b09d9d7221 */ /* 0x000fe20000010000 */
[C---:B-1----:R-:W-:Y:S05]  /*e640*/  HMMA.16816.F32.BF16 R76, R20.reuse, R136, R76 ;  /* 0x00000088144c723c */ /* 0x042fea000004184c */
[----:B------:R-:W-:Y:S01]  /*e650*/  FADD.FTZ R177, R177, R158 ;  /* 0x0000009eb1b17221 */ /* 0x000fe20000010000 */
[C---:B------:R-:W-:Y:S01]  /*e660*/  HMMA.16816.F32.BF16 R80, R20.reuse, R138, R80 ;  /* 0x0000008a1450723c */ /* 0x040fe20000041850 */
[----:B------:R-:W-:Y:S04]  /*e670*/  LDSM.16.MT88.4 R136, [R193+0x13800] ;  /* 0x01380000c188783b */ /* 0x000fe80000004200 */
[----:B------:R-:W-:Y:S01]  /*e680*/  FADD.FTZ R156, R156, R157 ;  /* 0x0000009d9c9c7221 */ /* 0x000fe20000010000 */
[C---:B------:R-:W-:Y:S05]  /*e690*/  HMMA.16816.F32.BF16 R84, R20.reuse, R152, R84 ;  /* 0x000000981454723c */ /* 0x040fea0000041854 */
[----:B------:R-:W-:Y:S01]  /*e6a0*/  FADD.FTZ R178, R178, R177 ;  /* 0x000000b1b2b27221 */ /* 0x000fe20000010000 */
[C---:B------:R-:W-:Y:S05]  /*e6b0*/  HMMA.16816.F32.BF16 R88, R20.reuse, R154, R88 ;  /* 0x0000009a1458723c */ /* 0x040fea0000041858 */
[----:B------:R-:W-:Y:S01]  /*e6c0*/  FADD.FTZ R159, R159, R156 ;  /* 0x0000009c9f9f7221 */ /* 0x000fe20000010000 */
[C---:B--2---:R-:W-:Y:S05]  /*e6d0*/  HMMA.16816.F32.BF16 R92, R20.reuse, R116, R92 ;  /* 0x00000074145c723c */ /* 0x044fea000004185c */
[----:B------:R-:W-:Y:S01]  /*e6e0*/  FADD.FTZ R179, R179, R178 ;  /* 0x000000b2b3b37221 */ /* 0x000fe20000010000 */
[C---:B------:R-:W-:Y:S01]  /*e6f0*/  HMMA.16816.F32.BF16 R96, R20.reuse, R118, R96 ;  /* 0x000000761460723c */ /* 0x040fe20000041860 */
[----:B------:R-:W1:Y:S05]  /*e700*/  LDSM.16.MT88.4 R116, [R194+0x13800] ;  /* 0x01380000c274783b */ /* 0x000e6a0000004200 */
[C---:B---3--:R-:W-:Y:S06]  /*e710*/  HMMA.16816.F32.BF16 R100, R20.reuse, R24, R100 ;  /* 0x000000181464723c */ /* 0x048fec0000041864 */
[C---:B------:R-:W-:Y:S01]  /*e720*/  HMMA.16816.F32.BF16 R104, R20.reuse, R26, R104 ;  /* 0x0000001a1468723c */ /* 0x040fe20000041868 */
[----:B------:R-:W2:Y:S05]  /*e730*/  LDSM.16.MT88.4 R24, [R192+0x13800] ;  /* 0x01380000c018783b */ /* 0x000eaa0000004200 */
[C---:B----4-:R-:W-:Y:S06]  /*e740*/  HMMA.16816.F32.BF16 R108, R20.reuse, R120, R108 ;  /* 0x00000078146c723c */ /* 0x050fec000004186c */
[C---:B------:R-:W-:Y:S01]  /*e750*/  HMMA.16816.F32.BF16 R12, R20.reuse, R122, R12 ;  /* 0x0000007a140c723c */ /* 0x040fe2000004180c */
[----:B------:R-:W3:Y:S05]  /*e760*/  LDSM.16.MT88.4 R120, [R194+0x15800] ;  /* 0x01580000c278783b */ /* 0x000eea0000004200 */
[C---:B------:R-:W-:Y:S06]  /*e770*/  HMMA.16816.F32.BF16 R16, R20.reuse, R124, R16 ;  /* 0x0000007c1410723c */ /* 0x040fec0000041810 */
[----:B------:R-:W-:Y:S07]  /*e780*/  HMMA.16816.F32.BF16 R112, R20, R126, R112 ;  /* 0x0000007e1470723c */ /* 0x000fee0000041870 */
[----:B------:R-:W-:Y:S01]  /*e790*/  F2FP.BF16.F32.PACK_AB R21, R141, R140 ;  /* 0x0000008c8d15723e */ /* 0x000fe200000010ff */
[----:B------:R-:W-:Y:S03]  /*e7a0*/  FADD.FTZ R140, R140, R159 ;  /* 0x0000009f8c8c7221 */ /* 0x000fe60000010000 */
[----:B------:R-:W-:Y:S01]  /*e7b0*/  F2FP.BF16.F32.PACK_AB R23, R143, R142 ;  /* 0x0000008e8f17723e */ /* 0x000fe200000010ff */
[----:B------:R-:W-:Y:S01]  /*e7c0*/  FADD.FTZ R141, R141, R140 ;  /* 0x0000008c8d8d7221 */ /* 0x000fe20000010000 */
[----:B-----5:R-:W-:Y:S01]  /*e7d0*/  F2FP.BF16.F32.PACK_AB R20, R145, R144 ;  /* 0x000000909114723e */ /* 0x020fe200000010ff */
[----:B------:R-:W-:Y:S01]  /*e7e0*/  FADD.FTZ R144, R144, R179 ;  /* 0x000000b390907221 */ /* 0x000fe20000010000 */
[----:B------:R-:W-:Y:S01]  /*e7f0*/  F2FP.BF16.F32.PACK_AB R22, R147, R146 ;  /* 0x000000929316723e */ /* 0x000fe200000010ff */
[----:B------:R-:W-:Y:S02]  /*e800*/  FADD.FTZ R142, R142, R141 ;  /* 0x0000008d8e8e7221 */ /* 0x000fe40000010000 */
[----:B------:R-:W-:Y:S02]  /*e810*/  FADD.FTZ R145, R145, R144 ;  /* 0x0000009091917221 */ /* 0x000fe40000010000 */
[----:B------:R-:W-:Y:S02]  /*e820*/  FADD.FTZ R215, R143, R142 ;  /* 0x0000008e8fd77221 */ /* 0x000fe40000010000 */
[C---:B------:R-:W-:Y:S01]  /*e830*/  HMMA.16816.F32.BF16 R128, R20.reuse, R28, R4 ;  /* 0x0000001c1480723c */ /* 0x040fe20000041804 */
[----:B------:R-:W4:Y:S02]  /*e840*/  LDSM.16.MT88.4 R4, [R193+0x15800] ;  /* 0x01580000c104783b */ /* 0x000f240000004200 */
[----:B------:R-:W-:Y:S03]  /*e850*/  FADD.FTZ R146, R146, R145 ;  /* 0x0000009192927221 */ /* 0x000fe60000010000 */
[C---:B------:R-:W-:Y:S03]  /*e860*/  HMMA.16816.F32.BF16 R124, R20.reuse, R30, R8 ;  /* 0x0000001e147c723c */ /* 0x040fe60000041808 */
[----:B------:R-:W5:Y:S02]  /*e870*/  LDSM.16.MT88.4 R8, [R192+0x15800] ;  /* 0x01580000c008783b */ /* 0x000f640000004200 */
[----:B------:R-:W-:Y:S01]  /*e880*/  FADD.FTZ R219, R147, R146 ;  /* 0x0000009293db7221 */ /* 0x000fe20000010000 */
[C---:B-1----:R-:W-:Y:S05]  /*e890*/  HMMA.16816.F32.BF16 R36, R20.reuse, R116, R36 ;  /* 0x000000741424723c */ /* 0x042fea0000041824 */
[----:B------:R-:W1:Y:S01]  /*e8a0*/  LDSM.16.MT88.4 R28, [R196+0x17800] ;  /* 0x01780000c41c783b */ /* 0x000e620000004200 */
[C---:B------:R-:W-:Y:S06]  /*e8b0*/  HMMA.16816.F32.BF16 R40, R20.reuse, R118, R40 ;  /* 0x000000761428723c */ /* 0x040fec0000041828 */
[C---:B------:R-:W-:Y:S06]  /*e8c0*/  HMMA.16816.F32.BF16 R44, R20.reuse, R136, R44 ;  /* 0x00000088142c723c */ /* 0x040fec000004182c */
[C---:B------:R-:W-:Y:S01]  /*e8d0*/  HMMA.16816.F32.BF16 R48, R20.reuse, R138, R48 ;  /* 0x0000008a1430723c */ /* 0x040fe20000041830 */
[----:B------:R-:W-:Y:S05]  /*e8e0*/  LDSM.16.MT88.4 R136, [R192+0x17800] ;  /* 0x01780000c088783b */ /* 0x000fea0000004200 */
[C---:B--2---:R-:W-:Y:S06]  /*e8f0*/  HMMA.16816.F32.BF16 R52, R20.reuse, R24, R52 ;  /* 0x000000181434723c */ /* 0x044fec0000041834 */
[C---:B------:R-:W-:Y:S01]  /*e900*/  HMMA.16816.F32.BF16 R56, R20.reuse, R26, R56 ;  /* 0x0000001a1438723c */ /* 0x040fe20000041838 */
[----:B------:R-:W2:Y:S05]  /*e910*/  LDSM.16.MT88.4 R24, [R194+0x17800] ;  /* 0x01780000c218783b */ /* 0x000eaa0000004200 */
[C---:B------:R-:W-:Y:S06]  /*e920*/  HMMA.16816.F32.BF16 R60, R20.reuse, R32, R60 ;  /* 0x00000020143c723c */ /* 0x040fec000004183c */
[C---:B------:R-:W-:Y:S01]  /*e930*/  HMMA.16816.F32.BF16 R64, R20.reuse, R34, R64 ;  /* 0x000000221440723c */ /* 0x040fe20000041840 */
[----:B------:R-:W2:Y:S05]  /*e940*/  LDSM.16.MT88.4 R32, [R193+0x17800] ;  /* 0x01780000c120783b */ /* 0x000eaa0000004200 */
[C---:B---3--:R-:W-:Y:S06]  /*e950*/  HMMA.16816.F32.BF16 R68, R20.reuse, R120, R68 ;  /* 0x000000781444723c */ /* 0x048fec0000041844 */
[C---:B------:R-:W-:Y:S06]  /*e960*/  HMMA.16816.F32.BF16 R72, R20.reuse, R122, R72 ;  /* 0x0000007a1448723c */ /* 0x040fec0000041848 */
[C---:B----4-:R-:W-:Y:S06]  /*e970*/  HMMA.16816.F32.BF16 R76, R20.reuse, R4, R76 ;  /* 0x00000004144c723c */ /* 0x050fec000004184c */
[C---:B------:R-:W-:Y:S06]  /*e980*/  HMMA.16816.F32.BF16 R80, R20.reuse, R6, R80 ;  /* 0x000000061450723c */ /* 0x040fec0000041850 */
[C---:B-----5:R-:W-:Y:S06]  /*e990*/  HMMA.16816.F32.BF16 R84, R20.reuse, R8, R84 ;  /* 0x000000081454723c */ /* 0x060fec0000041854 */
[C---:B------:R-:W-:Y:S06]  /*e9a0*/  HMMA.16816.F32.BF16 R88, R20.reuse, R10, R88 ;  /* 0x0000000a1458723c */ /* 0x040fec0000041858 */
[C---:B-1----:R-:W-:Y:S06]  /*e9b0*/  HMMA.16816.F32.BF16 R92, R20.reuse, R28, R92 ;  /* 0x0000001c145c723c */ /* 0x042fec000004185c */
[C---:B------:R-:W-:Y:S06]  /*e9c0*/  HMMA.16816.F32.BF16 R96, R20.reuse, R30, R96 ;  /* 0x0000001e1460723c */ /* 0x040fec0000041860 */
[C---:B--2---:R-:W-:Y:S06]  /*e9d0*/  HMMA.16816.F32.BF16 R100, R20.reuse, R24, R100 ;  /* 0x000000181464723c */ /* 0x044fec0000041864 */
[C---:B------:R-:W-:Y:S06]  /*e9e0*/  HMMA.16816.F32.BF16 R104, R20.reuse, R26, R104 ;  /* 0x0000001a1468723c */ /* 0x040fec0000041868 */
[C---:B------:R-:W-:Y:S06]  /*e9f0*/  HMMA.16816.F32.BF16 R108, R20.reuse, R32, R108 ;  /* 0x00000020146c723c */ /* 0x040fec000004186c */
[C---:B------:R-:W-:Y:S06]  /*ea00*/  HMMA.16816.F32.BF16 R120, R20.reuse, R34, R12 ;  /* 0x000000221478723c */ /* 0x040fec000004180c */
[C---:B------:R-:W-:Y:S06]  /*ea10*/  HMMA.16816.F32.BF16 R116, R20.reuse, R136, R16 ;  /* 0x000000881474723c */ /* 0x040fec0000041810 */
[----:B------:R-:W-:Y:S01]  /*ea20*/  HMMA.16816.F32.BF16 R112, R20, R138, R112 ;  /* 0x0000008a1470723c */ /* 0x000fe20000041870 */
[----:B------:R-:W-:Y:S11]  /*ea30*/  @!UPT UIADD3 URZ, URZ, URZ, URZ ;  /* 0x0000003f3f3ff290 */ /* 0x000ff6000fffe03f */
[----:B------:R-:W-:Y:S01]  /*ea40*/  @!UPT UIADD3 URZ, URZ, URZ, URZ ;  /* 0x0000003f3f3ff290 */ /* 0x000fe2000fffe03f */
[----:B------:R-:W-:Y:S11]  /*ea50*/  @P5 BRA `(.L_x_233) ;  /* 0xffffffd400285947 */ /* 0x000ff6000383ffff */
.L_x_232:
        /* <DEDUP_REMOVED lines=12> */
[----:B------:R-:W1:Y:S04]  /*eb20*/  SHFL.BFLY PT, R10, R5, 0x1, 0x1f ;  /* 0x0c201f00050a7f89 */ /* 0x000e6800000e0000 */
        /* <DEDUP_REMOVED lines=100> */
[----:B------:R-:W-:Y:S01]  /*f170*/  @UP0 ULDC.64 UR4, c[0x0][0x298] ;  /* 0x0000a60000040ab9 */ /* 0x000fe20000000a00 */
[----:B------:R-:W-:Y:S01]  /*f180*/  F2FP.BF16.F32.PACK_AB R128, R129, R128 ;  /* 0x000000808180723e */ /* 0x000fe200000010ff */
[----:B------:R-:W-:Y:S01]  /*f190*/  @UP0 UIMAD.WIDE.U32 UR8, UR15, UR4, URZ ;  /* 0x000000040f0802a5 */ /* 0x000fe2000f8e003f */
        /* <DEDUP_REMOVED lines=103> */
.L_x_236:
        /* <DEDUP_REMOVED lines=24> */
.L_x_237:
        /* <DEDUP_REMOVED lines=111> */
.L_x_239:
[----:B------:R-:W-:Y:S05]  /*10080*/  BSYNC B0 ;  /* 0x0000000000007941 */ /* 0x000fea0003800000 */
.L_x_238:
        /* <DEDUP_REMOVED lines=38> */
.L_x_241:
[----:B------:R-:W-:Y:S05]  /*102f0*/  BSYNC B0 ;  /* 0x0000000000007941 */ /* 0x000fea0003800000 */
.L_x_240:
        /* <DEDUP_REMOVED lines=24> */
.L_x_243:
[----:B------:R-:W-:Y:S05]  /*10480*/  BSYNC B0 ;  /* 0x0000000000007941 */ /* 0x000fea0003800000 */
.L_x_242:
        /* <DEDUP_REMOVED lines=24> */
.L_x_245:
[----:B------:R-:W-:Y:S05]  /*10610*/  BSYNC B0 ;  /* 0x0000000000007941 */ /* 0x000fea0003800000 */
.L_x_244:
        /* <DEDUP_REMOVED lines=23> */
.L_x_202:
        /* <DEDUP_REMOVED lines=11> */
[----:B------:R-:W-:Y:S01]  /*10840*/  @UP4 ULDC.64 UR6, c[0x0][0x298] ;  /* 0x0000a60000064ab9 */ /* 0x000fe20000000a00 */
[----:B------:R-:W-:Y:S01]  /*10850*/  @!UP4 USHF.R.S32.HI UR9, URZ, 0x1f, UR26 ;  /* 0x0000001f3f09c899 */ /* 0x000fe2000801141a */
[----:B------:R-:W-:Y:S01]  /*10860*/  SHF.R.S32.HI R16, RZ, 0x3, R16 ;  /* 0x00000003ff107819 */ /* 0x000fe20000011410 */
[----:B------:R-:W-:Y:S01]  /*10870*/  @UP4 UIMAD.WIDE.U32 UR10, UR15, UR6, URZ ;  /* 0x000000060f0a42a5 */ /* 0x000fe2000f8e003f */
[----:B------:R-:W-:Y:S01]  /*10880*/  IMAD.IADD R4, R4, 0x1, -R3 ;  /* 0x0000000104047824 */ /* 0x000fe200078e0a03 */
[----:B------:R-:W-:Y:S01]  /*10890*/  @!UP4 ULDC.64 UR4, c[0x0][0x290] ;  /* 0x0000a4000004cab9 */ /* 0x000fe20000000a00 */
[--C-:B------:R-:W-:Y:S01]  /*108a0*/  SHF.R.S32.HI R17, RZ, 0x1f, R16.reuse ;  /* 0x0000001fff117819 */ /* 0x100fe20000011410 */
[----:B------:R-:W-:Y:S01]  /*108b0*/  @!UP4 UIMAD UR6, UR9, UR4, URZ ;  /* 0x000000040906c2a4 */ /* 0x000fe2000f8e023f */
[C---:B------:R-:W-:Y:S01]  /*108c0*/  IMAD.SHL.U32 R6, R4.reuse, 0x8, RZ ;  /* 0x0000000804067824 */ /* 0x040fe200078e00ff */
[----:B------:R-:W-:Y:S01]  /*108d0*/  @UP4 UIMAD UR7, UR15, UR7, UR11 ;  /* 0x000000070f0742a4 */ /* 0x000fe2000f8e020b */
[----:B------:R-:W-:Y:S01]  /*108e0*/  ISETP.NE.AND P3, PT, R4, RZ, PT ;  /* 0x000000ff0400720c */ /* 0x000fe20003f65270 */
[----:B------:R-:W-:Y:S01]  /*108f0*/  @!UP4 UIMAD.WIDE.U32 UR12, UR26, UR4, URZ ;  /* 0x000000041a0cc2a5 */ /* 0x000fe2000f8e003f */
[----:B------:R-:W-:Y:S01]  /*10900*/  IMAD.WIDE R14, R15, 0x80, R16 ;  /* 0x000000800f0e7825 */ /* 0x000fe200078e0210 */
[----:B------:R-:W-:Y:S01]  /*10910*/  ULDC.U8 UR11, c[0x0][0x3d8] ;  /* 0x0000f600000b7ab9 */ /* 0x000fe20000000000 */
[----:B------:R-:W-:Y:S01]  /*10920*/  @!UP4 UIMAD UR6, UR26, UR5, UR6 ;  /* 0x000000051a06c2a4 */ /* 0x000fe2000f8e0206 */
[----:B------:R-:W-:Y:S01]  /*10930*/  IADD3 R4, R6, 0x80, RZ ;  /* 0x0000008006047810 */ /* 0x000fe20007ffe0ff */
[----:B------:R-:W-:Y:S01]  /*10940*/  UISETP.NE.AND UP0, UPT, UR11, URZ, !UP2 ;  /* 0x0000003f0b00728c */ /* 0x000fe2000d705270 */
[----:B------:R-:W-:Y:S01]  /*10950*/  VIADD R0, R16, 0x60 ;  /* 0x0000006010007836 */ /* 0x000fe20000000000 */
[----:B------:R-:W-:Y:S01]  /*10960*/  @UP2 ULDC.64 UR4, c[0x0][0x2c0] ;  /* 0x0000b00000042ab9 */ /* 0x000fe20000000a00 */
[----:B------:R-:W-:Y:S01]  /*10970*/  USHF.R.S32.HI UR9, URZ, 0x1f, UR28 ;  /* 0x0000001f3f097899 */ /* 0x000fe2000801141c */
[----:B------:R-:W-:Y:S01]  /*10980*/  VIADD R5, R6, 0x40 ;  /* 0x0000004006057836 */ /* 0x000fe20000000000 */
[----:B------:R-:W-:-:S02]  /*10990*/  UISETP.NE.AND UP3, UPT, UR11, URZ, UPT ;  /* 0x0000003f0b00728c */ /* 0x000fc4000bf65270 */
[----:B------:R-:W-:Y:S02]  /*109a0*/  @UP2 UIMAD UR14, UR5, UR4, URZ ;  /* 0x00000004050e22a4 */ /* 0x000fe4000f8e023f */
[----:B------:R-:W-:Y:S01]  /*109b0*/  UISETP.NE.OR UP3, UPT, UR8, URZ, !UP3 ;  /* 0x0000003f0800728c */ /* 0x000fe2000df65670 */
[----:B------:R-:W-:Y:S02]  /*109c0*/  ULDC.64 UR4, c[0x0][0x2a0] ;  /* 0x0000a80000047ab9 */ /* 0x000fe40000000a00 */
[----:B------:R-:W-:Y:S01]  /*109d0*/  @!UP2 ULDC UR8, c[0x0][0x2c4] ;  /* 0x0000b1000008aab9 */ /* 0x000fe20000000800 */
[----:B------:R-:W-:Y:S01]  /*109e0*/  UIMAD UR9, UR9, UR4, URZ ;  /* 0x00000004090972a4 */ /* 0x000fe2000f8e023f */
[----:B------:R-:W-:Y:S01]  /*109f0*/  IMAD.U32 R10, RZ, RZ, UR4 ;  /* 0x00000004ff0a7e24 */ /* 0x000fe2000f8e00ff */
[----:B------:R-:W-:Y:S02]  /*10a00*/  UISETP.NE.OR UP1, UPT, UR15, -0x1, UP3 ;  /* 0xffffffff0f00788c */ /* 0x000fe40009f25670 */
[----:B------:R-:W-:Y:S01]  /*10a10*/  UIMAD UR5, UR28, UR5, UR9 ;  /* 0x000000051c0572a4 */ /* 0x000fe2000f8e0209 */
[----:B------:R-:W-:Y:S01]  /*10a20*/  @!UP2 ULDC UR4, c[0x0][0x270] ;  /* 0x00009c000004aab9 */ /* 0x000fe20000000800 */
[----:B------:R-:W-:Y:S01]  /*10a30*/  @UP0 ULDC UR8, c[0x0][0x2e4] ;  /* 0x0000b90000080ab9 */ /* 0x000fe20000000800 */
        /* <DEDUP_REMOVED lines=46> */
.L_x_247:
[----:B------:R-:W-:Y:S05]  /*10d20*/  BSYNC B0 ;  /* 0x0000000000007941 */ /* 0x000fea0003800000 */
.L_x_246:
        /* <DEDUP_REMOVED lines=22> */
.L_x_249:
[----:B------:R-:W-:Y:S05]  /*10e90*/  BSYNC B0 ;  /* 0x0000000000007941 */ /* 0x000fea0003800000 */
.L_x_248:
        /* <DEDUP_REMOVED lines=22> */
.L_x_251:
[----:B------:R-:W-:Y:S05]  /*11000*/  BSYNC B0 ;  /* 0x0000000000007941 */ /* 0x000fea0003800000 */
.L_x_250:
        /* <DEDUP_REMOVED lines=23> */
.L_x_253:
[----:B------:R-:W-:Y:S05]  /*11180*/  BSYNC B0 ;  /* 0x0000000000007941 */ /* 0x000fea0003800000 */
.L_x_252:
        /* <DEDUP_REMOVED lines=10> */
.L_x_255:
[----:B------:R-:W-:Y:S05]  /*11230*/  BSYNC B0 ;  /* 0x0000000000007941 */ /* 0x000fea0003800000 */
.L_x_254:
        /* <DEDUP_REMOVED lines=10> */
.L_x_257:
[----:B------:R-:W-:Y:S05]  /*112e0*/  BSYNC B0 ;  /* 0x0000000000007941 */ /* 0x000fea0003800000 */
.L_x_256:
        /* <DEDUP_REMOVED lines=10> */
.L_x_259:
[----:B------:R-:W-:Y:S05]  /*11390*/  BSYNC B0 ;  /* 0x0000000000007941 */ /* 0x000fea0003800000 */
.L_x_258:
        /* <DEDUP_REMOVED lines=10> */
.L_x_260:
        /* <DEDUP_REMOVED lines=12> */
.L_x_803:


//--------------------- .text._ZN5flash16flash_fwd_kernelI23Flash_fwd_kernel_traitsILi192ELi128ELi64ELi8ELb0ELb0EN7cutlass10bfloat16_tE19Flash_kernel_traitsILi192ELi128ELi64ELi8ES3_EELb0ELb1ELb0ELb1ELb0ELb0ELb1ELb0EEEvNS_16Flash_fwd_paramsE --------------------------
	.section	.text._ZN5flash16flash_fwd_kernelI23Flash_fwd_kernel_traitsILi192ELi128ELi64ELi8ELb0ELb0EN7cutlass10bfloat16_tE19Flash_kernel_traitsILi192ELi128ELi64ELi8ES3_EELb0ELb1ELb0ELb1ELb0ELb0ELb1ELb0EEEvNS_16Flash_fwd_paramsE,"ax",@progbits
	.align	128
        .global         _ZN5flash16flash_fwd_kernelI23Flash_fwd_kernel_traitsILi192ELi128ELi64ELi8ELb0ELb0EN7cutlass10bfloat16_tE19Flash_kernel_traitsILi192ELi128ELi64ELi8ES3_EELb0ELb1ELb0ELb1ELb0ELb0ELb1ELb0EEEvNS_16Flash_fwd_paramsE
        .type           _ZN5flash16flash_fwd_kernelI23Flash_fwd_kernel_traitsILi192ELi128ELi64ELi8ELb0ELb0EN7cutlass10bfloat16_tE19Flash_kernel_traitsILi192ELi128ELi64ELi8ES3_EELb0ELb1ELb0ELb1ELb0ELb0ELb1ELb0EEEvNS_16Flash_fwd_paramsE,@function
        .size           _ZN5flash16flash_fwd_kernelI23Flash_fwd_kernel_traitsILi192ELi128ELi64ELi8ELb0ELb0EN7cutlass10bfloat16_tE19Flash_kernel_traitsILi192ELi128ELi64ELi8ES3_EELb0ELb1ELb0ELb1ELb0ELb0ELb1ELb0EEEvNS_16Flash_fwd_paramsE,(.L_x_804 - _ZN5flash16flash_fwd_kernelI23Flash_fwd_kernel_traitsILi192ELi128ELi64ELi8ELb0ELb0EN7cutlass10bfloat16_tE19Flash_kernel_traitsILi192ELi128ELi64ELi8ES3_EELb0ELb1ELb0ELb1ELb0ELb0ELb1ELb0EEEvNS_16Flash_fwd_paramsE)
        .other          _ZN5flash16flash_fwd_kernelI23Flash_fwd_kernel_traitsILi192ELi128ELi64ELi8ELb0ELb0EN7cutlass10bfloat16_tE19Flash_kernel_traitsILi192ELi128ELi64ELi8ES3_EELb0ELb1ELb0ELb1ELb0ELb0ELb1ELb0EEEvNS_16Flash_fwd_paramsE,@"STO_CUDA_ENTRY STV_DEFAULT"
_ZN5flash16flash_fwd_kernelI23Flash_fwd_kernel_traitsILi192ELi128ELi64ELi8ELb0ELb0EN7cutlass10bfloat16_tE19Flash_kernel_traitsILi192ELi128ELi64ELi8ES3_EELb0ELb1ELb0ELb1ELb0ELb0ELb1ELb0EEEvNS_16Flash_fwd_paramsE:
.text._ZN5flash16flash_fwd_kernelI23Flash_fwd_kernel_traitsILi192ELi128ELi64ELi8ELb0ELb0EN7cutlass10bfloat16_tE19Flash_kernel_traitsILi192ELi128ELi64ELi8ES3_EELb0ELb1ELb0ELb1ELb0ELb0ELb1ELb0EEEvNS_16Flash_fwd_paramsE:
        /* <DEDUP_REMOVED lines=54> */
.L_x_261:
[----:B------:R-:W-:-:S05]  /*0360*/  ULDC UR7, c[0x0][0x2c8] ;  /* 0x0000b20000077ab9 */ /* 0x000fca0000000800 */
.L_x_262:
        /* <DEDUP_REMOVED lines=105> */
.L_x_264:
        /* <DEDUP_REMOVED lines=24> */
.L_x_265:
        /* <DEDUP_REMOVED lines=81> */
.L_x_267:
[----:B------:R-:W-:Y:S05]  /*1090*/  BSYNC B0 ;  /* 0x0000000000007941 */ /* 0x000fea0003800000 */
.L_x_266:
        /* <DEDUP_REMOVED lines=40> */
.L_x_269:
[----:B------:R-:W-:Y:S05]  /*1320*/  BSYNC B0 ;  /* 0x0000000000007941 */ /* 0x000fea0003800000 */
.L_x_268:
        /* <DEDUP_REMOVED lines=40> */
.L_x_271:
[----:B------:R-:W-:Y:S05]  /*15b0*/  BSYNC B0 ;  /* 0x0000000000007941 */ /* 0x000fea0003800000 */
.L_x_270:
        /* <DEDUP_REMOVED lines=41> */
.L_x_273:
[----:B------:R-:W-:Y:S05]  /*1850*/  BSYNC B0 ;  /* 0x0000000000007941 */ /* 0x000fea0003800000 */
.L_x_272:
        /* <DEDUP_REMOVED lines=41> */
.L_x_275:
[----:B------:R-:W-:Y:S05]  /*1af0*/  BSYNC B0 ;  /* 0x0000000000007941 */ /* 0x000fea0003800000 */
.L_x_274:
        /* <DEDUP_REMOVED lines=35> */
.L_x_277:
[----:B------:R-:W-:Y:S05]  /*1d30*/  BSYNC B0 ;  /* 0x0000000000007941 */ /* 0x000fea0003800000 */
.L_x_276:
        /* <DEDUP_REMOVED lines=101> */
.L_x_279:
[----:B------:R-:W-:Y:S05]  /*2390*/  BSYNC B0 ;  /* 0x0000000000007941 */ /* 0x000fea0003800000 */
.L_x_278:
        /* <DEDUP_REMOVED lines=39> */
.L_x_281:
[----:B------:R-:W-:Y:S05]  /*2610*/  BSYNC B0 ;  /* 0x0000000000007941 */ /* 0x000fea0003800000 */
.L_x_280:
        /* <DEDUP_REMOVED lines=9> */
[----:B------:R-:W-:Y:S01]  /*26b0*/  LOP3.LUT P0, RZ, R2, 0x4, RZ, 0xc0, !PT ;  /* 0x0000000402ff7812 */ /* 0x000fe2000780c0ff */
[----:B------:R-:W-:Y:S01]  /*26c0*/  IMAD.MOV.U32 R2, RZ, RZ, 0x40 ;  /* 0x00000040ff027424 */ /* 0x000fe200078e00ff */
[----:B------:R-:W3:Y:S01]  /*26d0*/  LDSM.16.M88.4 R40, [R205+0xc800] ;  /* 0x00c80000cd28783b */ /* 0x000ee20000000200 */
[----:B------:R-:W-:Y:S01]  /*26e0*/  IMAD R204, R7, 0x2, R206 ;  /* 0x0000000207cc7824 */ /* 0x000fe200078e02ce */
[----:B------:R-:W-:Y:S01]  /*26f0*/  LEA R97, R97, UR24, 0x4 ;  /* 0x0000001861617c11 */ /* 0x000fe2000f8e20ff */
[----:B------:R-:W-:Y:S01]  /*2700*/  @P1 VIADD R203, R5, 0xffffffe0 ;  /* 0xffffffe005cb1836 */ /* 0x000fe20000000000 */
[----:B------:R-:W-:Y:S01]  /*2710*/  SEL R2, R2, 0xffffffc0, !P2 ;  /* 0xffffffc002027807 */ /* 0x000fe20005000000 */
[----:B------:R-:W-:Y:S01]  /*2720*/  IMAD.MOV.U32 R5, RZ, RZ, 0x20 ;  /* 0x00000020ff057424 */ /* 0x000fe200078e00ff */
[----:B------:R-:W-:Y:S01]  /*2730*/  LDSM.16.M88.4 R32, [R204] ;  /* 0x00000000cc20783b */ /* 0x000fe20000000200 */
[----:B------:R-:W-:Y:S01]  /*2740*/  IMAD.SHL.U32 R218, R4, 0x2, RZ ;  /* 0x0000000204da7824 */ /* 0x000fe200078e00ff */
[----:B------:R-:W-:Y:S01]  /*2750*/  UISETP.GE.AND UP0, UPT, UR20, 0x2, UPT ;  /* 0x000000021400788c */ /* 0x000fe2000bf06270 */
[----:B------:R-:W-:Y:S01]  /*2760*/  IMAD.IADD R199, R205, 0x1, R2 ;  /* 0x00000001cdc77824 */ /* 0x000fe200078e0202 */
[----:B-12-4-:R-:W1:Y:S01]  /*2770*/  LDSM.16.M88.4 R8, [R203] ;  /* 0x00000000cb08783b */ /* 0x016e620000000200 */
[----:B------:R-:W-:Y:S01]  /*2780*/  SEL R5, R5, 0xffffffe0, !P0 ;  /* 0xffffffe005057807 */ /* 0x000fe20004000000 */
[----:B------:R-:W-:Y:S01]  /*2790*/  IMAD.IADD R192, R2, 0x1, R203 ;  /* 0x0000000102c07824 */ /* 0x000fe200078e02cb */
[----:B------:R-:W-:Y:S01]  /*27a0*/  LOP3.LUT R218, R218, 0x6, RZ, 0xc0, !PT ;  /* 0x00000006dada7812 */ /* 0x000fe200078ec0ff */
[----:B------:R-:W-:Y:S01]  /*27b0*/  LDSM.16.M88.4 R48, [R199+0xc000] ;  /* 0x00c00000c730783b */ /* 0x000fe20000000200 */
[C---:B------:R-:W-:Y:S01]  /*27c0*/  LEA R202, R5.reuse, R206, 0x1 ;  /* 0x000000ce05ca7211 */ /* 0x040fe200078e08ff */
[----:B------:R-:W-:Y:S01]  /*27d0*/  IMAD R201, R5, 0x2, R204 ;  /* 0x0000000205c97824 */ /* 0x000fe200078e02cc */
[C---:B------:R-:W-:Y:S01]  /*27e0*/  IADD3 R195, R203.reuse, 0x800, RZ ;  /* 0x00000800cbc37810 */ /* 0x040fe20007ffe0ff */
[----:B------:R-:W2:Y:S01]  /*27f0*/  LDSM.16.M88.4 R72, [R205+0xd000] ;  /* 0x00d00000cd48783b */ /* 0x000ea20000000200 */
[C---:B------:R-:W-:Y:S01]  /*2800*/  VIADD R194, R203.reuse, 0x1000 ;  /* 0x00001000cbc27836 */ /* 0x040fe20000000000 */
[C---:B------:R-:W-:Y:S01]  /*2810*/  IADD3 R188, R203.reuse, 0x3800, RZ ;  /* 0x00003800cbbc7810 */ /* 0x040fe20007ffe0ff */
[C---:B------:R-:W-:Y:S01]  /*2820*/  VIADD R193, R203.reuse, 0x1800 ;  /* 0x00001800cbc17836 */ /* 0x040fe20000000000 */
[----:B------:R-:W4:Y:S01]  /*2830*/  LDSM.16.M88.4 R64, [R202] ;  /* 0x00000000ca40783b */ /* 0x000f220000000200 */
[----:B------:R-:W-:-:S02]  /*2840*/  VIADD R191, R203, 0x2000 ;  /* 0x00002000cbbf7836 */ /* 0x000fc40000000000 */
[C---:B------:R-:W-:Y:S01]  /*2850*/  VIADD R190, R203.reuse, 0x2800 ;  /* 0x00002800cbbe7836 */ /* 0x040fe20000000000 */
[----:B------:R-:W4:Y:S01]  /*2860*/  LDSM.16.M88.4 R24, [R203+0x800] ;  /* 0x00080000cb18783b */ /* 0x000f220000000200 */
[C---:B------:R-:W-:Y:S02]  /*2870*/  VIADD R189, R203.reuse, 0x3000 ;  /* 0x00003000cbbd7836 */ /* 0x040fe40000000000 */
[C---:B------:R-:W-:Y:S01]  /*2880*/  VIADD R187, R203.reuse, 0x4000 ;  /* 0x00004000cbbb7836 */ /* 0x040fe20000000000 */
[----:B------:R-:W-:Y:S01]  /*2890*/  LDSM.16.M88.4 R20, [R201] ;  /* 0x00000000c914783b */ /* 0x000fe20000000200 */
[C---:B------:R-:W-:Y:S01]  /*28a0*/  VIADD R186, R203.reuse, 0x4800 ;  /* 0x00004800cbba7836 */ /* 0x040fe20000000000 */
[----:B-----5:R-:W-:Y:S02]  /*28b0*/  HMMA.16816.F32.BF16 R16, R52, R28, RZ ;  /* 0x0000001c3410723c */ /* 0x020fe400000418ff */
[----:B------:R-:W5:Y:S01]  /*28c0*/  LDSM.16.M88.4 R92, [R192] ;  /* 0x00000000c05c783b */ /* 0x000f620000000200 */
[----:B------:R-:W-:-:S02]  /*28d0*/  VIADD R185, R203, 0x5000 ;  /* 0x00005000cbb97836 */ /* 0x000fc40000000000 */
[----:B------:R-:W-:Y:S01]  /*28e0*/  VIADD R184, R203, 0x5800 ;  /* 0x00005800cbb87836 */ /* 0x000fe20000000000 */
[----:B------:R-:W5:Y:S01]  /*28f0*/  LDSM.16.M88.4 R36, [R205+0xd800] ;  /* 0x00d80000cd24783b */ /* 0x000f620000000200 */
[C---:B------:R-:W-:Y:S03]  /*2900*/  HMMA.16816.F32.BF16 R28, R52.reuse, R30, RZ ;  /* 0x0000001e341c723c */ /* 0x040fe600000418ff */
[----:B------:R-:W5:Y:S03]  /*2910*/  LDSM.16.M88.4 R60, [R203+0x1000] ;  /* 0x00100000cb3c783b */ /* 0x000f660000000200 */
[C---:B---3--:R-:W-:Y:S01]  /*2920*/  HMMA.16816.F32.BF16 R44, R52.reuse, R40, RZ ;  /* 0x00000028342c723c */ /* 0x048fe200000418ff */
[----:B------:R-:W3:Y:S04]  /*2930*/  LDSM.16.M88.4 R12, [R199+0xc800] ;  /* 0x00c80000c70c783b */ /* 0x000ee80000000200 */
[----:B------:R-:W-:Y:S01]  /*2940*/  LDSM.16.M88.4 R88, [R205+0xe000] ;  /* 0x00e00000cd58783b */ /* 0x000fe20000000200 */
[----:B------:R-:W-:Y:S03]  /*2950*/  HMMA.16816.F32.BF16 R40, R52, R42, RZ ;  /* 0x0000002a3428723c */ /* 0x000fe600000418ff */
[----:B------:R-:W-:Y:S03]  /*2960*/  LDSM.16.M88.4 R56, [R203+0x1800] ;  /* 0x00180000cb38783b */ /* 0x000fe60000000200 */
[C---:B-1----:R-:W-:Y:S01]  /*2970*/  HMMA.16816.F32.BF16 R16, R32.reuse, R8, R16 ;  /* 0x000000082010723c */ /* 0x042fe20000041810 */
[----:B------:R-:W-:Y:S04]  /*2980*/  LDSM.16.M88.4 R84, [R192+0x800] ;  /* 0x00080000c054783b */ /* 0x000fe80000000200 */
[----:B------:R-:W-:Y:S01]  /*2990*/  LDSM.16.M88.4 R80, [R203+0x2000] ;  /* 0x00200000cb50783b */ /* 0x000fe20000000200 */
[----:B------:R-:W-:Y:S03]  /*29a0*/  HMMA.16816.F32.BF16 R28, R32, R10, R28 ;  /* 0x0000000a201c723c */ /* 0x000fe6000004181c */
[----:B------:R-:W1:Y:S03]  /*29b0*/  LDSM.16.M88.4 R8, [R206+0x4000] ;  /* 0x00400000ce08783b */ /* 0x000e660000000200 */
[C---:B--2---:R-:W-:Y:S01]  /*29c0*/  HMMA.16816.F32.BF16 R76, R52.reuse, R72, RZ ;  /* 0x00000048344c723c */ /* 0x044fe200000418ff */
[----:B------:R-:W0:Y:S05]  /*29d0*/  LDGDEPBAR ;  /* 0x00000000000079af */ /* 0x000e2a0000000000 */
[----:B------:R-:W-:Y:S06]  /*29e0*/  HMMA.16816.F32.BF16 R72, R52, R74, RZ ;  /* 0x0000004a3448723c */ /* 0x000fec00000418ff */
[C---:B----4-:R-:W-:Y:S06]  /*29f0*/  HMMA.16816.F32.BF16 R16, R64.reuse, R48, R16 ;  /* 0x000000304010723c */ /* 0x050fec0000041810 */
[----:B------:R-:W-:Y:S01]  /*2a00*/  HMMA.16816.F32.BF16 R28, R64, R50, R28 ;  /* 0x00000032401c723c */ /* 0x000fe2000004181c */
[----:B------:R-:W2:Y:S05]  /*2a10*/  LDSM.16.M88.4 R48, [R199+0xd000] ;  /* 0x00d00000c730783b */ /* 0x000eaa0000000200 */
[C---:B------:R-:W-:Y:S06]  /*2a20*/  HMMA.16816.F32.BF16 R44, R32.reuse, R24, R44 ;  /* 0x00000018202c723c */ /* 0x040fec000004182c */
[----:B------:R-:W-:Y:S01]  /*2a30*/  HMMA.16816.F32.BF16 R40, R32, R26, R40 ;  /* 0x0000001a2028723c */ /* 0x000fe20000041828 */
[----:B------:R-:W4:Y:S05]  /*2a40*/  LDSM.16.M88.4 R24, [R204+0x4000] ;  /* 0x00400000cc18783b */ /* 0x000f2a0000000200 */
[----:B-----5:R-:W-:Y:S06]  /*2a50*/  HMMA.16816.F32.BF16 R16, R20, R92, R16 ;  /* 0x0000005c1410723c */ /* 0x020fec0000041810 */
[C---:B------:R-:W-:Y:S06]  /*2a60*/  HMMA.16816.F32.BF16 R68, R52.reuse, R36, RZ ;  /* 0x000000243444723c */ /* 0x040fec00000418ff */
[----:B------:R-:W-:Y:S01]  /*2a70*/  HMMA.16816.F32.BF16 R52, R52, R38, RZ ;  /* 0x000000263434723c */ /* 0x000fe200000418ff */
[----:B------:R-:W5:Y:S05]  /*2a80*/  LDSM.16.M88.4 R36, [R199+0xd800] ;  /* 0x00d80000c724783b */ /* 0x000f6a0000000200 */
[----:B------:R-:W-:Y:S01]  /*2a90*/  HMMA.16816.F32.BF16 R28, R20, R94, R28 ;  /* 0x0000005e141c723c */ /* 0x000fe2000004181c */
[----:B------:R-:W-:Y:S05]  /*2aa0*/  LDSM.16.M88.4 R92, [R199+0xe000] ;  /* 0x00e00000c75c783b */ /* 0x000fea0000000200 */
[C---:B------:R-:W-:Y:S06]  /*2ab0*/  HMMA.16816.F32.BF16 R76, R32.reuse, R60, R76 ;  /* 0x0000003c204c723c */ /* 0x040fec000004184c */
[----:B------:R-:W-:Y:S01]  /*2ac0*/  HMMA.16816.F32.BF16 R72, R32, R62, R72 ;  /* 0x0000003e2048723c */ /* 0x000fe20000041848 */
[----:B------:R-:W5:Y:S05]  /*2ad0*/  LDSM.16.M88.4 R60, [R192+0x1000] ;  /* 0x00100000c03c783b */ /* 0x000f6a0000000200 */
[----:B---3--:R-:W-:Y:S06]  /*2ae0*/  HMMA.16816.F32.BF16 R44, R64, R12, R44 ;  /* 0x0000000c402c723c */ /* 0x008fec000004182c */
[----:B-1----:R-:W-:Y:S06]  /*2af0*/  HMMA.16816.F32.BF16 R16, R8, R88, R16 ;  /* 0x000000580810723c */ /* 0x002fec0000041810 */
[----:B------:R-:W-:Y:S01]  /*2b00*/  HMMA.16816.F32.BF16 R40, R64, R14, R40 ;  /* 0x0000000e4028723c */ /* 0x000fe20000041828 */
[----:B------:R-:W-:Y:S05]  /*2b10*/  LDSM.16.M88.4 R12, [R202+0x4000] ;  /* 0x00400000ca0c783b */ /* 0x000fea0000000200 */
[C---:B------:R-:W-:Y:S06]  /*2b20*/  HMMA.16816.F32.BF16 R68, R32.reuse, R56, R68 ;  /* 0x000000382044723c */ /* 0x040fec0000041844 */
[----:B------:R-:W-:Y:S01]  /*2b30*/  HMMA.16816.F32.BF16 R32, R32, R58, R52 ;  /* 0x0000003a2020723c */ /* 0x000fe20000041834 */
[----:B------:R-:W1:Y:S04]  /*2b40*/  LDSM.16.M88.4 R52, [R205+0xe800] ;  /* 0x00e80000cd34783b */ /* 0x000e680000000200 */
[----:B------:R-:W3:Y:S01]  /*2b50*/  LDSM.16.M88.4 R56, [R192+0x1800] ;  /* 0x00180000c038783b */ /* 0x000ee20000000200 */
[----:B------:R-:W-:Y:S03]  /*2b60*/  HMMA.16816.F32.BF16 R28, R8, R90, R28 ;  /* 0x0000005a081c723c */ /* 0x000fe6000004181c */
[----:B------:R-:W-:Y:S03]  /*2b70*/  LDSM.16.M88.4 R88, [R201+0x4000] ;  /* 0x00400000c958783b */ /* 0x000fe60000000200 */
[C---:B--2---:R-:W-:Y:S06]  /*2b80*/  HMMA.16816.F32.BF16 R76, R64.reuse, R48, R76 ;  /* 0x00000030404c723c */ /* 0x044fec000004184c */
[----:B------:R-:W-:Y:S01]  /*2b90*/  HMMA.16816.F32.BF16 R72, R64, R50, R72 ;  /* 0x000000324048723c */ /* 0x000fe20000041848 */
[----:B------:R-:W2:Y:S05]  /*2ba0*/  LDSM.16.M88.4 R48, [R205+0xf000] ;  /* 0x00f00000cd30783b */ /* 0x000eaa0000000200 */
[----:B------:R-:W-:Y:S06]  /*2bb0*/  HMMA.16816.F32.BF16 R44, R20, R84, R44 ;  /* 0x00000054142c723c */ /* 0x000fec000004182c */
[----:B----4-:R-:W-:Y:S06]  /*2bc0*/  HMMA.16816.F32.BF16 R16, R24, R80, R16 ;  /* 0x000000501810723c */ /* 0x010fec0000041810 */
[----:B------:R-:W-:Y:S01]  /*2bd0*/  HMMA.16816.F32.BF16 R40, R20, R86, R40 ;  /* 0x000000561428723c */ /* 0x000fe20000041828 */
[----:B------:R-:W-:Y:S05]  /*2be0*/  LDSM.16.M88.4 R84, [R192+0x2000] ;  /* 0x00200000c054783b */ /* 0x000fea0000000200 */
[C---:B-----5:R-:W-:Y:S06]  /*2bf0*/  HMMA.16816.F32.BF16 R68, R64.reuse, R36, R68 ;  /* 0x000000244044723c */ /* 0x060fec0000041844 */
[----:B------:R-:W-:Y:S01]  /*2c00*/  HMMA.16816.F32.BF16 R64, R64, R38, R32 ;  /* 0x000000264040723c */ /* 0x000fe20000041820 */
[----:B------:R-:W4:Y:S04]  /*2c10*/  LDSM.16.M88.4 R36, [R203+0x2800] ;  /* 0x00280000cb24783b */ /* 0x000f280000000200 */
[----:B------:R-:W5:Y:S01]  /*2c20*/  LDSM.16.M88.4 R32, [R205+0xf800] ;  /* 0x00f80000cd20783b */ /* 0x000f620000000200 */
[----:B------:R-:W-:Y:S03]  /*2c30*/  HMMA.16816.F32.BF16 R28, R24, R82, R28 ;  /* 0x00000052181c723c */ /* 0x000fe6000004181c */
[----:B------:R-:W5:Y:S03]  /*2c40*/  LDSM.16.M88.4 R80, [R203+0x3000] ;  /* 0x00300000cb50783b */ /* 0x000f660000000200 */
[C---:B------:R-:W-:Y:S06]  /*2c50*/  HMMA.16816.F32.BF16 R76, R20.reuse, R60, R76 ;  /* 0x0000003c144c723c */ /* 0x040fec000004184c */
[----:B------:R-:W-:Y:S01]  /*2c60*/  HMMA.16816.F32.BF16 R72, R20, R62, R72 ;  /* 0x0000003e1448723c */ /* 0x000fe20000041848 */
[----:B------:R-:W-:Y:S05]  /*2c70*/  LDSM.16.M88.4 R60, [R206+0x8000] ;  /* 0x00800000ce3c783b */ /* 0x000fea0000000200 */
[----:B-1----:R-:W-:Y:S06]  /*2c80*/  HMMA.16816.F32.BF16 R44, R8, R52, R44 ;  /* 0x00000034082c723c */ /* 0x002fec000004182c */
[----:B------:R-:W-:Y:S06]  /*2c90*/  HMMA.16816.F32.BF16 R16, R12, R92, R16 ;  /* 0x0000005c0c10723c */ /* 0x000fec0000041810 */
[----:B------:R-:W-:Y:S01]  /*2ca0*/  HMMA.16816.F32.BF16 R40, R8, R54, R40 ;  /* 0x000000360828723c */ /* 0x000fe20000041828 */
[----:B------:R-:W-:Y:S05]  /*2cb0*/  LDSM.16.M88.4 R52, [R205+0x10000] ;  /* 0x01000000cd34783b */ /* 0x000fea0000000200 */
[C---:B---3--:R-:W-:Y:S06]  /*2cc0*/  HMMA.16816.F32.BF16 R68, R20.reuse, R56, R68 ;  /* 0x000000381444723c */ /* 0x048fec0000041844 */
        /* <DEDUP_REMOVED lines=8> */
[----:B----4-:R-:W-:Y:S06]  /*2d50*/  HMMA.16816.F32.BF16 R44, R24, R36, R44 ;  /* 0x00000024182c723c */ /* 0x010fec000004182c */
[----:B------:R-:W-:Y:S06]  /*2d60*/  HMMA.16816.F32.BF16 R16, R88, R84, R16 ;  /* 0x000000545810723c */ /* 0x000fec0000041810 */
        /* <DEDUP_REMOVED lines=20> */
[----:B------:R-:W3:Y:S03]  /*2eb0*/  LDSM.16.M88.4 R52, [R205+0x11000] ;  /* 0x01100000cd34783b */ /* 0x000ee60000000200 */
[C---:B--2---:R-:W-:Y:S06]  /*2ec0*/  HMMA.16816.F32.BF16 R76, R12.reuse, R48, R76 ;  /* 0x000000300c4c723c */ /* 0x044fec000004184c */
[----:B------:R-:W-:Y:S01]  /*2ed0*/  HMMA.16816.F32.BF16 R72, R12, R50, R72 ;  /* 0x000000320c48723c */ /* 0x000fe20000041848 */
[----:B------:R-:W-:Y:S05]  /*2ee0*/  LDSM.16.M88.4 R48, [R205+0x11800] ;  /* 0x01180000cd30783b */ /* 0x000fea0000000200 */
[----:B----4-:R-:W-:Y:S06]  /*2ef0*/  HMMA.16816.F32.BF16 R44, R88, R8, R44 ;  /* 0x00000008582c723c */ /* 0x010fec000004182c */
[----:B------:R-:W-:Y:S06]  /*2f00*/  HMMA.16816.F32.BF16 R16, R36, R92, R16 ;  /* 0x0000005c2410723c */ /* 0x000fec0000041810 */
[----:B------:R-:W-:Y:S01]  /*2f10*/  HMMA.16816.F32.BF16 R40, R88, R10, R40 ;  /* 0x0000000a5828723c */ /* 0x000fe20000041828 */
[----:B------:R-:W-:Y:S05]  /*2f20*/  LDSM.16.M88.4 R8, [R192+0x4000] ;  /* 0x00400000c008783b */ /* 0x000fea0000000200 */
[C---:B-----5:R-:W-:Y:S06]  /*2f30*/  HMMA.16816.F32.BF16 R68, R12.reuse, R32, R68 ;  /* 0x000000200c44723c */ /* 0x060fec0000041844 */
[----:B------:R-:W-:Y:S01]  /*2f40*/  HMMA.16816.F32.BF16 R64, R12, R34, R64 ;  /* 0x000000220c40723c */ /* 0x000fe20000041840 */
[----:B------:R-:W2:Y:S04]  /*2f50*/  LDSM.16.M88.4 R32, [R203+0x4800] ;  /* 0x00480000cb20783b */ /* 0x000ea80000000200 */
[----:B------:R-:W4:Y:S01]  /*2f60*/  LDSM.16.M88.4 R12, [R201+0x8000] ;  /* 0x00800000c90c783b */ /* 0x000f220000000200 */
[----:B------:R-:W-:Y:S06]  /*2f70*/  HMMA.16816.F32.BF16 R28, R36, R94, R28 ;  /* 0x0000005e241c723c */ /* 0x000fec000004181c */
[C---:B------:R-:W-:Y:S06]  /*2f80*/  HMMA.16816.F32.BF16 R76, R88.reuse, R84, R76 ;  /* 0x00000054584c723c */ /* 0x040fec000004184c */
[----:B------:R-:W-:Y:S01]  /*2f90*/  HMMA.16816.F32.BF16 R72, R88, R86, R72 ;  /* 0x000000565848723c */ /* 0x000fe20000041848 */
[----:B------:R-:W5:Y:S05]  /*2fa0*/  LDSM.16.M88.4 R84, [R203+0x5000] ;  /* 0x00500000cb54783b */ /* 0x000f6a0000000200 */
[----:B-1----:R-:W-:Y:S06]  /*2fb0*/  HMMA.16816.F32.BF16 R44, R60, R56, R44 ;  /* 0x000000383c2c723c */ /* 0x002fec000004182c */
[----:B---3--:R-:W-:Y:S06]  /*2fc0*/  HMMA.16816.F32.BF16 R16, R24, R20, R16 ;  /* 0x000000141810723c */ /* 0x008fec0000041810 */
[----:B------:R-:W-:Y:S01]  /*2fd0*/  HMMA.16816.F32.BF16 R40, R60, R58, R40 ;  /* 0x0000003a3c28723c */ /* 0x000fe20000041828 */
[----:B------:R-:W1:Y:S05]  /*2fe0*/  LDSM.16.M88.4 R56, [R203+0x5800] ;  /* 0x00580000cb38783b */ /* 0x000e6a0000000200 */
[C---:B------:R-:W-:Y:S06]  /*2ff0*/  HMMA.16816.F32.BF16 R68, R88.reuse, R80, R68 ;  /* 0x000000505844723c */ /* 0x040fec0000041844 */
[----:B------:R-:W-:Y:S01]  /*3000*/  HMMA.16816.F32.BF16 R80, R88, R82, R64 ;  /* 0x000000525850723c */ /* 0x000fe20000041840 */
[----:B------:R-:W-:Y:S05]  /*3010*/  LDSM.16.M88.4 R64, [R199+0x10800] ;  /* 0x01080000c740783b */ /* 0x000fea0000000200 */
[----:B------:R-:W-:Y:S01]  /*3020*/  HMMA.16816.F32.BF16 R28, R24, R22, R28 ;  /* 0x00000016181c723c */ /* 0x000fe2000004181c */
[----:B------:R-:W-:Y:S05]  /*3030*/  LDSM.16.M88.4 R20, [R192+0x4800] ;  /* 0x00480000c014783b */ /* 0x000fea0000000200 */
[----:B------:R-:W-:Y:S06]  /*3040*/  HMMA.16816.F32.BF16 R76, R60, R52, R76 ;  /* 0x000000343c4c723c */ /* 0x000fec000004184c */
[----:B--2---:R-:W-:Y:S06]  /*3050*/  HMMA.16816.F32.BF16 R44, R36, R32, R44 ;  /* 0x00000020242c723c */ /* 0x004fec000004182c */
[----:B----4-:R-:W-:Y:S06]  /*3060*/  HMMA.16816.F32.BF16 R16, R12, R8, R16 ;  /* 0x000000080c10723c */ /* 0x010fec0000041810 */
[----:B------:R-:W-:Y:S01]  /*3070*/  HMMA.16816.F32.BF16 R40, R36, R34, R40 ;  /* 0x000000222428723c */ /* 0x000fe20000041828 */
[----:B------:R-:W2:Y:S05]  /*3080*/  LDSM.16.M88.4 R32, [R199+0x11000] ;  /* 0x01100000c720783b */ /* 0x000eaa0000000200 */
[C---:B------:R-:W-:Y:S06]  /*3090*/  HMMA.16816.F32.BF16 R72, R60.reuse, R54, R72 ;  /* 0x000000363c48723c */ /* 0x040fec0000041848 */
[C---:B------:R-:W-:Y:S06]  /*30a0*/  HMMA.16816.F32.BF16 R68, R60.reuse, R48, R68 ;  /* 0x000000303c44723c */ /* 0x040fec0000041844 */
[----:B------:R-:W-:Y:S01]  /*30b0*/  HMMA.16816.F32.BF16 R80, R60, R50, R80 ;  /* 0x000000323c50723c */ /* 0x000fe20000041850 */
[----:B------:R-:W-:Y:S01]  /*30c0*/  FMUL.FTZ R48, R16, UR28 ;  /* 0x0000001c10307c20 */ /* 0x000fe20008410000 */
[----:B------:R-:W-:-:S04]  /*30d0*/  FMUL.FTZ R49, R18, UR28 ;  /* 0x0000001c12317c20 */ /* 0x000fc80008410000 */
[----:B------:R-:W-:Y:S01]  /*30e0*/  HMMA.16816.F32.BF16 R28, R12, R10, R28 ;  /* 0x0000000a0c1c723c */ /* 0x000fe2000004181c */
[----:B------:R-:W3:Y:S01]  /*30f0*/  LDSM.16.M88.4 R8, [R199+0x11800] ;  /* 0x01180000c708783b */ /* 0x000ee20000000200 */
[----:B------:R-:W-:Y:S01]  /*3100*/  FMUL.FTZ R50, R17, UR28 ;  /* 0x0000001c11327c20 */ /* 0x000fe20008410000 */
[----:B------:R-:W-:Y:S01]  /*3110*/  FMUL.FTZ R51, R19, UR28 ;  /* 0x0000001c13337c20 */ /* 0x000fe20008410000 */
[----:B------:R-:W-:Y:S01]  /*3120*/  MUFU.TANH R48, R48 ;  /* 0x0000003000307308 */ /* 0x000fe20000002400 */
[----:B------:R-:W4:Y:S01]  /*3130*/  LDSM.16.M88.4 R16, [R192+0x5000] ;  /* 0x00500000c010783b */ /* 0x000f220000000200 */
[C---:B-----5:R-:W-:Y:S06]  /*3140*/  HMMA.16816.F32.BF16 R76, R36.reuse, R84, R76 ;  /* 0x00000054244c723c */ /* 0x060fec000004184c */
[C---:B------:R-:W-:Y:S01]  /*3150*/  HMMA.16816.F32.BF16 R72, R36.reuse, R86, R72 ;  /* 0x000000562448723c */ /* 0x040fe20000041848 */
[----:B------:R-:W-:Y:S05]  /*3160*/  MUFU.TANH R50, R50 ;  /* 0x0000003200327308 */ /* 0x000fea0000002400 */
[C---:B-1----:R-:W-:Y:S03]  /*3170*/  HMMA.16816.F32.BF16 R68, R36.reuse, R56, R68 ;  /* 0x000000382444723c */ /* 0x042fe60000041844 */
[----:B------:R-:W-:Y:S03]  /*3180*/  MUFU.TANH R51, R51 ;  /* 0x0000003300337308 */ /* 0x000fe60000002400 */
[----:B------:R-:W-:Y:S01]  /*3190*/  HMMA.16816.F32.BF16 R80, R36, R58, R80 ;  /* 0x0000003a2450723c */ /* 0x000fe20000041850 */
[----:B------:R-:W1:Y:S01]  /*31a0*/  LDSM.16.M88.4 R36, [R192+0x5800] ;  /* 0x00580000c024783b */ /* 0x000e620000000200 */
[----:B------:R-:W-:-:S04]  /*31b0*/  DEPBAR.LE SB0, 0x0 ;  /* 0x000080000000791a */ /* 0x000fc80000000000 */
[C---:B--2---:R-:W-:Y:S01]  /*31c0*/  HMMA.16816.F32.BF16 R76, R24.reuse, R32, R76 ;  /* 0x00000020184c723c */ /* 0x044fe2000004184c */
[----:B------:R-:W-:Y:S05]  /*31d0*/  MUFU.TANH R49, R49 ;  /* 0x0000003100317308 */ /* 0x000fea0000002400 */
[C---:B------:R-:W-:Y:S06]  /*31e0*/  HMMA.16816.F32.BF16 R44, R24.reuse, R64, R44 ;  /* 0x00000040182c723c */ /* 0x040fec000004182c */
[C---:B------:R-:W-:Y:S06]  /*31f0*/  HMMA.16816.F32.BF16 R40, R24.reuse, R66, R40 ;  /* 0x000000421828723c */ /* 0x040fec0000041828 */
[C---:B------:R-:W-:Y:S06]  /*3200*/  HMMA.16816.F32.BF16 R72, R24.reuse, R34, R72 ;  /* 0x000000221848723c */ /* 0x040fec0000041848 */
[C---:B---3--:R-:W-:Y:S06]  /*3210*/  HMMA.16816.F32.BF16 R68, R24.reuse, R8, R68 ;  /* 0x000000081844723c */ /* 0x048fec0000041844 */
[----:B------:R-:W-:Y:S01]  /*3220*/  HMMA.16816.F32.BF16 R80, R24, R10, R80 ;  /* 0x0000000a1850723c */ /* 0x000fe20000041850 */
[----:B------:R-:W-:-:S05]  /*3230*/  FMUL.FTZ R8, R31, UR28 ;  /* 0x0000001c1f087c20 */ /* 0x000fca0008410000 */
[C---:B----4-:R-:W-:Y:S01]  /*3240*/  HMMA.16816.F32.BF16 R76, R12.reuse, R16, R76 ;  /* 0x000000100c4c723c */ /* 0x050fe2000004184c */
[----:B------:R-:W-:Y:S01]  /*3250*/  LOP3.LUT R11, R6, 0xffffffe0, RZ, 0xc0, !PT ;  /* 0xffffffe0060b7812 */ /* 0x000fe200078ec0ff */
[----:B------:R-:W-:Y:S04]  /*3260*/  MUFU.TANH R8, R8 ;  /* 0x0000000800087308 */ /* 0x000fe80000002400 */
[----:B------:R-:W-:Y:S01]  /*3270*/  IMAD.IADD R2, R4, 0x1, -R11 ;  /* 0x0000000104027824 */ /* 0x000fe200078e0a0b */
[----:B------:R-:W-:Y:S04]  /*3280*/  HMMA.16816.F32.BF16 R44, R12, R20, R44 ;  /* 0x000000140c2c723c */ /* 0x000fe8000004182c */
[----:B------:R-:W-:-:S02]  /*3290*/  SHF.R.S32.HI R17, RZ, 0x1f, R2 ;  /* 0x0000001fff117819 */ /* 0x000fc40000011402 */
[C---:B------:R-:W-:Y:S01]  /*32a0*/  HMMA.16816.F32.BF16 R40, R12.reuse, R22, R40 ;  /* 0x000000160c28723c */ /* 0x040fe20000041828 */
[----:B------:R-:W-:Y:S01]  /*32b0*/  FMUL.FTZ R20, R28, UR28 ;  /* 0x0000001c1c147c20 */ /* 0x000fe20008410000 */
[----:B------:R-:W-:Y:S01]  /*32c0*/  LEA.HI R2, R17, R2, RZ, 0x2 ;  /* 0x0000000211027211 */ /* 0x000fe200078f10ff */
[----:B------:R-:W-:Y:S01]  /*32d0*/  FMUL.FTZ R28, R30, UR28 ;  /* 0x0000001c1e1c7c20 */ /* 0x000fe20008410000 */
[----:B------:R-:W-:Y:S01]  /*32e0*/  MOV R17, UR19 ;  /* 0x0000001300117c02 */ /* 0x000fe20008000f00 */
[----:B------:R-:W-:Y:S01]  /*32f0*/  FMUL.FTZ R21, R29, UR28 ;  /* 0x0000001c1d157c20 */ /* 0x000fe20008410000 */
[----:B------:R-:W-:Y:S01]  /*3300*/  SHF.R.S32.HI R2, RZ, 0x2, R2 ;  /* 0x00000002ff027819 */ /* 0x000fe20000011402 */
[C---:B------:R-:W-:Y:S01]  /*3310*/  HMMA.16816.F32.BF16 R72, R12.reuse, R18, R72 ;  /* 0x000000120c48723c */ /* 0x040fe20000041848 */
[----:B------:R-:W-:Y:S01]  /*3320*/  MUFU.TANH R20, R20 ;  /* 0x0000001400147308 */ /* 0x000fe20000002400 */
[----:B------:R-:W-:Y:S01]  /*3330*/  IMAD R17, R17, 0x40, R218 ;  /* 0x0000004011117824 */ /* 0x000fe200078e02da */
[----:B------:R-:W-:Y:S01]  /*3340*/  IADD3 R2, R97, 0x1, R2 ;  /* 0x0000000161027810 */ /* 0x000fe20007ffe002 */
[----:B------:R-:W-:Y:S01]  /*3350*/  FMUL.FTZ R77, R77, UR28 ;  /* 0x0000001c4d4d7c20 */ /* 0x000fe20008410000 */
[----:B------:R-:W-:Y:S01]  /*3360*/  FMUL.FTZ R78, R78, UR28 ;  /* 0x0000001c4e4e7c20 */ /* 0x000fe20008410000 */
[----:B-1----:R-:W-:Y:S01]  /*3370*/  HMMA.16816.F32.BF16 R68, R12, R36, R68 ;  /* 0x000000240c44723c */ /* 0x002fe20000041844 */
[----:B------:R-:W-:-:S02]  /*3380*/  VIADD R23, R17, 0x1 ;  /* 0x0000000111177836 */ /* 0x000fc40000000000 */
[----:B------:R-:W-:Y:S01]  /*3390*/  FMUL.FTZ R18, R76, UR28 ;  /* 0x0000001c4c127c20 */ /* 0x000fe20008410000 */
[----:B------:R-:W-:Y:S01]  /*33a0*/  MUFU.TANH R28, R28 ;  /* 0x0000001c001c7308 */ /* 0x000fe20000002400 */
[----:B------:R-:W-:Y:S02]  /*33b0*/  VIADD R25, R17, 0x9 ;  /* 0x0000000911197836 */ /* 0x000fe40000000000 */
[----:B------:R-:W-:Y:S01]  /*33c0*/  FMUL.FTZ R9, R44, UR28 ;  /* 0x0000001c2c097c20 */ /* 0x000fe20008410000 */
[----:B------:R-:W-:Y:S01]  /*33d0*/  HMMA.16816.F32.BF16 R80, R12, R38, R80 ;  /* 0x000000260c50723c */ /* 0x000fe20000041850 */
[----:B------:R-:W-:Y:S01]  /*33e0*/  FMUL.FTZ R46, R46, UR28 ;  /* 0x0000001c2e2e7c20 */ /* 0x000fe20008410000 */
[----:B------:R-:W-:Y:S01]  /*33f0*/  FMUL.FTZ R10, R45, UR28 ;  /* 0x0000001c2d0a7c20 */ /* 0x000fe20008410000 */
[----:B------:R-:W-:Y:S01]  /*3400*/  FMUL.FTZ R11, R47, UR28 ;  /* 0x0000001c2f0b7c20 */ /* 0x000fe20008410000 */
[----:B------:R-:W-:Y:S01]  /*3410*/  FMUL.FTZ R79, R79, UR28 ;  /* 0x0000001c4f4f7c20 */ /* 0x000fe20008410000 */
[----:B------:R-:W1:Y:S01]  /*3420*/  MUFU.TANH R21, R21 ;  /* 0x0000001500157308 */ /* 0x000e620000002400 */
[----:B------:R-:W-:Y:S01]  /*3430*/  FMUL.FTZ R16, R40, UR28 ;  /* 0x0000001c28107c20 */ /* 0x000fe20008410000 */
[----:B------:R-:W-:-:S02]  /*3440*/  IMAD.U32 R15, RZ, RZ, UR25 ;  /* 0x00000019ff0f7e24 */ /* 0x000fc4000f8e00ff */
[----:B------:R-:W-:Y:S01]  /*3450*/  FMUL.FTZ R13, R42, UR28 ;  /* 0x0000001c2a0d7c20 */ /* 0x000fe20008410000 */
[----:B------:R-:W-:Y:S01]  /*3460*/  FMUL.FTZ R4, R41, UR28 ;  /* 0x0000001c29047c20 */ /* 0x000fe20008410000 */
[----:B------:R-:W-:Y:S01]  /*3470*/  FMUL.FTZ R19, R43, UR28 ;  /* 0x0000001c2b137c20 */ /* 0x000fe20008410000 */
[----:B------:R-:W-:Y:S01]  /*3480*/  I2FP.F32.S32 R12, R25 ;  /* 0x00000019000c7245 */ /* 0x000fe20000201400 */
[----:B------:R-:W-:Y:S01]  /*3490*/  FMUL.FTZ R72, R72, UR28 ;  /* 0x0000001c48487c20 */ /* 0x000fe20008410000 */
[----:B------:R-:W-:Y:S01]  /*34a0*/  IADD3 R2, R15, -UR17, R2 ;  /* 0x800000110f027c10 */ /* 0x000fe2000fffe002 */
[----:B------:R-:W2:Y:S01]  /*34b0*/  MUFU.TANH R9, R9 ;  /* 0x0000000900097308 */ /* 0x000ea20000002400 */
[----:B------:R-:W-:Y:S01]  /*34c0*/  FMUL.FTZ R74, R74, UR28 ;  /* 0x0000001c4a4a7c20 */ /* 0x000fe20008410000 */
[----:B------:R-:W-:Y:S01]  /*34d0*/  FMUL.FTZ R73, R73, UR28 ;  /* 0x0000001c49497c20 */ /* 0x000fe20008410000 */
[----:B------:R-:W-:Y:S01]  /*34e0*/  FMUL.FTZ R75, R75, UR28 ;  /* 0x0000001c4b4b7c20 */ /* 0x000fe20008410000 */
[----:B------:R-:W-:-:S02]  /*34f0*/  VIADD R222, R2, UR21 ;  /* 0x0000001502de7c36 */ /* 0x000fc40008000000 */
[----:B------:R-:W-:Y:S01]  /*3500*/  FMUL.FTZ R71, R71, UR28 ;  /* 0x0000001c47477c20 */ /* 0x000fe20008410000 */
[----:B------:R-:W-:Y:S01]  /*3510*/  FMUL.FTZ R68, R68, UR28 ;  /* 0x0000001c44447c20 */ /* 0x000fe20008410000 */
[----:B------:R-:W-:Y:S01]  /*3520*/  FMUL.FTZ R70, R70, UR28 ;  /* 0x0000001c46467c20 */ /* 0x000fe20008410000 */
[----:B------:R-:W3:Y:S01]  /*3530*/  MUFU.TANH R6, R46 ;  /* 0x0000002e00067308 */ /* 0x000ee20000002400 */
[C---:B------:R-:W-:Y:S01]  /*3540*/  VIADDMNMX R2, R222.reuse, 0x8, R15, PT ;  /* 0x00000008de027846 */ /* 0x040fe2000380010f */
[----:B------:R-:W-:Y:S01]  /*3550*/  VIADD R15, R17, 0x8 ;  /* 0x00000008110f7836 */ /* 0x000fe20000000000 */
[----:B------:R-:W-:Y:S01]  /*3560*/  VIMNMX R222, R222, UR25, PT ;  /* 0x00000019dede7c48 */ /* 0x000fe2000bfe0100 */
[C---:B-1----:R-:W-:Y:S01]  /*3570*/  FFMA.FTZ R29, R12.reuse, UR5, R21 ;  /* 0x000000050c1d7c23 */ /* 0x042fe20008010015 */
[C---:B------:R-:W-:Y:S01]  /*3580*/  ISETP.GE.AND P2, PT, R23.reuse, R2, PT ;  /* 0x000000021700720c */ /* 0x040fe20003f46270 */
[----:B------:R-:W-:Y:S01]  /*3590*/  FFMA.FTZ R12, R12, UR5, R8 ;  /* 0x000000050c0c7c23 */ /* 0x000fe20008010008 */
[-C--:B------:R-:W-:Y:S01]  /*35a0*/  ISETP.GE.AND P5, PT, R23, R222.reuse, PT ;  /* 0x000000de1700720c */ /* 0x080fe20003fa6270 */
[----:B------:R-:W1:Y:S01]  /*35b0*/  MUFU.TANH R16, R16 ;  /* 0x0000001000107308 */ /* 0x000e620000002400 */
[----:B------:R-:W-:Y:S01]  /*35c0*/  I2FP.F32.S32 R23, R23 ;  /* 0x0000001700177245 */ /* 0x000fe20000201400 */
[----:B------:R-:W-:Y:S01]  /*35d0*/  VIADD R21, R17, 0x19 ;  /* 0x0000001911157836 */ /* 0x000fe20000000000 */
[----:B------:R-:W-:Y:S01]  /*35e0*/  ISETP.GE.AND P4, PT, R15, R222, PT ;  /* 0x000000de0f00720c */ /* 0x000fe20003f86270 */
[----:B------:R-:W-:Y:S01]  /*35f0*/  FMUL.FTZ R69, R69, UR28 ;  /* 0x0000001c45457c20 */ /* 0x000fe20008410000 */
[----:B------:R-:W-:Y:S01]  /*3600*/  ISETP.GE.AND P1, PT, R15, R2, PT ;  /* 0x000000020f00720c */ /* 0x000fe20003f26270 */
[C---:B------:R-:W-:Y:S01]  /*3610*/  FFMA.FTZ R27, R23.reuse, UR5, R50 ;  /* 0x00000005171b7c23 */ /* 0x040fe20008010032 */
[----:B------:R-:W-:Y:S01]  /*3620*/  FFMA.FTZ R26, R23, UR5, R51 ;  /* 0x00000005171a7c23 */ /* 0x000fe20008010033 */
[----:B------:R-:W-:Y:S01]  /*3630*/  IADD3 R23, R17, 0x10, RZ ;  /* 0x0000001011177810 */ /* 0x000fe20007ffe0ff */
[----:B------:R-:W4:Y:S01]  /*3640*/  MUFU.TANH R13, R13 ;  /* 0x0000000d000d7308 */ /* 0x000f220000002400 */
[----:B------:R-:W-:Y:S01]  /*3650*/  I2FP.F32.S32 R15, R15 ;  /* 0x0000000f000f7245 */ /* 0x000fe20000201400 */
[----:B------:R-:W-:Y:S01]  /*3660*/  FMUL.FTZ R81, R81, UR28 ;  /* 0x0000001c51517c20 */ /* 0x000fe20008410000 */
[----:B------:R-:W-:Y:S01]  /*3670*/  I2FP.F32.S32 R22, R23 ;  /* 0x0000001700167245 */ /* 0x000fe20000201400 */
[----:B------:R-:W-:Y:S01]  /*3680*/  FMUL.FTZ R80, R80, UR28 ;  /* 0x0000001c50507c20 */ /* 0x000fe20008410000 */
[----:B------:R-:W-:Y:S01]  /*3690*/  ISETP.GE.AND P0, PT, R25, R222, PT ;  /* 0x000000de1900720c */ /* 0x000fe20003f06270 */
[C---:B------:R-:W-:Y:S01]  /*36a0*/  FFMA.FTZ R20, R15.reuse, UR5, R20 ;  /* 0x000000050f147c23 */ /* 0x040fe20008010014 */
[----:B------:R-:W-:Y:S01]  /*36b0*/  FFMA.FTZ R14, R15, UR5, R28 ;  /* 0x000000050f0e7c23 */ /* 0x000fe2000801001c */
[----:B------:R-:W5:Y:S01]  /*36c0*/  MUFU.TANH R4, R4 ;  /* 0x0000000400047308 */ /* 0x000f620000002400 */
[C---:B--2---:R-:W-:Y:S01]  /*36d0*/  FFMA.FTZ R15, R22.reuse, UR5, R9 ;  /* 0x00000005160f7c23 */ /* 0x044fe20008010009 */
[----:B------:R-:W-:Y:S01]  /*36e0*/  FSEL R27, R27, -INF , !P5 ;  /* 0xff8000001b1b7808 */ /* 0x000fe20006800000 */
[----:B------:R-:W-:Y:S01]  /*36f0*/  VIADD R9, R17, 0x18 ;  /* 0x0000001811097836 */ /* 0x000fe20000000000 */
[----:B------:R-:W-:Y:S01]  /*3700*/  ISETP.GE.AND P6, PT, R25, R2, PT ;  /* 0x000000021900720c */ /* 0x000fe20003fc6270 */
[----:B---3--:R-:W-:Y:S01]  /*3710*/  FFMA.FTZ R8, R22, UR5, R6 ;  /* 0x0000000516087c23 */ /* 0x008fe20008010006 */
[C---:B------:R-:W-:Y:S01]  /*3720*/  ISETP.GE.AND P3, PT, R23.reuse, R222, PT ;  /* 0x000000de1700720c */ /* 0x040fe20003f66270 */
[----:B------:R-:W-:Y:S01]  /*3730*/  FMUL.FTZ R82, R82, UR28 ;  /* 0x0000001c52527c20 */ /* 0x000fe20008410000 */
[----:B------:R-:W-:Y:S01]  /*3740*/  MUFU.TANH R10, R10 ;  /* 0x0000000a000a7308 */ /* 0x000fe20000002400 */
[----:B------:R-:W-:Y:S01]  /*3750*/  ISETP.GE.AND P5, PT, R23, R2, PT ;  /* 0x000000021700720c */ /* 0x000fe20003fa6270 */
[----:B------:R-:W-:Y:S01]  /*3760*/  VIADD R23, R17, 0x11 ;  /* 0x0000001111177836 */ /* 0x000fe20000000000 */
[----:B------:R-:W-:Y:S01]  /*3770*/  FSEL R14, R14, -INF , !P1 ;  /* 0xff8000000e0e7808 */ /* 0x000fe20004800000 */
[----:B------:R-:W-:Y:S01]  /*3780*/  FMUL.FTZ R83, R83, UR28 ;  /* 0x0000001c53537c20 */ /* 0x000fe20008410000 */
[----:B------:R-:W-:Y:S01]  /*3790*/  FSEL R29, R29, -INF , !P0 ;  /* 0xff8000001d1d7808 */ /* 0x000fe20004000000 */
[----:B------:R-:W-:Y:S01]  /*37a0*/  UMOV UR21, UR19 ;  /* 0x0000001300157c82 */ /* 0x000fe20008000000 */
[C---:B------:R-:W-:Y:S01]  /*37b0*/  ISETP.GE.AND P1, PT, R9.reuse, R222, PT ;  /* 0x000000de0900720c */ /* 0x040fe20003f26270 */
[----:B------:R-:W2:Y:S01]  /*37c0*/  MUFU.TANH R19, R19 ;  /* 0x0000001300137308 */ /* 0x000ea20000002400 */
[----:B------:R-:W-:-:S02]  /*37d0*/  ISETP.GE.AND P0, PT, R9, R2, PT ;  /* 0x000000020900720c */ /* 0x000fc40003f06270 */
[----:B------:R-:W-:Y:S02]  /*37e0*/  FSEL R12, R12, -INF , !P6 ;  /* 0xff8000000c0c7808 */ /* 0x000fe40007000000 */
[----:B------:R-:W-:Y:S02]  /*37f0*/  FSEL R15, R15, -INF , !P3 ;  /* 0xff8000000f0f7808 */ /* 0x000fe40005800000 */
[----:B------:R-:W-:Y:S01]  /*3800*/  FSEL R26, R26, -INF , !P2 ;  /* 0xff8000001a1a7808 */ /* 0x000fe20005000000 */
[----:B------:R-:W3:Y:S01]  /*3810*/  MUFU.TANH R11, R11 ;  /* 0x0000000b000b7308 */ /* 0x000ee20000002400 */
[----:B------:R-:W-:Y:S02]  /*3820*/  FSEL R31, R20, -INF , !P4 ;  /* 0xff800000141f7808 */ /* 0x000fe40006000000 */
[----:B------:R-:W-:Y:S02]  /*3830*/  I2FP.F32.S32 R9, R9 ;  /* 0x0000000900097245 */ /* 0x000fe40000201400 */
[----:B------:R-:W-:-:S02]  /*3840*/  ISETP.GE.AND P6, PT, R21, R222, PT ;  /* 0x000000de1500720c */ /* 0x000fc40003fc6270 */
[----:B------:R-:W-:Y:S01]  /*3850*/  ISETP.GE.AND P3, PT, R21, R2, PT ;  /* 0x000000021500720c */ /* 0x000fe20003f66270 */
[----:B------:R-:W3:Y:S01]  /*3860*/  MUFU.TANH R18, R18 ;  /* 0x0000001200127308 */ /* 0x000ee20000002400 */
[----:B------:R-:W-:Y:S01]  /*3870*/  ISETP.GE.AND P2, PT, R23, R222, PT ;  /* 0x000000de1700720c */ /* 0x000fe20003f46270 */
[----:B-1----:R-:W-:Y:S01]  /*3880*/  FFMA.FTZ R16, R9, UR5, R16 ;  /* 0x0000000509107c23 */ /* 0x002fe20008010010 */
[----:B------:R-:W-:Y:S01]  /*3890*/  ISETP.GE.AND P4, PT, R23, R2, PT ;  /* 0x000000021700720c */ /* 0x000fe20003f86270 */
[----:B----4-:R-:W-:Y:S01]  /*38a0*/  FFMA.FTZ R6, R9, UR5, R13 ;  /* 0x0000000509067c23 */ /* 0x010fe2000801000d */
[----:B------:R-:W-:Y:S02]  /*38b0*/  I2FP.F32.S32 R21, R21 ;  /* 0x0000001500157245 */ /* 0x000fe40000201400 */
[----:B------:R-:W-:Y:S01]  /*38c0*/  I2FP.F32.S32 R23, R23 ;  /* 0x0000001700177245 */ /* 0x000fe20000201400 */
[----:B------:R-:W1:Y:S01]  /*38d0*/  MUFU.TANH R72, R72 ;  /* 0x0000004800487308 */ /* 0x000e620000002400 */
[----:B------:R-:W-:Y:S01]  /*38e0*/  FSEL R6, R6, -INF , !P0 ;  /* 0xff80000006067808 */ /* 0x000fe20004000000 */
[C---:B-----5:R-:W-:Y:S01]  /*38f0*/  FFMA.FTZ R9, R21.reuse, UR5, R4 ;  /* 0x0000000515097c23 */ /* 0x060fe20008010004 */
[----:B--2---:R-:W-:Y:S01]  /*3900*/  FFMA.FTZ R4, R21, UR5, R19 ;  /* 0x0000000515047c23 */ /* 0x004fe20008010013 */
[----:B------:R-:W-:Y:S01]  /*3910*/  FFMA.FTZ R20, R23, UR5, R10 ;  /* 0x0000000517147c23 */ /* 0x000fe2000801000a */
[----:B------:R-:W-:-:S02]  /*3920*/  VIADD R21, R17, 0x20 ;  /* 0x0000002011157836 */ /* 0x000fc40000000000 */
[----:B---3--:R-:W-:Y:S01]  /*3930*/  FFMA.FTZ R11, R23, UR5, R11 ;  /* 0x00000005170b7c23 */ /* 0x008fe2000801000b */
[C---:B------:R-:W-:Y:S01]  /*3940*/  IADD3 R19, R17.reuse, 0x28, RZ ;  /* 0x0000002811137810 */ /* 0x040fe20007ffe0ff */
[----:B------:R-:W2:Y:S01]  /*3950*/  MUFU.TANH R74, R74 ;  /* 0x0000004a004a7308 */ /* 0x000ea20000002400 */
[----:B------:R-:W-:Y:S01]  /*3960*/  VIADD R23, R17, 0x21 ;  /* 0x0000002111177836 */ /* 0x000fe20000000000 */
[----:B------:R-:W-:Y:S02]  /*3970*/  FSEL R10, R8, -INF , !P5 ;  /* 0xff800000080a7808 */ /* 0x000fe40006800000 */
[----:B------:R-:W-:Y:S02]  /*3980*/  FSEL R13, R20, -INF , !P2 ;  /* 0xff800000140d7808 */ /* 0x000fe40005000000 */
[----:B------:R-:W-:Y:S02]  /*3990*/  FSEL R9, R9, -INF , !P6 ;  /* 0xff80000009097808 */ /* 0x000fe40007000000 */
[----:B------:R-:W3:Y:S01]  /*39a0*/  MUFU.TANH R77, R77 ;  /* 0x0000004d004d7308 */ /* 0x000ee20000002400 */
[----:B------:R-:W-:-:S02]  /*39b0*/  ISETP.GE.AND P5, PT, R21, R222, PT ;  /* 0x000000de1500720c */ /* 0x000fc40003fa6270 */
[----:B------:R-:W-:Y:S02]  /*39c0*/  ISETP.GE.AND P2, PT, R21, R2, PT ;  /* 0x000000021500720c */ /* 0x000fe40003f46270 */
[C---:B------:R-:W-:Y:S02]  /*39d0*/  ISETP.GE.AND P0, PT, R19.reuse, R222, PT ;  /* 0x000000de1300720c */ /* 0x040fe40003f06270 */
[----:B------:R-:W-:Y:S01]  /*39e0*/  ISETP.GE.AND P6, PT, R19, R2, PT ;  /* 0x000000021300720c */ /* 0x000fe20003fc6270 */
[----:B------:R-:W4:Y:S01]  /*39f0*/  MUFU.TANH R78, R78 ;  /* 0x0000004e004e7308 */ /* 0x000f220000002400 */
[----:B------:R-:W-:Y:S02]  /*3a00*/  I2FP.F32.S32 R21, R21 ;  /* 0x0000001500157245 */ /* 0x000fe40000201400 */
[----:B------:R-:W-:Y:S02]  /*3a10*/  FSEL R8, R11, -INF , !P4 ;  /* 0xff8000000b087808 */ /* 0x000fe40006000000 */
[----:B------:R-:W-:Y:S01]  /*3a20*/  I2FP.F32.S32 R19, R19 ;  /* 0x0000001300137245 */ /* 0x000fe20000201400 */
[----:B------:R-:W-:Y:S01]  /*3a30*/  FFMA.FTZ R18, R21, UR5, R18 ;  /* 0x0000000515127c23 */ /* 0x000fe20008010012 */
[----:B------:R-:W-:Y:S01]  /*3a40*/  FSEL R11, R16, -INF , !P1 ;  /* 0xff800000100b7808 */ /* 0x000fe20004800000 */
[----:B------:R-:W5:Y:S01]  /*3a50*/  MUFU.TANH R79, R79 ;  /* 0x0000004f004f7308 */ /* 0x000f620000002400 */
[----:B------:R-:W-:Y:S01]  /*3a60*/  I2FP.F32.S32 R16, R23 ;  /* 0x0000001700107245 */ /* 0x000fe20000201400 */
[----:B-1----:R-:W-:Y:S01]  /*3a70*/  FFMA.FTZ R72, R19, UR5, R72 ;  /* 0x0000000513487c23 */ /* 0x002fe20008010048 */
[----:B------:R-:W-:Y:S01]  /*3a80*/  ISETP.GE.AND P4, PT, R23, R222, PT ;  /* 0x000000de1700720c */ /* 0x000fe20003f86270 */
[----:B--2---:R-:W-:Y:S01]  /*3a90*/  FFMA.FTZ R74, R19, UR5, R74 ;  /* 0x00000005134a7c23 */ /* 0x004fe2000801004a */
[----:B------:R-:W-:Y:S01]  /*3aa0*/  ISETP.GE.AND P1, PT, R23, R2, PT ;  /* 0x000000021700720c */ /* 0x000fe20003f26270 */
[----:B------:R-:W-:-:S02]  /*3ab0*/  VIADD R23, R17, 0x29 ;  /* 0x0000002911177836 */ /* 0x000fc40000000000 */
[----:B---3--:R-:W-:Y:S01]  /*3ac0*/  FFMA.FTZ R77, R16, UR5, R77 ;  /* 0x00000005104d7c23 */ /* 0x008fe2000801004d */
[----:B------:R-:W1:Y:S01]  /*3ad0*/  MUFU.TANH R73, R73 ;  /* 0x0000004900497308 */ /* 0x000e620000002400 */
[----:B------:R-:W-:Y:S02]  /*3ae0*/  VIADD R19, R17, 0x31 ;  /* 0x0000003111137836 */ /* 0x000fe40000000000 */
[----:B----4-:R-:W-:Y:S01]  /*3af0*/  FFMA.FTZ R78, R21, UR5, R78 ;  /* 0x00000005154e7c23 */ /* 0x010fe2000801004e */
[----:B------:R-:W-:Y:S01]  /*3b00*/  VIADD R21, R17, 0x30 ;  /* 0x0000003011157836 */ /* 0x000fe20000000000 */
[----:B------:R-:W-:Y:S02]  /*3b10*/  FSEL R167, R18, -INF , !P5 ;  /* 0xff80000012a77808 */ /* 0x000fe40006800000 */
[----:B------:R-:W-:Y:S01]  /*3b20*/  I2FP.F32.S32 R18, R19 ;  /* 0x0000001300127245 */ /* 0x000fe20000201400 */
[----:B------:R-:W2:Y:S01]  /*3b30*/  MUFU.TANH R71, R71 ;  /* 0x0000004700477308 */ /* 0x000ea20000002400 */
[----:B-----5:R-:W-:Y:S01]  /*3b40*/  FFMA.FTZ R79, R16, UR5, R79 ;  /* 0x00000005104f7c23 */ /* 0x020fe2000801004f */
[----:B------:R-:W-:-:S02]  /*3b50*/  I2FP.F32.S32 R16, R23 ;  /* 0x0000001700107245 */ /* 0x000fc40000201400 */
[----:B------:R-:W-:Y:S02]  /*3b60*/  FSEL R162, R78, -INF , !P2 ;  /* 0xff8000004ea27808 */ /* 0x000fe40005000000 */
[----:B------:R-:W-:Y:S02]  /*3b70*/  FSEL R159, R77, -INF , !P4 ;  /* 0xff8000004d9f7808 */ /* 0x000fe40006000000 */
[----:B------:R-:W3:Y:S01]  /*3b80*/  MUFU.TANH R68, R68 ;  /* 0x0000004400447308 */ /* 0x000ee20000002400 */
[C---:B------:R-:W-:Y:S01]  /*3b90*/  ISETP.GE.AND P2, PT, R21.reuse, R222, PT ;  /* 0x000000de1500720c */ /* 0x040fe20003f46270 */
[----:B-1----:R-:W-:Y:S01]  /*3ba0*/  FFMA.FTZ R73, R16, UR5, R73 ;  /* 0x0000000510497c23 */ /* 0x002fe20008010049 */
[----:B------:R-:W-:Y:S02]  /*3bb0*/  ISETP.GE.AND P4, PT, R21, R2, PT ;  /* 0x000000021500720c */ /* 0x000fe40003f86270 */
[----:B------:R-:W-:Y:S02]  /*3bc0*/  FSEL R4, R4, -INF , !P3 ;  /* 0xff80000004047808 */ /* 0x000fe40005800000 */
[----:B------:R-:W-:Y:S01]  /*3bd0*/  I2FP.F32.S32 R21, R21 ;  /* 0x0000001500157245 */ /* 0x000fe20000201400 */
[----:B------:R-:W1:Y:S01]  /*3be0*/  MUFU.TANH R70, R70 ;  /* 0x0000004600467308 */ /* 0x000e620000002400 */
[----:B------:R-:W-:Y:S01]  /*3bf0*/  ISETP.GE.AND P3, PT, R23, R222, PT ;  /* 0x000000de1700720c */ /* 0x000fe20003f66270 */
[----:B--2---:R-:W-:Y:S01]  /*3c00*/  FFMA.FTZ R71, R18, UR5, R71 ;  /* 0x0000000512477c23 */ /* 0x004fe20008010047 */
[----:B------:R-:W-:-:S02]  /*3c10*/  FSEL R163, R72, -INF , !P0 ;  /* 0xff80000048a37808 */ /* 0x000fc40004000000 */
[----:B------:R-:W-:Y:S02]  /*3c20*/  ISETP.GE.AND P0, PT, R19, R2, PT ;  /* 0x000000021300720c */ /* 0x000fe40003f06270 */
[----:B------:R-:W-:Y:S01]  /*3c30*/  FSEL R178, R79, -INF , !P1 ;  /* 0xff8000004fb27808 */ /* 0x000fe20004800000 */
[----:B------:R-:W2:Y:S01]  /*3c40*/  MUFU.TANH R75, R75 ;  /* 0x0000004b004b7308 */ /* 0x000ea20000002400 */
[-C--:B------:R-:W-:Y:S01]  /*3c50*/  ISETP.GE.AND P1, PT, R19, R222.reuse, PT ;  /* 0x000000de1300720c */ /* 0x080fe20003f26270 */
[----:B---3--:R-:W-:Y:S01]  /*3c60*/  FFMA.FTZ R68, R21, UR5, R68 ;  /* 0x0000000515447c23 */ /* 0x008fe20008010044 */
[----:B------:R-:W-:Y:S02]  /*3c70*/  FSEL R166, R74, -INF , !P6 ;  /* 0xff8000004aa67808 */ /* 0x000fe40007000000 */
[----:B------:R-:W-:Y:S02]  /*3c80*/  FSEL R161, R73, -INF , !P3 ;  /* 0xff80000049a17808 */ /* 0x000fe40005800000 */
[----:B------:R-:W-:Y:S01]  /*3c90*/  I2FP.F32.S32 R19, R17 ;  /* 0x0000001100137245 */ /* 0x000fe20000201400 */
[----:B------:R-:W3:Y:S01]  /*3ca0*/  MUFU.TANH R69, R69 ;  /* 0x0000004500457308 */ /* 0x000ee20000002400 */
[----:B-1----:R-:W-:Y:S01]  /*3cb0*/  FFMA.FTZ R70, R21, UR5, R70 ;  /* 0x0000000515467c23 */ /* 0x002fe20008010046 */
[C---:B------:R-:W-:Y:S01]  /*3cc0*/  VIADD R21, R17.reuse, 0x38 ;  /* 0x0000003811157836 */ /* 0x040fe20000000000 */
[----:B------:R-:W-:Y:S01]  /*3cd0*/  ISETP.GE.AND P6, PT, R17, R222, PT ;  /* 0x000000de1100720c */ /* 0x000fe20003fc6270 */
[----:B------:R-:W-:Y:S01]  /*3ce0*/  FFMA.FTZ R33, R19, UR5, R48 ;  /* 0x0000000513217c23 */ /* 0x000fe20008010030 */
[CC--:B------:R-:W-:Y:S01]  /*3cf0*/  ISETP.GE.AND P3, PT, R17.reuse, R2.reuse, PT ;  /* 0x000000021100720c */ /* 0x0c0fe20003f66270 */
[----:B------:R-:W-:Y:S01]  /*3d00*/  VIADD R17, R17, 0x39 ;  /* 0x0000003911117836 */ /* 0x000fe20000000000 */
[----:B------:R-:W-:Y:S01]  /*3d10*/  ISETP.GE.AND P5, PT, R23, R2, PT ;  /* 0x000000021700720c */ /* 0x000fe20003fa6270 */
[----:B------:R-:W1:Y:S01]  /*3d20*/  MUFU.TANH R81, R81 ;  /* 0x0000005100517308 */ /* 0x000e620000002400 */
[----:B--2---:R-:W-:Y:S01]  /*3d30*/  FFMA.FTZ R75, R16, UR5, R75 ;  /* 0x00000005104b7c23 */ /* 0x004fe2000801004b */
[----:B------:R-:W-:Y:S01]  /*3d40*/  FSEL R170, R71, -INF , !P0 ;  /* 0xff80000047aa7808 */ /* 0x000fe20004000000 */
[----:B------:R-:W-:Y:S01]  /*3d50*/  FFMA.FTZ R28, R19, UR5, R49 ;  /* 0x00000005131c7c23 */ /* 0x000fe20008010031 */
[----:B------:R-:W-:-:S02]  /*3d60*/  PLOP3.LUT P0, PT, PT, PT, UP0, 0x80, 0x0 ;  /* 0x000000000000781c */ /* 0x000fc40003f0f008 */
[----:B------:R-:W-:Y:S02]  /*3d70*/  FSEL R176, R75, -INF , !P5 ;  /* 0xff8000004bb07808 */ /* 0x000fe40006800000 */
[----:B------:R-:W2:Y:S01]  /*3d80*/  MUFU.TANH R80, R80 ;  /* 0x0000005000507308 */ /* 0x000ea20000002400 */
[----:B------:R-:W-:Y:S01]  /*3d90*/  FSEL R175, R68, -INF , !P2 ;  /* 0xff80000044af7808 */ /* 0x000fe20005000000 */
[----:B---3--:R-:W-:Y:S01]  /*3da0*/  FFMA.FTZ R69, R18, UR5, R69 ;  /* 0x0000000512457c23 */ /* 0x008fe20008010045 */
[C---:B------:R-:W-:Y:S02]  /*3db0*/  ISETP.GE.AND P5, PT, R21.reuse, R222, PT ;  /* 0x000000de1500720c */ /* 0x040fe40003fa6270 */
[----:B------:R-:W-:Y:S02]  /*3dc0*/  ISETP.GE.AND P2, PT, R21, R2, PT ;  /* 0x000000021500720c */ /* 0x000fe40003f46270 */
[----:B------:R-:W-:Y:S01]  /*3dd0*/  I2FP.F32.S32 R164, R17 ;  /* 0x0000001100a47245 */ /* 0x000fe20000201400 */
[----:B------:R-:W3:Y:S01]  /*3de0*/  MUFU.TANH R82, R82 ;  /* 0x0000005200527308 */ /* 0x000ee20000002400 */
[----:B------:R-:W-:-:S02]  /*3df0*/  I2FP.F32.S32 R21, R21 ;  /* 0x0000001500157245 */ /* 0x000fc40000201400 */
[----:B------:R-:W-:Y:S01]  /*3e00*/  FSEL R172, R70, -INF , !P4 ;  /* 0xff80000046ac7808 */ /* 0x000fe20006000000 */
[----:B-1----:R-:W-:Y:S01]  /*3e10*/  FFMA.FTZ R169, R164, UR5, R81 ;  /* 0x00000005a4a97c23 */ /* 0x002fe20008010051 */
[----:B------:R-:W-:Y:S01]  /*3e20*/  FSEL R173, R69, -INF , !P1 ;  /* 0xff80000045ad7808 */ /* 0x000fe20004800000 */
[----:B------:R-:W-:Y:S01]  /*3e30*/  BAR.SYNC.DEFER_BLOCKING 0x0 ;  /* 0x0000000000007b1d */ /* 0x000fe20000010000 */
[----:B------:R-:W-:Y:S01]  /*3e40*/  ISETP.GE.AND P4, PT, R17, R222, PT ;  /* 0x000000de1100720c */ /* 0x000fe20003f86270 */
[----:B--2---:R-:W-:Y:S01]  /*3e50*/  FFMA.FTZ R171, R21, UR5, R80 ;  /* 0x0000000515ab7c23 */ /* 0x004fe20008010050 */
[----:B------:R-:W-:-:S03]  /*3e60*/  ISETP.GE.AND P1, PT, R17, R2, PT ;  /* 0x000000021100720c */ /* 0x000fc60003f26270 */
[----:B------:R-:W1:Y:S01]  /*3e70*/  MUFU.TANH R83, R83 ;  /* 0x0000005300537308 */ /* 0x000e620000002400 */
[----:B------:R-:W-:Y:S02]  /*3e80*/  FSEL R33, R33, -INF , !P6 ;  /* 0xff80000021217808 */ /* 0x000fe40007000000 */
[----:B------:R-:W-:Y:S01]  /*3e90*/  FSEL R171, R171, -INF , !P5 ;  /* 0xff800000abab7808 */ /* 0x000fe20006800000 */
[----:B---3--:R-:W-:Y:S01]  /*3ea0*/  FFMA.FTZ R168, R21, UR5, R82 ;  /* 0x0000000515a87c23 */ /* 0x008fe20008010052 */
[----:B------:R-:W-:Y:S02]  /*3eb0*/  FSEL R28, R28, -INF , !P3 ;  /* 0xff8000001c1c7808 */ /* 0x000fe40005800000 */
[----:B------:R-:W-:Y:S02]  /*3ec0*/  FSEL R169, R169, -INF , !P4 ;  /* 0xff800000a9a97808 */ /* 0x000fe40006000000 */
[----:B------:R-:W-:Y:S01]  /*3ed0*/  FSEL R168, R168, -INF , !P2 ;  /* 0xff800000a8a87808 */ /* 0x000fe20005000000 */
[----:B-1----:R-:W-:-:S05]  /*3ee0*/  FFMA.FTZ R164, R164, UR5, R83 ;  /* 0x00000005a4a47c23 */ /* 0x002fca0008010053 */
        /* <DEDUP_REMOVED lines=64> */
.L_x_284:
[----:B------:R-:W-:Y:S05]  /*42f0*/  BSYNC B0 ;  /* 0x0000000000007941 */ /* 0x000fea0003800000 */
.L_x_283:
[----:B------:R-:W0:Y:S02]  /*4300*/  LDGDEPBAR ;  /* 0x00000000000079af */ /* 0x000e240000000000 */
.L_x_282:
        /* <DEDUP_REMOVED lines=76> */
[----:B------:R-:W1:Y:S01]  /*47d0*/  LDSM.16.MT88.4 R12, [R198+0x12800] ;  /* 0x01280000c60c783b */ /* 0x000e620000004200 */
        /* <DEDUP_REMOVED lines=91> */
[----:B------:R-:W2:Y:S05]  /*4d90*/  LDSM.16.MT88.4 R20, [R197+0x16800] ;  /* 0x01680000c514783b */ /* 0x000eaa0000004200 */
[C---:B------:R-:W-:Y:S01]  /*4da0*/  HMMA.16816.F32.BF16 R60, R4.reuse, R16, R60 ;  /* 0x00000010043c723c */ /* 0x040fe2000004183c */
        /* <DEDUP_REMOVED lines=172> */
[----:B------:R-:W-:Y:S03]  /*5870*/  @!P4 LDGSTS.E.BYPASS.LTC128B.128 [R207+0x14000], desc[UR22][R12.64+0x80] ;  /* 0x140000800ccfcfae */ /* 0x000fe6000b901d56 */
        /* <DEDUP_REMOVED lines=29> */
[----:B------:R-:W4:Y:S04]  /*5a50*/  LDSM.16.M88.4 R24, [R205+0xc000] ;  /* 0x00c00000cd18783b */ /* 0x000f280000000200 */
[----:B--2---:R-:W-:Y:S04]  /*5a60*/  LDSM.16.M88.4 R16, [R204] ;  /* 0x00000000cc10783b */ /* 0x004fe80000000200 */
[----:B------:R-:W-:Y:S04]  /*5a70*/  LDSM.16.M88.4 R4, [R203] ;  /* 0x00000000cb04783b */ /* 0x000fe80000000200 */
[----:B------:R-:W2:Y:S04]  /*5a80*/  LDSM.16.M88.4 R136, [R205+0xc800] ;  /* 0x00c80000cd88783b */ /* 0x000ea80000000200 */
[----:B------:R-:W5:Y:S04]  /*5a90*/  LDSM.16.M88.4 R168, [R205+0xd000] ;  /* 0x00d00000cda8783b */ /* 0x000f680000000200 */
[----:B------:R-:W5:Y:S04]  /*5aa0*/  LDSM.16.M88.4 R20, [R205+0xd800] ;  /* 0x00d80000cd14783b */ /* 0x000f680000000200 */
[----:B------:R-:W-:Y:S04]  /*5ab0*/  LDSM.16.M88.4 R32, [R202] ;  /* 0x00000000ca20783b */ /* 0x000fe80000000200 */
[----:B-1----:R-:W1:Y:S04]  /*5ac0*/  LDSM.16.M88.4 R8, [R199+0xc000] ;  /* 0x00c00000c708783b */ /* 0x002e680000000200 */
[----:B------:R-:W1:Y:S04]  /*5ad0*/  LDSM.16.M88.4 R176, [R195] ;  /* 0x00000000c3b0783b */ /* 0x000e680000000200 */
[----:B------:R-:W1:Y:S01]  /*5ae0*/  LDSM.16.M88.4 R156, [R194] ;  /* 0x00000000c29c783b */ /* 0x000e620000000200 */
[C---:B----4-:R-:W-:Y:S03]  /*5af0*/  HMMA.16816.F32.BF16 R12, R160.reuse, R24, RZ ;  /* 0x00000018a00c723c */ /* 0x050fe600000418ff */
[----:B---3--:R-:W3:Y:S04]  /*5b00*/  LDSM.16.M88.4 R28, [R193] ;  /* 0x00000000c11c783b */ /* 0x008ee80000000200 */
[----:B------:R-:W-:Y:S01]  /*5b10*/  LDSM.16.M88.4 R152, [R199+0xc800] ;  /* 0x00c80000c798783b */ /* 0x000fe20000000200 */
[C---:B------:R-:W-:Y:S03]  /*5b20*/  HMMA.16816.F32.BF16 R24, R160.reuse, R26, RZ ;  /* 0x0000001aa018723c */ /* 0x040fe600000418ff */
[----:B------:R-:W-:Y:S03]  /*5b30*/  LDSM.16.M88.4 R148, [R199+0xd000] ;  /* 0x00d00000c794783b */ /* 0x000fe60000000200 */
[C---:B--2---:R-:W-:Y:S01]  /*5b40*/  HMMA.16816.F32.BF16 R140, R160.reuse, R136, RZ ;  /* 0x00000088a08c723c */ /* 0x044fe200000418ff */
[----:B------:R-:W-:Y:S04]  /*5b50*/  LDSM.16.M88.4 R144, [R199+0xd800] ;  /* 0x00d80000c790783b */ /* 0x000fe80000000200 */
[----:B------:R-:W-:Y:S01]  /*5b60*/  LDSM.16.M88.4 R208, [R201+0x4000] ;  /* 0x00400000c9d0783b */ /* 0x000fe20000000200 */
[----:B-----5:R-:W-:Y:S03]  /*5b70*/  HMMA.16816.F32.BF16 R172, R160, R168, RZ ;  /* 0x000000a8a0ac723c */ /* 0x020fe600000418ff */
[----:B------:R-:W-:Y:S03]  /*5b80*/  LDSM.16.M88.4 R180, [R189] ;  /* 0x00000000bdb4783b */ /* 0x000fe60000000200 */
[C---:B------:R-:W-:Y:S01]  /*5b90*/  HMMA.16816.F32.BF16 R12, R16.reuse, R4, R12 ;  /* 0x00000004100c723c */ /* 0x040fe2000004180c */
[----:B------:R-:W-:Y:S04]  /*5ba0*/  LDSM.16.M88.4 R228, [R187] ;  /* 0x00000000bbe4783b */ /* 0x000fe80000000200 */
[----:B------:R-:W0:Y:S01]  /*5bb0*/  LDGDEPBAR ;  /* 0x00000000000079af */ /* 0x000e220000000000 */
[----:B------:R-:W-:Y:S03]  /*5bc0*/  HMMA.16816.F32.BF16 R24, R16, R6, R24 ;  /* 0x000000061018723c */ /* 0x000fe60000041818 */
[----:B------:R-:W-:Y:S03]  /*5bd0*/  LDSM.16.M88.4 R4, [R201] ;  /* 0x00000000c904783b */ /* 0x000fe60000000200 */
[C---:B------:R-:W-:Y:S06]  /*5be0*/  HMMA.16816.F32.BF16 R136, R160.reuse, R138, RZ ;  /* 0x0000008aa088723c */ /* 0x040fec00000418ff */
[C---:B------:R-:W-:Y:S06]  /*5bf0*/  HMMA.16816.F32.BF16 R168, R160.reuse, R170, RZ ;  /* 0x000000aaa0a8723c */ /* 0x040fec00000418ff */
[C---:B------:R-:W-:Y:S06]  /*5c00*/  HMMA.16816.F32.BF16 R164, R160.reuse, R20, RZ ;  /* 0x00000014a0a4723c */ /* 0x040fec00000418ff */
[----:B------:R-:W-:Y:S01]  /*5c10*/  HMMA.16816.F32.BF16 R160, R160, R22, RZ ;  /* 0x00000016a0a0723c */ /* 0x000fe200000418ff */
[----:B------:R-:W2:Y:S05]  /*5c20*/  LDSM.16.M88.4 R20, [R192] ;  /* 0x00000000c014783b */ /* 0x000eaa0000000200 */
[C---:B-1----:R-:W-:Y:S06]  /*5c30*/  HMMA.16816.F32.BF16 R12, R32.reuse, R8, R12 ;  /* 0x00000008200c723c */ /* 0x042fec000004180c */
[----:B------:R-:W-:Y:S01]  /*5c40*/  HMMA.16816.F32.BF16 R24, R32, R10, R24 ;  /* 0x0000000a2018723c */ /* 0x000fe20000041818 */
        /* <DEDUP_REMOVED lines=9> */
[----:B------:R-:W1:Y:S04]  /*5ce0*/  LDSM.16.M88.4 R16, [R206+0x4000] ;  /* 0x00400000ce10783b */ /* 0x000e680000000200 */
[----:B------:R-:W3:Y:S01]  /*5cf0*/  LDSM.16.M88.4 R28, [R192+0x800] ;  /* 0x00080000c01c783b */ /* 0x000ee20000000200 */
[C---:B--2---:R-:W-:Y:S06]  /*5d00*/  HMMA.16816.F32.BF16 R12, R4.reuse, R20, R12 ;  /* 0x00000014040c723c */ /* 0x044fec000004180c */
        /* <DEDUP_REMOVED lines=10> */
[----:B------:R-:W2:Y:S04]  /*5db0*/  LDSM.16.M88.4 R144, [R191] ;  /* 0x00000000bf90783b */ /* 0x000ea80000000200 */
[----:B------:R-:W4:Y:S01]  /*5dc0*/  LDSM.16.M88.4 R32, [R205+0xf800] ;  /* 0x00f80000cd20783b */ /* 0x000f220000000200 */
[C---:B-1----:R-:W-:Y:S06]  /*5dd0*/  HMMA.16816.F32.BF16 R12, R16.reuse, R156, R12 ;  /* 0x0000009c100c723c */ /* 0x042fec000004180c */
[----:B------:R-:W-:Y:S01]  /*5de0*/  HMMA.16816.F32.BF16 R24, R16, R158, R24 ;  /* 0x0000009e1018723c */ /* 0x000fe20000041818 */
[----:B------:R-:W-:Y:S05]  /*5df0*/  LDSM.16.M88.4 R156, [R206+0x8000] ;  /* 0x00800000ce9c783b */ /* 0x000fea0000000200 */
[C---:B---3--:R-:W-:Y:S06]  /*5e00*/  HMMA.16816.F32.BF16 R140, R4.reuse, R28, R140 ;  /* 0x0000001c048c723c */ /* 0x048fec000004188c */
[C---:B------:R-:W-:Y:S01]  /*5e10*/  HMMA.16816.F32.BF16 R136, R4.reuse, R30, R136 ;  /* 0x0000001e0488723c */ /* 0x040fe20000041888 */
[----:B------:R-:W-:Y:S05]  /*5e20*/  LDSM.16.M88.4 R28, [R199+0xe000] ;  /* 0x00e00000c71c783b */ /* 0x000fea0000000200 */
[C---:B------:R-:W-:Y:S06]  /*5e30*/  HMMA.16816.F32.BF16 R172, R4.reuse, R8, R172 ;  /* 0x0000000804ac723c */ /* 0x040fec00000418ac */
[C---:B------:R-:W-:Y:S01]  /*5e40*/  HMMA.16816.F32.BF16 R168, R4.reuse, R10, R168 ;  /* 0x0000000a04a8723c */ /* 0x040fe200000418a8 */
[----:B------:R-:W1:Y:S05]  /*5e50*/  LDSM.16.M88.4 R8, [R202+0x4000] ;  /* 0x00400000ca08783b */ /* 0x000e6a0000000200 */
[C---:B------:R-:W-:Y:S06]  /*5e60*/  HMMA.16816.F32.BF16 R164, R4.reuse, R176, R164 ;  /* 0x000000b004a4723c */ /* 0x040fec00000418a4 */
[----:B------:R-:W-:Y:S01]  /*5e70*/  HMMA.16816.F32.BF16 R160, R4, R178, R160 ;  /* 0x000000b204a0723c */ /* 0x000fe200000418a0 */
[----:B------:R-:W3:Y:S04]  /*5e80*/  LDSM.16.M88.4 R4, [R190] ;  /* 0x00000000be04783b */ /* 0x000ee80000000200 */
[----:B------:R-:W5:Y:S01]  /*5e90*/  LDSM.16.M88.4 R176, [R192+0x2000] ;  /* 0x00200000c0b0783b */ /* 0x000f620000000200 */
[C---:B--2---:R-:W-:Y:S06]  /*5ea0*/  HMMA.16816.F32.BF16 R12, R20.reuse, R144, R12 ;  /* 0x00000090140c723c */ /* 0x044fec000004180c */
[----:B------:R-:W-:Y:S01]  /*5eb0*/  HMMA.16816.F32.BF16 R24, R20, R146, R24 ;  /* 0x000000921418723c */ /* 0x000fe20000041818 */
[----:B------:R-:W-:Y:S05]  /*5ec0*/  LDSM.16.M88.4 R144, [R205+0x10000] ;  /* 0x01000000cd90783b */ /* 0x000fea0000000200 */
[C---:B------:R-:W-:Y:S06]  /*5ed0*/  HMMA.16816.F32.BF16 R140, R16.reuse, R152, R140 ;  /* 0x00000098108c723c */ /* 0x040fec000004188c */
[C---:B------:R-:W-:Y:S01]  /*5ee0*/  HMMA.16816.F32.BF16 R136, R16.reuse, R154, R136 ;  /* 0x0000009a1088723c */ /* 0x040fe20000041888 */
[----:B------:R-:W2:Y:S05]  /*5ef0*/  LDSM.16.M88.4 R152, [R188] ;  /* 0x00000000bc98783b */ /* 0x000eaa0000000200 */
[C---:B------:R-:W-:Y:S06]  /*5f00*/  HMMA.16816.F32.BF16 R172, R16.reuse, R148, R172 ;  /* 0x0000009410ac723c */ /* 0x040fec00000418ac */
[C---:B------:R-:W-:Y:S01]  /*5f10*/  HMMA.16816.F32.BF16 R168, R16.reuse, R150, R168 ;  /* 0x0000009610a8723c */ /* 0x040fe200000418a8 */
[----:B------:R-:W-:Y:S05]  /*5f20*/  LDSM.16.M88.4 R148, [R199+0xf000] ;  /* 0x00f00000c794783b */ /* 0x000fea0000000200 */
[----:B----4-:R-:W-:Y:S06]  /*5f30*/  HMMA.16816.F32.BF16 R164, R16, R32, R164 ;  /* 0x0000002010a4723c */ /* 0x010fec00000418a4 */
[----:B-1----:R-:W-:Y:S06]  /*5f40*/  HMMA.16816.F32.BF16 R12, R8, R28, R12 ;  /* 0x0000001c080c723c */ /* 0x002fec000004180c */
[----:B------:R-:W-:Y:S01]  /*5f50*/  HMMA.16816.F32.BF16 R160, R16, R34, R160 ;  /* 0x0000002210a0723c */ /* 0x000fe200000418a0 */
[----:B------:R-:W1:Y:S04]  /*5f60*/  LDSM.16.M88.4 R16, [R199+0xe800] ;  /* 0x00e80000c710783b */ /* 0x000e680000000200 */
[----:B------:R-:W-:Y:S01]  /*5f70*/  LDSM.16.M88.4 R32, [R204+0x8000] ;  /* 0x00800000cc20783b */ /* 0x000fe20000000200 */
[----:B------:R-:W-:Y:S03]  /*5f80*/  HMMA.16816.F32.BF16 R24, R8, R30, R24 ;  /* 0x0000001e0818723c */ /* 0x000fe60000041818 */
[----:B------:R-:W4:Y:S03]  /*5f90*/  LDSM.16.M88.4 R28, [R199+0xf800] ;  /* 0x00f80000c71c783b */ /* 0x000f260000000200 */
[C---:B---3--:R-:W-:Y:S06]  /*5fa0*/  HMMA.16816.F32.BF16 R140, R20.reuse, R4, R140 ;  /* 0x00000004148c723c */ /* 0x048fec000004188c */
[----:B------:R-:W-:Y:S01]  /*5fb0*/  HMMA.16816.F32.BF16 R136, R20, R6, R136 ;  /* 0x000000061488723c */ /* 0x000fe20000041888 */
[----:B------:R-:W3:Y:S05]  /*5fc0*/  LDSM.16.M88.4 R4, [R192+0x2800] ;  /* 0x00280000c004783b */ /* 0x000eea0000000200 */
[C---:B-----5:R-:W-:Y:S06]  /*5fd0*/  HMMA.16816.F32.BF16 R12, R208.reuse, R176, R12 ;  /* 0x000000b0d00c723c */ /* 0x060fec000004180c */
[----:B------:R-:W-:Y:S01]  /*5fe0*/  HMMA.16816.F32.BF16 R24, R208, R178, R24 ;  /* 0x000000b2d018723c */ /* 0x000fe20000041818 */
[----:B------:R-:W-:Y:S05]  /*5ff0*/  LDSM.16.M88.4 R176, [R192+0x3800] ;  /* 0x00380000c0b0783b */ /* 0x000fea0000000200 */
[C---:B------:R-:W-:Y:S06]  /*6000*/  HMMA.16816.F32.BF16 R172, R20.reuse, R180, R172 ;  /* 0x000000b414ac723c */ /* 0x040fec00000418ac */
[----:B--2---:R-:W-:Y:S06]  /*6010*/  HMMA.16816.F32.BF16 R164, R20, R152, R164 ;  /* 0x0000009814a4723c */ /* 0x004fec00000418a4 */
[----:B-1----:R-:W-:Y:S06]  /*6020*/  HMMA.16816.F32.BF16 R140, R8, R16, R140 ;  /* 0x00000010088c723c */ /* 0x002fec000004188c */
[C---:B------:R-:W-:Y:S01]  /*6030*/  HMMA.16816.F32.BF16 R160, R20.reuse, R154, R160 ;  /* 0x0000009a14a0723c */ /* 0x040fe200000418a0 */
[----:B------:R-:W-:Y:S05]  /*6040*/  LDSM.16.M88.4 R152, [R205+0x10800] ;  /* 0x01080000cd98783b */ /* 0x000fea0000000200 */
[----:B------:R-:W-:Y:S01]  /*6050*/  HMMA.16816.F32.BF16 R168, R20, R182, R168 ;  /* 0x000000b614a8723c */ /* 0x000fe200000418a8 */
[----:B------:R-:W1:Y:S04]  /*6060*/  LDSM.16.M88.4 R180, [R192+0x3000] ;  /* 0x00300000c0b4783b */ /* 0x000e680000000200 */
[----:B------:R-:W-:Y:S01]  /*6070*/  LDSM.16.M88.4 R20, [R202+0x8000] ;  /* 0x00800000ca14783b */ /* 0x000fe20000000200 */
[C---:B------:R-:W-:Y:S06]  /*6080*/  HMMA.16816.F32.BF16 R12, R156.reuse, R144, R12 ;  /* 0x000000909c0c723c */ /* 0x040fec000004180c */
[----:B------:R-:W-:Y:S01]  /*6090*/  HMMA.16816.F32.BF16 R24, R156, R146, R24 ;  /* 0x000000929c18723c */ /* 0x000fe20000041818 */
[----:B------:R-:W-:Y:S05]  /*60a0*/  LDSM.16.M88.4 R144, [R205+0x11800] ;  /* 0x01180000cd90783b */ /* 0x000fea0000000200 */
[C---:B------:R-:W-:Y:S01]  /*60b0*/  HMMA.16816.F32.BF16 R136, R8.reuse, R18, R136 ;  /* 0x000000120888723c */ /* 0x040fe20000041888 */
[----:B------:R-:W2:Y:S05]  /*60c0*/  LDSM.16.M88.4 R16, [R199+0x10000] ;  /* 0x01000000c710783b */ /* 0x000eaa0000000200 */
[C---:B------:R-:W-:Y:S06]  /*60d0*/  HMMA.16816.F32.BF16 R172, R8.reuse, R148, R172 ;  /* 0x0000009408ac723c */ /* 0x040fec00000418ac */
[----:B----4-:R-:W-:Y:S06]  /*60e0*/  HMMA.16816.F32.BF16 R164, R8, R28, R164 ;  /* 0x0000001c08a4723c */ /* 0x010fec00000418a4 */
[----:B---3--:R-:W-:Y:S06]  /*60f0*/  HMMA.16816.F32.BF16 R140, R208, R4, R140 ;  /* 0x00000004d08c723c */ /* 0x008fec000004188c */
[C---:B------:R-:W-:Y:S01]  /*6100*/  HMMA.16816.F32.BF16 R160, R8.reuse, R30, R160 ;  /* 0x0000001e08a0723c */ /* 0x040fe200000418a0 */
[----:B------:R-:W-:Y:S05]  /*6110*/  LDSM.16.M88.4 R28, [R186] ;  /* 0x00000000ba1c783b */ /* 0x000fea0000000200 */
[----:B------:R-:W-:Y:S01]  /*6120*/  HMMA.16816.F32.BF16 R168, R8, R150, R168 ;  /* 0x0000009608a8723c */ /* 0x000fe200000418a8 */
[----:B------:R-:W3:Y:S04]  /*6130*/  LDSM.16.M88.4 R148, [R205+0x11000] ;  /* 0x01100000cd94783b */ /* 0x000ee80000000200 */
[----:B------:R-:W-:Y:S01]  /*6140*/  LDSM.16.M88.4 R8, [R201+0x8000] ;  /* 0x00800000c908783b */ /* 0x000fe20000000200 */
[C---:B------:R-:W-:Y:S06]  /*6150*/  HMMA.16816.F32.BF16 R12, R32.reuse, R228, R12 ;  /* 0x000000e4200c723c */ /* 0x040fec000004180c */
[----:B------:R-:W-:Y:S06]  /*6160*/  HMMA.16816.F32.BF16 R24, R32, R230, R24 ;  /* 0x000000e62018723c */ /* 0x000fec0000041818 */
[C---:B------:R-:W-:Y:S01]  /*6170*/  HMMA.16816.F32.BF16 R136, R208.reuse, R6, R136 ;  /* 0x00000006d088723c */ /* 0x040fe20000041888 */
[----:B------:R-:W4:Y:S05]  /*6180*/  LDSM.16.M88.4 R4, [R192+0x4000] ;  /* 0x00400000c004783b */ /* 0x000f2a0000000200 */
[C---:B-1----:R-:W-:Y:S06]  /*6190*/  HMMA.16816.F32.BF16 R172, R208.reuse, R180, R172 ;  /* 0x000000b4d0ac723c */ /* 0x042fec00000418ac */
[----:B------:R-:W-:Y:S06]  /*61a0*/  HMMA.16816.F32.BF16 R164, R208, R176, R164 ;  /* 0x000000b0d0a4723c */ /* 0x000fec00000418a4 */
[----:B------:R-:W-:Y:S06]  /*61b0*/  HMMA.16816.F32.BF16 R140, R156, R152, R140 ;  /* 0x000000989c8c723c */ /* 0x000fec000004188c */
[C---:B------:R-:W-:Y:S01]  /*61c0*/  HMMA.16816.F32.BF16 R176, R208.reuse, R178, R160 ;  /* 0x000000b2d0b0723c */ /* 0x040fe200000418a0 */
[----:B------:R-:W-:Y:S05]  /*61d0*/  LDSM.16.M88.4 R160, [R185] ;  /* 0x00000000b9a0783b */ /* 0x000fea0000000200 */
[----:B------:R-:W-:Y:S01]  /*61e0*/  HMMA.16816.F32.BF16 R168, R208, R182, R168 ;  /* 0x000000b6d0a8723c */ /* 0x000fe200000418a8 */
[----:B------:R-:W1:Y:S05]  /*61f0*/  LDSM.16.M88.4 R180, [R199+0x10800] ;  /* 0x01080000c7b4783b */ /* 0x000e6a0000000200 */
[C---:B--2---:R-:W-:Y:S06]  /*6200*/  HMMA.16816.F32.BF16 R12, R20.reuse, R16, R12 ;  /* 0x00000010140c723c */ /* 0x044fec000004180c */
[----:B------:R-:W-:Y:S01]  /*6210*/  HMMA.16816.F32.BF16 R24, R20, R18, R24 ;  /* 0x000000121418723c */ /* 0x000fe20000041818 */
[----:B------:R-:W-:Y:S05]  /*6220*/  LDSM.16.M88.4 R16, [R192+0x4800] ;  /* 0x00480000c010783b */ /* 0x000fea0000000200 */
[----:B---3--:R-:W-:Y:S06]  /*6230*/  HMMA.16816.F32.BF16 R172, R156, R148, R172 ;  /* 0x000000949cac723c */ /* 0x008fec00000418ac */
[----:B------:R-:W-:Y:S06]  /*6240*/  HMMA.16816.F32.BF16 R140, R32, R28, R140 ;  /* 0x0000001c208c723c */ /* 0x000fec000004188c */
[C---:B------:R-:W-:Y:S06]  /*6250*/  HMMA.16816.F32.BF16 R136, R156.reuse, R154, R136 ;  /* 0x0000009a9c88723c */ /* 0x040fec0000041888 */
[C---:B------:R-:W-:Y:S06]  /*6260*/  HMMA.16816.F32.BF16 R164, R156.reuse, R144, R164 ;  /* 0x000000909ca4723c */ /* 0x040fec00000418a4 */
[----:B------:R-:W-:Y:S01]  /*6270*/  HMMA.16816.F32.BF16 R176, R156, R146, R176 ;  /* 0x000000929cb0723c */ /* 0x000fe200000418b0 */
[----:B------:R-:W2:Y:S05]  /*6280*/  LDSM.16.M88.4 R144, [R184] ;  /* 0x00000000b890783b */ /* 0x000eaa0000000200 */
[C---:B----4-:R-:W-:Y:S06]  /*6290*/  HMMA.16816.F32.BF16 R12, R8.reuse, R4, R12 ;  /* 0x00000004080c723c */ /* 0x050fec000004180c */
[----:B------:R-:W-:Y:S01]  /*62a0*/  HMMA.16816.F32.BF16 R24, R8, R6, R24 ;  /* 0x000000060818723c */ /* 0x000fe20000041818 */
[----:B------:R-:W3:Y:S05]  /*62b0*/  LDSM.16.M88.4 R4, [R199+0x11000] ;  /* 0x01100000c704783b */ /* 0x000eea0000000200 */
[----:B------:R-:W-:Y:S01]  /*62c0*/  HMMA.16816.F32.BF16 R168, R156, R150, R168 ;  /* 0x000000969ca8723c */ /* 0x000fe200000418a8 */
[----:B------:R-:W-:Y:S05]  /*62d0*/  LDSM.16.M88.4 R148, [R192+0x5000] ;  /* 0x00500000c094783b */ /* 0x000fea0000000200 */
[----:B-1----:R-:W-:Y:S06]  /*62e0*/  HMMA.16816.F32.BF16 R140, R20, R180, R140 ;  /* 0x000000b4148c723c */ /* 0x002fec000004188c */
[----:B------:R-:W-:Y:S01]  /*62f0*/  HMMA.16816.F32.BF16 R172, R32, R160, R172 ;  /* 0x000000a020ac723c */ /* 0x000fe200000418ac */
[----:B------:R-:W-:Y:S01]  /*6300*/  FMUL.FTZ R0, R12, UR28 ;  /* 0x0000001c0c007c20 */ /* 0x000fe20008410000 */
[----:B------:R-:W-:Y:S01]  /*6310*/  FMUL.FTZ R12, R13, UR28 ;  /* 0x0000001c0d0c7c20 */ /* 0x000fe20008410000 */
[----:B------:R-:W-:-:S03]  /*6320*/  FMUL.FTZ R13, R15, UR28 ;  /* 0x0000001c0f0d7c20 */ /* 0x000fc60008410000 */
[C---:B------:R-:W-:Y:S01]  /*6330*/  HMMA.16816.F32.BF16 R136, R32.reuse, R30, R136 ;  /* 0x0000001e2088723c */ /* 0x040fe20000041888 */
[----:B------:R-:W1:Y:S01]  /*6340*/  LDSM.16.M88.4 R28, [R199+0x11800] ;  /* 0x01180000c71c783b */ /* 0x000e620000000200 */
[----:B------:R-:W-:Y:S01]  /*6350*/  FMUL.FTZ R15, R24, UR28 ;  /* 0x0000001c180f7c20 */ /* 0x000fe20008410000 */
[----:B------:R-:W4:Y:S03]  /*6360*/  MUFU.TANH R12, R12 ;  /* 0x0000000c000c7308 */ /* 0x000f260000002400 */
[C---:B------:R-:W-:Y:S05]  /*6370*/  HMMA.16816.F32.BF16 R168, R32.reuse, R162, R168 ;  /* 0x000000a220a8723c */ /* 0x040fea00000418a8 */
[----:B------:R-:W5:Y:S01]  /*6380*/  MUFU.TANH R13, R13 ;  /* 0x0000000d000d7308 */ /* 0x000f620000002400 */
[C---:B--2---:R-:W-:Y:S06]  /*6390*/  HMMA.16816.F32.BF16 R164, R32.reuse, R144, R164 ;  /* 0x0000009020a4723c */ /* 0x044fec00000418a4 */
[----:B------:R-:W-:Y:S01]  /*63a0*/  HMMA.16816.F32.BF16 R176, R32, R146, R176 ;  /* 0x0000009220b0723c */ /* 0x000fe200000418b0 */
[----:B------:R-:W2:Y:S05]  /*63b0*/  MUFU.TANH R15, R15 ;  /* 0x0000000f000f7308 */ /* 0x000eaa0000002400 */
[----:B------:R-:W-:Y:S03]  /*63c0*/  HMMA.16816.F32.BF16 R140, R8, R16, R140 ;  /* 0x00000010088c723c */ /* 0x000fe6000004188c */
[----:B------:R-:W-:Y:S03]  /*63d0*/  MUFU.TANH R0, R0 ;  /* 0x0000000000007308 */ /* 0x000fe60000002400 */
[----:B---3--:R-:W-:Y:S01]  /*63e0*/  HMMA.16816.F32.BF16 R172, R20, R4, R172 ;  /* 0x0000000414ac723c */ /* 0x008fe200000418ac */
[----:B------:R-:W-:Y:S01]  /*63f0*/  FMUL.FTZ R16, R25, UR28 ;  /* 0x0000001c19107c20 */ /* 0x000fe20008410000 */
[----:B------:R-:W-:-:S04]  /*6400*/  FMUL.FTZ R17, R26, UR28 ;  /* 0x0000001c1a117c20 */ /* 0x000fc80008410000 */
[----:B------:R-:W-:Y:S01]  /*6410*/  HMMA.16816.F32.BF16 R136, R20, R182, R136 ;  /* 0x000000b61488723c */ /* 0x000fe20000041888 */
[----:B------:R-:W-:Y:S01]  /*6420*/  FMUL.FTZ R4, R27, UR28 ;  /* 0x0000001c1b047c20 */ /* 0x000fe20008410000 */
[----:B------:R-:W3:Y:S01]  /*6430*/  MUFU.TANH R17, R17 ;  /* 0x0000001100117308 */ /* 0x000ee20000002400 */
[----:B------:R-:W4:Y:S01]  /*6440*/  LDSM.16.M88.4 R24, [R192+0x5800] ;  /* 0x00580000c018783b */ /* 0x000f220000000200 */
[----:B------:R-:W-:-:S04]  /*6450*/  DEPBAR.LE SB0, 0x0 ;  /* 0x000080000000791a */ /* 0x000fc80000000000 */
[C---:B------:R-:W-:Y:S02]  /*6460*/  HMMA.16816.F32.BF16 R168, R20.reuse, R6, R168 ;  /* 0x0000000614a8723c */ /* 0x040fe400000418a8 */
[----:B------:R-:W3:Y:S02]  /*6470*/  MUFU.TANH R16, R16 ;  /* 0x0000001000107308 */ /* 0x000ee40000002400 */
[----:B------:R-:W-:Y:S02]  /*6480*/  FMUL.FTZ R5, R140, UR28 ;  /* 0x0000001c8c057c20 */ /* 0x000fe40008410000 */
[C---:B-1----:R-:W-:Y:S01]  /*6490*/  HMMA.16816.F32.BF16 R164, R20.reuse, R28, R164 ;  /* 0x0000001c14a4723c */ /* 0x042fe200000418a4 */
[----:B------:R-:W-:Y:S01]  /*64a0*/  FMUL.FTZ R7, R142, UR28 ;  /* 0x0000001c8e077c20 */ /* 0x000fe20008410000 */
[----:B------:R-:W-:Y:S02]  /*64b0*/  FMUL.FTZ R6, R141, UR28 ;  /* 0x0000001c8d067c20 */ /* 0x000fe40008410000 */
[----:B------:R-:W1:Y:S02]  /*64c0*/  MUFU.TANH R4, R4 ;  /* 0x0000000400047308 */ /* 0x000e640000002400 */
[----:B------:R-:W-:Y:S06]  /*64d0*/  HMMA.16816.F32.BF16 R176, R20, R30, R176 ;  /* 0x0000001e14b0723c */ /* 0x000fec00000418b0 */
[C---:B------:R-:W-:Y:S01]  /*64e0*/  HMMA.16816.F32.BF16 R136, R8.reuse, R18, R136 ;  /* 0x000000120888723c */ /* 0x040fe20000041888 */
[----:B------:R-:W-:Y:S01]  /*64f0*/  IMAD.U32 R21, RZ, RZ, UR21 ;  /* 0x00000015ff157e24 */ /* 0x000fe2000f8e00ff */
[----:B------:R-:W1:Y:S04]  /*6500*/  MUFU.TANH R5, R5 ;  /* 0x0000000500057308 */ /* 0x000e680000002400 */
[----:B------:R-:W-:Y:S01]  /*6510*/  HMMA.16816.F32.BF16 R172, R8, R148, R172 ;  /* 0x0000009408ac723c */ /* 0x000fe200000418ac */
[----:B------:R-:W-:-:S03]  /*6520*/  FMUL.FTZ R18, R143, UR28 ;  /* 0x0000001c8f127c20 */ /* 0x000fc60008410000 */
[----:B------:R-:W1:Y:S02]  /*6530*/  MUFU.TANH R7, R7 ;  /* 0x0000000700077308 */ /* 0x000e640000002400 */
[C---:B------:R-:W-:Y:S06]  /*6540*/  HMMA.16816.F32.BF16 R168, R8.reuse, R150, R168 ;  /* 0x0000009608a8723c */ /* 0x040fec00000418a8 */
[C---:B----4-:R-:W-:Y:S01]  /*6550*/  HMMA.16816.F32.BF16 R164, R8.reuse, R24, R164 ;  /* 0x0000001808a4723c */ /* 0x050fe200000418a4 */
[----:B------:R-:W4:Y:S05]  /*6560*/  MUFU.TANH R6, R6 ;  /* 0x0000000600067308 */ /* 0x000f2a0000002400 */
[----:B------:R-:W-:Y:S01]  /*6570*/  HMMA.16816.F32.BF16 R176, R8, R26, R176 ;  /* 0x0000001a08b0723c */ /* 0x000fe200000418b0 */
[----:B------:R-:W-:Y:S01]  /*6580*/  FMUL.FTZ R19, R136, UR28 ;  /* 0x0000001c88137c20 */ /* 0x000fe20008410000 */
[----:B------:R-:W-:Y:S01]  /*6590*/  FMUL.FTZ R23, R138, UR28 ;  /* 0x0000001c8a177c20 */ /* 0x000fe20008410000 */
[----:B------:R-:W4:Y:S01]  /*65a0*/  MUFU.TANH R18, R18 ;  /* 0x0000001200127308 */ /* 0x000f220000002400 */
[----:B------:R-:W-:-:S02]  /*65b0*/  FMUL.FTZ R20, R137, UR28 ;  /* 0x0000001c89147c20 */ /* 0x000fc40008410000 */
[----:B------:R-:W-:Y:S01]  /*65c0*/  FMUL.FTZ R24, R172, UR28 ;  /* 0x0000001cac187c20 */ /* 0x000fe20008410000 */
[----:B------:R-:W-:Y:S02]  /*65d0*/  IMAD R9, R21, 0x40, R218 ;  /* 0x0000004015097824 */ /* 0x000fe400078e02da */
[----:B------:R-:W-:Y:S01]  /*65e0*/  FMUL.FTZ R8, R14, UR28 ;  /* 0x0000001c0e087c20 */ /* 0x000fe20008410000 */
[----:B------:R-:W-:Y:S01]  /*65f0*/  FMUL.FTZ R10, R139, UR28 ;  /* 0x0000001c8b0a7c20 */ /* 0x000fe20008410000 */
[----:B------:R-:W-:Y:S01]  /*6600*/  FMUL.FTZ R25, R174, UR28 ;  /* 0x0000001cae197c20 */ /* 0x000fe20008410000 */
[C---:B------:R-:W-:Y:S01]  /*6610*/  VIADD R27, R9.reuse, 0x1 ;  /* 0x00000001091b7836 */ /* 0x040fe20000000000 */
[----:B------:R-:W4:Y:S01]  /*6620*/  MUFU.TANH R19, R19 ;  /* 0x0000001300137308 */ /* 0x000f220000002400 */
[----:B------:R-:W-:Y:S02]  /*6630*/  VIADD R21, R9, 0x8 ;  /* 0x0000000809157836 */ /* 0x000fe40000000000 */
[----:B------:R-:W-:Y:S01]  /*6640*/  FMUL.FTZ R11, R173, UR28 ;  /* 0x0000001cad0b7c20 */ /* 0x000fe20008410000 */
[----:B------:R-:W-:Y:S01]  /*6650*/  FMUL.FTZ R175, R175, UR28 ;  /* 0x0000001cafaf7c20 */ /* 0x000fe20008410000 */
[----:B------:R-:W-:Y:S01]  /*6660*/  ISETP.GE.AND P0, PT, R27, R222, PT ;  /* 0x000000de1b00720c */ /* 0x000fe20003f06270 */
[----:B------:R-:W-:Y:S01]  /*6670*/  FMUL.FTZ R169, R169, UR28 ;  /* 0x0000001ca9a97c20 */ /* 0x000fe20008410000 */
[----:B------:R-:W-:Y:S01]  /*6680*/  ISETP.GE.AND P2, PT, R27, R2, PT ;  /* 0x000000021b00720c */ /* 0x000fe20003f46270 */
[----:B------:R-:W-:Y:S01]  /*6690*/  FMUL.FTZ R171, R171, UR28 ;  /* 0x0000001cabab7c20 */ /* 0x000fe20008410000 */
[----:B------:R-:W-:Y:S01]  /*66a0*/  I2FP.F32.S32 R27, R27 ;  /* 0x0000001b001b7245 */ /* 0x000fe20000201400 */
[----:B------:R-:W4:Y:S01]  /*66b0*/  MUFU.TANH R23, R23 ;  /* 0x0000001700177308 */ /* 0x000f220000002400 */
[C---:B------:R-:W-:Y:S01]  /*66c0*/  ISETP.GE.AND P6, PT, R21.reuse, R222, PT ;  /* 0x000000de1500720c */ /* 0x040fe20003fc6270 */
[----:B------:R-:W-:Y:S01]  /*66d0*/  FMUL.FTZ R170, R170, UR28 ;  /* 0x0000001caaaa7c20 */ /* 0x000fe20008410000 */
[----:B------:R-:W-:Y:S01]  /*66e0*/  ISETP.GE.AND P1, PT, R21, R2, PT ;  /* 0x000000021500720c */ /* 0x000fe20003f26270 */
[C---:B------:R-:W-:Y:S01]  /*66f0*/  FFMA.FTZ R12, R27.reuse, UR5, R12 ;  /* 0x000000051b0c7c23 */ /* 0x040fe2000801000c */
[----:B------:R-:W-:Y:S01]  /*6700*/  I2FP.F32.S32 R14, R21 ;  /* 0x00000015000e7245 */ /* 0x000fe20000201400 */
[----:B-----5:R-:W-:Y:S01]  /*6710*/  FFMA.FTZ R21, R27, UR5, R13 ;  /* 0x000000051b157c23 */ /* 0x020fe2000801000d */
[----:B------:R-:W-:Y:S01]  /*6720*/  VIADD R13, R9, 0x9 ;  /* 0x00000009090d7836 */ /* 0x000fe20000000000 */
[----:B------:R-:W5:Y:S01]  /*6730*/  MUFU.TANH R20, R20 ;  /* 0x0000001400147308 */ /* 0x000f620000002400 */
[----:B------:R-:W-:Y:S01]  /*6740*/  FSEL R22, R12, -INF , !P0 ;  /* 0xff8000000c167808 */ /* 0x000fe20004000000 */
[C---:B--2---:R-:W-:Y:S01]  /*6750*/  FFMA.FTZ R26, R14.reuse, UR5, R15 ;  /* 0x000000050e1a7c23 */ /* 0x044fe2000801000f */
[----:B------:R-:W-:Y:S01]  /*6760*/  FSEL R21, R21, -INF , !P2 ;  /* 0xff80000015157808 */ /* 0x000fe20005000000 */
[----:B------:R-:W-:Y:S01]  /*6770*/  VIADD R15, R9, 0x10 ;  /* 0x00000010090f7836 */ /* 0x000fe20000000000 */
[C---:B------:R-:W-:Y:S01]  /*6780*/  ISETP.GE.AND P0, PT, R13.reuse, R222, PT ;  /* 0x000000de0d00720c */ /* 0x040fe20003f06270 */
[----:B---3--:R-:W-:Y:S01]  /*6790*/  FFMA.FTZ R17, R14, UR5, R17 ;  /* 0x000000050e117c23 */ /* 0x008fe20008010011 */
[----:B------:R-:W-:Y:S01]  /*67a0*/  ISETP.GE.AND P2, PT, R13, R2, PT ;  /* 0x000000020d00720c */ /* 0x000fe20003f46270 */
[----:B------:R-:W-:Y:S01]  /*67b0*/  VIADD R27, R9, 0x11 ;  /* 0x00000011091b7836 */ /* 0x000fe20000000000 */
[----:B------:R-:W-:Y:S01]  /*67c0*/  I2FP.F32.S32 R13, R13 ;  /* 0x0000000d000d7245 */ /* 0x000fe20000201400 */
[----:B------:R-:W2:Y:S01]  /*67d0*/  MUFU.TANH R10, R10 ;  /* 0x0000000a000a7308 */ /* 0x000ea20000002400 */
[----:B------:R-:W-:Y:S01]  /*67e0*/  FSEL R14, R26, -INF , !P6 ;  /* 0xff8000001a0e7808 */ /* 0x000fe20007000000 */
[----:B------:R-:W-:Y:S01]  /*67f0*/  FMUL.FTZ R168, R168, UR28 ;  /* 0x0000001ca8a87c20 */ /* 0x000fe20008410000 */
[----:B------:R-:W-:Y:S01]  /*6800*/  I2FP.F32.S32 R26, R15 ;  /* 0x0000000f001a7245 */ /* 0x000fe20000201400 */
[C---:B------:R-:W-:Y:S01]  /*6810*/  FFMA.FTZ R16, R13.reuse, UR5, R16 ;  /* 0x000000050d107c23 */ /* 0x040fe20008010010 */
[----:B-1----:R-:W-:Y:S01]  /*6820*/  FFMA.FTZ R4, R13, UR5, R4 ;  /* 0x000000050d047c23 */ /* 0x002fe20008010004 */
[----:B------:R-:W-:Y:S01]  /*6830*/  FSEL R17, R17, -INF , !P1 ;  /* 0xff80000011117808 */ /* 0x000fe20004800000 */
[----:B------:R-:W-:Y:S01]  /*6840*/  FMUL.FTZ R165, R165, UR28 ;  /* 0x0000001ca5a57c20 */ /* 0x000fe20008410000 */
[C---:B------:R-:W-:Y:S01]  /*6850*/  ISETP.GE.AND P6, PT, R15.reuse, R222, PT ;  /* 0x000000de0f00720c */ /* 0x040fe20003fc6270 */
[C---:B------:R-:W-:Y:S01]  /*6860*/  FFMA.FTZ R148, R26.reuse, UR5, R5 ;  /* 0x000000051a947c23 */ /* 0x040fe20008010005 */
[----:B------:R-:W-:Y:S01]  /*6870*/  ISETP.GE.AND P1, PT, R15, R2, PT ;  /* 0x000000020f00720c */ /* 0x000fe20003f26270 */
[----:B------:R-:W-:Y:S01]  /*6880*/  FFMA.FTZ R7, R26, UR5, R7 ;  /* 0x000000051a077c23 */ /* 0x000fe20008010007 */
[----:B------:R-:W-:Y:S01]  /*6890*/  FSEL R16, R16, -INF , !P0 ;  /* 0xff80000010107808 */ /* 0x000fe20004000000 */
[----:B------:R-:W-:Y:S01]  /*68a0*/  VIADD R5, R9, 0x18 ;  /* 0x0000001809057836 */ /* 0x000fe20000000000 */
[----:B------:R-:W-:Y:S01]  /*68b0*/  FSEL R15, R4, -INF , !P2 ;  /* 0xff800000040f7808 */ /* 0x000fe20005000000 */
[----:B------:R-:W1:Y:S01]  /*68c0*/  MUFU.TANH R24, R24 ;  /* 0x0000001800187308 */ /* 0x000e620000002400 */
[----:B------:R-:W-:Y:S01]  /*68d0*/  ISETP.GE.AND P0, PT, R27, R222, PT ;  /* 0x000000de1b00720c */ /* 0x000fe20003f06270 */
[----:B------:R-:W-:Y:S01]  /*68e0*/  FMUL.FTZ R167, R167, UR28 ;  /* 0x0000001ca7a77c20 */ /* 0x000fe20008410000 */
[----:B------:R-:W-:Y:S01]  /*68f0*/  ISETP.GE.AND P2, PT, R27, R2, PT ;  /* 0x000000021b00720c */ /* 0x000fe20003f46270 */
[----:B------:R-:W-:Y:S01]  /*6900*/  FMUL.FTZ R164, R164, UR28 ;  /* 0x0000001ca4a47c20 */ /* 0x000fe20008410000 */
[----:B------:R-:W-:Y:S01]  /*6910*/  I2FP.F32.S32 R27, R27 ;  /* 0x0000001b001b7245 */ /* 0x000fe20000201400 */
[----:B------:R-:W-:Y:S01]  /*6920*/  FMUL.FTZ R166, R166, UR28 ;  /* 0x0000001ca6a67c20 */ /* 0x000fe20008410000 */
[----:B------:R-:W-:Y:S01]  /*6930*/  FSEL R148, R148, -INF , !P6 ;  /* 0xff80000094947808 */ /* 0x000fe20007000000 */
[----:B------:R-:W3:Y:S01]  /*6940*/  MUFU.TANH R25, R25 ;  /* 0x0000001900197308 */ /* 0x000ee20000002400 */
[----:B------:R-:W-:Y:S01]  /*6950*/  FSEL R135, R7, -INF , !P1 ;  /* 0xff80000007877808 */ /* 0x000fe20004800000 */
[----:B----4-:R-:W-:Y:S01]  /*6960*/  FFMA.FTZ R6, R27, UR5, R6 ;  /* 0x000000051b067c23 */ /* 0x010fe20008010006 */
[----:B------:R-:W-:Y:S01]  /*6970*/  ISETP.GE.AND P6, PT, R5, R222, PT ;  /* 0x000000de0500720c */ /* 0x000fe20003fc6270 */
[----:B------:R-:W-:Y:S01]  /*6980*/  FFMA.FTZ R18, R27, UR5, R18 ;  /* 0x000000051b127c23 */ /* 0x000fe20008010012 */
[----:B------:R-:W-:Y:S01]  /*6990*/  ISETP.GE.AND P1, PT, R5, R2, PT ;  /* 0x000000020500720c */ /* 0x000fe20003f26270 */
[C---:B------:R-:W-:Y:S01]  /*69a0*/  VIADD R7, R9.reuse, 0x20 ;  /* 0x0000002009077836 */ /* 0x040fe20000000000 */
[----:B------:R-:W-:Y:S01]  /*69b0*/  I2FP.F32.S32 R26, R5 ;  /* 0x00000005001a7245 */ /* 0x000fe20000201400 */
[----:B------:R-:W-:Y:S01]  /*69c0*/  VIADD R5, R9, 0x19 ;  /* 0x0000001909057836 */ /* 0x000fe20000000000 */
[----:B------:R-:W-:Y:S01]  /*69d0*/  FSEL R138, R6, -INF , !P0 ;  /* 0xff800000068a7808 */ /* 0x000fe20004000000 */
[----:B------:R-:W4:Y:S01]  /*69e0*/  MUFU.TANH R11, R11 ;  /* 0x0000000b000b7308 */ /* 0x000f220000002400 */
[----:B------:R-:W-:Y:S01]  /*69f0*/  FSEL R133, R18, -INF , !P2 ;  /* 0xff80000012857808 */ /* 0x000fe20005000000 */
[C---:B------:R-:W-:Y:S01]  /*6a00*/  FFMA.FTZ R19, R26.reuse, UR5, R19 ;  /* 0x000000051a137c23 */ /* 0x040fe20008010013 */
[----:B------:R-:W-:Y:S01]  /*6a10*/  FFMA.FTZ R23, R26, UR5, R23 ;  /* 0x000000051a177c23 */ /* 0x000fe20008010017 */
[----:B------:R-:W-:Y:S01]  /*6a20*/  ISETP.GE.AND P0, PT, R5, R222, PT ;  /* 0x000000de0500720c */ /* 0x000fe20003f06270 */
[----:B------:R-:W-:Y:S01]  /*6a30*/  FMUL.FTZ R179, R179, UR28 ;  /* 0x0000001cb3b37c20 */ /* 0x000fe20008410000 */
[----:B------:R-:W-:Y:S01]  /*6a40*/  ISETP.GE.AND P2, PT, R5, R2, PT ;  /* 0x000000020500720c */ /* 0x000fe20003f46270 */
[----:B------:R-:W-:Y:S01]  /*6a50*/  FMUL.FTZ R177, R177, UR28 ;  /* 0x0000001cb1b17c20 */ /* 0x000fe20008410000 */
[----:B------:R-:W4:Y:S01]  /*6a60*/  MUFU.TANH R12, R175 ;  /* 0x000000af000c7308 */ /* 0x000f220000002400 */
[----:B------:R-:W-:-:S02]  /*6a70*/  I2FP.F32.S32 R5, R5 ;  /* 0x0000000500057245 */ /* 0x000fc40000201400 */
[----:B------:R-:W-:Y:S02]  /*6a80*/  FSEL R136, R19, -INF , !P6 ;  /* 0xff80000013887808 */ /* 0x000fe40007000000 */
[----:B------:R-:W-:Y:S01]  /*6a90*/  FSEL R151, R23, -INF , !P1 ;  /* 0xff80000017977808 */ /* 0x000fe20004800000 */
[----:B-----5:R-:W-:Y:S01]  /*6aa0*/  FFMA.FTZ R20, R5, UR5, R20 ;  /* 0x0000000505147c23 */ /* 0x020fe20008010014 */
[----:B------:R-:W-:Y:S01]  /*6ab0*/  ISETP.GE.AND P6, PT, R7, R222, PT ;  /* 0x000000de0700720c */ /* 0x000fe20003fc6270 */
[----:B--2---:R-:W-:Y:S01]  /*6ac0*/  FFMA.FTZ R10, R5, UR5, R10 ;  /* 0x00000005050a7c23 */ /* 0x004fe2000801000a */
[----:B------:R-:W-:Y:S01]  /*6ad0*/  ISETP.GE.AND P1, PT, R7, R2, PT ;  /* 0x000000020700720c */ /* 0x000fe20003f26270 */
[----:B------:R-:W-:Y:S01]  /*6ae0*/  VIADD R5, R9, 0x21 ;  /* 0x0000002109057836 */ /* 0x000fe20000000000 */
[----:B------:R-:W-:Y:S01]  /*6af0*/  I2FP.F32.S32 R7, R7 ;  /* 0x0000000700077245 */ /* 0x000fe20000201400 */
[----:B------:R-:W2:Y:S01]  /*6b00*/  MUFU.TANH R4, R169 ;  /* 0x000000a900047308 */ /* 0x000ea20000002400 */
[----:B------:R-:W-:-:S02]  /*6b10*/  FSEL R149, R10, -INF , !P2 ;  /* 0xff8000000a957808 */ /* 0x000fc40005000000 */
[----:B------:R-:W-:Y:S01]  /*6b20*/  I2FP.F32.S32 R6, R5 ;  /* 0x0000000500067245 */ /* 0x000fe20000201400 */
[C---:B-1----:R-:W-:Y:S01]  /*6b30*/  FFMA.FTZ R24, R7.reuse, UR5, R24 ;  /* 0x0000000507187c23 */ /* 0x042fe20008010018 */
[----:B---3--:R-:W-:Y:S01]  /*6b40*/  FFMA.FTZ R25, R7, UR5, R25 ;  /* 0x0000000507197c23 */ /* 0x008fe20008010019 */
[----:B------:R-:W-:Y:S01]  /*6b50*/  VIADD R7, R9, 0x28 ;  /* 0x0000002809077836 */ /* 0x000fe20000000000 */
[----:B------:R-:W-:Y:S01]  /*6b60*/  FSEL R134, R20, -INF , !P0 ;  /* 0xff80000014867808 */ /* 0x000fe20004000000 */
[----:B----4-:R-:W-:Y:S01]  /*6b70*/  FFMA.FTZ R11, R6, UR5, R11 ;  /* 0x00000005060b7c23 */ /* 0x010fe2000801000b */
[----:B------:R-:W-:Y:S01]  /*6b80*/  FSEL R146, R24, -INF , !P6 ;  /* 0xff80000018927808 */ /* 0x000fe20007000000 */
[----:B------:R-:W-:Y:S01]  /*6b90*/  FFMA.FTZ R12, R6, UR5, R12 ;  /* 0x00000005060c7c23 */ /* 0x000fe2000801000c */
[----:B------:R-:W-:Y:S01]  /*6ba0*/  FSEL R147, R25, -INF , !P1 ;  /* 0xff80000019937808 */ /* 0x000fe20004800000 */
[----:B------:R-:W1:Y:S01]  /*6bb0*/  MUFU.TANH R171, R171 ;  /* 0x000000ab00ab7308 */ /* 0x000e620000002400 */
[C---:B------:R-:W-:Y:S01]  /*6bc0*/  ISETP.GE.AND P6, PT, R7.reuse, R222, PT ;  /* 0x000000de0700720c */ /* 0x040fe20003fc6270 */
[----:B------:R-:W-:Y:S01]  /*6bd0*/  FMUL.FTZ R6, R176, UR28 ;  /* 0x0000001cb0067c20 */ /* 0x000fe20008410000 */
[----:B------:R-:W-:-:S02]  /*6be0*/  ISETP.GE.AND P1, PT, R7, R2, PT ;  /* 0x000000020700720c */ /* 0x000fc40003f26270 */
[----:B------:R-:W-:Y:S01]  /*6bf0*/  I2FP.F32.S32 R10, R7 ;  /* 0x00000007000a7245 */ /* 0x000fe20000201400 */
[----:B------:R-:W-:Y:S01]  /*6c00*/  VIADD R7, R9, 0x29 ;  /* 0x0000002909077836 */ /* 0x000fe20000000000 */
[C---:B------:R-:W-:Y:S01]  /*6c10*/  ISETP.GE.AND P0, PT, R5.reuse, R222, PT ;  /* 0x000000de0500720c */ /* 0x040fe20003f06270 */
[----:B------:R-:W3:Y:S01]  /*6c20*/  MUFU.TANH R13, R168 ;  /* 0x000000a8000d7308 */ /* 0x000ee20000002400 */
[----:B------:R-:W-:Y:S02]  /*6c30*/  ISETP.GE.AND P2, PT, R5, R2, PT ;  /* 0x000000020500720c */ /* 0x000fe40003f46270 */
[----:B------:R-:W-:Y:S01]  /*6c40*/  FSEL R144, R11, -INF , !P0 ;  /* 0xff8000000b907808 */ /* 0x000fe20004000000 */
[----:B------:R-:W-:Y:S01]  /*6c50*/  VIADD R11, R9, 0x31 ;  /* 0x00000031090b7836 */ /* 0x000fe20000000000 */
[----:B------:R-:W-:Y:S02]  /*6c60*/  FSEL R145, R12, -INF , !P2 ;  /* 0xff8000000c917808 */ /* 0x000fe40005000000 */
[C---:B------:R-:W-:Y:S01]  /*6c70*/  ISETP.GE.AND P0, PT, R7.reuse, R222, PT ;  /* 0x000000de0700720c */ /* 0x040fe20003f06270 */
[----:B------:R-:W4:Y:S01]  /*6c80*/  MUFU.TANH R170, R170 ;  /* 0x000000aa00aa7308 */ /* 0x000f220000002400 */
[----:B------:R-:W-:-:S02]  /*6c90*/  ISETP.GE.AND P2, PT, R7, R2, PT ;  /* 0x000000020700720c */ /* 0x000fc40003f46270 */
[----:B------:R-:W-:-:S05]  /*6ca0*/  I2FP.F32.S32 R7, R7 ;  /* 0x0000000700077245 */ /* 0x000fca0000201400 */
[----:B------:R-:W5:Y:S01]  /*6cb0*/  MUFU.TANH R165, R165 ;  /* 0x000000a500a57308 */ /* 0x000f620000002400 */
[C---:B--2---:R-:W-:Y:S01]  /*6cc0*/  FFMA.FTZ R4, R7.reuse, UR5, R4 ;  /* 0x0000000507047c23 */ /* 0x044fe20008010004 */
[----:B-1----:R-:W-:Y:S01]  /*6cd0*/  FFMA.FTZ R141, R7, UR5, R171 ;  /* 0x00000005078d7c23 */ /* 0x002fe200080100ab */
[----:B---3--:R-:W-:Y:S01]  /*6ce0*/  FFMA.FTZ R142, R10, UR5, R13 ;  /* 0x000000050a8e7c23 */ /* 0x008fe2000801000d */
[C---:B------:R-:W-:Y:S02]  /*6cf0*/  VIADD R13, R9.reuse, 0x30 ;  /* 0x00000030090d7836 */ /* 0x040fe40000000000 */
[----:B------:R-:W-:Y:S01]  /*6d00*/  FSEL R140, R4, -INF , !P0 ;  /* 0xff800000048c7808 */ /* 0x000fe20004000000 */
[----:B------:R-:W-:Y:S01]  /*6d10*/  VIADD R7, R9, 0x38 ;  /* 0x0000003809077836 */ /* 0x000fe20000000000 */
[----:B------:R-:W1:Y:S01]  /*6d20*/  MUFU.TANH R5, R167 ;  /* 0x000000a700057308 */ /* 0x000e620000002400 */
[----:B------:R-:W-:Y:S01]  /*6d30*/  I2FP.F32.S32 R4, R11 ;  /* 0x0000000b00047245 */ /* 0x000fe20000201400 */
[----:B----4-:R-:W-:Y:S01]  /*6d40*/  FFMA.FTZ R143, R10, UR5, R170 ;  /* 0x000000050a8f7c23 */ /* 0x010fe200080100aa */
[----:B------:R-:W-:Y:S01]  /*6d50*/  FMUL.FTZ R10, R178, UR28 ;  /* 0x0000001cb20a7c20 */ /* 0x000fe20008410000 */
[----:B------:R-:W-:-:S02]  /*6d60*/  ISETP.GE.AND P0, PT, R11, R222, PT ;  /* 0x000000de0b00720c */ /* 0x000fc40003f06270 */
[----:B------:R-:W-:Y:S02]  /*6d70*/  FSEL R141, R141, -INF , !P2 ;  /* 0xff8000008d8d7808 */ /* 0x000fe40005000000 */
[----:B------:R-:W2:Y:S01]  /*6d80*/  MUFU.TANH R164, R164 ;  /* 0x000000a400a47308 */ /* 0x000ea20000002400 */
[----:B-----5:R-:W-:Y:S01]  /*6d90*/  FFMA.FTZ R165, R4, UR5, R165 ;  /* 0x0000000504a57c23 */ /* 0x020fe200080100a5 */
[----:B------:R-:W-:Y:S02]  /*6da0*/  ISETP.GE.AND P2, PT, R11, R2, PT ;  /* 0x000000020b00720c */ /* 0x000fe40003f46270 */
[----:B------:R-:W-:Y:S02]  /*6db0*/  FSEL R142, R142, -INF , !P6 ;  /* 0xff8000008e8e7808 */ /* 0x000fe40007000000 */
[----:B------:R-:W-:Y:S02]  /*6dc0*/  FSEL R143, R143, -INF , !P1 ;  /* 0xff8000008f8f7808 */ /* 0x000fe40004800000 */
[----:B------:R-:W3:Y:S01]  /*6dd0*/  MUFU.TANH R166, R166 ;  /* 0x000000a600a67308 */ /* 0x000ee20000002400 */
[----:B-1----:R-:W-:Y:S01]  /*6de0*/  FFMA.FTZ R5, R4, UR5, R5 ;  /* 0x0000000504057c23 */ /* 0x002fe20008010005 */
[C---:B------:R-:W-:Y:S01]  /*6df0*/  ISETP.GE.AND P6, PT, R13.reuse, R222, PT ;  /* 0x000000de0d00720c */ /* 0x040fe20003fc6270 */
[----:B------:R-:W-:Y:S01]  /*6e00*/  BAR.SYNC.DEFER_BLOCKING 0x0 ;  /* 0x0000000000007b1d */ /* 0x000fe20000010000 */
[----:B------:R-:W-:-:S02]  /*6e10*/  ISETP.GE.AND P1, PT, R13, R2, PT ;  /* 0x000000020d00720c */ /* 0x000fc40003f26270 */
[----:B------:R-:W-:Y:S02]  /*6e20*/  I2FP.F32.S32 R13, R13 ;  /* 0x0000000d000d7245 */ /* 0x000fe40000201400 */
[----:B------:R-:W-:Y:S01]  /*6e30*/  FSEL R168, R165, -INF , !P0 ;  /* 0xff800000a5a87808 */ /* 0x000fe20004000000 */
[----:B------:R-:W1:Y:S01]  /*6e40*/  MUFU.TANH R6, R6 ;  /* 0x0000000600067308 */ /* 0x000e620000002400 */
[----:B------:R-:W-:Y:S01]  /*6e50*/  FSEL R165, R5, -INF , !P2 ;  /* 0xff80000005a57808 */ /* 0x000fe20005000000 */
[----:B--2---:R-:W-:Y:S01]  /*6e60*/  FFMA.FTZ R164, R13, UR5, R164 ;  /* 0x000000050da47c23 */ /* 0x004fe200080100a4 */
[----:B------:R-:W-:Y:S02]  /*6e70*/  I2FP.F32.S32 R5, R9 ;  /* 0x0000000900057245 */ /* 0x000fe40000201400 */
[-C--:B------:R-:W-:Y:S02]  /*6e80*/  ISETP.GE.AND P0, PT, R9, R222.reuse, PT ;  /* 0x000000de0900720c */ /* 0x080fe40003f06270 */
[----:B------:R-:W-:Y:S01]  /*6e90*/  FSEL R172, R164, -INF , !P6 ;  /* 0xff800000a4ac7808 */ /* 0x000fe20007000000 */
[----:B------:R-:W2:Y:S01]  /*6ea0*/  MUFU.TANH R10, R10 ;  /* 0x0000000a000a7308 */ /* 0x000ea20000002400 */
[----:B---3--:R-:W-:Y:S01]  /*6eb0*/  FFMA.FTZ R166, R13, UR5, R166 ;  /* 0x000000050da67c23 */ /* 0x008fe200080100a6 */
[----:B------:R-:W-:Y:S01]  /*6ec0*/  FFMA.FTZ R0, R5, UR5, R0 ;  /* 0x0000000505007c23 */ /* 0x000fe20008010000 */
[----:B------:R-:W-:-:S02]  /*6ed0*/  ISETP.GE.AND P6, PT, R7, R222, PT ;  /* 0x000000de0700720c */ /* 0x000fc40003fc6270 */
[CC--:B------:R-:W-:Y:S01]  /*6ee0*/  ISETP.GE.AND P2, PT, R9.reuse, R2.reuse, PT ;  /* 0x000000020900720c */ /* 0x0c0fe20003f46270 */
[----:B------:R-:W-:Y:S01]  /*6ef0*/  VIADD R9, R9, 0x39 ;  /* 0x0000003909097836 */ /* 0x000fe20000000000 */
[----:B------:R-:W-:Y:S01]  /*6f00*/  FSEL R167, R166, -INF , !P1 ;  /* 0xff800000a6a77808 */ /* 0x000fe20004800000 */
[----:B------:R-:W3:Y:S01]  /*6f10*/  MUFU.TANH R8, R8 ;  /* 0x0000000800087308 */ /* 0x000ee20000002400 */
[----:B------:R-:W-:Y:S02]  /*6f20*/  ISETP.GE.AND P1, PT, R7, R2, PT ;  /* 0x000000020700720c */ /* 0x000fe40003f26270 */
[----:B------:R-:W-:Y:S02]  /*6f30*/  I2FP.F32.S32 R7, R7 ;  /* 0x0000000700077245 */ /* 0x000fe40000201400 */
[----:B------:R-:W-:Y:S02]  /*6f40*/  FSEL R0, R0, -INF , !P0 ;  /* 0xff80000000007808 */ /* 0x000fe40004000000 */
[----:B------:R-:W-:Y:S01]  /*6f50*/  PLOP3.LUT P0, PT, PT, PT, UP0, 0x80, 0x0 ;  /* 0x000000000000781c */ /* 0x000fe20003f0f008 */
[----:B------:R-:W4:Y:S01]  /*6f60*/  MUFU.TANH R4, R177 ;  /* 0x000000b100047308 */ /* 0x000f220000002400 */
[C---:B-1----:R-:W-:Y:S01]  /*6f70*/  FFMA.FTZ R6, R7.reuse, UR5, R6 ;  /* 0x0000000507067c23 */ /* 0x042fe20008010006 */
[----:B--2---:R-:W-:Y:S01]  /*6f80*/  FFMA.FTZ R10, R7, UR5, R10 ;  /* 0x00000005070a7c23 */ /* 0x004fe2000801000a */
[----:B------:R-:W-:-:S03]  /*6f90*/  I2FP.F32.S32 R7, R9 ;  /* 0x0000000900077245 */ /* 0x000fc60000201400 */
[----:B------:R-:W-:Y:S02]  /*6fa0*/  FSEL R166, R6, -INF , !P6 ;  /* 0xff80000006a67808 */ /* 0x000fe40007000000 */
[----:B------:R-:W1:Y:S01]  /*6fb0*/  MUFU.TANH R179, R179 ;  /* 0x000000b300b37308 */ /* 0x000e620000002400 */
[----:B------:R-:W-:Y:S01]  /*6fc0*/  FSEL R163, R10, -INF , !P1 ;  /* 0xff8000000aa37808 */ /* 0x000fe20004800000 */
[----:B---3--:R-:W-:Y:S01]  /*6fd0*/  FFMA.FTZ R8, R5, UR5, R8 ;  /* 0x0000000505087c23 */ /* 0x008fe20008010008 */
[C---:B------:R-:W-:Y:S02]  /*6fe0*/  ISETP.GE.AND P6, PT, R9.reuse, R222, PT ;  /* 0x000000de0900720c */ /* 0x040fe40003fc6270 */
[----:B------:R-:W-:Y:S02]  /*6ff0*/  ISETP.GE.AND P1, PT, R9, R2, PT ;  /* 0x000000020900720c */ /* 0x000fe40003f26270 */
[----:B------:R-:W-:Y:S01]  /*7000*/  FSEL R19, R8, -INF , !P2 ;  /* 0xff80000008137808 */ /* 0x000fe20005000000 */
[----:B----4-:R-:W-:-:S05]  /*7010*/  FFMA.FTZ R4, R7, UR5, R4 ;  /* 0x0000000507047c23 */ /* 0x010fca0008010004 */
[----:B------:R-:W-:Y:S01]  /*7020*/  FSEL R164, R4, -INF , !P6 ;  /* 0xff80000004a47808 */ /* 0x000fe20007000000 */
[----:B-1----:R-:W-:-:S05]  /*7030*/  FFMA.FTZ R161, R7, UR5, R179 ;  /* 0x0000000507a17c23 */ /* 0x002fca00080100b3 */
        /* <DEDUP_REMOVED lines=65> */
.L_x_288:
[----:B------:R-:W-:Y:S05]  /*7450*/  BSYNC B0 ;  /* 0x0000000000007941 */ /* 0x000fea0003800000 */
.L_x_287:
[----:B------:R-:W0:Y:S02]  /*7460*/  LDGDEPBAR ;  /* 0x00000000000079af */ /* 0x000e240000000000 */
.L_x_286:
[----:B-12---:R-:W-:Y:S01]  /*7470*/  FMNMX.FTZ R5, R132, R0, !PT ;  /* 0x0000000084057209 */ /* 0x006fe20007810000 */
        /* <DEDUP_REMOVED lines=57> */
[--C-:B------:R-:W-:Y:S01]  /*7810*/  FFMA.FTZ R170, R148, UR19, -R169.reuse ;  /* 0x0000001394aa7c23 */ /* 0x100fe200080108a9 */
        /* <DEDUP_REMOVED lines=24> */
[----:B------:R-:W3:Y:S01]  /*79a0*/  MUFU.EX2 R155, R155 ;  /* 0x0000009b009b7308 */ /* 0x000ee20000000800 */
[----:B--2---:R-:W-:Y:S01]  /*79b0*/  F2FP.BF16.F32.PACK_AB R4, R157, R158 ;  /* 0x0000009e9d04723e */ /* 0x004fe200000010ff */
[----:B------:R-:W-:Y:S01]  /*79c0*/  FFMA.FTZ R182, R140, UR19, -R169 ;  /* 0x000000138cb67c23 */ /* 0x000fe200080108a9 */
[--C-:B------:R-:W-:Y:S01]  /*79d0*/  FFMA.FTZ R209, R143, UR19, -R162.reuse ;  /* 0x000000138fd17c23 */ /* 0x100fe200080108a2 */
[--C-:B------:R-:W-:Y:S01]  /*79e0*/  FFMA.FTZ R210, R141, UR19, -R162.reuse ;  /* 0x000000138dd27c23 */ /* 0x100fe200080108a2 */
[----:B------:R-:W-:Y:S01]  /*79f0*/  LDSM.16.MT88.4 R148, [R196+0x13000] ;  /* 0x01300000c494783b */ /* 0x000fe20000004200 */
[--C-:B------:R-:W-:Y:S01]  /*7a00*/  FFMA.FTZ R165, R165, UR19, -R162.reuse ;  /* 0x00000013a5a57c23 */ /* 0x100fe200080108a2 */
[----:B------:R-:W-:Y:S01]  /*7a10*/  FFMA.FTZ R163, R163, UR19, -R162 ;  /* 0x00000013a3a37c23 */ /* 0x000fe200080108a2 */
[----:B------:R-:W-:Y:S01]  /*7a20*/  MUFU.EX2 R154, R154 ;  /* 0x0000009a009a7308 */ /* 0x000fe20000000800 */
[----:B------:R-:W-:Y:S07]  /*7a30*/  LDSM.16.MT88.4 R140, [R198+0x15000] ;  /* 0x01500000c68c783b */ /* 0x000fee0000004200 */
        /* <DEDUP_REMOVED lines=353> */
[----:B------:R-:W-:Y:S01]  /*9050*/  @!P4 LDGSTS.E.BYPASS.LTC128B.128 [R207+0x14000], desc[UR22][R12.64+0x80] ;  /* 0x140000800ccfcfae */ /* 0x000fe2000b901d56 */
        /* <DEDUP_REMOVED lines=227> */
[----:B------:R-:W-:Y:S01]  /*9e90*/  I2FP.F32.S32 R14, R23 ;  /* 0x00000017000e7245 */ /* 0x000fe20000201400 */
[----:B------:R-:W-:Y:S01]  /*9ea0*/  FMUL.FTZ R160, R160, UR28 ;  /* 0x0000001ca0a07c20 */ /* 0x000fe20008410000 */
[----:B------:R-:W-:Y:S01]  /*9eb0*/  ISETP.GE.AND P6, PT, R23, R222, PT ;  /* 0x000000de1700720c */ /* 0x000fe20003fc6270 */
[C---:B------:R-:W-:Y:S01]  /*9ec0*/  FFMA.FTZ R12, R27.reuse, UR5, R12 ;  /* 0x000000051b0c7c23 */ /* 0x040fe2000801000c */
[----:B-----5:R-:W-:Y:S01]  /*9ed0*/  FFMA.FTZ R27, R27, UR5, R13 ;  /* 0x000000051b1b7c23 */ /* 0x020fe2000801000d */
[----:B------:R-:W-:-:S02]  /*9ee0*/  VIADD R13, R9, 0x9 ;  /* 0x00000009090d7836 */ /* 0x000fc40000000000 */
[C---:B--2---:R-:W-:Y:S01]  /*9ef0*/  FFMA.FTZ R22, R14.reuse, UR5, R15 ;  /* 0x000000050e167c23 */ /* 0x044fe2000801000f */
[----:B------:R-:W-:Y:S01]  /*9f00*/  ISETP.GE.AND P1, PT, R23, R2, PT ;  /* 0x000000021700720c */ /* 0x000fe20003f26270 */
[----:B---3--:R-:W-:Y:S01]  /*9f10*/  FFMA.FTZ R23, R14, UR5, R17 ;  /* 0x000000050e177c23 */ /* 0x008fe20008010011 */
[----:B------:R-:W-:Y:S01]  /*9f20*/  FSEL R15, R27, -INF , !P2 ;  /* 0xff8000001b0f7808 */ /* 0x000fe20005000000 */
[----:B------:R-:W-:Y:S01]  /*9f30*/  VIADD R17, R9, 0x10 ;  /* 0x0000001009117836 */ /* 0x000fe20000000000 */
[----:B------:R-:W-:Y:S01]  /*9f40*/  I2FP.F32.S32 R27, R13 ;  /* 0x0000000d001b7245 */ /* 0x000fe20000201400 */
[----:B------:R-:W2:Y:S01]  /*9f50*/  MUFU.TANH R10, R10 ;  /* 0x0000000a000a7308 */ /* 0x000ea20000002400 */
[----:B------:R-:W-:Y:S01]  /*9f60*/  FSEL R14, R12, -INF , !P0 ;  /* 0xff8000000c0e7808 */ /* 0x000fe20004000000 */
[----:B------:R-:W-:Y:S01]  /*9f70*/  FMUL.FTZ R162, R162, UR28 ;  /* 0x0000001ca2a27c20 */ /* 0x000fe20008410000 */
[----:B------:R-:W-:Y:S01]  /*9f80*/  ISETP.GE.AND P0, PT, R13, R222, PT ;  /* 0x000000de0d00720c */ /* 0x000fe20003f06270 */
[----:B------:R-:W-:Y:S01]  /*9f90*/  FFMA.FTZ R16, R27, UR5, R16 ;  /* 0x000000051b107c23 */ /* 0x000fe20008010010 */
[----:B------:R-:W-:Y:S01]  /*9fa0*/  ISETP.GE.AND P2, PT, R13, R2, PT ;  /* 0x000000020d00720c */ /* 0x000fe20003f46270 */
[----:B-1----:R-:W-:Y:S01]  /*9fb0*/  FFMA.FTZ R4, R27, UR5, R4 ;  /* 0x000000051b047c23 */ /* 0x002fe20008010004 */
[----:B------:R-:W-:Y:S01]  /*9fc0*/  FSEL R13, R23, -INF , !P1 ;  /* 0xff800000170d7808 */ /* 0x000fe20004800000 */
[----:B------:R-:W-:Y:S01]  /*9fd0*/  VIADD R23, R9, 0x11 ;  /* 0x0000001109177836 */ /* 0x000fe20000000000 */
[----:B------:R-:W-:Y:S01]  /*9fe0*/  FSEL R12, R22, -INF , !P6 ;  /* 0xff800000160c7808 */ /* 0x000fe20007000000 */
[----:B------:R-:W-:Y:S01]  /*9ff0*/  MUFU.TANH R25, R25 ;  /* 0x0000001900197308 */ /* 0x000fe20000002400 */
[----:B------:R-:W-:Y:S01]  /*a000*/  I2FP.F32.S32 R22, R17 ;  /* 0x0000001100167245 */ /* 0x000fe20000201400 */
[----:B------:R-:W-:Y:S01]  /*a010*/  FMUL.FTZ R167, R167, UR28 ;  /* 0x0000001ca7a77c20 */ /* 0x000fe20008410000 */
[----:B------:R-:W-:Y:S01]  /*a020*/  ISETP.GE.AND P6, PT, R17, R222, PT ;  /* 0x000000de1100720c */ /* 0x000fe20003fc6270 */
[----:B------:R-:W-:Y:S01]  /*a030*/  FMUL.FTZ R165, R165, UR28 ;  /* 0x0000001ca5a57c20 */ /* 0x000fe20008410000 */
[----:B------:R-:W-:Y:S01]  /*a040*/  ISETP.GE.AND P1, PT, R17, R2, PT ;  /* 0x000000021100720c */ /* 0x000fe20003f26270 */
[----:B------:R-:W-:Y:S01]  /*a050*/  FFMA.FTZ R26, R22, UR5, R5 ;  /* 0x00000005161a7c23 */ /* 0x000fe20008010005 */
[----:B------:R-:W-:Y:S01]  /*a060*/  FSEL R16, R16, -INF , !P0 ;  /* 0xff80000010107808 */ /* 0x000fe20004000000 */
[----:B------:R-:W-:Y:S01]  /*a070*/  FFMA.FTZ R7, R22, UR5, R7 ;  /* 0x0000000516077c23 */ /* 0x000fe20008010007 */
[----:B------:R-:W-:Y:S01]  /*a080*/  FSEL R17, R4, -INF , !P2 ;  /* 0xff80000004117808 */ /* 0x000fe20005000000 */
[----:B------:R-:W-:Y:S01]  /*a090*/  VIADD R5, R9, 0x18 ;  /* 0x0000001809057836 */ /* 0x000fe20000000000 */
[C---:B------:R-:W-:Y:S01]  /*a0a0*/  ISETP.GE.AND P0, PT, R23.reuse, R222, PT ;  /* 0x000000de1700720c */ /* 0x040fe20003f06270 */
[----:B------:R-:W-:Y:S01]  /*a0b0*/  MUFU.TANH R30, R30 ;  /* 0x0000001e001e7308 */ /* 0x000fe20000002400 */
[----:B------:R-:W-:Y:S01]  /*a0c0*/  ISETP.GE.AND P2, PT, R23, R2, PT ;  /* 0x000000021700720c */ /* 0x000fe20003f46270 */
[----:B------:R-:W-:Y:S01]  /*a0d0*/  FMUL.FTZ R161, R161, UR28 ;  /* 0x0000001ca1a17c20 */ /* 0x000fe20008410000 */
[----:B------:R-:W-:Y:S01]  /*a0e0*/  I2FP.F32.S32 R23, R23 ;  /* 0x0000001700177245 */ /* 0x000fe20000201400 */
[----:B------:R-:W-:Y:S01]  /*a0f0*/  FMUL.FTZ R174, R174, UR28 ;  /* 0x0000001caeae7c20 */ /* 0x000fe20008410000 */
[----:B------:R-:W-:Y:S01]  /*a100*/  FSEL R26, R26, -INF , !P6 ;  /* 0xff8000001a1a7808 */ /* 0x000fe20007000000 */
[----:B------:R-:W-:Y:S01]  /*a110*/  FMUL.FTZ R163, R163, UR28 ;  /* 0x0000001ca3a37c20 */ /* 0x000fe20008410000 */
[----:B------:R-:W-:Y:S01]  /*a120*/  FSEL R27, R7, -INF , !P1 ;  /* 0xff800000071b7808 */ /* 0x000fe20004800000 */
[----:B----4-:R-:W-:Y:S01]  /*a130*/  FFMA.FTZ R6, R23, UR5, R6 ;  /* 0x0000000517067c23 */ /* 0x010fe20008010006 */
[----:B------:R-:W-:Y:S01]  /*a140*/  ISETP.GE.AND P6, PT, R5, R222, PT ;  /* 0x000000de0500720c */ /* 0x000fe20003fc6270 */
[----:B------:R-:W-:Y:S01]  /*a150*/  FFMA.FTZ R23, R23, UR5, R18 ;  /* 0x0000000517177c23 */ /* 0x000fe20008010012 */
[----:B------:R-:W-:Y:S01]  /*a160*/  ISETP.GE.AND P1, PT, R5, R2, PT ;  /* 0x000000020500720c */ /* 0x000fe20003f26270 */
[----:B------:R-:W1:Y:S01]  /*a170*/  MUFU.TANH R20, R20 ;  /* 0x0000001400147308 */ /* 0x000e620000002400 */
[----:B------:R-:W-:Y:S01]  /*a180*/  I2FP.F32.S32 R22, R5 ;  /* 0x0000000500167245 */ /* 0x000fe20000201400 */
[C---:B------:R-:W-:Y:S01]  /*a190*/  VIADD R5, R9.reuse, 0x19 ;  /* 0x0000001909057836 */ /* 0x040fe20000000000 */
[----:B------:R-:W-:Y:S01]  /*a1a0*/  FSEL R24, R6, -INF , !P0 ;  /* 0xff80000006187808 */ /* 0x000fe20004000000 */
[----:B------:R-:W-:Y:S01]  /*a1b0*/  VIADD R7, R9, 0x20 ;  /* 0x0000002009077836 */ /* 0x000fe20000000000 */
[----:B------:R-:W-:Y:S01]  /*a1c0*/  FSEL R23, R23, -INF , !P2 ;  /* 0xff80000017177808 */ /* 0x000fe20005000000 */
[C---:B------:R-:W-:Y:S01]  /*a1d0*/  FFMA.FTZ R19, R22.reuse, UR5, R19 ;  /* 0x0000000516137c23 */ /* 0x040fe20008010013 */
[----:B------:R-:W-:Y:S01]  /*a1e0*/  FFMA.FTZ R21, R22, UR5, R21 ;  /* 0x0000000516157c23 */ /* 0x000fe20008010015 */
[----:B------:R-:W3:Y:S01]  /*a1f0*/  MUFU.TANH R29, R29 ;  /* 0x0000001d001d7308 */ /* 0x000ee20000002400 */
[----:B------:R-:W-:Y:S01]  /*a200*/  ISETP.GE.AND P0, PT, R5, R222, PT ;  /* 0x000000de0500720c */ /* 0x000fe20003f06270 */
[----:B------:R-:W-:Y:S01]  /*a210*/  FMUL.FTZ R175, R175, UR28 ;  /* 0x0000001cafaf7c20 */ /* 0x000fe20008410000 */
[----:B------:R-:W-:Y:S01]  /*a220*/  ISETP.GE.AND P2, PT, R5, R2, PT ;  /* 0x000000020500720c */ /* 0x000fe20003f46270 */
[----:B------:R-:W-:Y:S01]  /*a230*/  FMUL.FTZ R173, R173, UR28 ;  /* 0x0000001cadad7c20 */ /* 0x000fe20008410000 */
[----:B------:R-:W-:-:S02]  /*a240*/  I2FP.F32.S32 R5, R5 ;  /* 0x0000000500057245 */ /* 0x000fc40000201400 */
[----:B------:R-:W-:Y:S01]  /*a250*/  FSEL R22, R19, -INF , !P6 ;  /* 0xff80000013167808 */ /* 0x000fe20007000000 */
[----:B------:R-:W4:Y:S01]  /*a260*/  MUFU.TANH R166, R166 ;  /* 0x000000a600a67308 */ /* 0x000f220000002400 */
[----:B------:R-:W-:Y:S01]  /*a270*/  FSEL R21, R21, -INF , !P1 ;  /* 0xff80000015157808 */ /* 0x000fe20004800000 */
[C---:B--2---:R-:W-:Y:S01]  /*a280*/  FFMA.FTZ R10, R5.reuse, UR5, R10 ;  /* 0x00000005050a7c23 */ /* 0x044fe2000801000a */
[----:B------:R-:W-:Y:S01]  /*a290*/  I2FP.F32.S32 R6, R7 ;  /* 0x0000000700067245 */ /* 0x000fe20000201400 */
[----:B-1----:R-:W-:Y:S01]  /*a2a0*/  FFMA.FTZ R20, R5, UR5, R20 ;  /* 0x0000000505147c23 */ /* 0x002fe20008010014 */
[----:B------:R-:W-:Y:S01]  /*a2b0*/  ISETP.GE.AND P6, PT, R7, R222, PT ;  /* 0x000000de0700720c */ /* 0x000fe20003fc6270 */
[----:B------:R-:W-:Y:S01]  /*a2c0*/  VIADD R5, R9, 0x21 ;  /* 0x0000002109057836 */ /* 0x000fe20000000000 */
[----:B------:R-:W-:Y:S01]  /*a2d0*/  ISETP.GE.AND P1, PT, R7, R2, PT ;  /* 0x000000020700720c */ /* 0x000fe20003f26270 */
[----:B------:R-:W1:Y:S01]  /*a2e0*/  MUFU.TANH R11, R11 ;  /* 0x0000000b000b7308 */ /* 0x000e620000002400 */
[----:B------:R-:W-:-:S02]  /*a2f0*/  VIADD R7, R9, 0x28 ;  /* 0x0000002809077836 */ /* 0x000fc40000000000 */
[C---:B------:R-:W-:Y:S01]  /*a300*/  FFMA.FTZ R168, R6.reuse, UR5, R25 ;  /* 0x0000000506a87c23 */ /* 0x040fe20008010019 */
[----:B------:R-:W-:Y:S01]  /*a310*/  FFMA.FTZ R30, R6, UR5, R30 ;  /* 0x00000005061e7c23 */ /* 0x000fe2000801001e */
[----:B------:R-:W-:Y:S02]  /*a320*/  FSEL R25, R10, -INF , !P2 ;  /* 0xff8000000a197808 */ /* 0x000fe40005000000 */
[----:B------:R-:W-:Y:S01]  /*a330*/  I2FP.F32.S32 R10, R7 ;  /* 0x00000007000a7245 */ /* 0x000fe20000201400 */
[----:B------:R-:W2:Y:S01]  /*a340*/  MUFU.TANH R28, R28 ;  /* 0x0000001c001c7308 */ /* 0x000ea20000002400 */
[----:B------:R-:W-:Y:S02]  /*a350*/  FSEL R168, R168, -INF , !P6 ;  /* 0xff800000a8a87808 */ /* 0x000fe40007000000 */
[----:B------:R-:W-:Y:S01]  /*a360*/  FSEL R177, R30, -INF , !P1 ;  /* 0xff8000001eb17808 */ /* 0x000fe20004800000 */
[C---:B---3--:R-:W-:Y:S01]  /*a370*/  FFMA.FTZ R29, R10.reuse, UR5, R29 ;  /* 0x000000050a1d7c23 */ /* 0x048fe2000801001d */
[C---:B------:R-:W-:Y:S01]  /*a380*/  ISETP.GE.AND P6, PT, R7.reuse, R222, PT ;  /* 0x000000de0700720c */ /* 0x040fe20003fc6270 */
[----:B----4-:R-:W-:Y:S01]  /*a390*/  FFMA.FTZ R166, R10, UR5, R166 ;  /* 0x000000050aa67c23 */ /* 0x010fe200080100a6 */
[----:B------:R-:W-:Y:S01]  /*a3a0*/  ISETP.GE.AND P1, PT, R7, R2, PT ;  /* 0x000000020700720c */ /* 0x000fe20003f26270 */
[----:B------:R-:W3:Y:S01]  /*a3b0*/  MUFU.TANH R160, R160 ;  /* 0x000000a000a07308 */ /* 0x000ee20000002400 */
[----:B------:R-:W-:Y:S01]  /*a3c0*/  I2FP.F32.S32 R6, R5 ;  /* 0x0000000500067245 */ /* 0x000fe20000201400 */
[----:B------:R-:W-:Y:S01]  /*a3d0*/  VIADD R7, R9, 0x30 ;  /* 0x0000003009077836 */ /* 0x000fe20000000000 */
[----:B------:R-:W-:-:S02]  /*a3e0*/  FSEL R20, R20, -INF , !P0 ;  /* 0xff80000014147808 */ /* 0x000fc40004000000 */
[----:B------:R-:W-:Y:S01]  /*a3f0*/  FSEL R176, R29, -INF , !P6 ;  /* 0xff8000001db07808 */ /* 0x000fe20007000000 */
[----:B-1----:R-:W-:Y:S01]  /*a400*/  FFMA.FTZ R11, R6, UR5, R11 ;  /* 0x00000005060b7c23 */ /* 0x002fe2000801000b */
[----:B------:R-:W-:Y:S01]  /*a410*/  FSEL R169, R166, -INF , !P1 ;  /* 0xff800000a6a97808 */ /* 0x000fe20004800000 */
[----:B------:R-:W1:Y:S01]  /*a420*/  MUFU.TANH R162, R162 ;  /* 0x000000a200a27308 */ /* 0x000e620000002400 */
[C---:B------:R-:W-:Y:S01]  /*a430*/  ISETP.GE.AND P0, PT, R5.reuse, R222, PT ;  /* 0x000000de0500720c */ /* 0x040fe20003f06270 */
[----:B--2---:R-:W-:Y:S01]  /*a440*/  FFMA.FTZ R28, R6, UR5, R28 ;  /* 0x00000005061c7c23 */ /* 0x004fe2000801001c */
[----:B------:R-:W-:Y:S01]  /*a450*/  ISETP.GE.AND P2, PT, R5, R2, PT ;  /* 0x000000020500720c */ /* 0x000fe20003f46270 */
[----:B------:R-:W-:Y:S01]  /*a460*/  VIADD R5, R9, 0x29 ;  /* 0x0000002909057836 */ /* 0x000fe20000000000 */
[C---:B------:R-:W-:Y:S01]  /*a470*/  ISETP.GE.AND P6, PT, R7.reuse, R222, PT ;  /* 0x000000de0700720c */ /* 0x040fe20003fc6270 */
[----:B------:R-:W-:Y:S01]  /*a480*/  FMUL.FTZ R6, R172, UR28 ;  /* 0x0000001cac067c20 */ /* 0x000fe20008410000 */
[----:B------:R-:W-:Y:S01]  /*a490*/  ISETP.GE.AND P1, PT, R7, R2, PT ;  /* 0x000000020700720c */ /* 0x000fe20003f26270 */
[----:B------:R-:W2:Y:S01]  /*a4a0*/  MUFU.TANH R4, R165 ;  /* 0x000000a500047308 */ /* 0x000ea20000002400 */
[----:B------:R-:W-:-:S02]  /*a4b0*/  I2FP.F32.S32 R7, R7 ;  /* 0x0000000700077245 */ /* 0x000fc40000201400 */
[----:B------:R-:W-:Y:S01]  /*a4c0*/  FSEL R178, R11, -INF , !P0 ;  /* 0xff8000000bb27808 */ /* 0x000fe20004000000 */
[----:B------:R-:W-:Y:S01]  /*a4d0*/  VIADD R11, R9, 0x31 ;  /* 0x00000031090b7836 */ /* 0x000fe20000000000 */
[----:B------:R-:W-:Y:S01]  /*a4e0*/  FSEL R171, R28, -INF , !P2 ;  /* 0xff8000001cab7808 */ /* 0x000fe20005000000 */
[----:B---3--:R-:W-:Y:S01]  /*a4f0*/  FFMA.FTZ R150, R7, UR5, R160 ;  /* 0x0000000507967c23 */ /* 0x008fe200080100a0 */
[C---:B------:R-:W-:Y:S01]  /*a500*/  ISETP.GE.AND P0, PT, R5.reuse, R222, PT ;  /* 0x000000de0500720c */ /* 0x040fe20003f06270 */
[----:B------:R-:W3:Y:S01]  /*a510*/  MUFU.TANH R167, R167 ;  /* 0x000000a700a77308 */ /* 0x000ee20000002400 */
[----:B------:R-:W-:Y:S01]  /*a520*/  ISETP.GE.AND P2, PT, R5, R2, PT ;  /* 0x000000020500720c */ /* 0x000fe20003f46270 */
[----:B-1----:R-:W-:Y:S01]  /*a530*/  FFMA.FTZ R147, R7, UR5, R162 ;  /* 0x0000000507937c23 */ /* 0x002fe200080100a2 */
[----:B------:R-:W-:Y:S02]  /*a540*/  I2FP.F32.S32 R5, R5 ;  /* 0x0000000500057245 */ /* 0x000fe40000201400 */
[----:B------:R-:W-:-:S02]  /*a550*/  FSEL R150, R150, -INF , !P6 ;  /* 0xff80000096967808 */ /* 0x000fc40007000000 */
[----:B------:R-:W-:Y:S01]  /*a560*/  FSEL R147, R147, -INF , !P1 ;  /* 0xff80000093937808 */ /* 0x000fe20004800000 */
[----:B------:R-:W1:Y:S01]  /*a570*/  MUFU.TANH R6, R6 ;  /* 0x0000000600067308 */ /* 0x000e620000002400 */
[----:B--2---:R-:W-:-:S05]  /*a580*/  FFMA.FTZ R4, R5, UR5, R4 ;  /* 0x0000000505047c23 */ /* 0x004fca0008010004 */
[----:B------:R-:W-:Y:S02]  /*a590*/  FSEL R170, R4, -INF , !P0 ;  /* 0xff80000004aa7808 */ /* 0x000fe40004000000 */
[----:B------:R-:W2:Y:S01]  /*a5a0*/  MUFU.TANH R7, R174 ;  /* 0x000000ae00077308 */ /* 0x000ea20000002400 */
[----:B---3--:R-:W-:Y:S01]  /*a5b0*/  FFMA.FTZ R151, R5, UR5, R167 ;  /* 0x0000000505977c23 */ /* 0x008fe200080100a7 */
[----:B------:R-:W-:Y:S01]  /*a5c0*/  VIADD R5, R9, 0x38 ;  /* 0x0000003809057836 */ /* 0x000fe20000000000 */
[----:B------:R-:W-:Y:S02]  /*a5d0*/  I2FP.F32.S32 R4, R11 ;  /* 0x0000000b00047245 */ /* 0x000fe40000201400 */
[-C--:B------:R-:W-:Y:S01]  /*a5e0*/  ISETP.GE.AND P0, PT, R11, R222.reuse, PT ;  /* 0x000000de0b00720c */ /* 0x080fe20003f06270 */
[----:B------:R-:W-:Y:S01]  /*a5f0*/  BAR.SYNC.DEFER_BLOCKING 0x0 ;  /* 0x0000000000007b1d */ /* 0x000fe20000010000 */
[C---:B------:R-:W-:Y:S02]  /*a600*/  ISETP.GE.AND P6, PT, R5.reuse, R222, PT ;  /* 0x000000de0500720c */ /* 0x040fe40003fc6270 */
[----:B------:R-:W-:-:S02]  /*a610*/  ISETP.GE.AND P1, PT, R5, R2, PT ;  /* 0x000000020500720c */ /* 0x000fc40003f26270 */
[----:B------:R-:W-:Y:S01]  /*a620*/  I2FP.F32.S32 R5, R5 ;  /* 0x0000000500057245 */ /* 0x000fe20000201400 */
[----:B------:R-:W3:Y:S01]  /*a630*/  MUFU.TANH R161, R161 ;  /* 0x000000a100a17308 */ /* 0x000ee20000002400 */
[----:B------:R-:W-:Y:S02]  /*a640*/  FSEL R151, R151, -INF , !P2 ;  /* 0xff80000097977808 */ /* 0x000fe40005000000 */
[----:B------:R-:W-:Y:S01]  /*a650*/  ISETP.GE.AND P2, PT, R11, R2, PT ;  /* 0x000000020b00720c */ /* 0x000fe20003f46270 */
[C---:B-1----:R-:W-:Y:S01]  /*a660*/  FFMA.FTZ R6, R5.reuse, UR5, R6 ;  /* 0x0000000505067c23 */ /* 0x042fe20008010006 */
[----:B--2---:R-:W-:Y:S01]  /*a670*/  FFMA.FTZ R7, R5, UR5, R7 ;  /* 0x0000000505077c23 */ /* 0x004fe20008010007 */
[----:B------:R-:W-:Y:S02]  /*a680*/  I2FP.F32.S32 R5, R9 ;  /* 0x0000000900057245 */ /* 0x000fe40000201400 */
[----:B------:R-:W1:Y:S01]  /*a690*/  MUFU.TANH R163, R163 ;  /* 0x000000a300a37308 */ /* 0x000e620000002400 */
[----:B------:R-:W-:-:S02]  /*a6a0*/  FSEL R146, R6, -INF , !P6 ;  /* 0xff80000006927808 */ /* 0x000fc40007000000 */
[----:B------:R-:W-:Y:S01]  /*a6b0*/  FFMA.FTZ R18, R5, UR5, R3 ;  /* 0x0000000505127c23 */ /* 0x000fe20008010003 */
[----:B------:R-:W-:-:S04]  /*a6c0*/  FSEL R159, R7, -INF , !P1 ;  /* 0xff800000079f7808 */ /* 0x000fc80004800000 */
[----:B------:R-:W2:Y:S01]  /*a6d0*/  MUFU.TANH R8, R8 ;  /* 0x0000000800087308 */ /* 0x000ea20000002400 */
[----:B---3--:R-:W-:-:S05]  /*a6e0*/  FFMA.FTZ R148, R4, UR5, R161 ;  /* 0x0000000504947c23 */ /* 0x008fca00080100a1 */
[----:B------:R-:W-:Y:S02]  /*a6f0*/  FSEL R148, R148, -INF , !P0 ;  /* 0xff80000094947808 */ /* 0x000fe40004000000 */
[----:B------:R-:W3:Y:S01]  /*a700*/  MUFU.TANH R175, R175 ;  /* 0x000000af00af7308 */ /* 0x000ee20000002400 */
[----:B-1----:R-:W-:Y:S01]  /*a710*/  FFMA.FTZ R145, R4, UR5, R163 ;  /* 0x0000000504917c23 */ /* 0x002fe200080100a3 */
[----:B------:R-:W-:-:S04]  /*a720*/  ISETP.GE.AND P0, PT, R9, R222, PT ;  /* 0x000000de0900720c */ /* 0x000fc80003f06270 */
[----:B------:R-:W-:Y:S02]  /*a730*/  FSEL R145, R145, -INF , !P2 ;  /* 0xff80000091917808 */ /* 0x000fe40005000000 */
[----:B------:R-:W1:Y:S01]  /*a740*/  MUFU.TANH R4, R173 ;  /* 0x000000ad00047308 */ /* 0x000e620000002400 */
[C---:B------:R-:W-:Y:S01]  /*a750*/  ISETP.GE.AND P2, PT, R9.reuse, R2, PT ;  /* 0x000000020900720c */ /* 0x040fe20003f46270 */
[----:B------:R-:W-:Y:S01]  /*a760*/  VIADD R9, R9, 0x39 ;  /* 0x0000003909097836 */ /* 0x000fe20000000000 */
[----:B------:R-:W-:Y:S01]  /*a770*/  FSEL R18, R18, -INF , !P0 ;  /* 0xff80000012127808 */ /* 0x000fe20004000000 */
[----:B--2---:R-:W-:Y:S01]  /*a780*/  FFMA.FTZ R8, R5, UR5, R8 ;  /* 0x0000000505087c23 */ /* 0x004fe20008010008 */
[----:B------:R-:W-:Y:S02]  /*a790*/  PLOP3.LUT P0, PT, PT, PT, UP0, 0x80, 0x0 ;  /* 0x000000000000781c */ /* 0x000fe40003f0f008 */
[----:B------:R-:W-:Y:S02]  /*a7a0*/  I2FP.F32.S32 R3, R9 ;  /* 0x0000000900037245 */ /* 0x000fe40000201400 */
[----:B------:R-:W-:-:S02]  /*a7b0*/  ISETP.GE.AND P6, PT, R9, R222, PT ;  /* 0x000000de0900720c */ /* 0x000fc40003fc6270 */
[----:B------:R-:W-:Y:S01]  /*a7c0*/  ISETP.GE.AND P1, PT, R9, R2, PT ;  /* 0x000000020900720c */ /* 0x000fe20003f26270 */
[C---:B---3--:R-:W-:Y:S01]  /*a7d0*/  FFMA.FTZ R157, R3.reuse, UR5, R175 ;  /* 0x00000005039d7c23 */ /* 0x048fe200080100af */
[----:B------:R-:W-:Y:S01]  /*a7e0*/  FSEL R19, R8, -INF , !P2 ;  /* 0xff80000008137808 */ /* 0x000fe20005000000 */
[----:B-1----:R-:W-:-:S03]  /*a7f0*/  FFMA.FTZ R4, R3, UR5, R4 ;  /* 0x0000000503047c23 */ /* 0x002fc60008010004 */
        /* <DEDUP_REMOVED lines=66> */
.L_x_291:
[----:B------:R-:W-:Y:S05]  /*ac20*/  BSYNC B0 ;  /* 0x0000000000007941 */ /* 0x000fea0003800000 */
.L_x_290:
[----:B------:R-:W0:Y:S02]  /*ac30*/  LDGDEPBAR ;  /* 0x00000000000079af */ /* 0x000e240000000000 */
.L_x_289:
        /* <DEDUP_REMOVED lines=90> */
[--C-:B------:R-:W-:Y:S01]  /*b1e0*/  FFMA.FTZ R177, R148, UR19, -R149.reuse ;  /* 0x0000001394b17c23 */ /* 0x100fe20008010895 */
[----:B------:R-:W4:Y:S01]  /*b1f0*/  MUFU.EX2 R135, R135 ;  /* 0x0000008700877308 */ /* 0x000f220000000800 */
[----:B---3--:R-:W-:Y:S01]  /*b200*/  F2FP.BF16.F32.PACK_AB R8, R153, R154 ;  /* 0x0000009a9908723e */ /* 0x008fe200000010ff */
[--C-:B------:R-:W-:Y:S01]  /*b210*/  FFMA.FTZ R178, R146, UR19, -R149.reuse ;  /* 0x0000001392b27c23 */ /* 0x100fe20008010895 */
[----:B------:R-:W-:Y:S01]  /*b220*/  FFMA.FTZ R179, R144, UR19, -R149 ;  /* 0x0000001390b37c23 */ /* 0x000fe20008010895 */
[--C-:B------:R-:W-:Y:S01]  /*b230*/  FFMA.FTZ R180, R147, UR19, -R158.reuse ;  /* 0x0000001393b47c23 */ /* 0x100fe2000801089e */
[----:B------:R-:W-:Y:S01]  /*b240*/  LDSM.16.MT88.4 R148, [R196+0x17000] ;  /* 0x01700000c494783b */ /* 0x000fe20000004200 */
[--C-:B------:R-:W-:Y:S01]  /*b250*/  FFMA.FTZ R181, R145, UR19, -R158.reuse ;  /* 0x0000001391b57c23 */ /* 0x100fe2000801089e */
[--C-:B------:R-:W-:Y:S01]  /*b260*/  FFMA.FTZ R159, R159, UR19, -R158.reuse ;  /* 0x000000139f9f7c23 */ /* 0x100fe2000801089e */
[----:B------:R-:W-:Y:S01]  /*b270*/  MUFU.EX2 R134, R134 ;  /* 0x0000008600867308 */ /* 0x000fe20000000800 */
[----:B------:R-:W-:Y:S01]  /*b280*/  FFMA.FTZ R158, R157, UR19, -R158 ;  /* 0x000000139d9e7c23 */ /* 0x000fe2000801089e */
[----:B------:R-:W-:Y:S06]  /*b290*/  LDSM.16.MT88.4 R144, [R200+0x13800] ;  /* 0x01380000c890783b */ /* 0x000fec0000004200 */
        /* <DEDUP_REMOVED lines=307> */
.L_x_285:
[----:B------:R-:W-:-:S12]  /*c5d0*/  UIADD3 UR20, UR21, -0x1, URZ ;  /* 0xffffffff15147890 */ /* 0x000fd8000fffe03f */
.L_x_292:
        /* <DEDUP_REMOVED lines=20> */
.L_x_296:
        /* <DEDUP_REMOVED lines=63> */
.L_x_294:
[----:B------:R-:W-:Y:S01]  /*cb10*/  ISETP.GE.AND P3, PT, R213, UR9, PT ;  /* 0x00000009d5007c0c */ /* 0x000fe2000bf66270 */
[----:B------:R-:W-:Y:S04]  /*cb20*/  DEPBAR.LE SB0, 0x0 ;  /* 0x000080000000791a */ /* 0x000fe80000000000 */
[----:B------:R-:W-:Y:S01]  /*cb30*/  BAR.SYNC.DEFER_BLOCKING 0x0 ;  /* 0x0000000000007b1d */ /* 0x000fe20000010000 */
[----:B------:R-:W-:Y:S01]  /*cb40*/  ISETP.GE.AND P2, PT, R212, UR9, PT ;  /* 0x00000009d4007c0c */ /* 0x000fe2000bf46270 */
[----:B------:R-:W-:Y:S01]  /*cb50*/  USHF.R.S32.HI UR11, URZ, 0x1f, UR20 ;  /* 0x0000001f3f0b7899 */ /* 0x000fe20008011414 */
[----:B------:R-:W-:Y:S01]  /*cb60*/  MOV R229, UR20 ;  /* 0x0000001400e57c02 */ /* 0x000fe20008000f00 */
[----:B------:R-:W-:Y:S04]  /*cb70*/  UIMAD UR10, UR12, UR20, URZ ;  /* 0x000000140c0a72a4 */ /* 0x000fe8000f8e023f */
[----:B------:R-:W-:Y:S01]  /*cb80*/  UIMAD UR10, UR11, UR13, UR10 ;  /* 0x0000000d0b0a72a4 */ /* 0x000fe2000f8e020a */
[----:B------:R-:W-:Y:S03]  /*cb90*/  IMAD.WIDE.U32 R228, R229, UR13, R220 ;  /* 0x0000000de5e47c25 */ /* 0x000fe6000f8e00dc */
[C---:B-1----:R-:W-:Y:S02]  /*cba0*/  @!P4 LEA R230, P0, R228.reuse, R210, 0x1 ;  /* 0x000000d2e4e6c211 */ /* 0x042fe400078008ff */
[----:B------:R-:W-:Y:S02]  /*cbb0*/  IADD3 R222, R229, UR10, RZ ;  /* 0x0000000ae5de7c10 */ /* 0x000fe4000fffe0ff */
[C---:B------:R-:W-:Y:S02]  /*cbc0*/  IADD3 R134, P5, R228.reuse, UR26, RZ ;  /* 0x0000001ae4867c10 */ /* 0x040fe4000ffbe0ff */
        /* <DEDUP_REMOVED lines=51> */
[----:B------:R-:W5:Y:S01]  /*cf00*/  LDSM.16.M88.4 R152, [R205+0xd800] ;  /* 0x00d80000cd98783b */ /* 0x000f620000000200 */
[----:B-1----:R-:W-:Y:S04]  /*cf10*/  IMAD.U32 R3, RZ, RZ, UR20 ;  /* 0x00000014ff037e24 */ /* 0x002fe8000f8e00ff */
[----:B------:R-:W0:Y:S01]  /*cf20*/  LDGDEPBAR ;  /* 0x00000000000079af */ /* 0x000e220000000000 */
[----:B------:R-:W-:Y:S04]  /*cf30*/  LEA R2, R3, R218, 0x6 ;  /* 0x000000da03027211 */ /* 0x000fe800078e30ff */
[----:B------:R-:W-:Y:S01]  /*cf40*/  LDSM.16.M88.4 R156, [R204] ;  /* 0x00000000cc9c783b */ /* 0x000fe20000000200 */
[C---:B------:R-:W-:Y:S01]  /*cf50*/  IADD3 R132, R2.reuse, 0x8, RZ ;  /* 0x0000000802847810 */ /* 0x040fe20007ffe0ff */
[C---:B------:R-:W-:Y:S03]  /*cf60*/  VIADD R134, R2.reuse, 0x1 ;  /* 0x0000000102867836 */ /* 0x040fe60000000000 */
[----:B------:R-:W1:Y:S01]  /*cf70*/  LDSM.16.M88.4 R160, [R203] ;  /* 0x00000000cba0783b */ /* 0x000e620000000200 */
[----:B------:R-:W-:Y:S01]  /*cf80*/  I2FP.F32.S32 R222, R2 ;  /* 0x0000000200de7245 */ /* 0x000fe20000201400 */
[C---:B------:R-:W-:Y:S01]  /*cf90*/  VIADD R133, R2.reuse, 0x21 ;  /* 0x0000002102857836 */ /* 0x040fe20000000000 */
[----:B------:R-:W-:Y:S01]  /*cfa0*/  I2FP.F32.S32 R132, R132 ;  /* 0x0000008400847245 */ /* 0x000fe20000201400 */
[C---:B------:R-:W-:Y:S01]  /*cfb0*/  VIADD R224, R2.reuse, 0x9 ;  /* 0x0000000902e07836 */ /* 0x040fe20000000000 */
[----:B------:R-:W1:Y:S01]  /*cfc0*/  LDSM.16.M88.4 R164, [R195] ;  /* 0x00000000c3a4783b */ /* 0x000e620000000200 */
[----:B------:R-:W-:Y:S02]  /*cfd0*/  I2FP.F32.S32 R134, R134 ;  /* 0x0000008600867245 */ /* 0x000fe40000201400 */
[----:B------:R-:W-:Y:S02]  /*cfe0*/  IADD3 R3, R2, 0x20, RZ ;  /* 0x0000002002037810 */ /* 0x000fe40007ffe0ff */
[----:B------:R-:W1:Y:S01]  /*cff0*/  LDSM.16.M88.4 R168, [R194] ;  /* 0x00000000c2a8783b */ /* 0x000e620000000200 */
[C---:B--2---:R-:W-:Y:S03]  /*d000*/  HMMA.16816.F32.BF16 R4, R136.reuse, R140, RZ ;  /* 0x0000008c8804723c */ /* 0x044fe600000418ff */
[----:B------:R-:W-:Y:S01]  /*d010*/  I2FP.F32.S32 R224, R224 ;  /* 0x000000e000e07245 */ /* 0x000fe20000201400 */
        /* <DEDUP_REMOVED lines=166> */
[----:B------:R-:W-:Y:S01]  /*da80*/  FMUL.FTZ R236, R20, UR8 ;  /* 0x0000000814ec7c20 */ /* 0x000fe20008410000 */
[----:B--2---:R-:W-:Y:S01]  /*da90*/  FFMA.FTZ R251, R132, UR5, R251 ;  /* 0x0000000584fb7c23 */ /* 0x004fe200080100fb */
[----:B------:R-:W-:Y:S01]  /*daa0*/  FMUL.FTZ R249, R11, UR8 ;  /* 0x000000080bf97c20 */ /* 0x000fe20008410000 */
[----:B------:R-:W-:Y:S01]  /*dab0*/  FMUL.FTZ R250, R9, UR8 ;  /* 0x0000000809fa7c20 */ /* 0x000fe20008410000 */
[----:B------:R-:W-:Y:S02]  /*dac0*/  VIADD R14, R2, 0x31 ;  /* 0x00000031020e7836 */ /* 0x000fe40000000000 */
[----:B------:R-:W-:Y:S01]  /*dad0*/  FMUL.FTZ R231, R26, UR8 ;  /* 0x000000081ae77c20 */ /* 0x000fe20008410000 */
[C---:B-1----:R-:W-:Y:S02]  /*dae0*/  HMMA.16816.F32.BF16 R28, R176.reuse, R136, R28 ;  /* 0x00000088b01c723c */ /* 0x042fe4000004181c */
[----:B------:R-:W1:Y:S01]  /*daf0*/  MUFU.TANH R246, R246 ;  /* 0x000000f600f67308 */ /* 0x000e620000002400 */
[----:B---3--:R-:W-:Y:S01]  /*db00*/  FFMA.FTZ R252, R132, UR5, R252 ;  /* 0x0000000584fc7c23 */ /* 0x008fe200080100fc */
[----:B------:R-:W-:Y:S01]  /*db10*/  IADD3 R132, R2, 0x18, RZ ;  /* 0x0000001802847810 */ /* 0x000fe20007ffe0ff */
[----:B------:R-:W-:Y:S01]  /*db20*/  FMUL.FTZ R232, R24, UR8 ;  /* 0x0000000818e87c20 */ /* 0x000fe20008410000 */
[----:B------:R-:W-:Y:S01]  /*db30*/  FMUL.FTZ R229, R27, UR8 ;  /* 0x000000081be57c20 */ /* 0x000fe20008410000 */
[----:B------:R-:W-:Y:S01]  /*db40*/  FMUL.FTZ R230, R25, UR8 ;  /* 0x0000000819e67c20 */ /* 0x000fe20008410000 */
[----:B------:R-:W-:Y:S04]  /*db50*/  I2FP.F32.S32 R132, R132 ;  /* 0x0000008400847245 */ /* 0x000fe80000201400 */
[----:B------:R-:W2:Y:S01]  /*db60*/  MUFU.TANH R247, R247 ;  /* 0x000000f700f77308 */ /* 0x000ea20000002400 */
[----:B------:R-:W-:Y:S03]  /*db70*/  HMMA.16816.F32.BF16 R32, R176, R138, R32 ;  /* 0x0000008ab020723c */ /* 0x000fe60000041820 */
[C---:B----4-:R-:W-:Y:S01]  /*db80*/  FFMA.FTZ R245, R134.reuse, UR5, R245 ;  /* 0x0000000586f57c23 */ /* 0x050fe200080100f5 */
[----:B------:R-:W-:Y:S05]  /*db90*/  I2FP.F32.S32 R14, R14 ;  /* 0x0000000e000e7245 */ /* 0x000fea0000201400 */
[----:B------:R-:W3:Y:S02]  /*dba0*/  MUFU.TANH R248, R248 ;  /* 0x000000f800f87308 */ /* 0x000ee40000002400 */
[----:B-1----:R-:W-:Y:S01]  /*dbb0*/  FFMA.FTZ R246, R134, UR5, R246 ;  /* 0x0000000586f67c23 */ /* 0x002fe200080100f6 */
[----:B------:R-:W-:Y:S01]  /*dbc0*/  IADD3 R134, R2, 0x10, RZ ;  /* 0x0000001002867810 */ /* 0x000fe20007ffe0ff */
[----:B------:R-:W-:Y:S06]  /*dbd0*/  FMUL.FTZ R227, R30, UR8 ;  /* 0x000000081ee37c20 */ /* 0x000fec0008410000 */
[----:B------:R-:W1:Y:S01]  /*dbe0*/  MUFU.TANH R237, R237 ;  /* 0x000000ed00ed7308 */ /* 0x000e620000002400 */
[----:B--2---:R-:W-:Y:S01]  /*dbf0*/  FFMA.FTZ R247, R222, UR5, R247 ;  /* 0x00000005def77c23 */ /* 0x004fe200080100f7 */
[----:B------:R-:W-:Y:S01]  /*dc00*/  I2FP.F32.S32 R134, R134 ;  /* 0x0000008600867245 */ /* 0x000fe20000201400 */
[----:B------:R-:W-:Y:S01]  /*dc10*/  FMUL.FTZ R228, R28, UR8 ;  /* 0x000000081ce47c20 */ /* 0x000fe20008410000 */
[----:B------:R-:W-:Y:S01]  /*dc20*/  FMUL.FTZ R225, R31, UR8 ;  /* 0x000000081fe17c20 */ /* 0x000fe20008410000 */
[----:B------:R-:W-:Y:S05]  /*dc30*/  FMUL.FTZ R226, R29, UR8 ;  /* 0x000000081de27c20 */ /* 0x000fea0008410000 */
[----:B------:R-:W2:Y:S01]  /*dc40*/  MUFU.TANH R238, R238 ;  /* 0x000000ee00ee7308 */ /* 0x000ea20000002400 */
[----:B---3--:R-:W-:Y:S01]  /*dc50*/  FFMA.FTZ R248, R222, UR5, R248 ;  /* 0x00000005def87c23 */ /* 0x008fe200080100f8 */
[----:B------:R-:W-:Y:S02]  /*dc60*/  VIADD R222, R2, 0x11 ;  /* 0x0000001102de7836 */ /* 0x000fe40000000000 */
[----:B------:R-:W-:Y:S03]  /*dc70*/  FMUL.FTZ R34, R34, UR8 ;  /* 0x0000000822227c20 */ /* 0x000fe60008410000 */
[----:B------:R-:W-:Y:S03]  /*dc80*/  I2FP.F32.S32 R222, R222 ;  /* 0x000000de00de7245 */ /* 0x000fe60000201400 */
[----:B------:R-:W3:Y:S01]  /*dc90*/  MUFU.TANH R241, R241 ;  /* 0x000000f100f17308 */ /* 0x000ee20000002400 */
[C---:B-1----:R-:W-:Y:S09]  /*dca0*/  FFMA.FTZ R237, R132.reuse, UR5, R237 ;  /* 0x0000000584ed7c23 */ /* 0x042ff200080100ed */
[----:B------:R-:W1:Y:S01]  /*dcb0*/  MUFU.TANH R244, R244 ;  /* 0x000000f400f47308 */ /* 0x000e620000002400 */
[----:B--2---:R-:W-:Y:S01]  /*dcc0*/  FFMA.FTZ R238, R132, UR5, R238 ;  /* 0x0000000584ee7c23 */ /* 0x004fe200080100ee */
[----:B------:R-:W-:Y:S05]  /*dcd0*/  VIADD R132, R2, 0x19 ;  /* 0x0000001902847836 */ /* 0x000fea0000000000 */
[----:B------:R-:W-:Y:S03]  /*dce0*/  I2FP.F32.S32 R132, R132 ;  /* 0x0000008400847245 */ /* 0x000fe60000201400 */
[----:B------:R-:W2:Y:S01]  /*dcf0*/  MUFU.TANH R243, R243 ;  /* 0x000000f300f37308 */ /* 0x000ea20000002400 */
[C---:B---3--:R-:W-:Y:S09]  /*dd00*/  FFMA.FTZ R241, R134.reuse, UR5, R241 ;  /* 0x0000000586f17c23 */ /* 0x048ff200080100f1 */
[----:B------:R-:W3:Y:S01]  /*dd10*/  MUFU.TANH R242, R242 ;  /* 0x000000f200f27308 */ /* 0x000ee20000002400 */
[----:B-1----:R-:W-:Y:S01]  /*dd20*/  FFMA.FTZ R244, R134, UR5, R244 ;  /* 0x0000000586f47c23 */ /* 0x002fe200080100f4 */
[----:B------:R-:W-:Y:S08]  /*dd30*/  I2FP.F32.S32 R134, R133 ;  /* 0x0000008500867245 */ /* 0x000ff00000201400 */
[----:B------:R-:W1:Y:S01]  /*dd40*/  MUFU.TANH R233, R233 ;  /* 0x000000e900e97308 */ /* 0x000e620000002400 */
[C---:B--2---:R-:W-:Y:S09]  /*dd50*/  FFMA.FTZ R243, R222.reuse, UR5, R243 ;  /* 0x00000005def37c23 */ /* 0x044ff200080100f3 */
[----:B------:R-:W2:Y:S01]  /*dd60*/  MUFU.TANH R234, R234 ;  /* 0x000000ea00ea7308 */ /* 0x000ea20000002400 */
[----:B---3--:R-:W-:Y:S01]  /*dd70*/  FFMA.FTZ R242, R222, UR5, R242 ;  /* 0x00000005def27c23 */ /* 0x008fe200080100f2 */
[----:B------:R-:W-:Y:S02]  /*dd80*/  I2FP.F32.S32 R222, R3 ;  /* 0x0000000300de7245 */ /* 0x000fe40000201400 */
[----:B------:R-:W-:Y:S06]  /*dd90*/  FMNMX.FTZ R3, R248, R135, !PT ;  /* 0x00000087f8037209 */ /* 0x000fec0007810000 */
[----:B------:R-:W3:Y:S01]  /*dda0*/  MUFU.TANH R235, R235 ;  /* 0x000000eb00eb7308 */ /* 0x000ee20000002400 */
[----:B-1----:R-:W-:Y:S01]  /*ddb0*/  FFMA.FTZ R233, R134, UR5, R233 ;  /* 0x0000000586e97c23 */ /* 0x002fe200080100e9 */
[----:B------:R-:W-:Y:S04]  /*ddc0*/  FMNMX.FTZ R3, R246, R3, !PT ;  /* 0x00000003f6037209 */ /* 0x000fe80007810000 */
[----:B------:R-:W-:Y:S04]  /*ddd0*/  FMNMX.FTZ R3, R252, R3, !PT ;  /* 0x00000003fc037209 */ /* 0x000fe80007810000 */
[----:B------:R-:W1:Y:S01]  /*dde0*/  MUFU.TANH R236, R236 ;  /* 0x000000ec00ec7308 */ /* 0x000e620000002400 */
[----:B--2---:R-:W-:Y:S01]  /*ddf0*/  FFMA.FTZ R234, R134, UR5, R234 ;  /* 0x0000000586ea7c23 */ /* 0x004fe200080100ea */
[----:B------:R-:W-:Y:S04]  /*de00*/  FMNMX.FTZ R134, R247, R0, !PT ;  /* 0x00000000f7867209 */ /* 0x000fe80007810000 */
[----:B------:R-:W-:Y:S04]  /*de10*/  FMNMX.FTZ R134, R245, R134, !PT ;  /* 0x00000086f5867209 */ /* 0x000fe80007810000 */
[----:B------:R-:W2:Y:S01]  /*de20*/  MUFU.TANH R239, R239 ;  /* 0x000000ef00ef7308 */ /* 0x000ea20000002400 */
[C---:B---3--:R-:W-:Y:S01]  /*de30*/  FFMA.FTZ R235, R222.reuse, UR5, R235 ;  /* 0x00000005deeb7c23 */ /* 0x048fe200080100eb */
[----:B------:R-:W-:Y:S08]  /*de40*/  FMNMX.FTZ R134, R251, R134, !PT ;  /* 0x00000086fb867209 */ /* 0x000ff00007810000 */
[----:B------:R-:W3:Y:S01]  /*de50*/  MUFU.TANH R240, R240 ;  /* 0x000000f000f07308 */ /* 0x000ee20000002400 */
[----:B-1----:R-:W-:Y:S01]  /*de60*/  FFMA.FTZ R236, R222, UR5, R236 ;  /* 0x00000005deec7c23 */ /* 0x002fe200080100ec */
[----:B------:R-:W-:Y:S04]  /*de70*/  IADD3 R222, R2, 0x28, RZ ;  /* 0x0000002802de7810 */ /* 0x000fe80007ffe0ff */
[----:B------:R-:W-:Y:S04]  /*de80*/  I2FP.F32.S32 R222, R222 ;  /* 0x000000de00de7245 */ /* 0x000fe80000201400 */
[----:B------:R-:W1:Y:S01]  /*de90*/  MUFU.TANH R249, R249 ;  /* 0x000000f900f97308 */ /* 0x000e620000002400 */
[C---:B--2---:R-:W-:Y:S09]  /*dea0*/  FFMA.FTZ R239, R132.reuse, UR5, R239 ;  /* 0x0000000584ef7c23 */ /* 0x044ff200080100ef */
[----:B------:R-:W2:Y:S01]  /*deb0*/  MUFU.TANH R250, R250 ;  /* 0x000000fa00fa7308 */ /* 0x000ea20000002400 */
[----:B---3--:R-:W-:Y:S01]  /*dec0*/  FFMA.FTZ R240, R132, UR5, R240 ;  /* 0x0000000584f07c23 */ /* 0x008fe200080100f0 */
[----:B------:R-:W-:Y:S05]  /*ded0*/  VIADD R132, R2, 0x29 ;  /* 0x0000002902847836 */ /* 0x000fea0000000000 */
[----:B------:R-:W-:Y:S03]  /*dee0*/  I2FP.F32.S32 R132, R132 ;  /* 0x0000008400847245 */ /* 0x000fe60000201400 */
[----:B------:R-:W3:Y:S01]  /*def0*/  MUFU.TANH R231, R231 ;  /* 0x000000e700e77308 */ /* 0x000ee20000002400 */
[C---:B-1----:R-:W-:Y:S09]  /*df00*/  FFMA.FTZ R249, R224.reuse, UR5, R249 ;  /* 0x00000005e0f97c23 */ /* 0x042ff200080100f9 */
[----:B------:R-:W1:Y:S01]  /*df10*/  MUFU.TANH R232, R232 ;  /* 0x000000e800e87308 */ /* 0x000e620000002400 */
[----:B--2---:R-:W-:Y:S01]  /*df20*/  FFMA.FTZ R250, R224, UR5, R250 ;  /* 0x00000005e0fa7c23 */ /* 0x004fe200080100fa */
[----:B------:R-:W-:Y:S04]  /*df30*/  FMUL.FTZ R224, R32, UR8 ;  /* 0x0000000820e07c20 */ /* 0x000fe80008410000 */
[----:B------:R-:W-:Y:S04]  /*df40*/  FMNMX.FTZ R133, R250, R3, !PT ;  /* 0x00000003fa857209 */ /* 0x000fe80007810000 */
[----:B------:R-:W2:Y:S01]  /*df50*/  MUFU.TANH R229, R229 ;  /* 0x000000e500e57308 */ /* 0x000ea20000002400 */
[----:B---3--:R-:W-:Y:S01]  /*df60*/  FFMA.FTZ R231, R222, UR5, R231 ;  /* 0x00000005dee77c23 */ /* 0x008fe200080100e7 */
[----:B------:R-:W-:Y:S01]  /*df70*/  FMNMX.FTZ R9, R244, R133, !PT ;  /* 0x00000085f4097209 */ /* 0x000fe20007810000 */
[----:B------:R-:W-:Y:S03]  /*df80*/  FMUL.FTZ R133, R35, UR8 ;  /* 0x0000000823857c20 */ /* 0x000fe60008410000 */
[----:B------:R-:W-:Y:S04]  /*df90*/  FMNMX.FTZ R9, R242, R9, !PT ;  /* 0x00000009f2097209 */ /* 0x000fe80007810000 */
[----:B------:R-:W3:Y:S01]  /*dfa0*/  MUFU.TANH R230, R230 ;  /* 0x000000e600e67308 */ /* 0x000ee20000002400 */
[----:B-1----:R-:W-:Y:S01]  /*dfb0*/  FFMA.FTZ R232, R222, UR5, R232 ;  /* 0x00000005dee87c23 */ /* 0x002fe200080100e8 */
[----:B------:R-:W-:Y:S04]  /*dfc0*/  FMNMX.FTZ R222, R249, R134, !PT ;  /* 0x00000086f9de7209 */ /* 0x000fe80007810000 */
[----:B------:R-:W-:Y:S01]  /*dfd0*/  FMNMX.FTZ R3, R241, R222, !PT ;  /* 0x000000def1037209 */ /* 0x000fe20007810000 */
[----:B------:R-:W-:Y:S03]  /*dfe0*/  FMUL.FTZ R222, R33, UR8 ;  /* 0x0000000821de7c20 */ /* 0x000fe60008410000 */
[----:B------:R-:W1:Y:S01]  /*dff0*/  MUFU.TANH R227, R227 ;  /* 0x000000e300e37308 */ /* 0x000e620000002400 */
[C---:B--2---:R-:W-:Y:S01]  /*e000*/  FFMA.FTZ R229, R132.reuse, UR5, R229 ;  /* 0x0000000584e57c23 */ /* 0x044fe200080100e5 */
[----:B------:R-:W-:Y:S08]  /*e010*/  FMNMX.FTZ R3, R243, R3, !PT ;  /* 0x00000003f3037209 */ /* 0x000ff00007810000 */
[----:B------:R-:W2:Y:S01]  /*e020*/  MUFU.TANH R228, R228 ;  /* 0x000000e400e47308 */ /* 0x000ea20000002400 */
[----:B---3--:R-:W-:Y:S01]  /*e030*/  FFMA.FTZ R230, R132, UR5, R230 ;  /* 0x0000000584e67c23 */ /* 0x008fe200080100e6 */
[----:B------:R-:W-:Y:S04]  /*e040*/  IADD3 R132, R2, 0x30, RZ ;  /* 0x0000003002847810 */ /* 0x000fe80007ffe0ff */
[----:B------:R-:W-:Y:S04]  /*e050*/  I2FP.F32.S32 R132, R132 ;  /* 0x0000008400847245 */ /* 0x000fe80000201400 */
[----:B------:R-:W3:Y:S01]  /*e060*/  MUFU.TANH R225, R225 ;  /* 0x000000e100e17308 */ /* 0x000ee20000002400 */
[C---:B-1----:R-:W-:Y:S09]  /*e070*/  FFMA.FTZ R227, R132.reuse, UR5, R227 ;  /* 0x0000000584e37c23 */ /* 0x042ff200080100e3 */
[----:B------:R-:W1:Y:S01]  /*e080*/  MUFU.TANH R226, R226 ;  /* 0x000000e200e27308 */ /* 0x000e620000002400 */
[----:B--2---:R-:W-:Y:S01]  /*e090*/  FFMA.FTZ R228, R132, UR5, R228 ;  /* 0x0000000584e47c23 */ /* 0x004fe200080100e4 */
[----:B------:R-:W-:Y:S02]  /*e0a0*/  FMNMX.FTZ R132, R237, R3, !PT ;  /* 0x00000003ed847209 */ /* 0x000fe40007810000 */
[----:B------:R-:W-:Y:S02]  /*e0b0*/  FMNMX.FTZ R3, R238, R9, !PT ;  /* 0x00000009ee037209 */ /* 0x000fe40007810000 */
[----:B------:R-:W-:Y:S02]  /*e0c0*/  FMNMX.FTZ R10, R239, R132, !PT ;  /* 0x00000084ef0a7209 */ /* 0x000fe40007810000 */
[----:B------:R-:W-:Y:S02]  /*e0d0*/  FMNMX.FTZ R132, R240, R3, !PT ;  /* 0x00000003f0847209 */ /* 0x000fe40007810000 */
[----:B------:R-:W2:Y:S01]  /*e0e0*/  MUFU.TANH R134, R34 ;  /* 0x0000002200867308 */ /* 0x000ea20000002400 */
[----:B------:R-:W-:Y:S01]  /*e0f0*/  FMNMX.FTZ R10, R235, R10, !PT ;  /* 0x0000000aeb0a7209 */ /* 0x000fe20007810000 */
[----:B---3--:R-:W-:Y:S01]  /*e100*/  FFMA.FTZ R225, R14, UR5, R225 ;  /* 0x000000050ee17c23 */ /* 0x008fe200080100e1 */
[----:B------:R-:W-:Y:S02]  /*e110*/  FMNMX.FTZ R132, R236, R132, !PT ;  /* 0x00000084ec847209 */ /* 0x000fe40007810000 */
[----:B------:R-:W-:Y:S02]  /*e120*/  FMNMX.FTZ R10, R233, R10, !PT ;  /* 0x0000000ae90a7209 */ /* 0x000fe40007810000 */
[----:B------:R-:W-:Y:S03]  /*e130*/  FMNMX.FTZ R132, R234, R132, !PT ;  /* 0x00000084ea847209 */ /* 0x000fe60007810000 */
[----:B------:R-:W3:Y:S01]  /*e140*/  MUFU.TANH R224, R224 ;  /* 0x000000e000e07308 */ /* 0x000ee20000002400 */
[----:B------:R-:W-:Y:S01]  /*e150*/  FMNMX.FTZ R10, R231, R10, !PT ;  /* 0x0000000ae70a7209 */ /* 0x000fe20007810000 */
[----:B-1----:R-:W-:Y:S01]  /*e160*/  FFMA.FTZ R226, R14, UR5, R226 ;  /* 0x000000050ee27c23 */ /* 0x002fe200080100e2 */
[----:B------:R-:W-:Y:S02]  /*e170*/  FMNMX.FTZ R132, R232, R132, !PT ;  /* 0x00000084e8847209 */ /* 0x000fe40007810000 */
[C---:B------:R-:W-:Y:S01]  /*e180*/  IADD3 R3, R2.reuse, 0x38, RZ ;  /* 0x0000003802037810 */ /* 0x040fe20007ffe0ff */
[----:B------:R-:W-:Y:S01]  /*e190*/  VIADD R2, R2, 0x39 ;  /* 0x0000003902027836 */ /* 0x000fe20000000000 */
[----:B------:R-:W-:Y:S03]  /*e1a0*/  FMNMX.FTZ R10, R229, R10, !PT ;  /* 0x0000000ae50a7209 */ /* 0x000fe60007810000 */
[----:B------:R-:W1:Y:S01]  /*e1b0*/  MUFU.TANH R133, R133 ;  /* 0x0000008500857308 */ /* 0x000e620000002400 */
[----:B------:R-:W-:Y:S02]  /*e1c0*/  FMNMX.FTZ R132, R230, R132, !PT ;  /* 0x00000084e6847209 */ /* 0x000fe40007810000 */
[----:B------:R-:W-:Y:S02]  /*e1d0*/  I2FP.F32.S32 R3, R3 ;  /* 0x0000000300037245 */ /* 0x000fe40000201400 */
[----:B------:R-:W-:Y:S02]  /*e1e0*/  FMNMX.FTZ R10, R227, R10, !PT ;  /* 0x0000000ae30a7209 */ /* 0x000fe40007810000 */
[----:B------:R-:W-:Y:S03]  /*e1f0*/  FMNMX.FTZ R132, R228, R132, !PT ;  /* 0x00000084e4847209 */ /* 0x000fe60007810000 */
[----:B------:R-:W4:Y:S01]  /*e200*/  MUFU.TANH R222, R222 ;  /* 0x000000de00de7308 */ /* 0x000f220000002400 */
[----:B------:R-:W-:Y:S01]  /*e210*/  I2FP.F32.S32 R2, R2 ;  /* 0x0000000200027245 */ /* 0x000fe20000201400 */
[C---:B--2---:R-:W-:Y:S01]  /*e220*/  FFMA.FTZ R134, R3.reuse, UR5, R134 ;  /* 0x0000000503867c23 */ /* 0x044fe20008010086 */
[----:B------:R-:W-:Y:S01]  /*e230*/  FMNMX.FTZ R132, R226, R132, !PT ;  /* 0x00000084e2847209 */ /* 0x000fe20007810000 */
[----:B---3--:R-:W-:Y:S01]  /*e240*/  FFMA.FTZ R224, R3, UR5, R224 ;  /* 0x0000000503e07c23 */ /* 0x008fe200080100e0 */
[----:B------:R-:W-:Y:S01]  /*e250*/  FMNMX.FTZ R3, R225, R10, !PT ;  /* 0x0000000ae1037209 */ /* 0x000fe20007810000 */
[C---:B-1----:R-:W-:Y:S01]  /*e260*/  FFMA.FTZ R133, R2.reuse, UR5, R133 ;  /* 0x0000000502857c23 */ /* 0x042fe20008010085 */
[----:B----4-:R-:W-:Y:S02]  /*e270*/  FFMA.FTZ R222, R2, UR5, R222 ;  /* 0x0000000502de7c23 */ /* 0x010fe400080100de */
[----:B------:R-:W-:Y:S02]  /*e280*/  FMNMX.FTZ R2, R134, R3, !PT ;  /* 0x0000000386027209 */ /* 0x000fe40007810000 */
[----:B------:R-:W-:Y:S02]  /*e290*/  FMNMX.FTZ R3, R224, R132, !PT ;  /* 0x00000084e0037209 */ /* 0x000fe40007810000 */
[----:B------:R-:W-:Y:S02]  /*e2a0*/  FMNMX.FTZ R5, R133, R2, !PT ;  /* 0x0000000285057209 */ /* 0x000fe40007810000 */
[----:B------:R-:W-:Y:S01]  /*e2b0*/  FMNMX.FTZ R17, R222, R3, !PT ;  /* 0x00000003de117209 */ /* 0x000fe20007810000 */
[----:B------:R-:W-:Y:S06]  /*e2c0*/  @P5 BRA `(.L_x_296) ;  /* 0xffffffe400145947 */ /* 0x000fec000383ffff */
.L_x_295:
[----:B--2---:R-:W1:Y:S01]  /*e2d0*/  SHFL.BFLY PT, R2, R5, 0x2, 0x1f ;  /* 0x0c401f0005027f89 */ /* 0x004e6200000e0000 */
[----:B------:R-:W-:Y:S07]  /*e2e0*/  UIADD3 UR20, UR20, -0x1, URZ ;  /* 0xffffffff14147890 */ /* 0x000fee000fffe03f */
[----:B------:R-:W2:Y:S08]  /*e2f0*/  SHFL.BFLY PT, R4, R17, 0x2, 0x1f ;  /* 0x0c401f0011047f89 */ /* 0x000eb000000e0000 */
        /* <DEDUP_REMOVED lines=39> */
[----:B------:R-:W2:Y:S01]  /*e570*/  MUFU.EX2 R2, R5 ;  /* 0x0000000500027308 */ /* 0x000ea20000000800 */
        /* <DEDUP_REMOVED lines=16> */
[C---:B--2---:R-:W-:Y:S01]  /*e680*/  FMUL.FTZ R4, R2.reuse, R128 ;  /* 0x0000008002047220 */ /* 0x044fe20000410000 */
[C---:B------:R-:W-:Y:S01]  /*e690*/  FMUL.FTZ R5, R2.reuse, R129 ;  /* 0x0000008102057220 */ /* 0x040fe20000410000 */
[C---:B------:R-:W-:Y:S01]  /*e6a0*/  FMUL.FTZ R8, R2.reuse, R124 ;  /* 0x0000007c02087220 */ /* 0x040fe20000410000 */
[C---:B------:R-:W-:Y:S01]  /*e6b0*/  FMUL.FTZ R9, R2.reuse, R125 ;  /* 0x0000007d02097220 */ /* 0x040fe20000410000 */
[C---:B------:R-:W-:Y:S01]  /*e6c0*/  FMUL.FTZ R16, R2.reuse, R116 ;  /* 0x0000007402107220 */ /* 0x040fe20000410000 */
[----:B------:R-:W-:Y:S01]  /*e6d0*/  FMUL.FTZ R17, R2, R117 ;  /* 0x0000007502117220 */ /* 0x000fe20000410000 */
[----:B------:R-:W2:Y:S03]  /*e6e0*/  LDSM.16.MT88.4 R124, [R196+0x12000] ;  /* 0x01200000c47c783b */ /* 0x000ea60000004200 */
[----:B------:R-:W-:Y:S01]  /*e6f0*/  MUFU.EX2 R156, R156 ;  /* 0x0000009c009c7308 */ /* 0x000fe20000000800 */
[----:B------:R-:W-:Y:S01]  /*e700*/  FMUL.FTZ R27, R0, R111 ;  /* 0x0000006f001b7220 */ /* 0x000fe20000410000 */
[C---:B------:R-:W-:Y:S01]  /*e710*/  FMUL.FTZ R24, R2.reuse, R108 ;  /* 0x0000006c02187220 */ /* 0x040fe20000410000 */
[----:B------:R-:W-:Y:S01]  /*e720*/  FMUL.FTZ R25, R2, R109 ;  /* 0x0000006d02197220 */ /* 0x000fe20000410000 */
[C---:B------:R-:W-:Y:S01]  /*e730*/  FMUL.FTZ R34, R0.reuse, R102 ;  /* 0x0000006600227220 */ /* 0x040fe20000410000 */
[----:B------:R-:W-:Y:S01]  /*e740*/  FMUL.FTZ R35, R0, R103 ;  /* 0x0000006700237220 */ /* 0x000fe20000410000 */
[C---:B------:R-:W-:Y:S01]  /*e750*/  FMUL.FTZ R32, R2.reuse, R100 ;  /* 0x0000006402207220 */ /* 0x040fe20000410000 */
[----:B------:R-:W3:Y:S03]  /*e760*/  LDSM.16.MT88.4 R116, [R200+0x14000] ;  /* 0x01400000c874783b */ /* 0x000ee60000004200 */
[----:B------:R-:W4:Y:S01]  /*e770*/  MUFU.EX2 R135, R135 ;  /* 0x0000008700877308 */ /* 0x000f220000000800 */
[----:B-1----:R-:W-:Y:S01]  /*e780*/  F2FP.BF16.F32.PACK_AB R129, R157, R161 ;  /* 0x000000a19d81723e */ /* 0x002fe200000010ff */
[----:B------:R-:W-:Y:S01]  /*e790*/  FMUL.FTZ R33, R2, R101 ;  /* 0x0000006502217220 */ /* 0x000fe20000410000 */
        /* <DEDUP_REMOVED lines=12> */
[----:B------:R-:W5:Y:S03]  /*e860*/  LDSM.16.MT88.4 R100, [R197+0x14000] ;  /* 0x01400000c564783b */ /* 0x000f660000004200 */
[----:B------:R-:W2:Y:S01]  /*e870*/  MUFU.EX2 R160, R160 ;  /* 0x000000a000a07308 */ /* 0x000ea20000000800 */
[----:B----4-:R-:W-:Y:S01]  /*e880*/  F2FP.BF16.F32.PACK_AB R131, R135, R156 ;  /* 0x0000009c8783723e */ /* 0x010fe200000010ff */
        /* <DEDUP_REMOVED lines=14> */
[----:B------:R-:W4:Y:S01]  /*e970*/  MUFU.EX2 R158, R158 ;  /* 0x0000009e009e7308 */ /* 0x000f220000000800 */
[----:B--2---:R-:W-:Y:S01]  /*e980*/  F2FP.BF16.F32.PACK_AB R128, R160, R163 ;  /* 0x000000a3a080723e */ /* 0x004fe200000010ff */
        /* <DEDUP_REMOVED lines=15> */
[----:B----4-:R-:W-:Y:S01]  /*ea80*/  F2FP.BF16.F32.PACK_AB R130, R158, R159 ;  /* 0x0000009f9e82723e */ /* 0x010fe200000010ff */
        /* <DEDUP_REMOVED lines=8> */
[----:B------:R-:W-:Y:S01]  /*eb10*/  FMUL.FTZ R82, R0, R82 ;  /* 0x0000005200527220 */ /* 0x000fe20000410000 */
[C---:B------:R-:W-:Y:S05]  /*eb20*/  HMMA.16816.F32.BF16 R8, R128.reuse, R14, R8 ;  /* 0x0000000e8008723c */ /* 0x040fea0000041808 */
[----:B------:R-:W2:Y:S01]  /*eb30*/  MUFU.EX2 R165, R165 ;  /* 0x000000a500a57308 */ /* 0x000ea20000000800 */
[C---:B------:R-:W-:Y:S01]  /*eb40*/  FMUL.FTZ R12, R2.reuse, R120 ;  /* 0x00000078020c7220 */ /* 0x040fe20000410000 */
[----:B------:R-:W-:Y:S01]  /*eb50*/  FMUL.FTZ R13, R2, R121 ;  /* 0x00000079020d7220 */ /* 0x000fe20000410000 */
[C---:B------:R-:W-:Y:S03]  /*eb60*/  FMUL.FTZ R14, R0.reuse, R122 ;  /* 0x0000007a000e7220 */ /* 0x040fe60000410000 */
[C---:B------:R-:W-:Y:S02]  /*eb70*/  FMUL.FTZ R15, R0.reuse, R123 ;  /* 0x0000007b000f7220 */ /* 0x040fe40000410000 */
        /* <DEDUP_REMOVED lines=9> */
[C---:B------:R-:W-:Y:S01]  /*ec10*/  FMUL.FTZ R85, R2.reuse, R85 ;  /* 0x0000005502557220 */ /* 0x040fe20000410000 */
[C---:B------:R-:W-:Y:S05]  /*ec20*/  HMMA.16816.F32.BF16 R16, R128.reuse, R22, R16 ;  /* 0x000000168010723c */ /* 0x040fea0000041810 */
[----:B------:R-:W4:Y:S01]  /*ec30*/  MUFU.EX2 R164, R164 ;  /* 0x000000a400a47308 */ /* 0x000f220000000800 */
[C---:B------:R-:W-:Y:S01]  /*ec40*/  FMUL.FTZ R20, R2.reuse, R112 ;  /* 0x0000007002147220 */ /* 0x040fe20000410000 */
[----:B------:R-:W-:Y:S01]  /*ec50*/  FMUL.FTZ R21, R2, R113 ;  /* 0x0000007102157220 */ /* 0x000fe20000410000 */
[C---:B------:R-:W-:Y:S03]  /*ec60*/  FMUL.FTZ R22, R0.reuse, R114 ;  /* 0x0000007200167220 */ /* 0x040fe60000410000 */
[C---:B------:R-:W-:Y:S02]  /*ec70*/  FMUL.FTZ R23, R0.reuse, R115 ;  /* 0x0000007300177220 */ /* 0x040fe40000410000 */
        /* <DEDUP_REMOVED lines=9> */
[C---:B------:R-:W-:Y:S01]  /*ed10*/  FMUL.FTZ R92, R2.reuse, R92 ;  /* 0x0000005c025c7220 */ /* 0x040fe20000410000 */
[C---:B------:R-:W-:Y:S05]  /*ed20*/  HMMA.16816.F32.BF16 R24, R128.reuse, R30, R24 ;  /* 0x0000001e8018723c */ /* 0x040fea0000041818 */
[----:B------:R-:W4:Y:S01]  /*ed30*/  MUFU.EX2 R169, R169 ;  /* 0x000000a900a97308 */ /* 0x000f220000000800 */
[C---:B------:R-:W-:Y:S01]  /*ed40*/  FMUL.FTZ R28, R2.reuse, R104 ;  /* 0x00000068021c7220 */ /* 0x040fe20000410000 */
[----:B------:R-:W-:Y:S01]  /*ed50*/  FMUL.FTZ R29, R2, R105 ;  /* 0x00000069021d7220 */ /* 0x000fe20000410000 */
[C---:B------:R-:W-:Y:S03]  /*ed60*/  FMUL.FTZ R30, R0.reuse, R106 ;  /* 0x0000006a001e7220 */ /* 0x040fe60000410000 */
[----:B------:R-:W-:Y:S02]  /*ed70*/  FMUL.FTZ R31, R0, R107 ;  /* 0x0000006b001f7220 */ /* 0x000fe40000410000 */
[----:B------:R-:W2:Y:S02]  /*ed80*/  LDSM.16.MT88.4 R104, [R196+0x14000] ;  /* 0x01400000c468783b */ /* 0x000ea40000004200 */
[----:B------:R-:W-:Y:S01]  /*ed90*/  MUFU.EX2 R168, R168 ;  /* 0x000000a800a87308 */ /* 0x000fe20000000800 */
[----:B------:R-:W-:Y:S01]  /*eda0*/  FMUL.FTZ R93, R2, R93 ;  /* 0x0000005d025d7220 */ /* 0x000fe20000410000 */
[C---:B------:R-:W-:Y:S01]  /*edb0*/  FMUL.FTZ R98, R0.reuse, R98 ;  /* 0x0000006200627220 */ /* 0x040fe20000410000 */
[----:B------:R-:W-:Y:S01]  /*edc0*/  FMUL.FTZ R99, R0, R99 ;  /* 0x0000006300637220 */ /* 0x000fe20000410000 */
[C---:B------:R-:W-:Y:S03]  /*edd0*/  HMMA.16816.F32.BF16 R28, R128.reuse, R124, R28 ;  /* 0x0000007c801c723c */ /* 0x040fe6000004181c */
[C---:B------:R-:W-:Y:S03]  /*ede0*/  FMUL.FTZ R96, R2.reuse, R96 ;  /* 0x0000006002607220 */ /* 0x040fe60000410000 */
[----:B------:R-:W4:Y:S01]  /*edf0*/  MUFU.EX2 R171, R171 ;  /* 0x000000ab00ab7308 */ /* 0x000f220000000800 */
[----:B------:R-:W-:Y:S01]  /*ee00*/  FMUL.FTZ R97, R2, R97 ;  /* 0x0000006102617220 */ /* 0x000fe20000410000 */
[C---:B------:R-:W-:Y:S01]  /*ee10*/  HMMA.16816.F32.BF16 R32, R128.reuse, R126, R32 ;  /* 0x0000007e8020723c */ /* 0x040fe20000041820 */
[----:B------:R-:W-:Y:S02]  /*ee20*/  LDSM.16.MT88.4 R124, [R196+0x12800] ;  /* 0x01280000c47c783b */ /* 0x000fe40000004200 */
[--C-:B------:R-:W-:Y:S03]  /*ee30*/  FFMA.FTZ R176, R232, UR4, -R149.reuse ;  /* 0x00000004e8b07c23 */ /* 0x100fe60008010895 */
[C---:B---3--:R-:W-:Y:S02]  /*ee40*/  HMMA.16816.F32.BF16 R36, R128.reuse, R116, R36 ;  /* 0x000000748024723c */ /* 0x048fe40000041824 */
[----:B------:R-:W-:Y:S03]  /*ee50*/  MUFU.EX2 R170, R170 ;  /* 0x000000aa00aa7308 */ /* 0x000fe60000000800 */
[--C-:B------:R-:W-:Y:S01]  /*ee60*/  FFMA.FTZ R179, R230, UR4, -R149.reuse ;  /* 0x00000004e6b37c23 */ /* 0x100fe20008010895 */
[C---:B------:R-:W-:Y:S01]  /*ee70*/  HMMA.16816.F32.BF16 R40, R128.reuse, R118, R40 ;  /* 0x000000768028723c */ /* 0x040fe20000041828 */
[----:B------:R-:W-:Y:S05]  /*ee80*/  LDSM.16.MT88.4 R116, [R198+0x12800] ;  /* 0x01280000c674783b */ /* 0x000fea0000004200 */
[----:B------:R-:W3:Y:S01]  /*ee90*/  MUFU.EX2 R173, R173 ;  /* 0x000000ad00ad7308 */ /* 0x000ee20000000800 */
[--C-:B------:R-:W-:Y:S01]  /*eea0*/  FFMA.FTZ R178, R227, UR4, -R148.reuse ;  /* 0x00000004e3b27c23 */ /* 0x100fe20008010894 */
[C---:B-1----:R-:W-:Y:S03]  /*eeb0*/  HMMA.16816.F32.BF16 R44, R128.reuse, R108, R44 ;  /* 0x0000006c802c723c */ /* 0x042fe6000004182c */
[--C-:B------:R-:W-:Y:S03]  /*eec0*/  FFMA.FTZ R181, R225, UR4, -R148.reuse ;  /* 0x00000004e1b57c23 */ /* 0x100fe60008010894 */
[C---:B------:R-:W-:Y:S01]  /*eed0*/  HMMA.16816.F32.BF16 R48, R128.reuse, R110, R48 ;  /* 0x0000006e8030723c */ /* 0x040fe20000041830 */
[----:B------:R-:W1:Y:S01]  /*eee0*/  LDSM.16.MT88.4 R108, [R200+0x16000] ;  /* 0x01600000c86c783b */ /* 0x000e620000004200 */
[----:B------:R-:W-:Y:S03]  /*eef0*/  MUFU.EX2 R172, R172 ;  /* 0x000000ac00ac7308 */ /* 0x000fe60000000800 */
[--C-:B------:R-:W-:Y:S01]  /*ef00*/  FFMA.FTZ R134, R134, UR4, -R148.reuse ;  /* 0x0000000486867c23 */ /* 0x100fe20008010894 */
[C---:B-----5:R-:W-:Y:S06]  /*ef10*/  HMMA.16816.F32.BF16 R52, R128.reuse, R100, R52 ;  /* 0x000000648034723c */ /* 0x060fec0000041834 */
[----:B------:R-:W5:Y:S01]  /*ef20*/  MUFU.EX2 R175, R175 ;  /* 0x000000af00af7308 */ /* 0x000f620000000800 */
[----:B------:R-:W-:Y:S01]  /*ef30*/  FFMA.FTZ R148, R133, UR4, -R148 ;  /* 0x0000000485947c23 */ /* 0x000fe20008010894 */
[C---:B------:R-:W-:Y:S01]  /*ef40*/  HMMA.16816.F32.BF16 R56, R128.reuse, R102, R56 ;  /* 0x000000668038723c */ /* 0x040fe20000041838 */
[----:B------:R-:W4:Y:S02]  /*ef50*/  LDSM.16.MT88.4 R100, [R198+0x16000] ;  /* 0x01600000c664783b */ /* 0x000f240000004200 */
[--C-:B------:R-:W-:Y:S03]  /*ef60*/  FFMA.FTZ R180, R228, UR4, -R149.reuse ;  /* 0x00000004e4b47c23 */ /* 0x100fe60008010895 */
[C---:B--2---:R-:W-:Y:S02]  /*ef70*/  HMMA.16816.F32.BF16 R60, R128.reuse, R104, R60 ;  /* 0x00000068803c723c */ /* 0x044fe4000004183c */
[----:B------:R-:W-:Y:S03]  /*ef80*/  MUFU.EX2 R133, R148 ;  /* 0x0000009400857308 */ /* 0x000fe60000000800 */
[--C-:B------:R-:W-:Y:S01]  /*ef90*/  FFMA.FTZ R183, R226, UR4, -R149.reuse ;  /* 0x00000004e2b77c23 */ /* 0x100fe20008010895 */
[C---:B------:R-:W-:Y:S01]  /*efa0*/  HMMA.16816.F32.BF16 R64, R128.reuse, R106, R64 ;  /* 0x0000006a8040723c */ /* 0x040fe20000041840 */
[----:B------:R-:W2:Y:S05]  /*efb0*/  LDSM.16.MT88.4 R104, [R197+0x16000] ;  /* 0x01600000c568783b */ /* 0x000eaa0000004200 */
[----:B------:R-:W-:Y:S01]  /*efc0*/  MUFU.EX2 R174, R174 ;  /* 0x000000ae00ae7308 */ /* 0x000fe20000000800 */
[--C-:B------:R-:W-:Y:S01]  /*efd0*/  FFMA.FTZ R182, R224, UR4, -R149.reuse ;  /* 0x00000004e0b67c23 */ /* 0x100fe20008010895 */
[----:B------:R-:W-:Y:S03]  /*efe0*/  FFMA.FTZ R149, R222, UR4, -R149 ;  /* 0x00000004de957c23 */ /* 0x000fe60008010895 */
[----:B------:R-:W-:Y:S01]  /*eff0*/  FFMA.FTZ R161, R0, R219, R161 ;  /* 0x000000db00a17223 */ /* 0x000fe200000100a1 */
[----:B------:R-:W-:Y:S04]  /*f000*/  MOV R0, R3 ;  /* 0x0000000300007202 */ /* 0x000fe80000000f00 */
[----:B------:R3:W-:Y:S01]  /*f010*/  MUFU.EX2 R225, R149 ;  /* 0x0000009500e17308 */ /* 0x0007e20000000800 */
[----:B------:R-:W-:Y:S01]  /*f020*/  FFMA.FTZ R163, R2, R223, R163 ;  /* 0x000000df02a37223 */ /* 0x000fe200000100a3 */
[----:B------:R-:W-:Y:S03]  /*f030*/  FADD.FTZ R161, R157, R161 ;  /* 0x000000a19da17221 */ /* 0x000fe60000010000 */
[----:B------:R-:W-:Y:S01]  /*f040*/  FADD.FTZ R160, R160, R163 ;  /* 0x000000a3a0a07221 */ /* 0x000fe20000010000 */
[C---:B-1----:R-:W-:Y:S04]  /*f050*/  HMMA.16816.F32.BF16 R68, R128.reuse, R108, R68 ;  /* 0x0000006c8044723c */ /* 0x042fe80000041844 */
[----:B------:R-:W1:Y:S01]  /*f060*/  MUFU.EX2 R177, R177 ;  /* 0x000000b100b17308 */ /* 0x000e620000000800 */
[----:B------:R-:W-:Y:S01]  /*f070*/  FADD.FTZ R156, R156, R161 ;  /* 0x000000a19c9c7221 */ /* 0x000fe20000010000 */
[----:B------:R-:W-:Y:S01]  /*f080*/  FADD.FTZ R159, R159, R160 ;  /* 0x000000a09f9f7221 */ /* 0x000fe20000010000 */
[C---:B------:R-:W-:Y:S01]  /*f090*/  HMMA.16816.F32.BF16 R72, R128.reuse, R110, R72 ;  /* 0x0000006e8048723c */ /* 0x040fe20000041848 */
[----:B------:R-:W5:Y:S06]  /*f0a0*/  LDSM.16.MT88.4 R108, [R196+0x16000] ;  /* 0x01600000c46c783b */ /* 0x000f6c0000004200 */
[----:B------:R-:W-:Y:S01]  /*f0b0*/  MUFU.EX2 R176, R176 ;  /* 0x000000b000b07308 */ /* 0x000fe20000000800 */
[----:B------:R-:W-:Y:S01]  /*f0c0*/  FADD.FTZ R135, R135, R156 ;  /* 0x0000009c87877221 */ /* 0x000fe20000010000 */
[C---:B----4-:R-:W-:Y:S01]  /*f0d0*/  HMMA.16816.F32.BF16 R76, R128.reuse, R100, R76 ;  /* 0x00000064804c723c */ /* 0x050fe2000004184c */
[----:B---3--:R-:W-:Y:S02]  /*f0e0*/  LDSM.16.MT88.4 R148, [R200+0x15800] ;  /* 0x01580000c894783b */ /* 0x008fe40000004200 */
[----:B------:R-:W-:Y:S03]  /*f0f0*/  FADD.FTZ R159, R158, R159 ;  /* 0x0000009f9e9f7221 */ /* 0x000fe60000010000 */
[C---:B------:R-:W-:Y:S02]  /*f100*/  HMMA.16816.F32.BF16 R80, R128.reuse, R102, R80 ;  /* 0x000000668050723c */ /* 0x040fe40000041850 */
[----:B------:R-:W3:Y:S03]  /*f110*/  MUFU.EX2 R179, R179 ;  /* 0x000000b300b37308 */ /* 0x000ee60000000800 */
[----:B------:R-:W-:Y:S01]  /*f120*/  F2FP.BF16.F32.PACK_AB R101, R165, R162 ;  /* 0x000000a2a565723e */ /* 0x000fe200000010ff */
[C---:B--2---:R-:W-:Y:S06]  /*f130*/  HMMA.16816.F32.BF16 R84, R128.reuse, R104, R84 ;  /* 0x000000688054723c */ /* 0x044fec0000041854 */
[----:B------:R-:W-:Y:S01]  /*f140*/  MUFU.EX2 R178, R178 ;  /* 0x000000b200b27308 */ /* 0x000fe20000000800 */
[----:B------:R-:W-:Y:S01]  /*f150*/  F2FP.BF16.F32.PACK_AB R103, R164, R167 ;  /* 0x000000a7a467723e */ /* 0x000fe200000010ff */
[C---:B------:R-:W-:Y:S01]  /*f160*/  HMMA.16816.F32.BF16 R88, R128.reuse, R106, R88 ;  /* 0x0000006a8058723c */ /* 0x040fe20000041858 */
[----:B------:R-:W2:Y:S02]  /*f170*/  LDSM.16.MT88.4 R104, [R200+0x14800] ;  /* 0x01480000c868783b */ /* 0x000ea40000004200 */
[----:B------:R-:W-:Y:S05]  /*f180*/  F2FP.BF16.F32.PACK_AB R100, R169, R166 ;  /* 0x000000a6a964723e */ /* 0x000fea00000010ff */
[----:B------:R-:W4:Y:S03]  /*f190*/  MUFU.EX2 R181, R181 ;  /* 0x000000b500b57308 */ /* 0x000f260000000800 */
[----:B------:R-:W-:Y:S01]  /*f1a0*/  F2FP.BF16.F32.PACK_AB R102, R171, R168 ;  /* 0x000000a8ab66723e */ /* 0x000fe200000010ff */
[----:B------:R-:W-:Y:S01]  /*f1b0*/  FADD.FTZ R162, R162, R135 ;  /* 0x00000087a2a27221 */ /* 0x000fe20000010000 */
[----:B------:R-:W-:Y:S01]  /*f1c0*/  MOV R135, R132 ;  /* 0x0000008400877202 */ /* 0x000fe20000000f00 */
[----:B------:R-:W-:Y:S02]  /*f1d0*/  FADD.FTZ R166, R166, R159 ;  /* 0x0000009fa6a67221 */ /* 0x000fe40000010000 */
[----:B------:R-:W-:Y:S02]  /*f1e0*/  FADD.FTZ R162, R165, R162 ;  /* 0x000000a2a5a27221 */ /* 0x000fe40000010000 */
[----:B------:R-:W4:Y:S01]  /*f1f0*/  MUFU.EX2 R134, R134 ;  /* 0x0000008600867308 */ /* 0x000f220000000800 */
[----:B------:R-:W-:Y:S01]  /*f200*/  FADD.FTZ R169, R169, R166 ;  /* 0x000000a6a9a97221 */ /* 0x000fe20000010000 */
[C---:B-----5:R-:W-:Y:S03]  /*f210*/  HMMA.16816.F32.BF16 R92, R128.reuse, R108, R92 ;  /* 0x0000006c805c723c */ /* 0x060fe6000004185c */
[----:B------:R-:W-:Y:S01]  /*f220*/  FADD.FTZ R167, R167, R162 ;  /* 0x000000a2a7a77221 */ /* 0x000fe20000010000 */
[----:B------:R-:W-:Y:S04]  /*f230*/  FADD.FTZ R168, R168, R169 ;  /* 0x000000a9a8a87221 */ /* 0x000fe80000010000 */
[----:B------:R-:W-:Y:S01]  /*f240*/  MUFU.EX2 R180, R180 ;  /* 0x000000b400b47308 */ /* 0x000fe20000000800 */
[----:B------:R-:W-:Y:S01]  /*f250*/  HMMA.16816.F32.BF16 R96, R128, R110, R96 ;  /* 0x0000006e8060723c */ /* 0x000fe20000041860 */
[----:B------:R-:W5:Y:S02]  /*f260*/  LDSM.16.MT88.4 R108, [R196+0x14800] ;  /* 0x01480000c46c783b */ /* 0x000f640000004200 */
[----:B------:R-:W-:Y:S03]  /*f270*/  FADD.FTZ R167, R164, R167 ;  /* 0x000000a7a4a77221 */ /* 0x000fe60000010000 */
[C---:B------:R-:W-:Y:S03]  /*f280*/  HMMA.16816.F32.BF16 R4, R100.reuse, R112, R4 ;  /* 0x000000706404723c */ /* 0x040fe60000041804 */
[----:B------:R-:W4:Y:S01]  /*f290*/  MUFU.EX2 R183, R183 ;  /* 0x000000b700b77308 */ /* 0x000f220000000800 */
[----:B------:R-:W-:Y:S01]  /*f2a0*/  LDSM.16.MT88.4 R128, [R196+0x13000] ;  /* 0x01300000c480783b */ /* 0x000fe20000004200 */
[----:B------:R-:W-:Y:S01]  /*f2b0*/  FADD.FTZ R171, R171, R168 ;  /* 0x000000a8abab7221 */ /* 0x000fe20000010000 */
[C---:B------:R-:W-:Y:S07]  /*f2c0*/  HMMA.16816.F32.BF16 R8, R100.reuse, R114, R8 ;  /* 0x000000726408723c */ /* 0x040fee0000041808 */
[----:B------:R-:W4:Y:S01]  /*f2d0*/  MUFU.EX2 R182, R182 ;  /* 0x000000b600b67308 */ /* 0x000f220000000800 */
[----:B------:R-:W1:Y:S01]  /*f2e0*/  LDSM.16.MT88.4 R112, [R200+0x16800] ;  /* 0x01680000c870783b */ /* 0x000e620000004200 */
        /* <DEDUP_REMOVED lines=14> */
[----:B------:R-:W-:Y:S05]  /*f3d0*/  LDSM.16.MT88.4 R136, [R200+0x15000] ;  /* 0x01500000c888783b */ /* 0x000fea0000004200 */
[C---:B------:R-:W-:Y:S06]  /*f3e0*/  HMMA.16816.F32.BF16 R52, R100.reuse, R140, R52 ;  /* 0x0000008c6434723c */ /* 0x040fec0000041834 */
[C---:B------:R-:W-:Y:S01]  /*f3f0*/  HMMA.16816.F32.BF16 R56, R100.reuse, R142, R56 ;  /* 0x0000008e6438723c */ /* 0x040fe20000041838 */
[----:B------:R-:W-:Y:S05]  /*f400*/  LDSM.16.MT88.4 R140, [R198+0x15000] ;  /* 0x01500000c68c783b */ /* 0x000fea0000004200 */
[C---:B-----5:R-:W-:Y:S06]  /*f410*/  HMMA.16816.F32.BF16 R60, R100.reuse, R108, R60 ;  /* 0x0000006c643c723c */ /* 0x060fec000004183c */
[C---:B------:R-:W-:Y:S01]  /*f420*/  HMMA.16816.F32.BF16 R64, R100.reuse, R110, R64 ;  /* 0x0000006e6440723c */ /* 0x040fe20000041840 */
[----:B------:R-:W5:Y:S05]  /*f430*/  LDSM.16.MT88.4 R108, [R200+0x13000] ;  /* 0x01300000c86c783b */ /* 0x000f6a0000004200 */
[C---:B-1----:R-:W-:Y:S06]  /*f440*/  HMMA.16816.F32.BF16 R68, R100.reuse, R112, R68 ;  /* 0x000000706444723c */ /* 0x042fec0000041844 */
[C---:B------:R-:W-:Y:S01]  /*f450*/  HMMA.16816.F32.BF16 R72, R100.reuse, R114, R72 ;  /* 0x000000726448723c */ /* 0x040fe20000041848 */
[----:B------:R-:W1:Y:S05]  /*f460*/  LDSM.16.MT88.4 R112, [R197+0x13000] ;  /* 0x01300000c570783b */ /* 0x000e6a0000004200 */
[C---:B--2---:R-:W-:Y:S06]  /*f470*/  HMMA.16816.F32.BF16 R76, R100.reuse, R104, R76 ;  /* 0x00000068644c723c */ /* 0x044fec000004184c */
[C---:B------:R-:W-:Y:S05]  /*f480*/  HMMA.16816.F32.BF16 R80, R100.reuse, R106, R80 ;  /* 0x0000006a6450723c */ /* 0x040fea0000041850 */
[----:B------:R-:W-:Y:S01]  /*f490*/  F2FP.BF16.F32.PACK_AB R105, R173, R170 ;  /* 0x000000aaad69723e */ /* 0x000fe200000010ff */
[C---:B------:R-:W-:Y:S05]  /*f4a0*/  HMMA.16816.F32.BF16 R84, R100.reuse, R116, R84 ;  /* 0x000000746454723c */ /* 0x040fea0000041854 */
[----:B------:R-:W-:Y:S01]  /*f4b0*/  F2FP.BF16.F32.PACK_AB R107, R175, R172 ;  /* 0x000000acaf6b723e */ /* 0x000fe200000010ff */
[C---:B------:R-:W-:Y:S01]  /*f4c0*/  HMMA.16816.F32.BF16 R88, R100.reuse, R118, R88 ;  /* 0x000000766458723c */ /* 0x040fe20000041858 */
[----:B------:R-:W2:Y:S04]  /*f4d0*/  LDSM.16.MT88.4 R116, [R197+0x15000] ;  /* 0x01500000c574783b */ /* 0x000ea80000004200 */
[----:B------:R-:W-:Y:S01]  /*f4e0*/  F2FP.BF16.F32.PACK_AB R104, R177, R174 ;  /* 0x000000aeb168723e */ /* 0x000fe200000010ff */
[C---:B------:R-:W-:Y:S05]  /*f4f0*/  HMMA.16816.F32.BF16 R92, R100.reuse, R120, R92 ;  /* 0x00000078645c723c */ /* 0x040fea000004185c */
[----:B---3--:R-:W-:Y:S01]  /*f500*/  F2FP.BF16.F32.PACK_AB R106, R179, R176 ;  /* 0x000000b0b36a723e */ /* 0x008fe200000010ff */
[----:B------:R-:W-:Y:S01]  /*f510*/  HMMA.16816.F32.BF16 R96, R100, R122, R96 ;  /* 0x0000007a6460723c */ /* 0x000fe20000041860 */
[----:B------:R-:W3:Y:S04]  /*f520*/  LDSM.16.MT88.4 R100, [R200+0x17000] ;  /* 0x01700000c864783b */ /* 0x000ee80000004200 */
[----:B------:R-:W-:Y:S01]  /*f530*/  FADD.FTZ R170, R170, R167 ;  /* 0x000000a7aaaa7221 */ /* 0x000fe20000010000 */
[C---:B-----5:R-:W-:Y:S05]  /*f540*/  HMMA.16816.F32.BF16 R4, R104.reuse, R108, R4 ;  /* 0x0000006c6804723c */ /* 0x060fea0000041804 */
[----:B------:R-:W-:Y:S01]  /*f550*/  FADD.FTZ R174, R174, R171 ;  /* 0x000000abaeae7221 */ /* 0x000fe20000010000 */
[C---:B------:R-:W-:Y:S01]  /*f560*/  HMMA.16816.F32.BF16 R8, R104.reuse, R110, R8 ;  /* 0x0000006e6808723c */ /* 0x040fe20000041808 */
[----:B------:R-:W5:Y:S04]  /*f570*/  LDSM.16.MT88.4 R108, [R198+0x17000] ;  /* 0x01700000c66c783b */ /* 0x000f680000004200 */
[----:B------:R-:W-:Y:S01]  /*f580*/  FADD.FTZ R173, R173, R170 ;  /* 0x000000aaadad7221 */ /* 0x000fe20000010000 */
[C---:B------:R-:W-:Y:S05]  /*f590*/  HMMA.16816.F32.BF16 R12, R104.reuse, R124, R12 ;  /* 0x0000007c680c723c */ /* 0x040fea000004180c */
[----:B------:R-:W-:Y:S01]  /*f5a0*/  FADD.FTZ R177, R177, R174 ;  /* 0x000000aeb1b17221 */ /* 0x000fe20000010000 */
[C---:B------:R-:W-:Y:S01]  /*f5b0*/  HMMA.16816.F32.BF16 R16, R104.reuse, R126, R16 ;  /* 0x0000007e6810723c */ /* 0x040fe20000041810 */
[----:B------:R-:W-:Y:S04]  /*f5c0*/  LDSM.16.MT88.4 R124, [R200+0x13800] ;  /* 0x01380000c87c783b */ /* 0x000fe80000004200 */
        /* <DEDUP_REMOVED lines=8> */
[C---:B------:R-:W-:Y:S06]  /*f650*/  HMMA.16816.F32.BF16 R32, R104.reuse, R130, R32 ;  /* 0x000000826820723c */ /* 0x040fec0000041820 */
[C---:B------:R-:W-:Y:S06]  /*f660*/  HMMA.16816.F32.BF16 R36, R104.reuse, R136, R36 ;  /* 0x000000886824723c */ /* 0x040fec0000041824 */
[C---:B------:R-:W-:Y:S05]  /*f670*/  HMMA.16816.F32.BF16 R40, R104.reuse, R138, R40 ;  /* 0x0000008a6828723c */ /* 0x040fea0000041828 */
[----:B----4-:R-:W-:Y:S01]  /*f680*/  F2FP.BF16.F32.PACK_AB R137, R181, R178 ;  /* 0x000000b2b589723e */ /* 0x010fe200000010ff */
[C---:B------:R-:W-:Y:S05]  /*f690*/  HMMA.16816.F32.BF16 R44, R104.reuse, R140, R44 ;  /* 0x0000008c682c723c */ /* 0x040fea000004182c */
[----:B------:R-:W-:Y:S01]  /*f6a0*/  F2FP.BF16.F32.PACK_AB R139, R133, R134 ;  /* 0x00000086858b723e */ /* 0x000fe200000010ff */
[C---:B------:R-:W-:Y:S01]  /*f6b0*/  HMMA.16816.F32.BF16 R48, R104.reuse, R142, R48 ;  /* 0x0000008e6830723c */ /* 0x040fe20000041830 */
[----:B------:R-:W-:Y:S04]  /*f6c0*/  LDSM.16.MT88.4 R140, [R197+0x13800] ;  /* 0x01380000c58c783b */ /* 0x000fe80000004200 */
[----:B------:R-:W-:Y:S01]  /*f6d0*/  F2FP.BF16.F32.PACK_AB R136, R183, R180 ;  /* 0x000000b4b788723e */ /* 0x000fe200000010ff */
[C---:B--2---:R-:W-:Y:S05]  /*f6e0*/  HMMA.16816.F32.BF16 R52, R104.reuse, R116, R52 ;  /* 0x000000746834723c */ /* 0x044fea0000041834 */
        /* <DEDUP_REMOVED lines=9> */
[C---:B---3--:R-:W-:Y:S05]  /*f780*/  HMMA.16816.F32.BF16 R68, R104.reuse, R100, R68 ;  /* 0x000000646844723c */ /* 0x048fea0000041844 */
[----:B------:R-:W-:Y:S01]  /*f790*/  FADD.FTZ R183, R183, R180 ;  /* 0x000000b4b7b77221 */ /* 0x000fe20000010000 */
[C---:B------:R-:W-:Y:S01]  /*f7a0*/  HMMA.16816.F32.BF16 R72, R104.reuse, R102, R72 ;  /* 0x000000666848723c */ /* 0x040fe20000041848 */
[----:B------:R-:W3:Y:S04]  /*f7b0*/  LDSM.16.MT88.4 R100, [R198+0x13800] ;  /* 0x01380000c664783b */ /* 0x000ee80000004200 */
[----:B------:R-:W-:Y:S01]  /*f7c0*/  FADD.FTZ R134, R134, R181 ;  /* 0x000000b586867221 */ /* 0x000fe20000010000 */
[C---:B-----5:R-:W-:Y:S05]  /*f7d0*/  HMMA.16816.F32.BF16 R76, R104.reuse, R108, R76 ;  /* 0x0000006c684c723c */ /* 0x060fea000004184c */
[----:B------:R-:W-:Y:S01]  /*f7e0*/  FADD.FTZ R182, R182, R183 ;  /* 0x000000b7b6b67221 */ /* 0x000fe20000010000 */
[C---:B------:R-:W-:Y:S05]  /*f7f0*/  HMMA.16816.F32.BF16 R80, R104.reuse, R110, R80 ;  /* 0x0000006e6850723c */ /* 0x040fea0000041850 */
[----:B------:R-:W-:Y:S01]  /*f800*/  FADD.FTZ R219, R133, R134 ;  /* 0x0000008685db7221 */ /* 0x000fe20000010000 */
[C---:B-1----:R-:W-:Y:S05]  /*f810*/  HMMA.16816.F32.BF16 R84, R104.reuse, R112, R84 ;  /* 0x000000706854723c */ /* 0x042fea0000041854 */
[----:B------:R-:W-:Y:S01]  /*f820*/  FADD.FTZ R223, R225, R182 ;  /* 0x000000b6e1df7221 */ /* 0x000fe20000010000 */
[C---:B------:R-:W-:Y:S06]  /*f830*/  HMMA.16816.F32.BF16 R88, R104.reuse, R114, R88 ;  /* 0x000000726858723c */ /* 0x040fec0000041858 */
[C---:B--2---:R-:W-:Y:S06]  /*f840*/  HMMA.16816.F32.BF16 R92, R104.reuse, R116, R92 ;  /* 0x00000074685c723c */ /* 0x044fec000004185c */
[----:B------:R-:W-:Y:S06]  /*f850*/  HMMA.16816.F32.BF16 R96, R104, R118, R96 ;  /* 0x000000766860723c */ /* 0x000fec0000041860 */
[C---:B------:R-:W-:Y:S06]  /*f860*/  HMMA.16816.F32.BF16 R128, R136.reuse, R124, R4 ;  /* 0x0000007c8880723c */ /* 0x040fec0000041804 */
[C---:B------:R-:W-:Y:S01]  /*f870*/  HMMA.16816.F32.BF16 R124, R136.reuse, R126, R8 ;  /* 0x0000007e887c723c */ /* 0x040fe20000041808 */
[----:B------:R-:W1:Y:S05]  /*f880*/  LDSM.16.MT88.4 R8, [R197+0x15800] ;  /* 0x01580000c508783b */ /* 0x000e6a0000004200 */
[C---:B---3--:R-:W-:Y:S03]  /*f890*/  HMMA.16816.F32.BF16 R120, R136.reuse, R100, R12 ;  /* 0x000000648878723c */ /* 0x048fe6000004180c */
[----:B------:R-:W2:Y:S03]  /*f8a0*/  LDSM.16.MT88.4 R12, [R196+0x15800] ;  /* 0x01580000c40c783b */ /* 0x000ea60000004200 */
[C---:B------:R-:W-:Y:S05]  /*f8b0*/  HMMA.16816.F32.BF16 R116, R136.reuse, R102, R16 ;  /* 0x000000668874723c */ /* 0x040fea0000041810 */
        /* <DEDUP_REMOVED lines=27> */
.L_x_293:
        /* <DEDUP_REMOVED lines=219> */
.L_x_297:
        /* <DEDUP_REMOVED lines=24> */
.L_x_298:
        /* <DEDUP_REMOVED lines=111> */
.L_x_300:
[----:B------:R-:W-:Y:S05]  /*11090*/  BSYNC B0 ;  /* 0x0000000000007941 */ /* 0x000fea0003800000 */
.L_x_299:
        /* <DEDUP_REMOVED lines=38> */
.L_x_302:
[----:B------:R-:W-:Y:S05]  /*11300*/  BSYNC B0 ;  /* 0x0000000000007941 */ /* 0x000fea0003800000 */
.L_x_301:
        /* <DEDUP_REMOVED lines=24> */
.L_x_304:
[----:B------:R-:W-:Y:S05]  /*11490*/  BSYNC B0 ;  /* 0x0000000000007941 */ /* 0x000fea0003800000 */
.L_x_303:
        /* <DEDUP_REMOVED lines=24> */
.L_x_306:
[----:B------:R-:W-:Y:S05]  /*11620*/  BSYNC B0 ;  /* 0x0000000000007941 */ /* 0x000fea0003800000 */
.L_x_305:
        /* <DEDUP_REMOVED lines=23> */
.L_x_263:
        /* <DEDUP_REMOVED lines=89> */
.L_x_308:
[----:B------:R-:W-:Y:S05]  /*11d30*/  BSYNC B0 ;  /* 0x0000000000007941 */ /* 0x000fea0003800000 */
.L_x_307:
        /* <DEDUP_REMOVED lines=22> */
.L_x_310:
[----:B------:R-:W-:Y:S05]  /*11ea0*/  BSYNC B0 ;  /* 0x0000000000007941 */ /* 0x000fea0003800000 */
.L_x_309:
        /* <DEDUP_REMOVED lines=22> */
.L_x_312:
[----:B------:R-:W-:Y:S05]  /*12010*/  BSYNC B0 ;  /* 0x0000000000007941 */ /* 0x000fea0003800000 */
.L_x_311:
        /* <DEDUP_REMOVED lines=23> */
.L_x_314:
[----:B------:R-:W-:Y:S05]  /*12190*/  BSYNC B0 ;  /* 0x0000000000007941 */ /* 0x000fea0003800000 */
.L_x_313:
        /* <DEDUP_REMOVED lines=10> */
.L_x_316:
[----:B------:R-:W-:Y:S05]  /*12240*/  BSYNC B0 ;  /* 0x0000000000007941 */ /* 0x000fea0003800000 */
.L_x_315:
        /* <DEDUP_REMOVED lines=10> */
.L_x_318:
[----:B------:R-:W-:Y:S05]  /*122f0*/  BSYNC B0 ;  /* 0x0000000000007941 */ /* 0x000fea0003800000 */
.L_x_317:
        /* <DEDUP_REMOVED lines=10> */
.L_x_320:
[----:B------:R-:W-:Y:S05]  /*123a0*/  BSYNC B0 ;  /* 0x0000000000007941 */ /* 0x000fea0003800000 */
.L_x_319:
        /* <DEDUP_REMOVED lines=10> */
.L_x_321:
        /* <DEDUP_REMOVED lines=11> */
.L_x_804:


//--------------------- .text._ZN5flash16flash_fwd_kernelI23Flash_fwd_kernel_traitsILi192ELi64ELi64ELi4ELb0ELb0EN7cutlass10bfloat16_tE19Flash_kernel_traitsILi192ELi64ELi64ELi4ES3_EELb1ELb1ELb0ELb0ELb0ELb0ELb0ELb0EEEvNS_16Flash_fwd_paramsE --------------------------
	.section	.text._ZN5flash16flash_fwd_kernelI23Flash_fwd_kernel_traitsILi192ELi64ELi64ELi4ELb0ELb0EN7cutlass10bfloat16_tE19Flash_kernel_traitsILi192ELi64ELi64ELi4ES3_EELb1ELb1ELb0ELb0ELb0ELb0ELb0ELb0EEEvNS_16Flash_fwd_paramsE,"ax",@progbits
	.align	128
        .global         _ZN5flash16flash_fwd_kernelI23Flash_fwd_kernel_traitsILi192ELi64ELi64ELi4ELb0ELb0EN7cutlass10bfloat16_tE19Flash_kernel_traitsILi192ELi64ELi64ELi4ES3_EELb1ELb1ELb0ELb0ELb0ELb0ELb0ELb0EEEvNS_16Flash_fwd_paramsE
        .type           _ZN5flash16flash_fwd_kernelI23Flash_fwd_kernel_traitsILi192ELi64ELi64ELi4ELb0ELb0EN7cutlass10bfloat16_tE19Flash_kernel_traitsILi192ELi64ELi64ELi4ES3_EELb1ELb1ELb0ELb0ELb0ELb0ELb0ELb0EEEvNS_16Flash_fwd_paramsE,@function
        .size           _ZN5flash16flash_fwd_kernelI23Flash_fwd_kernel_traitsILi192ELi64ELi64ELi4ELb0ELb0EN7cutlass10bfloat16_tE19Flash_kernel_traitsILi192ELi64ELi64ELi4ES3_EELb1ELb1ELb0ELb0ELb0ELb0ELb0ELb0EEEvNS_16Flash_fwd_paramsE,(.L_x_805 - _ZN5flash16flash_fwd_kernelI23Flash_fwd_kernel_traitsILi192ELi64ELi64ELi4ELb0ELb0EN7cutlass10bfloat16_tE19Flash_kernel_traitsILi192ELi64ELi64ELi4ES3_EELb1ELb1ELb0ELb0ELb0ELb0ELb0ELb0EEEvNS_16Flash_fwd_paramsE)
        .other          _ZN5flash16flash_fwd_kernelI23Flash_fwd_kernel_traitsILi192ELi64ELi64ELi4ELb0ELb0EN7cutlass10bfloat16_tE19Flash_kernel_traitsILi192ELi64ELi64ELi4ES3_EELb1ELb1ELb0ELb0ELb0ELb0ELb0ELb0EEEvNS_16Flash_fwd_paramsE,@"STO_CUDA_ENTRY STV_DEFAULT"
_ZN5flash16flash_fwd_kernelI23Flash_fwd_kernel_traitsILi192ELi64ELi64ELi4ELb0ELb0EN7cutlass10bfloat16_tE19Flash_kernel_traitsILi192ELi64ELi64ELi4ES3_EELb1ELb1ELb0ELb0ELb0ELb0ELb0ELb0EEEvNS_16Flash_fwd_paramsE:
.text._ZN5flash16flash_fwd_kernelI23Flash_fwd_kernel_traitsILi192ELi64ELi64ELi4ELb0ELb0EN7cutlass10bfloat16_tE19Flash_kernel_traitsILi192ELi64ELi64ELi4ES3_EELb1ELb1ELb0ELb0ELb0ELb0ELb0ELb0EEEvNS_16Flash_fwd_paramsE:
[----:B------:R-:W-:Y:S08]  /*0000*/  LDC R1, c[0x0][0x28] ;  /* 0x00000a00ff017b82 */ /* 0x000ff00000000800 */
[----:B------:R-:W1:Y:S01]  /*0010*/  LDC R2, c[0x0][0x3a8] ;  /* 0x0000ea00ff027b82 */ /* 0x000e620000000800 */
[----:B------:R-:W-:Y:S01]  /*0020*/  ULDC.U8 UR4, c[0x0][0x3b4] ;  /* 0x0000ed0000047ab9 */ /* 0x000fe20000000000 */
[----:B------:R-:W-:Y:S01]  /*0030*/  ULDC.64 UR20, c[0x0][0x208] ;  /* 0x0000820000147ab9 */ /* 0x000fe20000000a00 */
[----:B------:R-:W-:-:S05]  /*0040*/  ISETP.NE.AND P2, PT, RZ, UR4, PT ;  /* 0x00000004ff007c0c */ /* 0x000fca000bf45270 */
[----:B------:R-:W1:Y:S01]  /*0050*/  LDC R3, c[0x0][0x3ac] ;  /* 0x0000eb00ff037b82 */ /* 0x000e620000000800 */
[----:B------:R-:W-:Y:S01]  /*0060*/  ULDC.64 UR4, c[0x0][0x3a0] ;  /* 0x0000e80000047ab9 */ /* 0x000fe20000000a00 */
[----:B------:R-:W2:Y:S01]  /*0070*/  S2R R6, SR_TID.X ;  /* 0x0000000000067919 */ /* 0x000ea20000002100 */
[----:B------:R-:W-:Y:S01]  /*0080*/  IMAD.U32 R214, RZ, RZ, UR4 ;  /* 0x00000004ffd67e24 */ /* 0x000fe2000f8e00ff */
[----:B------:R-:W-:Y:S01]  /*0090*/  ULDC.64 UR6, c[0x0][0x2f0] ;  /* 0x0000bc0000067ab9 */ /* 0x000fe20000000a00 */
[----:B------:R-:W-:Y:S01]  /*00a0*/  IMAD.U32 R215, RZ, RZ, UR5 ;  /* 0x00000005ffd77e24 */ /* 0x000fe2000f8e00ff */
[----:B------:R-:W-:Y:S02]  /*00b0*/  ULDC.64 UR8, c[0x0][0x2f0] ;  /* 0x0000bc0000087ab9 */ /* 0x000fe40000000a00 */
[----:B------:R-:W-:Y:S08]  /*00c0*/  S2UR UR13, SR_CTAID.X ;  /* 0x00000000000d79c3 */ /* 0x000ff00000002500 */
[----:B------:R-:W-:Y:S01]  /*00d0*/  S2UR UR11, SR_CTAID.Y ;  /* 0x00000000000b79c3 */ /* 0x000fe20000002600 */
[----:B------:R-:W3:Y:S07]  /*00e0*/  @P2 LDG.E.64 R214, desc[UR20][R214.64] ;  /* 0x00000014d6d62981 */ /* 0x000eee000c1e1b00 */
[----:B------:R-:W4:Y:S01]  /*00f0*/  S2UR UR25, SR_CTAID.Z ;  /* 0x00000000001979c3 */ /* 0x000f220000002700 */
[----:B-1----:R-:W5:Y:S01]  /*0100*/  @P2 LDG.E.64 R4, desc[UR20][R2.64] ;  /* 0x0000001402042981 */ /* 0x002f62000c1e1b00 */
[----:B------:R-:W-:Y:S01]  /*0110*/  UMOV UR12, 0xffffffff ;  /* 0xffffffff000c7882 */ /* 0x000fe20000000000 */
[----:B------:R-:W-:-:S05]  /*0120*/  ULDC UR10, c[0x0][0x270] ;  /* 0x00009c00000a7ab9 */ /* 0x000fca0000000800 */
[----:B------:R-:W5:Y:S01]  /*0130*/  @P2 LDC R0, c[0x0][0x3b0] ;  /* 0x0000ec00ff002b82 */ /* 0x000f620000000800 */
[----:B----4-:R-:W-:-:S06]  /*0140*/  ULOP3.LUT UR4, UR25, UR13, UR11, 0xfe, !UPT ;  /* 0x0000000d19047292 */ /* 0x010fcc000f8efe0b */
[----:B--2---:R-:W-:Y:S01]  /*0150*/  LOP3.LUT P3, RZ, R6, UR4, RZ, 0xfc, !PT ;  /* 0x0000000406ff7c12 */ /* 0x004fe2000f86fcff */
[----:B------:R-:W-:Y:S01]  /*0160*/  UISETP.NE.U32.AND UP2, UPT, UR6, URZ, UPT ;  /* 0x0000003f0600728c */ /* 0x000fe2000bf45070 */
[----:B------:R-:W-:Y:S02]  /*0170*/  ULDC.64 UR4, c[0x0][0x300] ;  /* 0x0000c00000047ab9 */ /* 0x000fe40000000a00 */
[----:B------:R-:W-:Y:S02]  /*0180*/  UISETP.NE.U32.AND UP1, UPT, UR4, URZ, UPT ;  /* 0x0000003f0400728c */ /* 0x000fe4000bf25070 */
[----:B------:R-:W-:-:S07]  /*0190*/  UISETP.NE.AND.EX UP2, UPT, UR7, URZ, UPT, UP2 ;  /* 0x0000003f0700728c */ /* 0x000fce000bf45320 */
[----:B------:R-:W3:Y:S01]  /*01a0*/  @!P3 LDC.64 R14, c[0x0][0x3b8] ;  /* 0x0000ee00ff0ebb82 */ /* 0x000ee20000000a00 */
[----:B------:R-:W-:Y:S01]  /*01b0*/  UISETP.NE.AND.EX UP1, UPT, UR5, URZ, UPT, UP1 ;  /* 0x0000003f0500728c */ /* 0x000fe2000bf25310 */
[----:B------:R-:W-:Y:S02]  /*01c0*/  ULDC.U8 UR6, c[0x0][0x3c2] ;  /* 0x0000f08000067ab9 */ /* 0x000fe40000000000 */
[----:B------:R-:W-:Y:S01]  /*01d0*/  ULDC.64 UR4, c[0x0][0x2f8] ;  /* 0x0000be0000047ab9 */ /* 0x000fe20000000a00 */
[----:B------:R-:W-:Y:S01]  /*01e0*/  UISETP.NE.AND UP3, UPT, UR6, URZ, UPT ;  /* 0x0000003f0600728c */ /* 0x000fe2000bf65270 */
[----:B------:R-:W-:Y:S01]  /*01f0*/  PLOP3.LUT P0, PT, PT, PT, UP2, 0x80, 0x0 ;  /* 0x000000000000781c */ /* 0x000fe20003f0f028 */
[----:B------:R-:W-:Y:S02]  /*0200*/  UISETP.EQ.U32.AND UP0, UPT, UR4, URZ, UPT ;  /* 0x0000003f0400728c */ /* 0x000fe4000bf02070 */
[----:B------:R-:W-:Y:S02]  /*0210*/  UIMAD.WIDE UR8, UR11, 0x4, UR8 ;  /* 0x000000040b0878a5 */ /* 0x000fe4000f8e0208 */
[----:B------:R-:W-:Y:S01]  /*0220*/  UISETP.EQ.OR.EX UP0, UPT, UR5, URZ, !UP3, UP0 ;  /* 0x0000003f0500728c */ /* 0x000fe2000df02700 */
[----:B------:R-:W-:-:S03]  /*0230*/  ULDC.64 UR6, c[0x0][0x2f8] ;  /* 0x0000be0000067ab9 */ /* 0x000fc60000000a00 */
[----:B------:R-:W-:Y:S02]  /*0240*/  IMAD.U32 R12, RZ, RZ, UR8 ;  /* 0x00000008ff0c7e24 */ /* 0x000fe4000f8e00ff */
[----:B------:R-:W-:Y:S01]  /*0250*/  IMAD.U32 R13, RZ, RZ, UR9 ;  /* 0x00000009ff0d7e24 */ /* 0x000fe2000f8e00ff */
[----:B------:R-:W-:Y:S01]  /*0260*/  UIMAD.WIDE UR6, UR11, 0x4, UR6 ;  /* 0x000000040b0678a5 */ /* 0x000fe2000f8e0206 */
[----:B------:R-:W-:Y:S02]  /*0270*/  @UP1 ULDC.64 UR8, c[0x0][0x300] ;  /* 0x0000c00000081ab9 */ /* 0x000fe40000000a00 */
[----:B------:R-:W-:-:S03]  /*0280*/  @UP1 UIMAD.WIDE UR8, UR11, 0x4, UR8 ;  /* 0x000000040b0818a5 */ /* 0x000fc6000f8e0208 */
[----:B------:R-:W-:Y:S02]  /*0290*/  IMAD.U32 R8, RZ, RZ, UR6 ;  /* 0x00000006ff087e24 */ /* 0x000fe4000f8e00ff */
[----:B------:R-:W-:Y:S02]  /*02a0*/  IMAD.U32 R9, RZ, RZ, UR7 ;  /* 0x00000007ff097e24 */ /* 0x000fe4000f8e00ff */
[----:B------:R-:W-:Y:S02]  /*02b0*/  IMAD.U32 R10, RZ, RZ, UR8 ;  /* 0x00000008ff0a7e24 */ /* 0x000fe4000f8e00ff */
[----:B------:R-:W-:Y:S01]  /*02c0*/  IMAD.U32 R11, RZ, RZ, UR9 ;  /* 0x00000009ff0b7e24 */ /* 0x000fe2000f8e00ff */
[----:B-----5:R-:W-:-:S05]  /*02d0*/  @P2 IADD3 R2, P1, R4, R0, RZ ;  /* 0x0000000004022210 */ /* 0x020fca0007f3e0ff */
[----:B------:R-:W-:Y:S01]  /*02e0*/  @P2 IMAD.X R3, RZ, RZ, R5, P1 ;  /* 0x000000ffff032224 */ /* 0x000fe200008e0605 */
[----:B------:R-:W-:Y:S01]  /*02f0*/  PLOP3.LUT P2, PT, PT, PT, UP0, 0x80, 0x0 ;  /* 0x000000000000781c */ /* 0x000fe20003f4f008 */
[----:B---3--:R-:W-:Y:S01]  /*0300*/  @!P3 STG.E.64 desc[UR20][R14.64], R214 ;  /* 0x000000d60e00b986 */ /* 0x008fe2000c101b14 */
[----:B------:R-:W-:-:S03]  /*0310*/  PLOP3.LUT P1, PT, PT, PT, UP1, 0x80, 0x0 ;  /* 0x000000000000781c */ /* 0x000fc60003f2f018 */
[----:B------:R1:W-:Y:S04]  /*0320*/  @!P3 STG.E.64 desc[UR20][R14.64+0x8], R2 ;  /* 0x000008020e00b986 */ /* 0x0003e8000c101b14 */
[----:B------:R-:W2:Y:S04]  /*0330*/  @P0 LDG.E R7, desc[UR20][R12.64] ;  /* 0x000000140c070981 */ /* 0x000ea8000c1e1900 */
[----:B------:R-:W3:Y:S04]  /*0340*/  @P0 LDG.E R5, desc[UR20][R12.64+0x4] ;  /* 0x000004140c050981 */ /* 0x000ee8000c1e1900 */
[----:B------:R-:W4:Y:S04]  /*0350*/  @!P2 LDG.E R0, desc[UR20][R8.64] ;  /* 0x000000140800a981 */ /* 0x000f28000c1e1900 */
[----:B------:R-:W5:Y:S01]  /*0360*/  @P1 LDG.E R4, desc[UR20][R10.64] ;  /* 0x000000140a041981 */ /* 0x000f62000c1e1900 */
[----:B------:R-:W-:Y:S01]  /*0370*/  UIMAD UR7, UR11, UR10, UR25 ;  /* 0x0000000a0b0772a4 */ /* 0x000fe2000f8e0219 */
[----:B------:R-:W-:Y:S01]  /*0380*/  UMOV UR6, 0xffffffff ;  /* 0xffffffff00067882 */ /* 0x000fe20000000000 */
[----:B------:R-:W-:Y:S01]  /*0390*/  UMOV UR27, URZ ;  /* 0x0000003f001b7c82 */ /* 0x000fe20008000000 */
[----:B--2---:R-:W-:-:S02]  /*03a0*/  @P0 R2UR UR12, R7 ;  /* 0x00000000070c02ca */ /* 0x004fc400000e0000 */
[----:B------:R-:W-:Y:S02]  /*03b0*/  SHF.R.S32.HI R7, RZ, 0x1f, R6 ;  /* 0x0000001fff077819 */ /* 0x000fe40000011406 */
[----:B---3--:R-:W-:Y:S02]  /*03c0*/  @P0 R2UR UR14, R5 ;  /* 0x00000000050e02ca */ /* 0x008fe400000e0000 */
[----:B------:R-:W-:Y:S02]  /*03d0*/  LEA.HI R83, R7, R6, RZ, 0x5 ;  /* 0x0000000607537211 */ /* 0x000fe400078f28ff */
[----:B------:R-:W-:Y:S02]  /*03e0*/  ISETP.NE.U32.AND P0, PT, RZ, UR4, PT ;  /* 0x00000004ff007c0c */ /* 0x000fe4000bf05070 */
[----:B------:R-:W-:Y:S02]  /*03f0*/  LOP3.LUT R5, R83, 0xffffffe0, RZ, 0xc0, !PT ;  /* 0xffffffe053057812 */ /* 0x000fe400078ec0ff */
[----:B----4-:R-:W-:-:S02]  /*0400*/  @!P2 R2UR UR6, R0 ;  /* 0x000000000006a2ca */ /* 0x010fc400000e0000 */
[----:B------:R-:W-:Y:S01]  /*0410*/  ISETP.NE.AND.EX P2, PT, RZ, UR5, PT, P0 ;  /* 0x00000005ff007c0c */ /* 0x000fe2000bf45300 */
[----:B------:R-:W-:Y:S01]  /*0420*/  USHF.L.U32 UR4, UR7, 0x5, URZ ;  /* 0x0000000507047899 */ /* 0x000fe2000800063f */
[----:B-----5:R-:W-:Y:S01]  /*0430*/  @P1 R2UR UR27, R4 ;  /* 0x00000000041b12ca */ /* 0x020fe200000e0000 */
[----:B------:R-:W-:Y:S01]  /*0440*/  IMAD.IADD R4, R6, 0x1, -R5 ;  /* 0x0000000106047824 */ /* 0x000fe200078e0a05 */
[----:B------:R-:W-:Y:S02]  /*0450*/  @UP2 UIADD3 UR14, UR14, -UR12, URZ ;  /* 0x8000000c0e0e2290 */ /* 0x000fe4000fffe03f */
[----:B------:R-:W-:Y:S02]  /*0460*/  USHF.R.S32.HI UR5, URZ, 0x1f, UR4 ;  /* 0x0000001f3f057899 */ /* 0x000fe40008011404 */
[--C-:B------:R-:W-:Y:S02]  /*0470*/  IADD3 R218, P1, P0, R2, UR4, R4.reuse ;  /* 0x0000000402da7c10 */ /* 0x100fe4000f83e004 */
[----:B------:R-:W-:Y:S01]  /*0480*/  SHF.R.S32.HI R0, RZ, 0x1f, R4 ;  /* 0x0000001fff007819 */ /* 0x000fe20000011404 */
[----:B------:R-:W-:-:S03]  /*0490*/  @!UP2 ULDC UR14, c[0x0][0x2c4] ;  /* 0x0000b100000eaab9 */ /* 0x000fc60000000800 */
[----:B-1----:R-:W-:Y:S01]  /*04a0*/  IADD3.X R3, R3, UR5, R0, P1, P0 ;  /* 0x0000000503037c10 */ /* 0x002fe20008fe0400 */
[----:B------:R-:W-:Y:S06]  /*04b0*/  @!P2 BRA `(.L_x_322) ;  /* 0x00000000001ca947 */ /* 0x000fec0003800000 */
[----:B------:R-:W-:-:S13]  /*04c0*/  PLOP3.LUT P0, PT, PT, PT, UP3, 0x80, 0x0 ;  /* 0x000000000000781c */ /* 0x000fda0003f0f038 */
[----:B------:R-:W2:Y:S04]  /*04d0*/  @P0 LDG.E R0, desc[UR20][R8.64+0x4] ;  /* 0x0000041408000981 */ /* 0x000ea8000c1e1900 */
[----:B------:R-:W3:Y:S01]  /*04e0*/  @!P0 LDG.E R2, desc[UR20][R8.64] ;  /* 0x0000001408028981 */ /* 0x000ee2000c1e1900 */
[----:B--2---:R-:W-:-:S13]  /*04f0*/  @P0 R2UR UR7, R0 ;  /* 0x00000000000702ca */ /* 0x004fda00000e0000 */
[----:B------:R-:W-:-:S07]  /*0500*/  @UP3 UIADD3 UR7, UR7, -UR6, URZ ;  /* 0x8000000607073290 */ /* 0x000fce000fffe03f */
[----:B---3--:R-:W-:Y:S01]  /*0510*/  @!P0 R2UR UR7, R2 ;  /* 0x00000000020782ca */ /* 0x008fe200000e0000 */
[----:B------:R-:W-:-:S14]  /*0520*/  BRA `(.L_x_323) ;  /* 0x0000000000047947 */ /* 0x000fdc0003800000 */
.L_x_322:
[----:B------:R-:W-:-:S05]  /*0530*/  ULDC UR7, c[0x0][0x2c8] ;  /* 0x0000b20000077ab9 */ /* 0x000fca0000000800 */
.L_x_323:
        /* <DEDUP_REMOVED lines=38> */
[----:B------:R-:W-:Y:S02]  /*07a0*/  UISETP.NE.AND UP1, UPT, UR12, -0x1, UPT ;  /* 0xffffffff0c00788c */ /* 0x000fe4000bf25270 */
[----:B------:R-:W-:Y:S02]  /*07b0*/  UISETP.NE.AND UP0, UPT, UR6, -0x1, UPT ;  /* 0xffffffff0600788c */ /* 0x000fe4000bf05270 */
[----:B------:R-:W-:Y:S02]  /*07c0*/  UIADD3 UR16, UR17, -0x1, URZ ;  /* 0xffffffff11107890 */ /* 0x000fe4000fffe03f */
[----:B------:R-:W-:Y:S02]  /*07d0*/  UIADD3 UR23, -UR19, UR14, URZ ;  /* 0x0000000e13177290 */ /* 0x000fe4000fffe13f */
[----:B------:R-:W-:Y:S01]  /*07e0*/  PLOP3.LUT P0, PT, PT, PT, UP0, 0x80, 0x0 ;  /* 0x000000000000781c */ /* 0x000fe20003f0f008 */
[----:B------:R-:W-:-:S02]  /*07f0*/  UIMAD UR15, UR16, -0x40, UR22 ;  /* 0xffffffc0100f78a4 */ /* 0x000fc4000f8e0216 */
[----:B------:R-:W-:Y:S01]  /*0800*/  @UP1 ULDC.64 UR4, c[0x0][0x240] ;  /* 0x0000900000041ab9 */ /* 0x000fe20000000a00 */
[----:B------:R-:W-:Y:S02]  /*0810*/  @!UP1 USHF.R.S32.HI UR7, URZ, 0x1f, UR11 ;  /* 0x0000001f3f079899 */ /* 0x000fe4000801140b */
[----:B------:R-:W-:Y:S01]  /*0820*/  @UP1 UIMAD.WIDE.U32 UR28, UR12, UR4, URZ ;  /* 0x000000040c1c12a5 */ /* 0x000fe2000f8e003f */
[----:B------:R-:W-:-:S03]  /*0830*/  @UP0 ULDC.64 UR8, c[0x0][0x248] ;  /* 0x0000920000080ab9 */ /* 0x000fc60000000a00 */
[----:B------:R-:W-:Y:S02]  /*0840*/  @UP1 UIMAD UR24, UR12, UR5, UR29 ;  /* 0x000000050c1812a4 */ /* 0x000fe4000f8e021d */
[----:B------:R-:W-:Y:S01]  /*0850*/  @UP0 UIADD3 UR29, UR27, UR6, URZ ;  /* 0x000000061b1d0290 */ /* 0x000fe2000fffe03f */
[----:B-1----:R-:W-:Y:S01]  /*0860*/  IABS R2, R0 ;  /* 0x0000000000027213 */ /* 0x002fe20000000000 */
[----:B------:R-:W-:Y:S02]  /*0870*/  @!UP1 ULDC.64 UR4, c[0x0][0x228] ;  /* 0x00008a0000049ab9 */ /* 0x000fe40000000a00 */
[----:B------:R-:W-:Y:S01]  /*0880*/  @UP0 UIMAD.WIDE.U32 UR32, UR29, UR8, URZ ;  /* 0x000000081d2002a5 */ /* 0x000fe2000f8e003f */
[----:B------:R-:W1:Y:S01]  /*0890*/  I2F.RP R9, R2 ;  /* 0x0000000200097306 */ /* 0x000e620000209400 */
[----:B------:R-:W-:Y:S02]  /*08a0*/  @!UP1 UIMAD UR7, UR7, UR4, URZ ;  /* 0x00000004070792a4 */ /* 0x000fe4000f8e023f */
[----:B------:R-:W-:Y:S01]  /*08b0*/  @!UP1 UIMAD.WIDE.U32 UR30, UR11, UR4, URZ ;  /* 0x000000040b1e92a5 */ /* 0x000fe2000f8e003f */
[----:B--2---:R-:W-:Y:S01]  /*08c0*/  IABS R5, R5 ;  /* 0x0000000500057213 */ /* 0x004fe20000000000 */
[----:B------:R-:W-:-:S02]  /*08d0*/  @!UP1 UIMAD UR5, UR11, UR5, UR7 ;  /* 0x000000050b0592a4 */ /* 0x000fc4000f8e0207 */
[----:B------:R-:W-:Y:S01]  /*08e0*/  @UP0 UIMAD UR29, UR29, UR9, URZ ;  /* 0x000000091d1d02a4 */ /* 0x000fe2000f8e023f */
[----:B------:R-:W-:Y:S01]  /*08f0*/  @UP1 UMOV UR10, UR28 ;  /* 0x0000001c000a1c82 */ /* 0x000fe20008000000 */
[----:B------:R-:W-:Y:S02]  /*0900*/  @!UP1 UIADD3 UR24, UR31, UR5, URZ ;  /* 0x000000051f189290 */ /* 0x000fe4000fffe03f */
[----:B------:R-:W-:Y:S01]  /*0910*/  @UP0 UIADD3 UR29, UR33, UR29, URZ ;  /* 0x0000001d211d0290 */ /* 0x000fe2000fffe03f */
[----:B-1----:R-:W1:Y:S01]  /*0920*/  MUFU.RCP R10, R9 ;  /* 0x00000009000a7308 */ /* 0x002e620000001000 */
[----:B------:R-:W-:Y:S01]  /*0930*/  @!UP1 UMOV UR10, UR30 ;  /* 0x0000001e000a9c82 */ /* 0x000fe20008000000 */
[----:B-1----:R-:W-:-:S06]  /*0940*/  VIADD R10, R10, 0xffffffe ;  /* 0x0ffffffe0a0a7836 */ /* 0x002fcc0000000000 */
[----:B------:R-:W1:Y:S02]  /*0950*/  F2I.FTZ.U32.TRUNC.NTZ R11, R10 ;  /* 0x0000000a000b7305 */ /* 0x000e64000021f000 */
[----:B-1----:R-:W-:Y:S02]  /*0960*/  IMAD.MOV R8, RZ, RZ, -R11 ;  /* 0x000000ffff087224 */ /* 0x002fe400078e0a0b */
[----:B------:R-:W-:Y:S02]  /*0970*/  IMAD.MOV.U32 R10, RZ, RZ, RZ ;  /* 0x000000ffff0a7224 */ /* 0x000fe400078e00ff */
[----:B------:R-:W-:-:S04]  /*0980*/  IMAD R8, R8, R2, RZ ;  /* 0x0000000208087224 */ /* 0x000fc800078e02ff */
[----:B------:R-:W-:-:S06]  /*0990*/  IMAD.HI.U32 R8, R11, R8, R10 ;  /* 0x000000080b087227 */ /* 0x000fcc00078e000a */
[----:B------:R-:W-:-:S04]  /*09a0*/  IMAD.HI.U32 R229, R8, R5, RZ ;  /* 0x0000000508e57227 */ /* 0x000fc800078e00ff */
[----:B------:R-:W-:-:S04]  /*09b0*/  IMAD.MOV R9, RZ, RZ, -R229 ;  /* 0x000000ffff097224 */ /* 0x000fc800078e0ae5 */
[----:B------:R-:W-:Y:S01]  /*09c0*/  IMAD R9, R2, R9, R5 ;  /* 0x0000000902097224 */ /* 0x000fe200078e0205 */
[----:B------:R-:W-:-:S04]  /*09d0*/  LEA.HI R5, R7, R6, RZ, 0x3 ;  /* 0x0000000607057211 */ /* 0x000fc800078f18ff */
[----:B------:R-:W-:Y:S02]  /*09e0*/  SHF.R.S32.HI R12, RZ, 0x3, R5 ;  /* 0x00000003ff0c7819 */ /* 0x000fe40000011405 */
[----:B------:R-:W-:Y:S02]  /*09f0*/  LOP3.LUT R5, R5, 0xfffffff8, RZ, 0xc0, !PT ;  /* 0xfffffff805057812 */ /* 0x000fe400078ec0ff */
[----:B------:R-:W-:Y:S01]  /*0a00*/  ISETP.GT.U32.AND P3, PT, R2, R9, PT ;  /* 0x000000090200720c */ /* 0x000fe20003f64070 */
[----:B------:R-:W-:Y:S02]  /*0a10*/  IMAD.SHL.U32 R199, R12, 0x40, RZ ;  /* 0x000000400cc77824 */ /* 0x000fe400078e00ff */
[----:B------:R-:W-:Y:S02]  /*0a20*/  IMAD.IADD R5, R6, 0x1, -R5 ;  /* 0x0000000106057824 */ /* 0x000fe400078e0a05 */
[----:B------:R-:W-:Y:S01]  /*0a30*/  VIADD R10, R12, 0x10 ;  /* 0x000000100c0a7836 */ /* 0x000fe20000000000 */
[----:B------:R-:W-:Y:S01]  /*0a40*/  LOP3.LUT R199, R199, 0x1c0, RZ, 0xc0, !PT ;  /* 0x000001c0c7c77812 */ /* 0x000fe200078ec0ff */
[----:B------:R-:W-:-:S03]  /*0a50*/  IMAD.SHL.U32 R204, R5, 0x8, RZ ;  /* 0x0000000805cc7824 */ /* 0x000fc600078e00ff */
[C---:B------:R-:W-:Y:S02]  /*0a60*/  ISETP.GE.AND P1, PT, R10.reuse, UR23, PT ;  /* 0x000000170a007c0c */ /* 0x040fe4000bf26270 */
[----:B------:R-:W-:Y:S02]  /*0a70*/  LOP3.LUT R14, R199, 0x38, R204, 0xf8, !PT ;  /* 0x00000038c70e7812 */ /* 0x000fe400078ef8cc */
[----:B------:R-:W-:Y:S02]  /*0a80*/  ISETP.GE.AND P5, PT, R10, UR15, PT ;  /* 0x0000000f0a007c0c */ /* 0x000fe4000bfa6270 */
[----:B------:R-:W-:Y:S01]  /*0a90*/  SHF.R.U32.HI R199, RZ, 0x3, R199 ;  /* 0x00000003ffc77819 */ /* 0x000fe200000116c7 */
[----:B------:R-:W-:Y:S10]  /*0aa0*/  @P0 BRA `(.L_x_325) ;  /* 0x0000000000300947 */ /* 0x000ff40003800000 */
        /* <DEDUP_REMOVED lines=12> */
.L_x_325:
[----:B------:R-:W-:Y:S01]  /*0b70*/  @UP0 UIADD3 UR28, UR27, UR6, URZ ;  /* 0x000000061b1c0290 */ /* 0x000fe2000fffe03f */
[----:B------:R-:W-:Y:S01]  /*0b80*/  LOP3.LUT R8, R0, UR25, RZ, 0x3c, !PT ;  /* 0x0000001900087c12 */ /* 0x000fe2000f8e3cff */
[----:B------:R-:W-:Y:S01]  /*0b90*/  @!P3 IMAD.IADD R9, R9, 0x1, -R2 ;  /* 0x000000010909b824 */ /* 0x000fe200078e0a02 */
[----:B------:R-:W-:Y:S01]  /*0ba0*/  @UP0 ULDC.64 UR6, c[0x0][0x250] ;  /* 0x0000940000060ab9 */ /* 0x000fe20000000a00 */
[----:B------:R-:W-:Y:S01]  /*0bb0*/  USHF.R.S32.HI UR26, URZ, 0x1f, UR25 ;  /* 0x0000001f3f1a7899 */ /* 0x000fe20008011419 */
[----:B------:R-:W-:Y:S01]  /*0bc0*/  ISETP.GE.AND P2, PT, R8, RZ, PT ;  /* 0x000000ff0800720c */ /* 0x000fe20003f46270 */
[----:B------:R-:W-:Y:S01]  /*0bd0*/  @UP0 UIMAD.WIDE.U32 UR30, UR28, UR6, URZ ;  /* 0x000000061c1e02a5 */ /* 0x000fe2000f8e003f */
[----:B------:R-:W-:Y:S01]  /*0be0*/  @!P3 VIADD R229, R229, 0x1 ;  /* 0x00000001e5e5b836 */ /* 0x000fe20000000000 */
[----:B------:R-:W-:Y:S01]  /*0bf0*/  @UP0 UIMAD UR28, UR28, UR7, URZ ;  /* 0x000000071c1c02a4 */ /* 0x000fe2000f8e023f */
[----:B------:R-:W-:Y:S01]  /*0c00*/  ISETP.GE.AND P6, PT, R10, UR15, PT ;  /* 0x0000000f0a007c0c */ /* 0x000fe2000bfc6270 */
[----:B------:R-:W-:Y:S01]  /*0c10*/  IMAD.U32 R21, RZ, RZ, UR13 ;  /* 0x0000000dff157e24 */ /* 0x000fe2000f8e00ff */
[----:B------:R-:W-:Y:S01]  /*0c20*/  LOP3.LUT R199, R14, R199, RZ, 0x3c, !PT ;  /* 0x000000c70ec77212 */ /* 0x000fe200078e3cff */
[----:B------:R-:W-:Y:S01]  /*0c30*/  @UP0 UIADD3 UR28, UR31, UR28, URZ ;  /* 0x0000001c1f1c0290 */ /* 0x000fe2000fffe03f */
[----:B------:R-:W-:-:S02]  /*0c40*/  ISETP.GE.U32.AND P4, PT, R9, R2, PT ;  /* 0x000000020900720c */ /* 0x000fc40003f86070 */
[----:B------:R-:W-:Y:S02]  /*0c50*/  LEA.HI R8, R7, R6, RZ, 0x6 ;  /* 0x0000000607087211 */ /* 0x000fe400078f30ff */
[----:B------:R-:W-:Y:S02]  /*0c60*/  ISETP.NE.AND P3, PT, R0, RZ, PT ;  /* 0x000000ff0000720c */ /* 0x000fe40003f65270 */
[----:B------:R-:W-:Y:S02]  /*0c70*/  SHF.R.S32.HI R205, RZ, 0x1f, R204 ;  /* 0x0000001fffcd7819 */ /* 0x000fe400000114cc */
[----:B------:R-:W-:Y:S01]  /*0c80*/  SHF.R.S32.HI R13, RZ, 0x1f, R12 ;  /* 0x0000001fff0d7819 */ /* 0x000fe2000001140c */
[----:B------:R-:W-:Y:S08]  /*0c90*/  @P0 BRA `(.L_x_326) ;  /* 0x0000000000300947 */ /* 0x000ff00003800000 */
        /* <DEDUP_REMOVED lines=12> */
.L_x_326:
[----:B------:R-:W-:Y:S01]  /*0d60*/  IMAD R9, R13, UR8, RZ ;  /* 0x000000080d097c24 */ /* 0x000fe2000f8e02ff */
[----:B------:R-:W1:Y:S01]  /*0d70*/  S2UR UR27, SR_CgaCtaId ;  /* 0x00000000001b79c3 */ /* 0x000e620000008800 */
[----:B------:R-:W-:Y:S01]  /*0d80*/  IMAD.WIDE.U32 R10, R12, UR8, R204 ;  /* 0x000000080c0a7c25 */ /* 0x000fe2000f8e00cc */
[----:B------:R-:W-:Y:S01]  /*0d90*/  @P4 IADD3 R229, R229, 0x1, RZ ;  /* 0x00000001e5e54810 */ /* 0x000fe20007ffe0ff */
[----:B------:R-:W-:Y:S01]  /*0da0*/  ULDC.64 UR4, c[0x0][0x258] ;  /* 0x0000960000047ab9 */ /* 0x000fe20000000a00 */
[----:B------:R-:W-:Y:S01]  /*0db0*/  SHF.L.U32 R8, R8, 0x3, RZ ;  /* 0x0000000308087819 */ /* 0x000fe200000006ff */
[----:B------:R-:W-:Y:S01]  /*0dc0*/  IMAD R2, R12, UR9, R9 ;  /* 0x000000090c027c24 */ /* 0x000fe2000f8e0209 */
[----:B------:R-:W-:Y:S01]  /*0dd0*/  IADD3 R210, P0, R10, UR32, RZ ;  /* 0x000000200ad27c10 */ /* 0x000fe2000ff1e0ff */
[----:B------:R-:W-:Y:S01]  /*0de0*/  IMAD R9, R13, UR6, RZ ;  /* 0x000000060d097c24 */ /* 0x000fe2000f8e02ff */
[----:B------:R-:W-:Y:S01]  /*0df0*/  @!P2 IADD3 R229, -R229, RZ, RZ ;  /* 0x000000ffe5e5a210 */ /* 0x000fe20007ffe1ff */
[----:B------:R-:W-:Y:S01]  /*0e00*/  UIMAD UR26, UR26, UR4, URZ ;  /* 0x000000041a1a72a4 */ /* 0x000fe2000f8e023f */
[----:B------:R-:W-:Y:S01]  /*0e10*/  IADD3.X R211, R11, UR29, R2, P0, !PT ;  /* 0x0000001d0bd37c10 */ /* 0x000fe200087fe402 */
[C---:B------:R-:W-:Y:S01]  /*0e20*/  IMAD.WIDE.U32 R10, R12.reuse, UR6, R204 ;  /* 0x000000060c0a7c25 */ /* 0x040fe2000f8e00cc */
[----:B------:R-:W-:Y:S01]  /*0e30*/  @!P3 LOP3.LUT R229, RZ, R0, RZ, 0x33, !PT ;  /* 0x00000000ffe5b212 */ /* 0x000fe200078e33ff */
[----:B------:R-:W-:Y:S01]  /*0e40*/  UIMAD UR5, UR25, UR5, UR26 ;  /* 0x00000005190572a4 */ /* 0x000fe2000f8e021a */
[----:B------:R-:W-:Y:S01]  /*0e50*/  LOP3.LUT R199, R199, 0xfffffe00, R8, 0xf8, !PT ;  /* 0xfffffe00c7c77812 */ /* 0x000fe200078ef808 */
[----:B------:R-:W-:Y:S01]  /*0e60*/  IMAD R2, R12, UR7, R9 ;  /* 0x000000070c027c24 */ /* 0x000fe2000f8e0209 */
[----:B------:R-:W-:Y:S01]  /*0e70*/  IADD3 R8, P0, R204, UR10, RZ ;  /* 0x0000000acc087c10 */ /* 0x000fe2000ff1e0ff */
[----:B------:R-:W-:Y:S01]  /*0e80*/  ULDC.64 UR10, c[0x0][0x260] ;  /* 0x00009800000a7ab9 */ /* 0x000fe20000000a00 */
[----:B------:R-:W-:Y:S01]  /*0e90*/  IADD3 R226, P2, R10, UR30, RZ ;  /* 0x0000001e0ae27c10 */ /* 0x000fe2000ff5e0ff */
[----:B------:R-:W-:Y:S01]  /*0ea0*/  IMAD.U32 R14, RZ, RZ, UR4 ;  /* 0x00000004ff0e7e24 */ /* 0x000fe2000f8e00ff */
[----:B------:R-:W-:Y:S01]  /*0eb0*/  SHF.R.S32.HI R0, RZ, 0x1f, R229 ;  /* 0x0000001fff007819 */ /* 0x000fe200000114e5 */
[----:B------:R-:W-:Y:S01]  /*0ec0*/  IMAD.WIDE.U32 R210, R229, UR10, R210 ;  /* 0x0000000ae5d27c25 */ /* 0x000fe2000f8e00d2 */
[----:B------:R-:W-:Y:S01]  /*0ed0*/  IADD3.X R9, R205, UR24, RZ, P0, !PT ;  /* 0x00000018cd097c10 */ /* 0x000fe200087fe4ff */
[----:B------:R-:W-:Y:S01]  /*0ee0*/  UMOV UR4, 0x400 ;  /* 0x0000040000047882 */ /* 0x000fe20000000000 */
[----:B------:R-:W-:Y:S01]  /*0ef0*/  IADD3.X R227, R11, UR28, R2, P2, !PT ;  /* 0x0000001c0be37c10 */ /* 0x000fe200097fe402 */
[----:B------:R-:W-:Y:S01]  /*0f00*/  IMAD R2, R0, UR10, RZ ;  /* 0x0000000a00027c24 */ /* 0x000fe2000f8e02ff */
[----:B------:R-:W-:Y:S01]  /*0f10*/  ISETP.GE.AND P0, PT, R12, UR23, PT ;  /* 0x000000170c007c0c */ /* 0x000fe2000bf06270 */
[----:B------:R-:W-:Y:S01]  /*0f20*/  IMAD.WIDE.U32 R14, R14, UR25, R8 ;  /* 0x000000190e0e7c25 */ /* 0x000fe2000f8e0008 */
[----:B-1----:R-:W-:Y:S01]  /*0f30*/  ULEA UR4, UR27, UR4, 0x18 ;  /* 0x000000041b047291 */ /* 0x002fe2000f8ec03f */
[----:B------:R-:W-:Y:S01]  /*0f40*/  BSSY B0, `(.L_x_327) ;  /* 0x0000030000007945 */ /* 0x000fe20003800000 */
[----:B------:R-:W-:Y:S01]  /*0f50*/  IADD3 R208, R204, 0x80, RZ ;  /* 0x00000080ccd07810 */ /* 0x000fe20007ffe0ff */
[----:B------:R-:W-:Y:S01]  /*0f60*/  IMAD R213, R229, UR11, R2 ;  /* 0x0000000be5d57c24 */ /* 0x000fe2000f8e0202 */
[----:B------:R-:W-:Y:S01]  /*0f70*/  ULDC.64 UR10, c[0x0][0x268] ;  /* 0x00009a00000a7ab9 */ /* 0x000fe20000000a00 */
[----:B------:R-:W-:Y:S01]  /*0f80*/  IADD3 R17, R15, UR5, RZ ;  /* 0x000000050f117c10 */ /* 0x000fe2000fffe0ff */
[----:B------:R-:W-:Y:S01]  /*0f90*/  IMAD R0, R0, UR10, RZ ;  /* 0x0000000a00007c24 */ /* 0x000fe2000f8e02ff */
[----:B------:R-:W-:Y:S01]  /*0fa0*/  IADD3 R2, R12, 0x20, RZ ;  /* 0x000000200c027810 */ /* 0x000fe20007ffe0ff */
[----:B------:R-:W-:Y:S01]  /*0fb0*/  IMAD.WIDE.U32 R226, R229, UR10, R226 ;  /* 0x0000000ae5e27c25 */ /* 0x000fe2000f8e00e2 */
[----:B------:R-:W-:-:S03]  /*0fc0*/  LEA R199, R199, UR4, 0x1 ;  /* 0x00000004c7c77c11 */ /* 0x000fc6000f8e08ff */
[----:B------:R-:W-:Y:S02]  /*0fd0*/  IMAD R229, R229, UR11, R0 ;  /* 0x0000000be5e57c24 */ /* 0x000fe4000f8e0200 */
[----:B------:R-:W-:-:S04]  /*0fe0*/  IMAD.WIDE R20, R21, 0x40, R12 ;  /* 0x0000004015147825 */ /* 0x000fc800078e020c */
[----:B------:R-:W-:Y:S01]  /*0ff0*/  VIADD R209, R204, 0x40 ;  /* 0x00000040ccd17836 */ /* 0x000fe20000000000 */
        /* <DEDUP_REMOVED lines=36> */
.L_x_328:
[----:B------:R-:W-:Y:S05]  /*1240*/  BSYNC B0 ;  /* 0x0000000000007941 */ /* 0x000fea0003800000 */
.L_x_327:
[----:B------:R-:W-:Y:S01]  /*1250*/  BSSY B0, `(.L_x_329) ;  /* 0x000002a000007945 */ /* 0x000fe20003800000 */
[----:B------:R-:W-:Y:S02]  /*1260*/  ISETP.GE.AND P0, PT, R2, UR23, PT ;  /* 0x0000001702007c0c */ /* 0x000fe4000bf06270 */
[----:B------:R-:W-:Y:S01]  /*1270*/  IADD3 R0, R12, 0x30, RZ ;  /* 0x000000300c007810 */ /* 0x000fe20007ffe0ff */
        /* <DEDUP_REMOVED lines=39> */
.L_x_330:
[----:B------:R-:W-:Y:S05]  /*14f0*/  BSYNC B0 ;  /* 0x0000000000007941 */ /* 0x000fea0003800000 */
.L_x_329:
[----:B------:R-:W-:Y:S01]  /*1500*/  BSSY B0, `(.L_x_331) ;  /* 0x000002a000007945 */ /* 0x000fe20003800000 */
[----:B------:R-:W-:Y:S02]  /*1510*/  ISETP.GE.AND P4, PT, R0, UR23, PT ;  /* 0x0000001700007c0c */ /* 0x000fe4000bf86270 */
[----:B------:R-:W-:Y:S01]  /*1520*/  LEA.HI R18, R7, R6, RZ, 0x4 ;  /* 0x0000000607127211 */ /* 0x000fe200078f20ff */
[----:B------:R-:W-:Y:S10]  /*1530*/  @P0 BRA `(.L_x_332) ;  /* 0x0000000000980947 */ /* 0x000ff40003800000 */
        /* <DEDUP_REMOVED lines=38> */
.L_x_332:
[----:B------:R-:W-:Y:S05]  /*17a0*/  BSYNC B0 ;  /* 0x0000000000007941 */ /* 0x000fea0003800000 */
.L_x_331:
        /* <DEDUP_REMOVED lines=39> */
.L_x_334:
[----:B------:R-:W-:Y:S05]  /*1a20*/  BSYNC B0 ;  /* 0x0000000000007941 */ /* 0x000fea0003800000 */
.L_x_333:
[----:B------:R-:W-:Y:S01]  /*1a30*/  USHF.L.U32 UR23, UR8, 0x6, URZ ;  /* 0x0000000608177899 */ /* 0x000fe2000800063f */
[----:B------:R-:W-:Y:S01]  /*1a40*/  ISETP.GE.AND P0, PT, R12, UR15, PT ;  /* 0x0000000f0c007c0c */ /* 0x000fe2000bf06270 */
[----:B------:R-:W-:Y:S01]  /*1a50*/  USHF.L.U64.HI UR5, UR8, 0x6, UR9 ;  /* 0x0000000608057899 */ /* 0x000fe20008010209 */
[----:B-1234-:R-:W-:Y:S01]  /*1a60*/  LOP3.LUT R9, R18, 0xfffffff0, RZ, 0xc0, !PT ;  /* 0xfffffff012097812 */ /* 0x01efe200078ec0ff */
[----:B------:R-:W-:Y:S01]  /*1a70*/  USHF.R.S32.HI UR28, URZ, 0x1f, UR16 ;  /* 0x0000001f3f1c7899 */ /* 0x000fe20008011410 */
[----:B------:R-:W-:Y:S01]  /*1a80*/  IMAD.IADD R213, R211, 0x1, R213 ;  /* 0x00000001d3d57824 */ /* 0x000fe200078e02d5 */
[----:B------:R-:W-:Y:S01]  /*1a90*/  UIMAD UR10, UR5, UR16, URZ ;  /* 0x00000010050a72a4 */ /* 0x000fe2000f8e023f */
[----:B------:R-:W-:Y:S01]  /*1aa0*/  IMAD.U32 R81, RZ, RZ, UR23 ;  /* 0x00000017ff517e24 */ /* 0x000fe2000f8e00ff */
[----:B------:R-:W-:Y:S01]  /*1ab0*/  SHF.R.S32.HI R7, RZ, 0x1f, R4 ;  /* 0x0000001fff077819 */ /* 0x000fe20000011404 */
[----:B------:R-:W-:Y:S01]  /*1ac0*/  IMAD.MOV.U32 R212, RZ, RZ, R210 ;  /* 0x000000ffffd47224 */ /* 0x000fe200078e00d2 */
[----:B------:R-:W-:Y:S01]  /*1ad0*/  UIMAD UR10, UR28, UR23, UR10 ;  /* 0x000000171c0a72a4 */ /* 0x000fe2000f8e020a */
[----:B------:R-:W-:Y:S01]  /*1ae0*/  IMAD.IADD R16, R6, 0x1, -R9 ;  /* 0x0000000106107824 */ /* 0x000fe200078e0a09 */
[----:B------:R-:W-:Y:S01]  /*1af0*/  SHF.R.S32.HI R197, RZ, 0x4, R18 ;  /* 0x00000004ffc57819 */ /* 0x000fe20000011412 */
[----:B------:R-:W-:Y:S01]  /*1b00*/  IMAD.WIDE.U32 R14, R81, UR16, R212 ;  /* 0x00000010510e7c25 */ /* 0x000fe2000f8e00d4 */
[----:B------:R-:W-:Y:S01]  /*1b10*/  BSSY B0, `(.L_x_335) ;  /* 0x0000025000007945 */ /* 0x000fe20003800000 */
[----:B------:R-:W-:-:S02]  /*1b20*/  LEA.HI R7, R7, R4, RZ, 0x2 ;  /* 0x0000000407077211 */ /* 0x000fc400078f10ff */
[----:B------:R-:W-:Y:S01]  /*1b30*/  SHF.R.S32.HI R9, RZ, 0x1f, R16 ;  /* 0x0000001fff097819 */ /* 0x000fe20000011410 */
[----:B------:R-:W-:Y:S01]  /*1b40*/  VIADD R17, R15, UR10 ;  /* 0x0000000a0f117c36 */ /* 0x000fe20008000000 */
[----:B------:R-:W-:Y:S02]  /*1b50*/  ISETP.GE.AND P1, PT, R2, UR15, PT ;  /* 0x0000000f02007c0c */ /* 0x000fe4000bf26270 */
[----:B------:R-:W-:Y:S02]  /*1b60*/  LEA.HI R18, R18, R197, RZ, 0x1 ;  /* 0x000000c512127211 */ /* 0x000fe400078f08ff */
[----:B------:R-:W-:Y:S01]  /*1b70*/  LEA.HI R4, R9, R16, RZ, 0x3 ;  /* 0x0000001009047211 */ /* 0x000fe200078f18ff */
[----:B------:R-:W-:Y:S08]  /*1b80*/  @P0 BRA `(.L_x_336) ;  /* 0x0000000000740947 */ /* 0x000ff00003800000 */
        /* <DEDUP_REMOVED lines=29> */
.L_x_336:
[----:B------:R-:W-:Y:S05]  /*1d60*/  BSYNC B0 ;  /* 0x0000000000007941 */ /* 0x000fea0003800000 */
.L_x_335:
        /* <DEDUP_REMOVED lines=9> */
[----:B------:R-:W-:Y:S02]  /*1e00*/  ISETP.GE.AND P0, PT, R208, UR10, PT ;  /* 0x0000000ad0007c0c */ /* 0x000fe4000bf06270 */
[----:B------:R-:W-:-:S07]  /*1e10*/  IADD3.X R20, R17, UR24, RZ, P2, !PT ;  /* 0x0000001811147c10 */ /* 0x000fce00097fe4ff */
        /* <DEDUP_REMOVED lines=25> */
.L_x_338:
[----:B------:R-:W-:Y:S05]  /*1fb0*/  BSYNC B0 ;  /* 0x0000000000007941 */ /* 0x000fea0003800000 */
.L_x_337:
[----:B------:R-:W-:Y:S01]  /*1fc0*/  ISETP.GE.AND P5, PT, R2, UR15, PT ;  /* 0x0000000f02007c0c */ /* 0x000fe2000bfa6270 */
[----:B------:R-:W-:Y:S01]  /*1fd0*/  IMAD.IADD R2, R16, 0x1, -R21 ;  /* 0x0000000110027824 */ /* 0x000fe200078e0a15 */
[----:B------:R-:W-:Y:S01]  /*1fe0*/  LOP3.LUT R18, R18, 0xfffffffe, RZ, 0xc0, !PT ;  /* 0xfffffffe12127812 */ /* 0x000fe200078ec0ff */
[----:B------:R-:W-:Y:S01]  /*1ff0*/  BSSY B0, `(.L_x_339) ;  /* 0x000002c000007945 */ /* 0x000fe20003800000 */
[----:B------:R-:W-:Y:S01]  /*2000*/  SHF.R.S32.HI R83, RZ, 0x5, R83 ;  /* 0x00000005ff537819 */ /* 0x000fe20000011453 */
[----:B------:R-:W-:Y:S01]  /*2010*/  IMAD.SHL.U32 R25, R2, 0x40, RZ ;  /* 0x0000004002197824 */ /* 0x000fe200078e00ff */
[----:B------:R-:W-:Y:S01]  /*2020*/  ISETP.GE.AND P0, PT, R12, UR15, PT ;  /* 0x0000000f0c007c0c */ /* 0x000fe2000bf06270 */
[----:B------:R-:W-:Y:S01]  /*2030*/  IMAD.IADD R197, R197, 0x1, -R18 ;  /* 0x00000001c5c57824 */ /* 0x000fe200078e0a12 */
[----:B------:R-:W-:Y:S02]  /*2040*/  LEA R18, R83, UR19, 0x4 ;  /* 0x0000001353127c11 */ /* 0x000fe4000f8e20ff */
[----:B------:R-:W-:Y:S01]  /*2050*/  SHF.R.S32.HI R23, RZ, 0x2, R7 ;  /* 0x00000002ff177819 */ /* 0x000fe20000011407 */
[----:B------:R-:W-:Y:S01]  /*2060*/  IMAD.SHL.U32 R20, R197, 0x8, RZ ;  /* 0x00000008c5147824 */ /* 0x000fe200078e00ff */
[----:B------:R-:W-:Y:S01]  /*2070*/  LOP3.LUT R25, R25, 0x1c0, RZ, 0xc0, !PT ;  /* 0x000001c019197812 */ /* 0x000fe200078ec0ff */
[----:B------:R-:W-:Y:S06]  /*2080*/  @P1 BRA `(.L_x_340) ;  /* 0x0000000000881947 */ /* 0x000fec0003800000 */
[----:B------:R-:W-:Y:S01]  /*2090*/  ULDC UR10, c[0x0][0x2d0] ;  /* 0x0000b400000a7ab9 */ /* 0x000fe20000000800 */
[----:B------:R-:W-:Y:S01]  /*20a0*/  IMAD.U32 R21, RZ, RZ, UR8 ;  /* 0x00000008ff157e24 */ /* 0x000fe2000f8e00ff */
[----:B------:R-:W-:Y:S01]  /*20b0*/  ISETP.GE.AND P4, PT, R204, UR10, PT ;  /* 0x0000000acc007c0c */ /* 0x000fe2000bf86270 */
[----:B------:R-:W-:Y:S01]  /*20c0*/  IMAD.U32 R19, RZ, RZ, UR8 ;  /* 0x00000008ff137e24 */ /* 0x000fe2000f8e00ff */
[----:B------:R-:W-:Y:S01]  /*20d0*/  ISETP.GE.AND P3, PT, R209, UR10, PT ;  /* 0x0000000ad1007c0c */ /* 0x000fe2000bf66270 */
[----:B------:R-:W-:Y:S01]  /*20e0*/  IMAD.U32 R7, RZ, RZ, UR9 ;  /* 0x00000009ff077e24 */ /* 0x000fe2000f8e00ff */
[----:B------:R-:W-:-:S04]  /*20f0*/  LEA R21, P1, R21, R14, 0x5 ;  /* 0x0000000e15157211 */ /* 0x000fc800078228ff */
[----:B------:R-:W-:Y:S02]  /*2100*/  LEA.HI.X R22, R19, R17, R7, 0x5, P1 ;  /* 0x0000001113167211 */ /* 0x000fe400008f2c07 */
[----:B------:R-:W-:-:S03]  /*2110*/  ISETP.GE.AND P1, PT, R208, UR10, PT ;  /* 0x0000000ad0007c0c */ /* 0x000fc6000bf26270 */
[----:B--23--:R-:W2:Y:S01]  /*2120*/  @!P4 LDC.64 R10, c[0x0][0x218] ;  /* 0x00008600ff0acb82 */ /* 0x00cea20000000a00 */
[----:B------:R3:W-:Y:S07]  /*2130*/  @P4 STS.128 [R199+0x7000], RZ ;  /* 0x007000ffc7004388 */ /* 0x0007ee0000000c00 */
        /* <DEDUP_REMOVED lines=23> */
.L_x_340:
[----:B------:R-:W-:Y:S05]  /*22b0*/  BSYNC B0 ;  /* 0x0000000000007941 */ /* 0x000fea0003800000 */
.L_x_339:
[----:B------:R-:W-:Y:S01]  /*22c0*/  ISETP.GE.AND P1, PT, R0, UR15, PT ;  /* 0x0000000f00007c0c */ /* 0x000fe2000bf26270 */
[----:B------:R-:W-:Y:S01]  /*22d0*/  IMAD.SHL.U32 R19, R5, 0x40, RZ ;  /* 0x0000004005137824 */ /* 0x000fe200078e00ff */
[----:B------:R-:W-:Y:S01]  /*22e0*/  LOP3.LUT R7, R25, 0x8, R20, 0xf8, !PT ;  /* 0x0000000819077812 */ /* 0x000fe200078ef814 */
[----:B------:R-:W-:Y:S01]  /*22f0*/  BSSY B0, `(.L_x_341) ;  /* 0x0000029000007945 */ /* 0x000fe20003800000 */
[----:B-1234-:R-:W-:Y:S01]  /*2300*/  SHF.R.U32.HI R8, RZ, 0x3, R25 ;  /* 0x00000003ff087819 */ /* 0x01efe20000011619 */
[----:B------:R-:W-:Y:S01]  /*2310*/  IMAD.SHL.U32 R12, R12, 0x8, RZ ;  /* 0x000000080c0c7824 */ /* 0x000fe200078e00ff */
[----:B------:R-:W-:Y:S02]  /*2320*/  IADD3 R18, R18, 0x1, R23 ;  /* 0x0000000112127810 */ /* 0x000fe40007ffe017 */
[----:B------:R-:W-:Y:S02]  /*2330*/  LOP3.LUT R7, R7, R8, RZ, 0x3c, !PT ;  /* 0x0000000807077212 */ /* 0x000fe400078e3cff */
[----:B------:R-:W-:-:S03]  /*2340*/  LOP3.LUT R19, R19, 0x1c0, RZ, 0xc0, !PT ;  /* 0x000001c013137812 */ /* 0x000fc600078ec0ff */
[----:B------:R-:W-:Y:S05]  /*2350*/  @P1 BRA `(.L_x_342) ;  /* 0x0000000000881947 */ /* 0x000fea0003800000 */
[----:B------:R-:W-:Y:S01]  /*2360*/  ULDC UR10, c[0x0][0x2d0] ;  /* 0x0000b400000a7ab9 */ /* 0x000fe20000000800 */
[----:B------:R-:W-:Y:S01]  /*2370*/  IMAD.U32 R13, RZ, RZ, UR8 ;  /* 0x00000008ff0d7e24 */ /* 0x000fe2000f8e00ff */
[----:B------:R-:W-:Y:S01]  /*2380*/  ISETP.GE.AND P4, PT, R204, UR10, PT ;  /* 0x0000000acc007c0c */ /* 0x000fe2000bf86270 */
[----:B------:R-:W-:Y:S01]  /*2390*/  IMAD.MOV.U32 R16, RZ, RZ, R14 ;  /* 0x000000ffff107224 */ /* 0x000fe200078e000e */
[----:B------:R-:W-:Y:S01]  /*23a0*/  ISETP.GE.AND P3, PT, R209, UR10, PT ;  /* 0x0000000ad1007c0c */ /* 0x000fe2000bf66270 */
[----:B------:R-:W-:Y:S01]  /*23b0*/  UIMAD UR11, UR9, 0x30, URZ ;  /* 0x00000030090b78a4 */ /* 0x000fe2000f8e023f */
[----:B------:R-:W-:Y:S01]  /*23c0*/  ISETP.GE.AND P1, PT, R208, UR10, PT ;  /* 0x0000000ad0007c0c */ /* 0x000fe2000bf26270 */
[----:B------:R-:W-:-:S04]  /*23d0*/  IMAD.WIDE.U32 R16, R13, 0x30, R16 ;  /* 0x000000300d107825 */ /* 0x000fc800078e0010 */
[----:B------:R-:W-:-:S04]  /*23e0*/  VIADD R14, R17, UR11 ;  /* 0x0000000b110e7c36 */ /* 0x000fc80008000000 */
        /* <DEDUP_REMOVED lines=25> */
.L_x_342:
[----:B------:R-:W-:Y:S05]  /*2580*/  BSYNC B0 ;  /* 0x0000000000007941 */ /* 0x000fea0003800000 */
.L_x_341:
[----:B------:R-:W0:Y:S01]  /*2590*/  LDGDEPBAR ;  /* 0x00000000000079af */ /* 0x000e220000000000 */
[----:B------:R-:W-:Y:S01]  /*25a0*/  LOP3.LUT R12, R19, 0x8, R12, 0xf8, !PT ;  /* 0x00000008130c7812 */ /* 0x000fe200078ef80c */
[----:B------:R-:W-:Y:S01]  /*25b0*/  USHF.L.U64.HI UR26, UR6, 0x6, UR7 ;  /* 0x00000006061a7899 */ /* 0x000fe20008010207 */
[----:B------:R-:W-:Y:S01]  /*25c0*/  SHF.R.U32.HI R19, RZ, 0x3, R19 ;  /* 0x00000003ff137819 */ /* 0x000fe20000011613 */
[----:B-12---:R-:W-:Y:S01]  /*25d0*/  IMAD.SHL.U32 R8, R4, 0x40, RZ ;  /* 0x0000004004087824 */ /* 0x006fe200078e00ff */
[----:B------:R-:W-:Y:S01]  /*25e0*/  USHF.L.U32 UR27, UR6, 0x6, URZ ;  /* 0x00000006061b7899 */ /* 0x000fe2000800063f */
[----:B------:R-:W-:Y:S01]  /*25f0*/  MOV R13, UR16 ;  /* 0x00000010000d7c02 */ /* 0x000fe20008000f00 */
[----:B------:R-:W-:Y:S01]  /*2600*/  UIMAD UR10, UR26, UR16, URZ ;  /* 0x000000101a0a72a4 */ /* 0x000fe2000f8e023f */
[----:B------:R-:W-:Y:S01]  /*2610*/  LOP3.LUT R12, R12, R19, RZ, 0x3c, !PT ;  /* 0x000000130c0c7212 */ /* 0x000fe200078e3cff */
[----:B------:R-:W-:Y:S01]  /*2620*/  IMAD.IADD R229, R227, 0x1, R229 ;  /* 0x00000001e3e57824 */ /* 0x000fe200078e02e5 */
[----:B------:R-:W-:Y:S01]  /*2630*/  MOV R228, R226 ;  /* 0x000000e200e47202 */ /* 0x000fe20000000f00 */
[----:B------:R-:W-:Y:S01]  /*2640*/  IMAD.U32 R9, RZ, RZ, UR22 ;  /* 0x00000016ff097e24 */ /* 0x000fe2000f8e00ff */
[----:B------:R-:W-:Y:S01]  /*2650*/  ISETP.GE.AND P4, PT, R0, UR15, PT ;  /* 0x0000000f00007c0c */ /* 0x000fe2000bf86270 */
[----:B------:R-:W-:Y:S01]  /*2660*/  IMAD R197, R197, 0x200, R12 ;  /* 0x00000200c5c57824 */ /* 0x000fe200078e020c */
[----:B------:R-:W-:Y:S01]  /*2670*/  LOP3.LUT R0, R7, 0xfffffe00, R8, 0xf8, !PT ;  /* 0xfffffe0007007812 */ /* 0x000fe200078ef808 */
[----:B------:R-:W-:Y:S01]  /*2680*/  UIMAD UR10, UR28, UR27, UR10 ;  /* 0x0000001b1c0a72a4 */ /* 0x000fe2000f8e020a */
[----:B------:R-:W-:Y:S01]  /*2690*/  IMAD.WIDE.U32 R12, R13, UR27, R228 ;  /* 0x0000001b0d0c7c25 */ /* 0x000fe2000f8e00e4 */
[----:B------:R-:W-:Y:S01]  /*26a0*/  IADD3 R4, R9, -UR14, R18 ;  /* 0x8000000e09047c10 */ /* 0x000fe2000fffe012 */
[----:B------:R-:W-:Y:S02]  /*26b0*/  BSSY B0, `(.L_x_343) ;  /* 0x0000028000007945 */ /* 0x000fe40003800000 */
[----:B------:R-:W-:Y:S01]  /*26c0*/  IMAD R198, R83, 0x400, R0 ;  /* 0x0000040053c67824 */ /* 0x000fe200078e0200 */
[----:B------:R-:W-:Y:S01]  /*26d0*/  IADD3 R15, R13, UR10, RZ ;  /* 0x0000000a0d0f7c10 */ /* 0x000fe2000fffe0ff */
[----:B------:R-:W-:Y:S01]  /*26e0*/  VIADD R4, R4, UR18 ;  /* 0x0000001204047c36 */ /* 0x000fe20008000000 */
[----:B------:R-:W-:-:S04]  /*26f0*/  DEPBAR.LE SB0, 0x0 ;  /* 0x000080000000791a */ /* 0x000fc80000000000 */
[----:B------:R-:W-:Y:S01]  /*2700*/  BAR.SYNC.DEFER_BLOCKING 0x0 ;  /* 0x0000000000007b1d */ /* 0x000fe20000010000 */
[----:B------:R-:W-:-:S05]  /*2710*/  LEA R198, R198, UR4, 0x1 ;  /* 0x00000004c6c67c11 */ /* 0x000fca000f8e08ff */
        /* <DEDUP_REMOVED lines=33> */
.L_x_344:
[----:B------:R-:W-:Y:S05]  /*2930*/  BSYNC B0 ;  /* 0x0000000000007941 */ /* 0x000fea0003800000 */
.L_x_343:
        /* <DEDUP_REMOVED lines=12> */
[----:B------:R-:W-:Y:S02]  /*2a00*/  ISETP.GE.AND P0, PT, R208, UR10, PT ;  /* 0x0000000ad0007c0c */ /* 0x000fe4000bf06270 */
[----:B------:R-:W-:-:S07]  /*2a10*/  IADD3.X R16, R15, UR18, RZ, P1, !PT ;  /* 0x000000120f107c10 */ /* 0x000fce0008ffe4ff */
        /* <DEDUP_REMOVED lines=25> */
.L_x_346:
[----:B------:R-:W-:Y:S05]  /*2bb0*/  BSYNC B0 ;  /* 0x0000000000007941 */ /* 0x000fea0003800000 */
.L_x_345:
[----:B------:R1:W-:Y:S01]  /*2bc0*/  @P5 STS.128 [R199+0xd000], RZ ;  /* 0x00d000ffc7005388 */ /* 0x0003e20000000c00 */
[----:B------:R-:W-:Y:S03]  /*2bd0*/  BSSY B0, `(.L_x_347) ;  /* 0x0000025000007945 */ /* 0x000fe60003800000 */
[----:B------:R1:W-:Y:S04]  /*2be0*/  @P5 STS.128 [R199+0xf000], RZ ;  /* 0x00f000ffc7005388 */ /* 0x0003e80000000c00 */
[----:B------:R1:W-:Y:S01]  /*2bf0*/  @P5 STS.128 [R199+0x11000], RZ ;  /* 0x011000ffc7005388 */ /* 0x0003e20000000c00 */
[----:B------:R-:W-:Y:S05]  /*2c00*/  @P5 BRA `(.L_x_348) ;  /* 0x0000000000845947 */ /* 0x000fea0003800000 */
[----:B------:R-:W-:Y:S01]  /*2c10*/  ULDC UR10, c[0x0][0x2d0] ;  /* 0x0000b400000a7ab9 */ /* 0x000fe20000000800 */
[----:B------:R-:W-:Y:S01]  /*2c20*/  IMAD.U32 R17, RZ, RZ, UR6 ;  /* 0x00000006ff117e24 */ /* 0x000fe2000f8e00ff */
[----:B------:R-:W-:Y:S01]  /*2c30*/  ISETP.GE.AND P3, PT, R204, UR10, PT ;  /* 0x0000000acc007c0c */ /* 0x000fe2000bf66270 */
[----:B------:R-:W-:Y:S01]  /*2c40*/  IMAD.U32 R7, RZ, RZ, UR7 ;  /* 0x00000007ff077e24 */ /* 0x000fe2000f8e00ff */
[----:B------:R-:W-:Y:S02]  /*2c50*/  ISETP.GE.AND P2, PT, R209, UR10, PT ;  /* 0x0000000ad1007c0c */ /* 0x000fe4000bf46270 */
[----:B------:R-:W-:-:S04]  /*2c60*/  LEA R16, P0, R17, R12, 0x5 ;  /* 0x0000000c11107211 */ /* 0x000fc800078028ff */
[----:B------:R-:W-:Y:S02]  /*2c70*/  LEA.HI.X R7, R17, R15, R7, 0x5, P0 ;  /* 0x0000000f11077211 */ /* 0x000fe400000f2c07 */
[----:B------:R-:W-:-:S03]  /*2c80*/  ISETP.GE.AND P0, PT, R208, UR10, PT ;  /* 0x0000000ad0007c0c */ /* 0x000fc6000bf06270 */
[----:B-1-3--:R-:W1:Y:S01]  /*2c90*/  @!P3 LDC.64 R10, c[0x0][0x220] ;  /* 0x00008800ff0abb82 */ /* 0x00ae620000000a00 */
[----:B------:R3:W-:Y:S07]  /*2ca0*/  @P3 STS.128 [R199+0xd000], RZ ;  /* 0x00d000ffc7003388 */ /* 0x0007ee0000000c00 */
[----:B--2---:R-:W2:Y:S01]  /*2cb0*/  @!P2 LDC.64 R8, c[0x0][0x220] ;  /* 0x00008800ff08ab82 */ /* 0x004ea20000000a00 */
[----:B-1----:R-:W-:-:S04]  /*2cc0*/  @!P3 LEA R10, P5, R16, R10, 0x1 ;  /* 0x0000000a100ab211 */ /* 0x002fc800078a08ff */
        /* <DEDUP_REMOVED lines=21> */
.L_x_348:
[----:B------:R-:W-:Y:S05]  /*2e20*/  BSYNC B0 ;  /* 0x0000000000007941 */ /* 0x000fea0003800000 */
.L_x_347:
        /* <DEDUP_REMOVED lines=39> */
.L_x_350:
[----:B------:R-:W-:Y:S05]  /*30a0*/  BSYNC B0 ;  /* 0x0000000000007941 */ /* 0x000fea0003800000 */
.L_x_349:
[----:B------:R-:W-:Y:S01]  /*30b0*/  LDSM.16.M88.4 R60, [R198] ;  /* 0x00000000c63c783b */ /* 0x000fe20000000200 */
[----:B------:R-:W-:Y:S01]  /*30c0*/  R2P PR, R5, 0x6 ;  /* 0x0000000605007804 */ /* 0x000fe20000000000 */
[----:B------:R-:W-:Y:S01]  /*30d0*/  IMAD.MOV.U32 R7, RZ, RZ, 0x10 ;  /* 0x00000010ff077424 */ /* 0x000fe200078e00ff */
[C---:B------:R-:W-:Y:S01]  /*30e0*/  LOP3.LUT P0, RZ, R2.reuse, 0x2, RZ, 0xc0, !PT ;  /* 0x0000000202ff7812 */ /* 0x040fe2000780c0ff */
[----:B------:R-:W5:Y:S01]  /*30f0*/  LDSM.16.M88.4 R52, [R197+0x6000] ;  /* 0x00600000c534783b */ /* 0x000f620000000200 */
[C---:B------:R-:W-:Y:S01]  /*3100*/  VIADD R5, R197.reuse, 0x6000 ;  /* 0x00006000c5057836 */ /* 0x040fe20000000000 */
[----:B------:R-:W-:Y:S01]  /*3110*/  IADD3 R195, R197, 0x6020, RZ ;  /* 0x00006020c5c37810 */ /* 0x000fe20007ffe0ff */
[----:B------:R-:W-:Y:S01]  /*3120*/  UISETP.GE.AND UP0, UPT, UR17, 0x2, UPT ;  /* 0x000000021100788c */ /* 0x000fe2000bf06270 */
[----:B------:R-:W-:Y:S01]  /*3130*/  SEL R7, R7, 0xfffffff0, !P0 ;  /* 0xfffffff007077807 */ /* 0x000fe20004000000 */
[----:B------:R-:W4:Y:S01]  /*3140*/  LDSM.16.M88.4 R44, [R197+0x6800] ;  /* 0x00680000c52c783b */ /* 0x000f220000000200 */
[----:B------:R-:W-:Y:S01]  /*3150*/  LOP3.LUT P0, RZ, R2, 0x4, RZ, 0xc0, !PT ;  /* 0x0000000402ff7812 */ /* 0x000fe2000780c0ff */
[----:B------:R-:W-:Y:S01]  /*3160*/  IMAD.MOV.U32 R2, RZ, RZ, 0x40 ;  /* 0x00000040ff027424 */ /* 0x000fe200078e00ff */
[----:B------:R-:W-:Y:S01]  /*3170*/  MOV R216, UR13 ;  /* 0x0000000d00d87c02 */ /* 0x000fe20008000f00 */
[----:B------:R-:W4:Y:S01]  /*3180*/  LDSM.16.M88.4 R36, [R197+0x7000] ;  /* 0x00700000c524783b */ /* 0x000f220000000200 */
[--C-:B------:R-:W-:Y:S01]  /*3190*/  IMAD R196, R7, 0x2, R198.reuse ;  /* 0x0000000207c47824 */ /* 0x100fe200078e02c6 */
[----:B------:R-:W-:Y:S01]  /*31a0*/  MOV R133, UR22 ;  /* 0x0000001600857c02 */ /* 0x000fe20008000f00 */
[----:B------:R-:W-:Y:S01]  /*31b0*/  @P1 VIADD R195, R5, 0xffffffe0 ;  /* 0xffffffe005c31836 */ /* 0x000fe20000000000 */
[----:B------:R-:W4:Y:S01]  /*31c0*/  LDSM.16.M88.4 R24, [R197+0x7800] ;  /* 0x00780000c518783b */ /* 0x000f220000000200 */
[----:B------:R-:W-:Y:S01]  /*31d0*/  MOV R5, 0x20 ;  /* 0x0000002000057802 */ /* 0x000fe20000000f00 */
[----:B------:R-:W-:Y:S01]  /*31e0*/  IMAD.SHL.U32 R6, R6, 0x2, RZ ;  /* 0x0000000206067824 */ /* 0x000fe200078e00ff */
[----:B------:R-:W-:Y:S01]  /*31f0*/  SEL R2, R2, 0xffffffc0, !P2 ;  /* 0xffffffc002027807 */ /* 0x000fe20005000000 */
[----:B------:R-:W-:Y:S01]  /*3200*/  LDSM.16.M88.4 R12, [R196] ;  /* 0x00000000c40c783b */ /* 0x000fe20000000200 */
[----:B------:R-:W-:Y:S01]  /*3210*/  SEL R5, R5, 0xffffffe0, !P0 ;  /* 0xffffffe005057807 */ /* 0x000fe20004000000 */
[----:B------:R-:W-:Y:S01]  /*3220*/  IMAD R216, R216, 0x4, R83 ;  /* 0x00000004d8d87824 */ /* 0x000fe200078e0253 */
[----:B------:R-:W-:Y:S01]  /*3230*/  IADD3 R191, R197, R2, RZ ;  /* 0x00000002c5bf7210 */ /* 0x000fe20007ffe0ff */
[----:B-123--:R-:W1:Y:S01]  /*3240*/  LDSM.16.M88.4 R8, [R195] ;  /* 0x00000000c308783b */ /* 0x00ee620000000200 */
[----:B------:R-:W-:Y:S01]  /*3250*/  IMAD.IADD R184, R2, 0x1, R195 ;  /* 0x0000000102b87824 */ /* 0x000fe200078e02c3 */
[----:B------:R-:W-:Y:S01]  /*3260*/  PLOP3.LUT P0, PT, PT, PT, UP0, 0x80, 0x0 ;  /* 0x000000000000781c */ /* 0x000fe20003f0f008 */
[C---:B------:R-:W-:Y:S01]  /*3270*/  IMAD R194, R5.reuse, 0x2, R198 ;  /* 0x0000000205c27824 */ /* 0x040fe200078e02c6 */
[----:B------:R-:W2:Y:S01]  /*3280*/  LDSM.16.M88.4 R64, [R195+0x800] ;  /* 0x00080000c340783b */ /* 0x000ea20000000200 */
[----:B------:R-:W-:Y:S01]  /*3290*/  IMAD R193, R5, 0x2, R196 ;  /* 0x0000000205c17824 */ /* 0x000fe200078e02c4 */
[----:B------:R-:W3:Y:S01]  /*32a0*/  LDC.U8 R2, c[0x0][0x388] ;  /* 0x0000e200ff027b82 */ /* 0x000ee20000000000 */
[----:B------:R-:W-:Y:S01]  /*32b0*/  LOP3.LUT R6, R6, 0x6, RZ, 0xc0, !PT ;  /* 0x0000000606067812 */ /* 0x000fe200078ec0ff */
[----:B------:R-:W3:Y:S01]  /*32c0*/  LDSM.16.M88.4 R68, [R195+0x1000] ;  /* 0x00100000c344783b */ /* 0x000ee20000000200 */
[C---:B------:R-:W-:Y:S01]  /*32d0*/  VIADDMNMX R133, R4.reuse, 0x8, R133, PT ;  /* 0x0000000804857846 */ /* 0x040fe20003800185 */
[C---:B------:R-:W-:Y:S01]  /*32e0*/  VIADD R187, R195.reuse, 0x800 ;  /* 0x00000800c3bb7836 */ /* 0x040fe20000000000 */
[----:B------:R-:W-:Y:S01]  /*32f0*/  VIMNMX R134, R4, UR22, PT ;  /* 0x0000001604867c48 */ /* 0x000fe2000bfe0100 */
[----:B------:R-:W3:Y:S01]  /*3300*/  LDSM.16.M88.4 R20, [R195+0x1800] ;  /* 0x00180000c314783b */ /* 0x000ee20000000200 */
[C---:B------:R-:W-:Y:S01]  /*3310*/  IADD3 R186, R195.reuse, 0x1000, RZ ;  /* 0x00001000c3ba7810 */ /* 0x040fe20007ffe0ff */
[C---:B------:R-:W-:Y:S01]  /*3320*/  VIADD R185, R195.reuse, 0x1800 ;  /* 0x00001800c3b97836 */ /* 0x040fe20000000000 */
[C---:B------:R-:W-:Y:S01]  /*3330*/  IADD3 R182, R195.reuse, 0x2800, RZ ;  /* 0x00002800c3b67810 */ /* 0x040fe20007ffe0ff */
[----:B------:R-:W-:Y:S01]  /*3340*/  LDSM.16.M88.4 R28, [R194] ;  /* 0x00000000c21c783b */ /* 0x000fe20000000200 */
[C---:B------:R-:W-:Y:S01]  /*3350*/  VIADD R183, R195.reuse, 0x2000 ;  /* 0x00002000c3b77836 */ /* 0x040fe20000000000 */
[C---:B------:R-:W-:Y:S01]  /*3360*/  IADD3 R180, R195.reuse, 0x3800, RZ ;  /* 0x00003800c3b47810 */ /* 0x040fe20007ffe0ff */
[C---:B-----5:R-:W-:Y:S01]  /*3370*/  HMMA.16816.F32.BF16 R56, R60.reuse, R52, RZ ;  /* 0x000000343c38723c */ /* 0x060fe200000418ff */
[----:B------:R-:W5:Y:S01]  /*3380*/  LDSM.16.M88.4 R16, [R191+0x6000] ;  /* 0x00600000bf10783b */ /* 0x000f620000000200 */
[C---:B------:R-:W-:Y:S01]  /*3390*/  VIADD R181, R195.reuse, 0x3000 ;  /* 0x00003000c3b57836 */ /* 0x040fe20000000000 */
[C---:B------:R-:W-:Y:S01]  /*33a0*/  IADD3 R178, R195.reuse, 0x4800, RZ ;  /* 0x00004800c3b27810 */ /* 0x040fe20007ffe0ff */
[C---:B------:R-:W-:Y:S01]  /*33b0*/  VIADD R179, R195.reuse, 0x4000 ;  /* 0x00004000c3b37836 */ /* 0x040fe20000000000 */
[----:B------:R-:W-:Y:S01]  /*33c0*/  LDSM.16.M88.4 R72, [R184+0x800] ;  /* 0x00080000b848783b */ /* 0x000fe20000000200 */
[C---:B------:R-:W-:Y:S01]  /*33d0*/  HMMA.16816.F32.BF16 R52, R60.reuse, R54, RZ ;  /* 0x000000363c34723c */ /* 0x040fe200000418ff */
[C---:B------:R-:W-:Y:S01]  /*33e0*/  VIADD R177, R195.reuse, 0x5000 ;  /* 0x00005000c3b17836 */ /* 0x040fe20000000000 */
[----:B------:R-:W-:Y:S01]  /*33f0*/  IADD3 R176, R195, 0x5800, RZ ;  /* 0x00005800c3b07810 */ /* 0x000fe20007ffe0ff */
[----:B------:R-:W-:Y:S03]  /*3400*/  LDSM.16.M88.4 R76, [R195+0x3800] ;  /* 0x00380000c34c783b */ /* 0x000fe60000000200 */
[C---:B----4-:R-:W-:Y:S01]  /*3410*/  HMMA.16816.F32.BF16 R48, R60.reuse, R44, RZ ;  /* 0x0000002c3c30723c */ /* 0x050fe200000418ff */
[----:B------:R-:W0:Y:S05]  /*3420*/  LDGDEPBAR ;  /* 0x00000000000079af */ /* 0x000e2a0000000000 */
[C---:B------:R-:W-:Y:S06]  /*3430*/  HMMA.16816.F32.BF16 R40, R60.reuse, R36, RZ ;  /* 0x000000243c28723c */ /* 0x040fec00000418ff */
[C---:B------:R-:W-:Y:S06]  /*3440*/  HMMA.16816.F32.BF16 R44, R60.reuse, R46, RZ ;  /* 0x0000002e3c2c723c */ /* 0x040fec00000418ff */
[C---:B------:R-:W-:Y:S06]  /*3450*/  HMMA.16816.F32.BF16 R36, R60.reuse, R38, RZ ;  /* 0x000000263c24723c */ /* 0x040fec00000418ff */
[C---:B------:R-:W-:Y:S06]  /*3460*/  HMMA.16816.F32.BF16 R32, R60.reuse, R24, RZ ;  /* 0x000000183c20723c */ /* 0x040fec00000418ff */
[----:B------:R-:W-:Y:S01]  /*3470*/  HMMA.16816.F32.BF16 R60, R60, R26, RZ ;  /* 0x0000001a3c3c723c */ /* 0x000fe200000418ff */
[----:B------:R-:W4:Y:S05]  /*3480*/  LDSM.16.M88.4 R24, [R191+0x6800] ;  /* 0x00680000bf18783b */ /* 0x000f2a0000000200 */
        /* <DEDUP_REMOVED lines=8> */
[----:B------:R-:W-:Y:S05]  /*3510*/  LDSM.16.M88.4 R68, [R184+0x1800] ;  /* 0x00180000b844783b */ /* 0x000fea0000000200 */
[C---:B------:R-:W-:Y:S06]  /*3520*/  HMMA.16816.F32.BF16 R32, R12.reuse, R20, R32 ;  /* 0x000000140c20723c */ /* 0x040fec0000041820 */
[----:B------:R-:W-:Y:S01]  /*3530*/  HMMA.16816.F32.BF16 R60, R12, R22, R60 ;  /* 0x000000160c3c723c */ /* 0x000fe2000004183c */
[----:B------:R-:W-:Y:S04]  /*3540*/  LDSM.16.M88.4 R12, [R193] ;  /* 0x00000000c10c783b */ /* 0x000fe80000000200 */
[----:B------:R-:W3:Y:S01]  /*3550*/  LDSM.16.M88.4 R20, [R184] ;  /* 0x00000000b814783b */ /* 0x000ee20000000200 */
[C---:B-----5:R-:W-:Y:S06]  /*3560*/  HMMA.16816.F32.BF16 R56, R28.reuse, R16, R56 ;  /* 0x000000101c38723c */ /* 0x060fec0000041838 */
[C---:B------:R-:W-:Y:S01]  /*3570*/  HMMA.16816.F32.BF16 R52, R28.reuse, R18, R52 ;  /* 0x000000121c34723c */ /* 0x040fe20000041834 */
[----:B------:R-:W5:Y:S05]  /*3580*/  LDSM.16.M88.4 R16, [R184+0x1000] ;  /* 0x00100000b810783b */ /* 0x000f6a0000000200 */
[C---:B----4-:R-:W-:Y:S06]  /*3590*/  HMMA.16816.F32.BF16 R48, R28.reuse, R24, R48 ;  /* 0x000000181c30723c */ /* 0x050fec0000041830 */
[C---:B------:R-:W-:Y:S01]  /*35a0*/  HMMA.16816.F32.BF16 R44, R28.reuse, R26, R44 ;  /* 0x0000001a1c2c723c */ /* 0x040fe2000004182c */
[----:B------:R-:W-:Y:S05]  /*35b0*/  LDSM.16.M88.4 R24, [R198+0x2000] ;  /* 0x00200000c618783b */ /* 0x000fea0000000200 */
[C---:B-1----:R-:W-:Y:S06]  /*35c0*/  HMMA.16816.F32.BF16 R40, R28.reuse, R8, R40 ;  /* 0x000000081c28723c */ /* 0x042fec0000041828 */
[C---:B------:R-:W-:Y:S01]  /*35d0*/  HMMA.16816.F32.BF16 R36, R28.reuse, R10, R36 ;  /* 0x0000000a1c24723c */ /* 0x040fe20000041824 */
[----:B------:R-:W1:Y:S05]  /*35e0*/  LDSM.16.M88.4 R8, [R197+0x8000] ;  /* 0x00800000c508783b */ /* 0x000e6a0000000200 */
[----:B--2---:R-:W-:Y:S06]  /*35f0*/  HMMA.16816.F32.BF16 R32, R28, R64, R32 ;  /* 0x000000401c20723c */ /* 0x004fec0000041820 */
[C---:B---3--:R-:W-:Y:S06]  /*3600*/  HMMA.16816.F32.BF16 R56, R12.reuse, R20, R56 ;  /* 0x000000140c38723c */ /* 0x048fec0000041838 */
[----:B------:R-:W-:Y:S01]  /*3610*/  HMMA.16816.F32.BF16 R52, R12, R22, R52 ;  /* 0x000000160c34723c */ /* 0x000fe20000041834 */
[----:B------:R-:W2:Y:S05]  /*3620*/  LDSM.16.M88.4 R20, [R197+0x9000] ;  /* 0x00900000c514783b */ /* 0x000eaa0000000200 */
[----:B------:R-:W-:Y:S01]  /*3630*/  HMMA.16816.F32.BF16 R28, R28, R66, R60 ;  /* 0x000000421c1c723c */ /* 0x000fe2000004183c */
[----:B------:R-:W3:Y:S04]  /*3640*/  LDSM.16.M88.4 R60, [R197+0x8800] ;  /* 0x00880000c53c783b */ /* 0x000ee80000000200 */
[----:B------:R-:W-:Y:S01]  /*3650*/  LDSM.16.M88.4 R64, [R197+0x9800] ;  /* 0x00980000c540783b */ /* 0x000fe20000000200 */
[C---:B------:R-:W-:Y:S06]  /*3660*/  HMMA.16816.F32.BF16 R48, R12.reuse, R72, R48 ;  /* 0x000000480c30723c */ /* 0x040fec0000041830 */
[C---:B------:R-:W-:Y:S01]  /*3670*/  HMMA.16816.F32.BF16 R44, R12.reuse, R74, R44 ;  /* 0x0000004a0c2c723c */ /* 0x040fe2000004182c */
[----:B------:R-:W-:Y:S05]  /*3680*/  LDSM.16.M88.4 R72, [R196+0x2000] ;  /* 0x00200000c448783b */ /* 0x000fea0000000200 */
[C---:B-----5:R-:W-:Y:S06]  /*3690*/  HMMA.16816.F32.BF16 R40, R12.reuse, R16, R40 ;  /* 0x000000100c28723c */ /* 0x060fec0000041828 */
[----:B------:R-:W-:Y:S01]  /*36a0*/  HMMA.16816.F32.BF16 R36, R12, R18, R36 ;  /* 0x000000120c24723c */ /* 0x000fe20000041824 */
[----:B------:R-:W4:Y:S05]  /*36b0*/  LDSM.16.M88.4 R16, [R195+0x2000] ;  /* 0x00200000c310783b */ /* 0x000f2a0000000200 */
        /* <DEDUP_REMOVED lines=10> */
[C---:B---3--:R-:W-:Y:S06]  /*3760*/  HMMA.16816.F32.BF16 R48, R24.reuse, R60, R48 ;  /* 0x0000003c1830723c */ /* 0x048fec0000041830 */
[----:B------:R-:W-:Y:S01]  /*3770*/  HMMA.16816.F32.BF16 R44, R24, R62, R44 ;  /* 0x0000003e182c723c */ /* 0x000fe2000004182c */
[----:B------:R-:W2:Y:S05]  /*3780*/  LDSM.16.M88.4 R60, [R194+0x2000] ;  /* 0x00200000c23c783b */ /* 0x000eaa0000000200 */
[C---:B----4-:R-:W-:Y:S06]  /*3790*/  HMMA.16816.F32.BF16 R56, R72.reuse, R16, R56 ;  /* 0x000000104838723c */ /* 0x050fec0000041838 */
[----:B------:R-:W-:Y:S01]  /*37a0*/  HMMA.16816.F32.BF16 R52, R72, R18, R52 ;  /* 0x000000124834723c */ /* 0x000fe20000041834 */
[----:B------:R-:W3:Y:S05]  /*37b0*/  LDSM.16.M88.4 R16, [R191+0x9000] ;  /* 0x00900000bf10783b */ /* 0x000eea0000000200 */
        /* <DEDUP_REMOVED lines=17> */
[C---:B---3--:R-:W-:Y:S06]  /*38d0*/  HMMA.16816.F32.BF16 R40, R60.reuse, R16, R40 ;  /* 0x000000103c28723c */ /* 0x048fec0000041828 */
[C---:B------:R-:W-:Y:S01]  /*38e0*/  HMMA.16816.F32.BF16 R36, R60.reuse, R18, R36 ;  /* 0x000000123c24723c */ /* 0x040fe20000041824 */
[----:B------:R-:W3:Y:S05]  /*38f0*/  LDSM.16.M88.4 R16, [R184+0x3800] ;  /* 0x00380000b810783b */ /* 0x000eea0000000200 */
[C---:B------:R-:W-:Y:S06]  /*3900*/  HMMA.16816.F32.BF16 R48, R60.reuse, R68, R48 ;  /* 0x000000443c30723c */ /* 0x040fec0000041830 */
[C---:B------:R-:W-:Y:S01]  /*3910*/  HMMA.16816.F32.BF16 R44, R60.reuse, R70, R44 ;  /* 0x000000463c2c723c */ /* 0x040fe2000004182c */
[----:B------:R-:W-:Y:S05]  /*3920*/  LDSM.16.M88.4 R68, [R197+0xb000] ;  /* 0x00b00000c544783b */ /* 0x000fea0000000200 */
[C---:B----4-:R-:W-:Y:S06]  /*3930*/  HMMA.16816.F32.BF16 R32, R60.reuse, R64, R32 ;  /* 0x000000403c20723c */ /* 0x050fec0000041820 */
        /* <DEDUP_REMOVED lines=12> */
[C---:B---3--:R-:W-:Y:S06]  /*3a00*/  HMMA.16816.F32.BF16 R32, R8.reuse, R16, R32 ;  /* 0x000000100820723c */ /* 0x048fec0000041820 */
[----:B------:R-:W-:Y:S01]  /*3a10*/  HMMA.16816.F32.BF16 R28, R8, R18, R28 ;  /* 0x00000012081c723c */ /* 0x000fe2000004181c */
[----:B------:R-:W3:Y:S04]  /*3a20*/  LDSM.16.M88.4 R8, [R195+0x5000] ;  /* 0x00500000c308783b */ /* 0x000ee80000000200 */
[----:B------:R-:W5:Y:S01]  /*3a30*/  LDSM.16.M88.4 R16, [R195+0x5800] ;  /* 0x00580000c310783b */ /* 0x000f620000000200 */
[C---:B----4-:R-:W-:Y:S06]  /*3a40*/  HMMA.16816.F32.BF16 R56, R60.reuse, R76, R56 ;  /* 0x0000004c3c38723c */ /* 0x050fec0000041838 */
[C---:B------:R-:W-:Y:S01]  /*3a50*/  HMMA.16816.F32.BF16 R52, R60.reuse, R78, R52 ;  /* 0x0000004e3c34723c */ /* 0x040fe20000041834 */
[----:B------:R-:W-:Y:S05]  /*3a60*/  LDSM.16.M88.4 R76, [R194+0x4000] ;  /* 0x00400000c24c783b */ /* 0x000fea0000000200 */
[C---:B------:R-:W-:Y:S06]  /*3a70*/  HMMA.16816.F32.BF16 R48, R60.reuse, R72, R48 ;  /* 0x000000483c30723c */ /* 0x040fec0000041830 */
[C---:B------:R-:W-:Y:S01]  /*3a80*/  HMMA.16816.F32.BF16 R44, R60.reuse, R74, R44 ;  /* 0x0000004a3c2c723c */ /* 0x040fe2000004182c */
[----:B------:R-:W4:Y:S05]  /*3a90*/  LDSM.16.M88.4 R72, [R191+0xa000] ;  /* 0x00a00000bf48783b */ /* 0x000f2a0000000200 */
[C---:B------:R-:W-:Y:S06]  /*3aa0*/  HMMA.16816.F32.BF16 R40, R60.reuse, R68, R40 ;  /* 0x000000443c28723c */ /* 0x040fec0000041828 */
        /* <DEDUP_REMOVED lines=9> */
[C---:B--2---:R-:W-:Y:S06]  /*3b40*/  HMMA.16816.F32.BF16 R48, R12.reuse, R20, R48 ;  /* 0x000000140c30723c */ /* 0x044fec0000041830 */
[C---:B------:R-:W-:Y:S01]  /*3b50*/  HMMA.16816.F32.BF16 R44, R12.reuse, R22, R44 ;  /* 0x000000160c2c723c */ /* 0x040fe2000004182c */
[----:B------:R-:W-:Y:S05]  /*3b60*/  LDSM.16.M88.4 R20, [R184+0x4800] ;  /* 0x00480000b814783b */ /* 0x000fea0000000200 */
[C---:B---3--:R-:W-:Y:S06]  /*3b70*/  HMMA.16816.F32.BF16 R40, R12.reuse, R8, R40 ;  /* 0x000000080c28723c */ /* 0x048fec0000041828 */
[C---:B------:R-:W-:Y:S01]  /*3b80*/  HMMA.16816.F32.BF16 R36, R12.reuse, R10, R36 ;  /* 0x0000000a0c24723c */ /* 0x040fe20000041824 */
[----:B------:R-:W1:Y:S05]  /*3b90*/  LDSM.16.M88.4 R8, [R193+0x4000] ;  /* 0x00400000c108783b */ /* 0x000e6a0000000200 */
[C---:B-----5:R-:W-:Y:S06]  /*3ba0*/  HMMA.16816.F32.BF16 R32, R12.reuse, R16, R32 ;  /* 0x000000100c20723c */ /* 0x060fec0000041820 */
[----:B------:R-:W-:Y:S01]  /*3bb0*/  HMMA.16816.F32.BF16 R28, R12, R18, R28 ;  /* 0x000000120c1c723c */ /* 0x000fe2000004181c */
[----:B------:R-:W2:Y:S04]  /*3bc0*/  LDSM.16.M88.4 R16, [R184+0x5000] ;  /* 0x00500000b810783b */ /* 0x000ea80000000200 */
[----:B------:R-:W3:Y:S01]  /*3bd0*/  LDSM.16.M88.4 R12, [R184+0x5800] ;  /* 0x00580000b80c783b */ /* 0x000ee20000000200 */
[----:B----4-:R-:W-:Y:S01]  /*3be0*/  HMMA.16816.F32.BF16 R56, R76, R72, R56 ;  /* 0x000000484c38723c */ /* 0x010fe20000041838 */
[----:B------:R-:W-:-:S05]  /*3bf0*/  DEPBAR.LE SB0, 0x0 ;  /* 0x000080000000791a */ /* 0x000fca0000000000 */
[C---:B------:R-:W-:Y:S06]  /*3c00*/  HMMA.16816.F32.BF16 R52, R76.reuse, R74, R52 ;  /* 0x0000004a4c34723c */ /* 0x040fec0000041834 */
[C---:B------:R-:W-:Y:S06]  /*3c10*/  HMMA.16816.F32.BF16 R48, R76.reuse, R68, R48 ;  /* 0x000000444c30723c */ /* 0x040fec0000041830 */
[C---:B------:R-:W-:Y:S06]  /*3c20*/  HMMA.16816.F32.BF16 R44, R76.reuse, R70, R44 ;  /* 0x000000464c2c723c */ /* 0x040fec000004182c */
[C---:B------:R-:W-:Y:S06]  /*3c30*/  HMMA.16816.F32.BF16 R40, R76.reuse, R64, R40 ;  /* 0x000000404c28723c */ /* 0x040fec0000041828 */
[C---:B------:R-:W-:Y:S06]  /*3c40*/  HMMA.16816.F32.BF16 R36, R76.reuse, R66, R36 ;  /* 0x000000424c24723c */ /* 0x040fec0000041824 */
[C---:B------:R-:W-:Y:S06]  /*3c50*/  HMMA.16816.F32.BF16 R32, R76.reuse, R60, R32 ;  /* 0x0000003c4c20723c */ /* 0x040fec0000041820 */
[----:B------:R-:W-:Y:S06]  /*3c60*/  HMMA.16816.F32.BF16 R28, R76, R62, R28 ;  /* 0x0000003e4c1c723c */ /* 0x000fec000004181c */
[C---:B-1----:R-:W-:Y:S06]  /*3c70*/  HMMA.16816.F32.BF16 R56, R8.reuse, R24, R56 ;  /* 0x000000180838723c */ /* 0x042fec0000041838 */
[C---:B------:R-:W-:Y:S06]  /*3c80*/  HMMA.16816.F32.BF16 R52, R8.reuse, R26, R52 ;  /* 0x0000001a0834723c */ /* 0x040fec0000041834 */
[C---:B------:R-:W-:Y:S06]  /*3c90*/  HMMA.16816.F32.BF16 R48, R8.reuse, R20, R48 ;  /* 0x000000140830723c */ /* 0x040fec0000041830 */
[C---:B------:R-:W-:Y:S06]  /*3ca0*/  HMMA.16816.F32.BF16 R44, R8.reuse, R22, R44 ;  /* 0x00000016082c723c */ /* 0x040fec000004182c */
[C---:B--2---:R-:W-:Y:S06]  /*3cb0*/  HMMA.16816.F32.BF16 R40, R8.reuse, R16, R40 ;  /* 0x000000100828723c */ /* 0x044fec0000041828 */
[C---:B------:R-:W-:Y:S06]  /*3cc0*/  HMMA.16816.F32.BF16 R36, R8.reuse, R18, R36 ;  /* 0x000000120824723c */ /* 0x040fec0000041824 */
[C---:B---3--:R-:W-:Y:S06]  /*3cd0*/  HMMA.16816.F32.BF16 R232, R8.reuse, R12, R32 ;  /* 0x0000000c08e8723c */ /* 0x048fec0000041820 */
[----:B------:R-:W-:Y:S01]  /*3ce0*/  HMMA.16816.F32.BF16 R28, R8, R14, R28 ;  /* 0x0000000e081c723c */ /* 0x000fe2000004181c */
[----:B------:R-:W-:Y:S01]  /*3cf0*/  VIADD R33, R214, 0xb54cda56 ;  /* 0xb54cda56d6217836 */ /* 0x000fe20000000000 */
[----:B------:R-:W-:Y:S06]  /*3d00*/  BAR.SYNC.DEFER_BLOCKING 0x0 ;  /* 0x0000000000007b1d */ /* 0x000fec0000010000 */
[----:B------:R-:W-:-:S01]  /*3d10*/  NOP ;  /* 0x0000000000007918 */ /* 0x000fc20000000000 */
[----:B------:R-:W-:-:S15]  /*3d20*/  @!P0 BRA `(.L_x_351) ;  /* 0x0000000400d08947 */ /* 0x000fde0003800000 */
        /* <DEDUP_REMOVED lines=9> */
[----:B------:R-:W-:Y:S01]  /*3dc0*/  UIMAD UR5, UR6, UR23, UR5 ;  /* 0x00000017060572a4 */ /* 0x000fe2000f8e0205 */
[----:B------:R-:W-:-:S03]  /*3dd0*/  IADD3 R4, P6, R24, UR25, RZ ;  /* 0x0000001918047c10 */ /* 0x000fc6000ffde0ff */
[----:B------:R-:W1:Y:S01]  /*3de0*/  @!P5 LDC.64 R14, c[0x0][0x218] ;  /* 0x00008600ff0edb82 */ /* 0x000e620000000a00 */
[----:B------:R2:W-:Y:S01]  /*3df0*/  @P5 STS.128 [R199+0x6000], RZ ;  /* 0x006000ffc7005388 */ /* 0x0005e20000000c00 */
[----:B------:R-:W-:-:S05]  /*3e00*/  VIADD R22, R25, UR5 ;  /* 0x0000000519167c36 */ /* 0x000fca0008000000 */
[----:B------:R-:W-:Y:S01]  /*3e10*/  IADD3.X R23, R22, UR24, RZ, P6, !PT ;  /* 0x0000001816177c10 */ /* 0x000fe2000b7fe4ff */
[----:B------:R-:W3:Y:S08]  /*3e20*/  @!P4 LDC.64 R12, c[0x0][0x218] ;  /* 0x00008600ff0ccb82 */ /* 0x000ef00000000a00 */
[----:B------:R-:W4:Y:S08]  /*3e30*/  @!P3 LDC.64 R10, c[0x0][0x218] ;  /* 0x00008600ff0abb82 */ /* 0x000f300000000a00 */
[----:B------:R-:W5:Y:S01]  /*3e40*/  @!P5 LDC.64 R8, c[0x0][0x218] ;  /* 0x00008600ff08db82 */ /* 0x000f620000000a00 */
[----:B-1----:R-:W-:-:S04]  /*3e50*/  @!P5 LEA R62, P2, R24, R14, 0x1 ;  /* 0x0000000e183ed211 */ /* 0x002fc800078408ff */
[----:B------:R-:W-:-:S03]  /*3e60*/  @!P5 LEA.HI.X R63, R24, R15, R22, 0x1, P2 ;  /* 0x0000000f183fd211 */ /* 0x000fc600010f0c16 */
[----:B------:R-:W1:Y:S01]  /*3e70*/  @!P4 LDC.64 R20, c[0x0][0x218] ;  /* 0x00008600ff14cb82 */ /* 0x000e620000000a00 */
[C---:B---3--:R-:W-:Y:S01]  /*3e80*/  @!P4 LEA R60, P1, R24.reuse, R12, 0x1 ;  /* 0x0000000c183cc211 */ /* 0x048fe200078208ff */
[----:B------:R-:W-:Y:S01]  /*3e90*/  @!PT LDS RZ, [RZ] ;  /* 0x00000000fffff984 */ /* 0x000fe20000000800 */
[----:B------:R-:W-:Y:S01]  /*3ea0*/  @!PT LDS RZ, [RZ] ;  /* 0x00000000fffff984 */ /* 0x000fe20000000800 */
[----:B------:R-:W-:Y:S01]  /*3eb0*/  @!PT LDS RZ, [RZ] ;  /* 0x00000000fffff984 */ /* 0x000fe20000000800 */
[----:B------:R-:W-:Y:S03]  /*3ec0*/  @!P5 LDGSTS.E.BYPASS.LTC128B.128 [R199+0x6000], desc[UR20][R62.64] ;  /* 0x060000003ec7dfae */ /* 0x000fe6000b901d54 */
[C-C-:B------:R-:W-:Y:S01]  /*3ed0*/  @!P4 LEA.HI.X R61, R24.reuse, R13, R22.reuse, 0x1, P1 ;  /* 0x0000000d183dc211 */ /* 0x140fe200008f0c16 */
[----:B------:R2:W-:Y:S02]  /*3ee0*/  @P4 STS.128 [R199+0x8000], RZ ;  /* 0x008000ffc7004388 */ /* 0x0005e40000000c00 */
[----:B------:R-:W3:Y:S01]  /*3ef0*/  @!P3 LDC.64 R18, c[0x0][0x218] ;  /* 0x00008600ff12bb82 */ /* 0x000ee20000000a00 */
[C---:B----4-:R-:W-:Y:S01]  /*3f00*/  @!P3 LEA R26, P1, R24.reuse, R10, 0x1 ;  /* 0x0000000a181ab211 */ /* 0x050fe200078208ff */
[----:B------:R-:W-:Y:S01]  /*3f10*/  @!PT LDS RZ, [RZ] ;  /* 0x00000000fffff984 */ /* 0x000fe20000000800 */
[----:B------:R-:W-:Y:S01]  /*3f20*/  @!PT LDS RZ, [RZ] ;  /* 0x00000000fffff984 */ /* 0x000fe20000000800 */
[----:B------:R-:W-:Y:S01]  /*3f30*/  @!PT LDS RZ, [RZ] ;  /* 0x00000000fffff984 */ /* 0x000fe20000000800 */
[----:B------:R-:W-:Y:S03]  /*3f40*/  @!P4 LDGSTS.E.BYPASS.LTC128B.128 [R199+0x8000], desc[UR20][R60.64+0x80] ;  /* 0x080000803cc7cfae */ /* 0x000fe6000b901d54 */
[----:B------:R-:W-:Y:S01]  /*3f50*/  @!P3 LEA.HI.X R27, R24, R11, R22, 0x1, P1 ;  /* 0x0000000b181bb211 */ /* 0x000fe200008f0c16 */
[----:B------:R2:W-:Y:S02]  /*3f60*/  @P3 STS.128 [R199+0xa000], RZ ;  /* 0x00a000ffc7003388 */ /* 0x0005e40000000c00 */
[----:B------:R-:W4:Y:S01]  /*3f70*/  @!P5 LDC.64 R16, c[0x0][0x218] ;  /* 0x00008600ff10db82 */ /* 0x000f220000000a00 */
[C---:B-----5:R-:W-:Y:S01]  /*3f80*/  @!P5 LEA R34, P2, R4.reuse, R8, 0x1 ;  /* 0x000000080422d211 */ /* 0x060fe200078408ff */
[----:B------:R-:W-:Y:S01]  /*3f90*/  @!PT LDS RZ, [RZ] ;  /* 0x00000000fffff984 */ /* 0x000fe20000000800 */
[----:B------:R-:W-:Y:S01]  /*3fa0*/  @!PT LDS RZ, [RZ] ;  /* 0x00000000fffff984 */ /* 0x000fe20000000800 */
[----:B------:R-:W-:Y:S01]  /*3fb0*/  @!PT LDS RZ, [RZ] ;  /* 0x00000000fffff984 */ /* 0x000fe20000000800 */
[----:B------:R5:W-:Y:S03]  /*3fc0*/  @!P3 LDGSTS.E.BYPASS.LTC128B.128 [R199+0xa000], desc[UR20][R26.64+0x100] ;  /* 0x0a0001001ac7bfae */ /* 0x000be6000b901d54 */
[C---:B------:R-:W-:Y:S01]  /*3fd0*/  @!P5 LEA.HI.X R35, R4.reuse, R9, R23, 0x1, P2 ;  /* 0x000000090423d211 */ /* 0x040fe200010f0c17 */
[----:B------:R2:W-:Y:S02]  /*3fe0*/  @P5 STS.128 [R199+0x6800], RZ ;  /* 0x006800ffc7005388 */ /* 0x0005e40000000c00 */
[----:B------:R-:W2:Y:S01]  /*3ff0*/  @!P4 LDC.64 R14, c[0x0][0x218] ;  /* 0x00008600ff0ecb82 */ /* 0x000ea20000000a00 */
[C---:B-1----:R-:W-:Y:S01]  /*4000*/  @!P4 LEA R24, P1, R4.reuse, R20, 0x1 ;  /* 0x000000140418c211 */ /* 0x042fe200078208ff */
[----:B------:R-:W-:Y:S01]  /*4010*/  @!PT LDS RZ, [RZ] ;  /* 0x00000000fffff984 */ /* 0x000fe20000000800 */
[----:B------:R-:W-:Y:S01]  /*4020*/  @!PT LDS RZ, [RZ] ;  /* 0x00000000fffff984 */ /* 0x000fe20000000800 */
[----:B------:R-:W-:Y:S01]  /*4030*/  @!PT LDS RZ, [RZ] ;  /* 0x00000000fffff984 */ /* 0x000fe20000000800 */
[----:B------:R1:W-:Y:S01]  /*4040*/  @!P5 LDGSTS.E.BYPASS.LTC128B.128 [R199+0x6800], desc[UR20][R34.64] ;  /* 0x0680000022c7dfae */ /* 0x0003e2000b901d54 */
[----:B------:R-:W-:-:S02]  /*4050*/  IADD3 R20, P6, R4, UR25, RZ ;  /* 0x0000001904147c10 */ /* 0x000fc4000ffde0ff */
[C-C-:B------:R-:W-:Y:S01]  /*4060*/  @!P4 LEA.HI.X R25, R4.reuse, R21, R23.reuse, 0x1, P1 ;  /* 0x000000150419c211 */ /* 0x140fe200008f0c17 */
[----:B------:R1:W-:Y:S02]  /*4070*/  @P4 STS.128 [R199+0x8800], RZ ;  /* 0x008800ffc7004388 */ /* 0x0003e40000000c00 */
[----:B------:R-:W5:Y:S01]  /*4080*/  @!P3 LDC.64 R12, c[0x0][0x218] ;  /* 0x00008600ff0cbb82 */ /* 0x000f620000000a00 */
[C---:B---3--:R-:W-:Y:S01]  /*4090*/  @!P3 LEA R18, P1, R4.reuse, R18, 0x1 ;  /* 0x000000120412b211 */ /* 0x048fe200078208ff */
[----:B------:R-:W-:Y:S01]  /*40a0*/  @!PT LDS RZ, [RZ] ;  /* 0x00000000fffff984 */ /* 0x000fe20000000800 */
[----:B------:R-:W-:Y:S01]  /*40b0*/  @!PT LDS RZ, [RZ] ;  /* 0x00000000fffff984 */ /* 0x000fe20000000800 */
[----:B------:R-:W-:Y:S01]  /*40c0*/  @!PT LDS RZ, [RZ] ;  /* 0x00000000fffff984 */ /* 0x000fe20000000800 */
[----:B------:R1:W-:Y:S03]  /*40d0*/  @!P4 LDGSTS.E.BYPASS.LTC128B.128 [R199+0x8800], desc[UR20][R24.64+0x80] ;  /* 0x0880008018c7cfae */ /* 0x0003e6000b901d54 */
[----:B------:R-:W-:Y:S01]  /*40e0*/  @!P3 LEA.HI.X R19, R4, R19, R23, 0x1, P1 ;  /* 0x000000130413b211 */ /* 0x000fe200008f0c17 */
[----:B------:R1:W-:Y:S02]  /*40f0*/  @P3 STS.128 [R199+0xa800], RZ ;  /* 0x00a800ffc7003388 */ /* 0x0003e40000000c00 */
[----:B------:R-:W3:Y:S01]  /*4100*/  @!P5 LDC.64 R10, c[0x0][0x218] ;  /* 0x00008600ff0adb82 */ /* 0x000ee20000000a00 */
[----:B----4-:R-:W-:Y:S01]  /*4110*/  @!P5 LEA R22, P2, R20, R16, 0x1 ;  /* 0x000000101416d211 */ /* 0x010fe200078408ff */
[----:B------:R-:W-:Y:S01]  /*4120*/  @!PT LDS RZ, [RZ] ;  /* 0x00000000fffff984 */ /* 0x000fe20000000800 */
[----:B------:R-:W-:Y:S01]  /*4130*/  @!PT LDS RZ, [RZ] ;  /* 0x00000000fffff984 */ /* 0x000fe20000000800 */
[----:B------:R-:W-:Y:S01]  /*4140*/  @!PT LDS RZ, [RZ] ;  /* 0x00000000fffff984 */ /* 0x000fe20000000800 */
[----:B------:R1:W-:Y:S01]  /*4150*/  @!P3 LDGSTS.E.BYPASS.LTC128B.128 [R199+0xa800], desc[UR20][R18.64+0x100] ;  /* 0x0a80010012c7bfae */ /* 0x0003e2000b901d54 */
[----:B------:R-:W-:-:S02]  /*4160*/  IADD3.X R16, R23, UR24, RZ, P6, !PT ;  /* 0x0000001817107c10 */ /* 0x000fc4000b7fe4ff */
[C---:B------:R-:W-:Y:S01]  /*4170*/  IADD3 R4, P6, R20.reuse, UR25, RZ ;  /* 0x0000001914047c10 */ /* 0x040fe2000ffde0ff */
[----:B------:R1:W-:Y:S01]  /*4180*/  @P5 STS.128 [R199+0x7000], RZ ;  /* 0x007000ffc7005388 */ /* 0x0003e20000000c00 */
[C---:B------:R-:W-:Y:S01]  /*4190*/  @!P5 LEA.HI.X R23, R20.reuse, R17, R16, 0x1, P2 ;  /* 0x000000111417d211 */ /* 0x040fe200010f0c10 */
[----:B------:R-:W4:Y:S01]  /*41a0*/  @!P4 LDC.64 R8, c[0x0][0x218] ;  /* 0x00008600ff08cb82 */ /* 0x000f220000000a00 */
[----:B--2---:R-:W-:-:S03]  /*41b0*/  @!P4 LEA R14, P2, R20, R14, 0x1 ;  /* 0x0000000e140ec211 */ /* 0x004fc600078408ff */
[----:B------:R-:W-:Y:S01]  /*41c0*/  @!PT LDS RZ, [RZ] ;  /* 0x00000000fffff984 */ /* 0x000fe20000000800 */
[----:B------:R-:W-:Y:S01]  /*41d0*/  @!PT LDS RZ, [RZ] ;  /* 0x00000000fffff984 */ /* 0x000fe20000000800 */
[----:B------:R-:W-:Y:S01]  /*41e0*/  @!PT LDS RZ, [RZ] ;  /* 0x00000000fffff984 */ /* 0x000fe20000000800 */
[----:B------:R1:W-:Y:S01]  /*41f0*/  @!P5 LDGSTS.E.BYPASS.LTC128B.128 [R199+0x7000], desc[UR20][R22.64] ;  /* 0x0700000016c7dfae */ /* 0x0003e2000b901d54 */
[C-C-:B------:R-:W-:Y:S02]  /*4200*/  @!P4 LEA.HI.X R15, R20.reuse, R15, R16.reuse, 0x1, P2 ;  /* 0x0000000f140fc211 */ /* 0x140fe400010f0c10 */
[C---:B-----5:R-:W-:Y:S01]  /*4210*/  @!P3 LEA R26, P1, R20.reuse, R12, 0x1 ;  /* 0x0000000c141ab211 */ /* 0x060fe200078208ff */
[----:B------:R1:W-:Y:S03]  /*4220*/  @P4 STS.128 [R199+0x9000], RZ ;  /* 0x009000ffc7004388 */ /* 0x0003e60000000c00 */
[----:B------:R-:W-:Y:S01]  /*4230*/  @!P3 LEA.HI.X R27, R20, R13, R16, 0x1, P1 ;  /* 0x0000000d141bb211 */ /* 0x000fe200008f0c10 */
[----:B------:R-:W-:Y:S01]  /*4240*/  @!PT LDS RZ, [RZ] ;  /* 0x00000000fffff984 */ /* 0x000fe20000000800 */
[----:B------:R-:W-:Y:S01]  /*4250*/  @!PT LDS RZ, [RZ] ;  /* 0x00000000fffff984 */ /* 0x000fe20000000800 */
[----:B------:R-:W-:Y:S01]  /*4260*/  @!PT LDS RZ, [RZ] ;  /* 0x00000000fffff984 */ /* 0x000fe20000000800 */
[----:B------:R1:W-:Y:S01]  /*4270*/  @!P4 LDGSTS.E.BYPASS.LTC128B.128 [R199+0x9000], desc[UR20][R14.64+0x80] ;  /* 0x090000800ec7cfae */ /* 0x0003e2000b901d54 */
[----:B------:R-:W-:Y:S02]  /*4280*/  IADD3.X R13, R16, UR24, RZ, P6, !PT ;  /* 0x00000018100d7c10 */ /* 0x000fe4000b7fe4ff */
[C---:B---3--:R-:W-:Y:S01]  /*4290*/  @!P5 LEA R10, P2, R4.reuse, R10, 0x1 ;  /* 0x0000000a040ad211 */ /* 0x048fe200078408ff */
[----:B------:R1:W-:Y:S03]  /*42a0*/  @P3 STS.128 [R199+0xb000], RZ ;  /* 0x00b000ffc7003388 */ /* 0x0003e60000000c00 */
[C---:B------:R-:W-:Y:S01]  /*42b0*/  @!P5 LEA.HI.X R11, R4.reuse, R11, R13, 0x1, P2 ;  /* 0x0000000b040bd211 */ /* 0x040fe200010f0c0d */
[----:B------:R-:W-:Y:S01]  /*42c0*/  @!PT LDS RZ, [RZ] ;  /* 0x00000000fffff984 */ /* 0x000fe20000000800 */
[----:B------:R-:W-:Y:S01]  /*42d0*/  @!PT LDS RZ, [RZ] ;  /* 0x00000000fffff984 */ /* 0x000fe20000000800 */
[----:B------:R-:W-:Y:S01]  /*42e0*/  @!PT LDS RZ, [RZ] ;  /* 0x00000000fffff984 */ /* 0x000fe20000000800 */
[----:B------:R1:W-:Y:S01]  /*42f0*/  @!P3 LDGSTS.E.BYPASS.LTC128B.128 [R199+0xb000], desc[UR20][R26.64+0x100] ;  /* 0x0b0001001ac7bfae */ /* 0x0003e2000b901d54 */
[----:B----4-:R-:W-:-:S03]  /*4300*/  @!P4 LEA R8, P1, R4, R8, 0x1 ;  /* 0x000000080408c211 */ /* 0x010fc600078208ff */
        /* <DEDUP_REMOVED lines=20> */
.L_x_353:
[----:B------:R-:W-:Y:S05]  /*4450*/  BSYNC B0 ;  /* 0x0000000000007941 */ /* 0x000fea0003800000 */
.L_x_352:
[----:B------:R-:W0:Y:S02]  /*4460*/  LDGDEPBAR ;  /* 0x00000000000079af */ /* 0x000e240000000000 */
.L_x_351:
[----:B-12---:R-:W-:Y:S01]  /*4470*/  IMAD.U32 R9, RZ, RZ, UR16 ;  /* 0x00000010ff097e24 */ /* 0x006fe2000f8e00ff */
[----:B------:R-:W-:Y:S01]  /*4480*/  LOP3.LUT R219, R3, R214, RZ, 0x3c, !PT ;  /* 0x000000d603db7212 */ /* 0x000fe200078e3cff */
[----:B------:R-:W-:Y:S01]  /*4490*/  IMAD.WIDE.U32 R172, R216, -0x326172a9, RZ ;  /* 0xcd9e8d57d8ac7825 */ /* 0x000fe200078e00ff */
[----:B------:R-:W-:Y:S01]  /*44a0*/  USHF.L.U32 UR5, UR16, 0x1, URZ ;  /* 0x0000000110057899 */ /* 0x000fe2000800063f */
[----:B------:R-:W-:Y:S01]  /*44b0*/  LEA R192, R0, UR4, 0x1 ;  /* 0x0000000400c07c11 */ /* 0x000fe2000f8e08ff */
[----:B------:R-:W-:Y:S01]  /*44c0*/  ULDC UR6, c[0x0][0x2ec] ;  /* 0x0000bb0000067ab9 */ /* 0x000fe20000000800 */
[----:B------:R-:W-:Y:S01]  /*44d0*/  IMAD R9, R9, 0x40, R6 ;  /* 0x0000004009097824 */ /* 0x000fe200078e0206 */
[----:B------:R-:W-:Y:S01]  /*44e0*/  LOP3.LUT R166, R173, R219, RZ, 0x3c, !PT ;  /* 0x000000dbada67212 */ /* 0x000fe200078e3cff */
[----:B------:R-:W-:Y:S01]  /*44f0*/  IMAD.WIDE.U32 R170, R218, -0x2daee0ad, RZ ;  /* 0xd2511f53daaa7825 */ /* 0x000fe200078e00ff */
[----:B------:R-:W-:Y:S03]  /*4500*/  LDSM.16.MT88.4 R124, [R192+0xc000] ;  /* 0x00c00000c07c783b */ /* 0x000fe60000004200 */
[C---:B------:R-:W-:Y:S01]  /*4510*/  VIADD R6, R9.reuse, 0x1 ;  /* 0x0000000109067836 */ /* 0x040fe20000000000 */
[----:B------:R-:W-:Y:S01]  /*4520*/  LDSM.16.MT88.4 R64, [R192+0xe000] ;  /* 0x00e00000c040783b */ /* 0x000fe20000004200 */
[----:B------:R-:W-:-:S02]  /*4530*/  VIADD R4, R9, 0x8 ;  /* 0x0000000809047836 */ /* 0x000fc40000000000 */
[C---:B------:R-:W-:Y:S01]  /*4540*/  VIADD R10, R9.reuse, 0x19 ;  /* 0x00000019090a7836 */ /* 0x040fe20000000000 */
[CC--:B------:R-:W-:Y:S01]  /*4550*/  ISETP.GE.AND P6, PT, R6.reuse, R134.reuse, PT ;  /* 0x000000860600720c */ /* 0x0c0fe20003fc6270 */
[C---:B------:R-:W-:Y:S01]  /*4560*/  VIADD R19, R9.reuse, 0x28 ;  /* 0x0000002809137836 */ /* 0x040fe20000000000 */
[-C--:B------:R-:W-:Y:S01]  /*4570*/  ISETP.GE.AND P2, PT, R6, R133.reuse, PT ;  /* 0x000000850600720c */ /* 0x080fe20003f46270 */
        /* <DEDUP_REMOVED lines=8> */
[----:B------:R-:W-:Y:S01]  /*4600*/  VIADD R6, R9, 0x11 ;  /* 0x0000001109067836 */ /* 0x000fe20000000000 */
[----:B------:R-:W-:Y:S01]  /*4610*/  FSEL R22, R53, -INF , !P3 ;  /* 0xff80000035167808 */ /* 0x000fe20005800000 */
[----:B------:R-:W-:Y:S01]  /*4620*/  VIADD R13, R9, 0x31 ;  /* 0x00000031090d7836 */ /* 0x000fe20000000000 */
[----:B------:R-:W-:Y:S01]  /*4630*/  FSEL R20, R52, -INF , !P4 ;  /* 0xff80000034147808 */ /* 0x000fe20006000000 */
[----:B------:R-:W-:Y:S01]  /*4640*/  VIADD R3, R215, 0xbb67ae85 ;  /* 0xbb67ae85d7037836 */ /* 0x000fe20000000000 */
[-C--:B------:R-:W-:Y:S01]  /*4650*/  ISETP.GE.AND P3, PT, R6, R134.reuse, PT ;  /* 0x000000860600720c */ /* 0x080fe20003f66270 */
[----:B------:R-:W-:Y:S01]  /*4660*/  IMAD.WIDE.U32 R166, R166, -0x2daee0ad, RZ ;  /* 0xd2511f53a6a67825 */ /* 0x000fe200078e00ff */
[-C--:B------:R-:W-:Y:S01]  /*4670*/  ISETP.GE.AND P4, PT, R4, R134.reuse, PT ;  /* 0x000000860400720c */ /* 0x080fe20003f86270 */
[----:B------:R-:W-:Y:S01]  /*4680*/  LDSM.16.MT88.4 R96, [R192+0x10000] ;  /* 0x01000000c060783b */ /* 0x000fe20000004200 */
[----:B------:R-:W-:Y:S01]  /*4690*/  FSEL R16, R49, -INF , !P3 ;  /* 0xff80000031107808 */ /* 0x000fe20005800000 */
[----:B------:R-:W-:Y:S01]  /*46a0*/  VIADD R151, R214, 0x3c6ef372 ;  /* 0x3c6ef372d6977836 */ /* 0x000fe20000000000 */
[-C--:B------:R-:W-:Y:S01]  /*46b0*/  ISETP.GE.AND P3, PT, R9, R134.reuse, PT ;  /* 0x000000860900720c */ /* 0x080fe20003f66270 */
[C---:B------:R-:W-:Y:S01]  /*46c0*/  VIADD R149, R215.reuse, 0x76cf5d0a ;  /* 0x76cf5d0ad7957836 */ /* 0x040fe20000000000 */
[----:B------:R-:W-:Y:S01]  /*46d0*/  FSEL R54, R54, -INF , !P5 ;  /* 0xff80000036367808 */ /* 0x000fe20006800000 */
[----:B------:R-:W-:Y:S01]  /*46e0*/  VIADD R143, R215, 0x32370b8f ;  /* 0x32370b8fd78f7836 */ /* 0x000fe20000000000 */
[----:B------:R-:W-:Y:S01]  /*46f0*/  FSEL R18, R48, -INF , !P4 ;  /* 0xff80000030127808 */ /* 0x000fe20006000000 */
[----:B------:R-:W-:Y:S01]  /*4700*/  VIADD R141, R214, 0xdaa66d2b ;  /* 0xdaa66d2bd68d7836 */ /* 0x000fe20000000000 */
[----:B------:R-:W-:Y:S01]  /*4710*/  ISETP.GE.AND P5, PT, R4, R133, PT ;  /* 0x000000850400720c */ /* 0x000fe20003fa6270 */
[----:B------:R-:W-:Y:S01]  /*4720*/  VIADD R4, R9, 0x18 ;  /* 0x0000001809047836 */ /* 0x000fe20000000000 */
[----:B------:R-:W-:Y:S01]  /*4730*/  FSEL R56, R56, -INF , !P3 ;  /* 0xff80000038387808 */ /* 0x000fe20005800000 */
[----:B------:R-:W-:Y:S01]  /*4740*/  VIADD R139, R214, 0x78dde6e4 ;  /* 0x78dde6e4d68b7836 */ /* 0x000fe20000000000 */
[----:B------:R-:W-:Y:S01]  /*4750*/  FSEL R48, R57, -INF , !P6 ;  /* 0xff80000039307808 */ /* 0x000fe20007000000 */
[C---:B------:R-:W-:Y:S01]  /*4760*/  VIADD R35, R215.reuse, 0xed9eba14 ;  /* 0xed9eba14d7237836 */ /* 0x040fe20000000000 */
[----:B------:R-:W-:Y:S01]  /*4770*/  ISETP.GE.AND P4, PT, R4, R134, PT ;  /* 0x000000860400720c */ /* 0x000fe20003f86270 */
[----:B------:R-:W-:Y:S01]  /*4780*/  VIADD R137, R215, 0xa9066899 ;  /* 0xa9066899d7897836 */ /* 0x000fe20000000000 */
[----:B------:R-:W-:Y:S01]  /*4790*/  FMNMX.FTZ R11, R56, R48, !PT ;  /* 0x00000030380b7209 */ /* 0x000fe20007810000 */
[--C-:B------:R-:W-:Y:S01]  /*47a0*/  IMAD R190, R7, 0x2, R192.reuse ;  /* 0x0000000207be7824 */ /* 0x100fe200078e02c0 */
[----:B------:R-:W-:Y:S01]  /*47b0*/  FSEL R14, R44, -INF , !P4 ;  /* 0xff8000002c0e7808 */ /* 0x000fe20006000000 */
[C---:B------:R-:W-:Y:S01]  /*47c0*/  IMAD R189, R5.reuse, 0x2, R192 ;  /* 0x0000000205bd7824 */ /* 0x040fe200078e02c0 */
[----:B------:R-:W-:Y:S01]  /*47d0*/  FMNMX.FTZ R11, R20, R11, !PT ;  /* 0x0000000b140b7209 */ /* 0x000fe20007810000 */
[----:B------:R-:W-:Y:S01]  /*47e0*/  IMAD R188, R5, 0x2, R190 ;  /* 0x0000000205bc7824 */ /* 0x000fe200078e02be */
[----:B------:R-:W-:Y:S01]  /*47f0*/  ISETP.GE.AND P4, PT, R9, R133, PT ;  /* 0x000000850900720c */ /* 0x000fe20003f86270 */
[----:B------:R-:W-:Y:S01]  /*4800*/  VIADD R207, R214, 0x1715609d ;  /* 0x1715609dd6cf7836 */ /* 0x000fe20000000000 */
[----:B------:R-:W-:Y:S01]  /*4810*/  FMNMX.FTZ R11, R22, R11, !PT ;  /* 0x0000000b160b7209 */ /* 0x000fe20007810000 */
[----:B------:R-:W-:Y:S01]  /*4820*/  VIADD R201, R215, 0x646e171e ;  /* 0x646e171ed7c97836 */ /* 0x000fe20000000000 */
[----:B------:R-:W-:Y:S01]  /*4830*/  FSEL R52, R55, -INF , !P1 ;  /* 0xff80000037347808 */ /* 0x000fe20004800000 */
[----:B------:R-:W-:Y:S01]  /*4840*/  LDSM.16.MT88.4 R72, [R190+0xe000] ;  /* 0x00e00000be48783b */ /* 0x000fe20000004200 */
[----:B------:R-:W-:-:S02]  /*4850*/  ISETP.GE.AND P1, PT, R6, R133, PT ;  /* 0x000000850600720c */ /* 0x000fc40003f26270 */
[----:B------:R-:W-:Y:S01]  /*4860*/  FSEL R26, R59, -INF , !P2 ;  /* 0xff8000003b1a7808 */ /* 0x000fe20005000000 */
[----:B------:R-:W-:Y:S01]  /*4870*/  LDSM.16.MT88.4 R88, [R188+0xe000] ;  /* 0x00e00000bc58783b */ /* 0x000fe20000004200 */
[----:B------:R-:W-:Y:S02]  /*4880*/  FSEL R58, R58, -INF , !P4 ;  /* 0xff8000003a3a7808 */ /* 0x000fe40006000000 */
[----:B------:R-:W-:Y:S01]  /*4890*/  FMNMX.FTZ R23, R18, R11, !PT ;  /* 0x0000000b12177209 */ /* 0x000fe20007810000 */
[C---:B------:R-:W-:Y:S01]  /*48a0*/  VIADD R11, R9.reuse, 0x38 ;  /* 0x00000038090b7836 */ /* 0x040fe20000000000 */
[----:B------:R-:W-:Y:S01]  /*48b0*/  FSEL R6, R50, -INF , !P5 ;  /* 0xff80000032067808 */ /* 0x000fe20006800000 */
[----:B------:R-:W-:Y:S01]  /*48c0*/  LDSM.16.MT88.4 R80, [R189+0xe000] ;  /* 0x00e00000bd50783b */ /* 0x000fe20000004200 */
[----:B------:R-:W-:Y:S01]  /*48d0*/  ISETP.GE.AND P5, PT, R4, R133, PT ;  /* 0x000000850400720c */ /* 0x000fe20003fa6270 */
[----:B------:R-:W-:Y:S01]  /*48e0*/  VIADD R4, R9, 0x20 ;  /* 0x0000002009047836 */ /* 0x000fe20000000000 */
[----:B------:R-:W-:Y:S01]  /*48f0*/  FSEL R8, R51, -INF , !P1 ;  /* 0xff80000033087808 */ /* 0x000fe20004800000 */
[----:B------:R-:W-:Y:S01]  /*4900*/  LDSM.16.MT88.4 R104, [R190+0x10000] ;  /* 0x01000000be68783b */ /* 0x000fe20000004200 */
[----:B------:R-:W-:-:S02]  /*4910*/  FMNMX.FTZ R21, R58, R26, !PT ;  /* 0x0000001a3a157209 */ /* 0x000fc40007810000 */
[-C--:B------:R-:W-:Y:S01]  /*4920*/  ISETP.GE.AND P1, PT, R10, R134.reuse, PT ;  /* 0x000000860a00720c */ /* 0x080fe20003f26270 */
[----:B------:R-:W-:Y:S01]  /*4930*/  LDSM.16.MT88.4 R108, [R189+0x10000] ;  /* 0x01000000bd6c783b */ /* 0x000fe20000004200 */
[----:B------:R-:W-:Y:S02]  /*4940*/  FMNMX.FTZ R23, R16, R23, !PT ;  /* 0x0000001710177209 */ /* 0x000fe40007810000 */
[----:B------:R-:W-:Y:S01]  /*4950*/  ISETP.GE.AND P3, PT, R10, R133, PT ;  /* 0x000000850a00720c */ /* 0x000fe20003f66270 */
[C---:B------:R-:W-:Y:S01]  /*4960*/  VIADD R10, R9.reuse, 0x21 ;  /* 0x00000021090a7836 */ /* 0x040fe20000000000 */
[----:B------:R-:W-:Y:S01]  /*4970*/  FMNMX.FTZ R21, R54, R21, !PT ;  /* 0x0000001536157209 */ /* 0x000fe20007810000 */
[----:B------:R-:W-:Y:S01]  /*4980*/  VIADD R9, R9, 0x39 ;  /* 0x0000003909097836 */ /* 0x000fe20000000000 */
[----:B------:R-:W-:Y:S02]  /*4990*/  ISETP.GE.AND P6, PT, R4, R134, PT ;  /* 0x000000860400720c */ /* 0x000fe40003fc6270 */
[----:B------:R-:W-:-:S02]  /*49a0*/  FSEL R12, R45, -INF , !P1 ;  /* 0xff8000002d0c7808 */ /* 0x000fc40004800000 */
[----:B------:R-:W-:Y:S02]  /*49b0*/  FMNMX.FTZ R23, R14, R23, !PT ;  /* 0x000000170e177209 */ /* 0x000fe40007810000 */
[----:B------:R-:W-:Y:S02]  /*49c0*/  ISETP.GE.AND P2, PT, R4, R133, PT ;  /* 0x000000850400720c */ /* 0x000fe40003f46270 */
[----:B------:R-:W-:Y:S02]  /*49d0*/  FSEL R4, R46, -INF , !P5 ;  /* 0xff8000002e047808 */ /* 0x000fe40006800000 */
[----:B------:R-:W-:Y:S02]  /*49e0*/  FMNMX.FTZ R21, R52, R21, !PT ;  /* 0x0000001534157209 */ /* 0x000fe40007810000 */
        /* <DEDUP_REMOVED lines=9> */
[----:B------:R-:W-:Y:S02]  /*4a80*/  FMNMX.FTZ R21, R8, R21, !PT ;  /* 0x0000001508157209 */ /* 0x000fe40007810000 */
[----:B------:R-:W-:Y:S02]  /*4a90*/  ISETP.GE.AND P4, PT, R17, R134, PT ;  /* 0x000000861100720c */ /* 0x000fe40003f86270 */
[----:B------:R-:W-:Y:S02]  /*4aa0*/  FSEL R142, R36, -INF , !P3 ;  /* 0xff800000248e7808 */ /* 0x000fe40005800000 */
[----:B------:R-:W-:Y:S02]  /*4ab0*/  FMNMX.FTZ R23, R148, R23, !PT ;  /* 0x0000001794177209 */ /* 0x000fe40007810000 */
[----:B------:R-:W-:-:S02]  /*4ac0*/  FMNMX.FTZ R21, R4, R21, !PT ;  /* 0x0000001504157209 */ /* 0x000fc40007810000 */
[-C--:B------:R-:W-:Y:S02]  /*4ad0*/  ISETP.GE.AND P3, PT, R15, R134.reuse, PT ;  /* 0x000000860f00720c */ /* 0x080fe40003f66270 */
[----:B------:R-:W-:Y:S02]  /*4ae0*/  FSEL R140, R37, -INF , !P4 ;  /* 0xff800000258c7808 */ /* 0x000fe40006000000 */
[----:B------:R-:W-:Y:S02]  /*4af0*/  FMNMX.FTZ R23, R142, R23, !PT ;  /* 0x000000178e177209 */ /* 0x000fe40007810000 */
[----:B------:R-:W-:Y:S02]  /*4b00*/  FSEL R138, R42, -INF , !P2 ;  /* 0xff8000002a8a7808 */ /* 0x000fe40005000000 */
[----:B------:R-:W-:Y:S02]  /*4b10*/  FMNMX.FTZ R21, R10, R21, !PT ;  /* 0x000000150a157209 */ /* 0x000fe40007810000 */
[----:B------:R-:W-:-:S02]  /*4b20*/  ISETP.GE.AND P4, PT, R13, R134, PT ;  /* 0x000000860d00720c */ /* 0x000fc40003f86270 */
[----:B------:R-:W-:Y:S02]  /*4b30*/  FSEL R232, R232, -INF , !P3 ;  /* 0xff800000e8e87808 */ /* 0x000fe40005800000 */
[----:B------:R-:W-:Y:S02]  /*4b40*/  FMNMX.FTZ R23, R140, R23, !PT ;  /* 0x000000178c177209 */ /* 0x000fe40007810000 */
[----:B------:R-:W-:Y:S02]  /*4b50*/  ISETP.GE.AND P2, PT, R19, R133, PT ;  /* 0x000000851300720c */ /* 0x000fe40003f46270 */
[----:B------:R-:W-:Y:S02]  /*4b60*/  FSEL R136, R43, -INF , !P1 ;  /* 0xff8000002b887808 */ /* 0x000fe40004800000 */
[----:B------:R-:W-:Y:S01]  /*4b70*/  FMNMX.FTZ R21, R138, R21, !PT ;  /* 0x000000158a157209 */ /* 0x000fe20007810000 */
[----:B------:R-:W-:Y:S01]  /*4b80*/  LDSM.16.MT88.4 R40, [R190+0xc000] ;  /* 0x00c00000be28783b */ /* 0x000fe20000004200 */
[----:B------:R-:W-:-:S02]  /*4b90*/  ISETP.GE.AND P3, PT, R11, R134, PT ;  /* 0x000000860b00720c */ /* 0x000fc40003f66270 */
[----:B------:R-:W-:Y:S02]  /*4ba0*/  FSEL R230, R233, -INF , !P4 ;  /* 0xff800000e9e67808 */ /* 0x000fe40006000000 */
[----:B------:R-:W-:Y:S02]  /*4bb0*/  FMNMX.FTZ R23, R232, R23, !PT ;  /* 0x00000017e8177209 */ /* 0x000fe40007810000 */
[----:B------:R-:W-:Y:S02]  /*4bc0*/  ISETP.GE.AND P1, PT, R17, R133, PT ;  /* 0x000000851100720c */ /* 0x000fe40003f26270 */
        /* <DEDUP_REMOVED lines=8> */
[----:B------:R-:W-:-:S02]  /*4c50*/  FSEL R222, R29, -INF , !P4 ;  /* 0xff8000001dde7808 */ /* 0x000fc40006000000 */
[----:B------:R-:W-:Y:S02]  /*4c60*/  FMNMX.FTZ R23, R224, R23, !PT ;  /* 0x00000017e0177209 */ /* 0x000fe40007810000 */
[----:B------:R-:W-:Y:S02]  /*4c70*/  ISETP.GE.AND P1, PT, R13, R133, PT ;  /* 0x000000850d00720c */ /* 0x000fe40003f26270 */
[----:B------:R-:W-:Y:S02]  /*4c80*/  FSEL R220, R234, -INF , !P2 ;  /* 0xff800000eadc7808 */ /* 0x000fe40005000000 */
[----:B------:R-:W-:Y:S02]  /*4c90*/  FMNMX.FTZ R21, R32, R21, !PT ;  /* 0x0000001520157209 */ /* 0x000fe40007810000 */
[----:B------:R-:W-:Y:S02]  /*4ca0*/  FMNMX.FTZ R19, R222, R23, !PT ;  /* 0x00000017de137209 */ /* 0x000fe40007810000 */
[----:B------:R-:W-:-:S02]  /*4cb0*/  ISETP.GE.AND P2, PT, R11, R133, PT ;  /* 0x000000850b00720c */ /* 0x000fc40003f46270 */
[----:B------:R-:W-:Y:S01]  /*4cc0*/  FSEL R206, R235, -INF , !P1 ;  /* 0xff800000ebce7808 */ /* 0x000fe20004800000 */
[----:B------:R-:W1:Y:S01]  /*4cd0*/  SHFL.BFLY PT, R24, R19, 0x2, 0x1f ;  /* 0x0c401f0013187f89 */ /* 0x000e6200000e0000 */
[----:B------:R-:W-:Y:S02]  /*4ce0*/  FMNMX.FTZ R21, R220, R21, !PT ;  /* 0x00000015dc157209 */ /* 0x000fe40007810000 */
[----:B------:R-:W-:Y:S02]  /*4cf0*/  ISETP.GE.AND P1, PT, R9, R133, PT ;  /* 0x000000850900720c */ /* 0x000fe40003f26270 */
[----:B------:R-:W-:Y:S02]  /*4d00*/  FSEL R202, R30, -INF , !P2 ;  /* 0xff8000001eca7808 */ /* 0x000fe40005000000 */
[----:B------:R-:W-:Y:S02]  /*4d10*/  FMNMX.FTZ R21, R206, R21, !PT ;  /* 0x00000015ce157209 */ /* 0x000fe40007810000 */
[----:B------:R-:W-:-:S02]  /*4d20*/  FSEL R200, R31, -INF , !P1 ;  /* 0xff8000001fc87808 */ /* 0x000fc40004800000 */
[----:B------:R-:W-:Y:S02]  /*4d30*/  FMNMX.FTZ R13, R202, R21, !PT ;  /* 0x00000015ca0d7209 */ /* 0x000fe40007810000 */
[----:B------:R-:W-:Y:S01]  /*4d40*/  LOP3.LUT R9, R171, UR5, R215, 0x96, !PT ;  /* 0x00000005ab097c12 */ /* 0x000fe2000f8e96d7 */
[----:B------:R-:W-:Y:S01]  /*4d50*/  UIADD3 UR5, UR5, 0x1, URZ ;  /* 0x0000000105057890 */ /* 0x000fe2000fffe03f */
[----:B------:R-:W-:Y:S02]  /*4d60*/  FMNMX.FTZ R13, R200, R13, !PT ;  /* 0x0000000dc80d7209 */ /* 0x000fe40007810000 */
[----:B------:R-:W-:Y:S01]  /*4d70*/  LOP3.LUT R3, R167, R170, R3, 0x96, !PT ;  /* 0x000000aaa7037212 */ /* 0x000fe200078e9603 */
[----:B------:R-:W-:Y:S02]  /*4d80*/  IMAD.WIDE.U32 R30, R9, -0x326172a9, RZ ;  /* 0xcd9e8d57091e7825 */ /* 0x000fe400078e00ff */
[----:B------:R-:W2:Y:S01]  /*4d90*/  SHFL.BFLY PT, R28, R13, 0x2, 0x1f ;  /* 0x0c401f000d1c7f89 */ /* 0x000ea200000e0000 */
[----:B------:R-:W-:Y:S01]  /*4da0*/  LOP3.LUT R171, R171, UR5, R215, 0x96, !PT ;  /* 0x00000005abab7c12 */ /* 0x000fe2000f8e96d7 */
[----:B------:R-:W-:Y:S01]  /*4db0*/  VIADD R167, R214, 0x9e3779b9 ;  /* 0x9e3779b9d6a77836 */ /* 0x000fe20000000000 */
[----:B-1----:R-:W-:Y:S01]  /*4dc0*/  FMNMX.FTZ R11, R19, R24, !PT ;  /* 0x00000018130b7209 */ /* 0x002fe20007810000 */
[----:B------:R-:W-:-:S03]  /*4dd0*/  IMAD.WIDE.U32 R168, R3, -0x326172a9, RZ ;  /* 0xcd9e8d5703a87825 */ /* 0x000fc600078e00ff */
[----:B------:R-:W-:Y:S01]  /*4de0*/  LOP3.LUT R9, R31, R172, R167, 0x96, !PT ;  /* 0x000000ac1f097212 */ /* 0x000fe200078e96a7 */
[----:B------:R-:W1:Y:S01]  /*4df0*/  SHFL.BFLY PT, R132, R11, 0x1, 0x1f ;  /* 0x0c201f000b847f89 */ /* 0x000e6200000e0000 */
[----:B------:R-:W-:Y:S01]  /*4e00*/  LOP3.LUT R30, R169, R30, R151, 0x96, !PT ;  /* 0x0000001ea91e7212 */ /* 0x000fe200078e9697 */
[----:B------:R-:W-:Y:S02]  /*4e10*/  IMAD R170, R2, 0x10000, R2 ;  /* 0x0001000002aa7824 */ /* 0x000fe400078e0202 */
[----:B------:R-:W-:-:S04]  /*4e20*/  IMAD.WIDE.U32 R24, R9, -0x2daee0ad, RZ ;  /* 0xd2511f5309187825 */ /* 0x000fc800078e00ff */
[----:B------:R-:W-:Y:S01]  /*4e30*/  IMAD.WIDE.U32 R30, R30, -0x2daee0ad, RZ ;  /* 0xd2511f531e1e7825 */ /* 0x000fe200078e00ff */
[----:B------:R-:W-:-:S04]  /*4e40*/  LOP3.LUT R9, R25, R166, R149, 0x96, !PT ;  /* 0x000000a619097212 */ /* 0x000fc800078e9695 */
[----:B------:R-:W-:Y:S01]  /*4e50*/  LOP3.LUT R24, R31, R24, R143, 0x96, !PT ;  /* 0x000000181f187212 */ /* 0x000fe200078e968f */
[----:B------:R-:W-:Y:S01]  /*4e60*/  IMAD.WIDE.U32 R36, R9, -0x326172a9, RZ ;  /* 0xcd9e8d5709247825 */ /* 0x000fe200078e00ff */
[----:B--2---:R-:W-:-:S03]  /*4e70*/  FMNMX.FTZ R28, R13, R28, !PT ;  /* 0x0000001c0d1c7209 */ /* 0x004fc60007810000 */
[----:B------:R-:W-:Y:S01]  /*4e80*/  IMAD.WIDE.U32 R24, R24, -0x326172a9, RZ ;  /* 0xcd9e8d5718187825 */ /* 0x000fe200078e00ff */
[----:B------:R-:W-:Y:S01]  /*4e90*/  LOP3.LUT R9, R37, R168, R141, 0x96, !PT ;  /* 0x000000a825097212 */ /* 0x000fe200078e968d */
[----:B------:R-:W2:Y:S03]  /*4ea0*/  SHFL.BFLY PT, R3, R28, 0x1, 0x1f ;  /* 0x0c201f001c037f89 */ /* 0x000ea600000e0000 */
[----:B------:R-:W-:Y:S02]  /*4eb0*/  LOP3.LUT R21, R25, R36, R139, 0x96, !PT ;  /* 0x0000002419157212 */ /* 0x000fe400078e968b */
[----:B-1----:R-:W-:-:S04]  /*4ec0*/  FMNMX.FTZ R132, R11, R132, !PT ;  /* 0x000000840b847209 */ /* 0x002fc80007810000 */
[C---:B------:R-:W-:Y:S01]  /*4ed0*/  FSETP.NEU.FTZ.AND P1, PT, R132.reuse, -INF , PT ;  /* 0xff8000008400780b */ /* 0x040fe20003f3d000 */
[----:B------:R-:W-:-:S05]  /*4ee0*/  FMUL.FTZ R203, R132, UR6 ;  /* 0x0000000684cb7c20 */ /* 0x000fca0008410000 */
[----:B------:R-:W-:-:S05]  /*4ef0*/  FSEL R203, R203, RZ, P1 ;  /* 0x000000ffcbcb7208 */ /* 0x000fca0000800000 */
[----:B------:R-:W-:Y:S01]  /*4f00*/  FFMA.FTZ R161, R20, UR6, -R203 ;  /* 0x0000000614a17c23 */ /* 0x000fe200080108cb */
[----:B------:R-:W-:-:S04]  /*4f10*/  IMAD.WIDE.U32 R20, R21, -0x2daee0ad, RZ ;  /* 0xd2511f5315147825 */ /* 0x000fc800078e00ff */
[--C-:B------:R-:W-:Y:S01]  /*4f20*/  FFMA.FTZ R158, R22, UR6, -R203.reuse ;  /* 0x00000006169e7c23 */ /* 0x100fe200080108cb */
[----:B------:R-:W-:Y:S01]  /*4f30*/  FFMA.FTZ R163, R56, UR6, -R203 ;  /* 0x0000000638a37c23 */ /* 0x000fe200080108cb */
[----:B--2---:R-:W-:Y:S01]  /*4f40*/  FMNMX.FTZ R3, R28, R3, !PT ;  /* 0x000000031c037209 */ /* 0x004fe20007810000 */
[----:B------:R-:W-:-:S04]  /*4f50*/  IMAD.WIDE.U32 R28, R9, -0x2daee0ad, RZ ;  /* 0xd2511f53091c7825 */ /* 0x000fc800078e00ff */
[----:B------:R-:W-:Y:S01]  /*4f60*/  FFMA.FTZ R162, R48, UR6, -R203 ;  /* 0x0000000630a27c23 */ /* 0x000fe200080108cb */
[----:B------:R-:W-:Y:S01]  /*4f70*/  MUFU.EX2 R161, R161 ;  /* 0x000000a100a17308 */ /* 0x000fe20000000800 */
[C---:B------:R-:W-:Y:S01]  /*4f80*/  FSETP.NEU.FTZ.AND P1, PT, R3.reuse, -INF , PT ;  /* 0xff8000000300780b */ /* 0x040fe20003f3d000 */
[----:B------:R-:W-:Y:S01]  /*4f90*/  FMUL.FTZ R175, R3, UR6 ;  /* 0x0000000603af7c20 */ /* 0x000fe20008410000 */
[----:B------:R-:W-:Y:S01]  /*4fa0*/  LOP3.LUT R23, R29, R30, R35, 0x96, !PT ;  /* 0x0000001e1d177212 */ /* 0x000fe200078e9623 */
[----:B------:R-:W1:Y:S01]  /*4fb0*/  LDSM.16.MT88.4 R48, [R189+0xc000] ;  /* 0x00c00000bd30783b */ /* 0x000e620000004200 */
[----:B------:R-:W-:Y:S01]  /*4fc0*/  LOP3.LUT R9, R21, R28, R137, 0x96, !PT ;  /* 0x0000001c15097212 */ /* 0x000fe200078e9689 */
[--C-:B------:R-:W-:Y:S01]  /*4fd0*/  FFMA.FTZ R153, R14, UR6, -R203.reuse ;  /* 0x000000060e997c23 */ /* 0x100fe200080108cb */
[----:B------:R-:W-:Y:S01]  /*4fe0*/  FSEL R175, R175, RZ, P1 ;  /* 0x000000ffafaf7208 */ /* 0x000fe20000800000 */
[----:B------:R-:W-:Y:S01]  /*4ff0*/  IMAD.WIDE.U32 R22, R23, -0x326172a9, RZ ;  /* 0xcd9e8d5717167825 */ /* 0x000fe200078e00ff */
[----:B------:R-:W-:Y:S03]  /*5000*/  MUFU.EX2 R163, R163 ;  /* 0x000000a300a37308 */ /* 0x000fe60000000800 */
[--C-:B------:R-:W-:Y:S01]  /*5010*/  FFMA.FTZ R157, R18, UR6, -R203.reuse ;  /* 0x00000006129d7c23 */ /* 0x100fe200080108cb */
[----:B------:R-:W-:Y:S01]  /*5020*/  FFMA.FTZ R154, R16, UR6, -R203 ;  /* 0x00000006109a7c23 */ /* 0x000fe200080108cb */
[----:B------:R-:W-:-:S04]  /*5030*/  IMAD.WIDE.U32 R30, R9, -0x326172a9, RZ ;  /* 0xcd9e8d57091e7825 */ /* 0x000fc800078e00ff */
[--C-:B------:R-:W-:Y:S01]  /*5040*/  FFMA.FTZ R165, R26, UR6, -R175.reuse ;  /* 0x000000061aa57c23 */ /* 0x100fe200080108af */
[----:B------:R-:W-:Y:S01]  /*5050*/  FFMA.FTZ R164, R58, UR6, -R175 ;  /* 0x000000063aa47c23 */ /* 0x000fe200080108af */
[----:B------:R-:W-:Y:S01]  /*5060*/  LOP3.LUT R14, R23, R24, R207, 0x96, !PT ;  /* 0x00000018170e7212 */ /* 0x000fe200078e96cf */
[----:B------:R-:W-:Y:S01]  /*5070*/  FFMA.FTZ R160, R54, UR6, -R175 ;  /* 0x0000000636a07c23 */ /* 0x000fe200080108af */
[----:B------:R-:W-:Y:S01]  /*5080*/  LOP3.LUT R22, R31, R22, R33, 0x96, !PT ;  /* 0x000000161f167212 */ /* 0x000fe200078e9621 */
[----:B------:R-:W2:Y:S01]  /*5090*/  MUFU.EX2 R162, R162 ;  /* 0x000000a200a27308 */ /* 0x000ea20000000800 */
[----:B------:R-:W-:Y:S01]  /*50a0*/  LOP3.LUT R9, R30, 0xffff, RZ, 0xc0, !PT ;  /* 0x0000ffff1e097812 */ /* 0x000fe200078ec0ff */
[----:B------:R-:W-:Y:S01]  /*50b0*/  FFMA.FTZ R159, R52, UR6, -R175 ;  /* 0x00000006349f7c23 */ /* 0x000fe200080108af */
[----:B------:R-:W-:Y:S01]  /*50c0*/  LOP3.LUT R26, R22, 0xffff, RZ, 0xc0, !PT ;  /* 0x0000ffff161a7812 */ /* 0x000fe200078ec0ff */
[----:B------:R-:W-:Y:S01]  /*50d0*/  IMAD.WIDE.U32 R14, R14, -0x2daee0ad, RZ ;  /* 0xd2511f530e0e7825 */ /* 0x000fe200078e00ff */
[----:B------:R-:W-:-:S03]  /*50e0*/  LOP3.LUT R5, R22, 0xff, RZ, 0xc0, !PT ;  /* 0x000000ff16057812 */ /* 0x000fc600078ec0ff */
[--C-:B------:R-:W-:Y:S01]  /*50f0*/  FFMA.FTZ R156, R6, UR6, -R175.reuse ;  /* 0x00000006069c7c23 */ /* 0x100fe200080108af */
[----:B------:R-:W-:Y:S01]  /*5100*/  SHF.R.U32.HI R26, RZ, 0x8, R26 ;  /* 0x00000008ff1a7819 */ /* 0x000fe2000001161a */
[----:B------:R-:W3:Y:S01]  /*5110*/  MUFU.EX2 R158, R158 ;  /* 0x0000009e009e7308 */ /* 0x000ee20000000800 */
[----:B------:R-:W-:Y:S01]  /*5120*/  LOP3.LUT R0, R30, 0xff, RZ, 0xc0, !PT ;  /* 0x000000ff1e007812 */ /* 0x000fe200078ec0ff */
[--C-:B------:R-:W-:Y:S01]  /*5130*/  FFMA.FTZ R152, R4, UR6, -R175.reuse ;  /* 0x0000000604987c23 */ /* 0x100fe200080108af */
[----:B------:R-:W-:Y:S01]  /*5140*/  PRMT R5, R5, 0x5410, R26 ;  /* 0x0000541005057816 */ /* 0x000fe2000000001a */
[----:B------:R-:W-:Y:S01]  /*5150*/  FFMA.FTZ R135, R10, UR6, -R175 ;  /* 0x000000060a877c23 */ /* 0x000fe200080108af */
[----:B------:R-:W-:Y:S01]  /*5160*/  SHF.R.U32.HI R7, RZ, 0x8, R9 ;  /* 0x00000008ff077819 */ /* 0x000fe20000011609 */
[--C-:B------:R-:W-:Y:S01]  /*5170*/  FFMA.FTZ R155, R8, UR6, -R175.reuse ;  /* 0x00000006089b7c23 */ /* 0x100fe200080108af */
[--C-:B------:R-:W-:Y:S01]  /*5180*/  SHF.R.U32.HI R113, RZ, 0x10, R22.reuse ;  /* 0x00000010ff717819 */ /* 0x100fe20000011616 */
[----:B------:R-:W-:Y:S01]  /*5190*/  MUFU.EX2 R164, R164 ;  /* 0x000000a400a47308 */ /* 0x000fe20000000800 */
[--C-:B------:R-:W-:Y:S01]  /*51a0*/  HSET2.LE.AND R112, R5, R170.reuse, PT ;  /* 0x000000aa05707233 */ /* 0x100fe20003803000 */
[----:B------:R-:W4:Y:S01]  /*51b0*/  LDSM.16.MT88.4 R56, [R188+0xc000] ;  /* 0x00c00000bc38783b */ /* 0x000f220000004200 */
[----:B--2---:R-:W-:Y:S01]  /*51c0*/  F2FP.BF16.F32.PACK_AB R5, R162, R163 ;  /* 0x000000a3a205723e */ /* 0x004fe200000010ff */
[----:B------:R-:W-:Y:S01]  /*51d0*/  FFMA.FTZ R174, R138, UR6, -R175 ;  /* 0x000000068aae7c23 */ /* 0x000fe200080108af */
[----:B------:R-:W-:Y:S01]  /*51e0*/  SHF.R.U32.HI R22, RZ, 0x18, R22 ;  /* 0x00000018ff167819 */ /* 0x000fe20000011616 */
[----:B------:R-:W-:Y:S01]  /*51f0*/  LDSM.16.MT88.4 R16, [R192+0xc800] ;  /* 0x00c80000c010783b */ /* 0x000fe20000004200 */
[----:B------:R-:W-:Y:S01]  /*5200*/  LOP3.LUT R113, R113, 0xff, RZ, 0xc0, !PT ;  /* 0x000000ff71717812 */ /* 0x000fe200078ec0ff */
[----:B------:R-:W2:Y:S01]  /*5210*/  MUFU.EX2 R165, R165 ;  /* 0x000000a500a57308 */ /* 0x000ea20000000800 */
[----:B------:R-:W-:Y:S01]  /*5220*/  PRMT R7, R0, 0x5410, R7 ;  /* 0x0000541000077816 */ /* 0x000fe20000000007 */
[----:B------:R-:W-:Y:S01]  /*5230*/  LDSM.16.MT88.4 R24, [R190+0xc800] ;  /* 0x00c80000be18783b */ /* 0x000fe20000004200 */
[----:B------:R-:W-:Y:S01]  /*5240*/  LOP3.LUT R112, R112, R5, RZ, 0xc0, !PT ;  /* 0x0000000570707212 */ /* 0x000fe200078ec0ff */
[----:B------:R-:W-:Y:S01]  /*5250*/  FFMA.FTZ R173, R34, UR6, -R175 ;  /* 0x0000000622ad7c23 */ /* 0x000fe200080108af */
[----:B------:R-:W-:Y:S01]  /*5260*/  SHF.R.U32.HI R28, RZ, 0x10, R30 ;  /* 0x00000010ff1c7819 */ /* 0x000fe2000001161e */
[----:B------:R-:W-:Y:S01]  /*5270*/  FFMA.FTZ R221, R222, UR6, -R203 ;  /* 0x00000006dedd7c23 */ /* 0x000fe200080108cb */
[----:B------:R-:W-:Y:S01]  /*5280*/  LOP3.LUT R5, R14, 0xffff, RZ, 0xc0, !PT ;  /* 0x0000ffff0e057812 */ /* 0x000fe200078ec0ff */
[----:B------:R-:W-:Y:S01]  /*5290*/  MUFU.EX2 R160, R160 ;  /* 0x000000a000a07308 */ /* 0x000fe20000000800 */
[----:B------:R-:W-:Y:S01]  /*52a0*/  PRMT R113, R113, 0x5410, R22 ;  /* 0x0000541071717816 */ /* 0x000fe20000000016 */
[----:B------:R-:W-:Y:S01]  /*52b0*/  FFMA.FTZ R217, R200, UR6, -R175 ;  /* 0x00000006c8d97c23 */ /* 0x000fe200080108af */
[----:B------:R-:W-:Y:S01]  /*52c0*/  HSET2.LE.AND R114, R7, R170, PT ;  /* 0x000000aa07727233 */ /* 0x000fe20003803000 */
[----:B------:R-:W-:Y:S01]  /*52d0*/  FADD.FTZ R162, R163, R162 ;  /* 0x000000a2a3a27221 */ /* 0x000fe20000010000 */
[----:B------:R-:W-:-:S02]  /*52e0*/  SHF.R.U32.HI R115, RZ, 0x18, R30 ;  /* 0x00000018ff737819 */ /* 0x000fc4000001161e */
[----:B------:R-:W-:Y:S01]  /*52f0*/  LOP3.LUT R28, R28, 0xff, RZ, 0xc0, !PT ;  /* 0x000000ff1c1c7812 */ /* 0x000fe200078ec0ff */
[----:B------:R-:W5:Y:S01]  /*5300*/  MUFU.EX2 R159, R159 ;  /* 0x0000009f009f7308 */ /* 0x000f620000000800 */
[----:B---3--:R-:W-:Y:S01]  /*5310*/  F2FP.BF16.F32.PACK_AB R7, R158, R161 ;  /* 0x000000a19e07723e */ /* 0x008fe200000010ff */
[----:B------:R-:W-:Y:S01]  /*5320*/  FADD.FTZ R161, R161, R162 ;  /* 0x000000a2a1a17221 */ /* 0x000fe20000010000 */
[----:B------:R-:W-:Y:S02]  /*5330*/  SHF.R.U32.HI R6, RZ, 0x8, R5 ;  /* 0x00000008ff067819 */ /* 0x000fe40000011605 */
[----:B------:R-:W-:Y:S01]  /*5340*/  LOP3.LUT R21, R14, 0xff, RZ, 0xc0, !PT ;  /* 0x000000ff0e157812 */ /* 0x000fe200078ec0ff */
[----:B------:R-:W-:Y:S01]  /*5350*/  FADD.FTZ R158, R158, R161 ;  /* 0x000000a19e9e7221 */ /* 0x000fe20000010000 */
[----:B------:R-:W-:Y:S01]  /*5360*/  HSET2.LE.AND R113, R113, R170, PT ;  /* 0x000000aa71717233 */ /* 0x000fe20003803000 */
[----:B------:R-:W-:Y:S01]  /*5370*/  MUFU.EX2 R157, R157 ;  /* 0x0000009d009d7308 */ /* 0x000fe20000000800 */
[----:B------:R-:W-:-:S02]  /*5380*/  PRMT R115, R28, 0x5410, R115 ;  /* 0x000054101c737816 */ /* 0x000fc40000000073 */
[----:B--2---:R-:W-:Y:S01]  /*5390*/  F2FP.BF16.F32.PACK_AB R0, R165, R164 ;  /* 0x000000a4a500723e */ /* 0x004fe200000010ff */
[----:B------:R-:W-:Y:S01]  /*53a0*/  LDSM.16.MT88.4 R28, [R188+0x10000] ;  /* 0x01000000bc1c783b */ /* 0x000fe20000004200 */
[----:B------:R-:W-:Y:S01]  /*53b0*/  LOP3.LUT R114, R114, R7, RZ, 0xc0, !PT ;  /* 0x0000000772727212 */ /* 0x000fe200078ec0ff */
[----:B------:R-:W-:Y:S01]  /*53c0*/  FADD.FTZ R165, R164, R165 ;  /* 0x000000a5a4a57221 */ /* 0x000fe20000010000 */
[----:B------:R-:W-:Y:S01]  /*53d0*/  PRMT R21, R21, 0x5410, R6 ;  /* 0x0000541015157816 */ /* 0x000fe20000000006 */
[----:B------:R-:W-:Y:S01]  /*53e0*/  MUFU.EX2 R154, R154 ;  /* 0x0000009a009a7308 */ /* 0x000fe20000000800 */
[----:B------:R-:W2:Y:S01]  /*53f0*/  LDSM.16.MT88.4 R4, [R189+0xc800] ;  /* 0x00c80000bd04783b */ /* 0x000ea20000004200 */
[----:B------:R-:W-:Y:S01]  /*5400*/  LOP3.LUT R113, R113, R0, RZ, 0xc0, !PT ;  /* 0x0000000071717212 */ /* 0x000fe200078ec0ff */
[----:B------:R-:W-:Y:S01]  /*5410*/  FFMA.FTZ R0, R12, UR6, -R203 ;  /* 0x000000060c007c23 */ /* 0x000fe200080108cb */
[----:B------:R-:W-:Y:S02]  /*5420*/  HSET2.LE.AND R115, R115, R170, PT ;  /* 0x000000aa73737233 */ /* 0x000fe40003803000 */
[----:B-----5:R-:W-:Y:S01]  /*5430*/  F2FP.BF16.F32.PACK_AB R22, R159, R160 ;  /* 0x000000a09f16723e */ /* 0x020fe200000010ff */
[----:B------:R-:W-:Y:S01]  /*5440*/  FADD.FTZ R160, R160, R165 ;  /* 0x000000a5a0a07221 */ /* 0x000fe20000010000 */
[----:B------:R-:W-:Y:S01]  /*5450*/  LOP3.LUT R11, R15, R20, R201, 0x96, !PT ;  /* 0x000000140f0b7212 */ /* 0x000fe200078e96c9 */
[----:B------:R-:W-:Y:S01]  /*5460*/  MUFU.EX2 R153, R153 ;  /* 0x0000009900997308 */ /* 0x000fe20000000800 */
[----:B------:R-:W-:Y:S01]  /*5470*/  LOP3.LUT R115, R115, R22, RZ, 0xc0, !PT ;  /* 0x0000001673737212 */ /* 0x000fe200078ec0ff */
[----:B------:R-:W-:Y:S01]  /*5480*/  FADD.FTZ R159, R159, R160 ;  /* 0x000000a09f9f7221 */ /* 0x000fe20000010000 */
[----:B------:R-:W-:-:S02]  /*5490*/  SHF.R.U32.HI R20, RZ, 0x10, R14 ;  /* 0x00000010ff147819 */ /* 0x000fc4000001160e */
[C---:B------:R-:W-:Y:S02]  /*54a0*/  LOP3.LUT R22, R11.reuse, 0xffff, RZ, 0xc0, !PT ;  /* 0x0000ffff0b167812 */ /* 0x040fe400078ec0ff */
[----:B------:R-:W-:Y:S01]  /*54b0*/  LOP3.LUT R10, R20, 0xff, RZ, 0xc0, !PT ;  /* 0x000000ff140a7812 */ /* 0x000fe200078ec0ff */
[----:B------:R-:W3:Y:S01]  /*54c0*/  MUFU.EX2 R0, R0 ;  /* 0x0000000000007308 */ /* 0x000ee20000000800 */
[C---:B-1----:R-:W-:Y:S01]  /*54d0*/  HMMA.16816.F32.BF16 R44, R112.reuse, R48, RZ ;  /* 0x00000030702c723c */ /* 0x042fe200000418ff */
[----:B------:R-:W-:Y:S02]  /*54e0*/  LOP3.LUT R20, R11, 0xff, RZ, 0xc0, !PT ;  /* 0x000000ff0b147812 */ /* 0x000fe400078ec0ff */
[--C-:B------:R-:W-:Y:S02]  /*54f0*/  SHF.R.U32.HI R145, RZ, 0x10, R11.reuse ;  /* 0x00000010ff917819 */ /* 0x100fe4000001160b */
[----:B------:R-:W-:Y:S01]  /*5500*/  SHF.R.U32.HI R8, RZ, 0x18, R11 ;  /* 0x00000018ff087819 */ /* 0x000fe2000001160b */
[----:B------:R-:W-:Y:S01]  /*5510*/  HMMA.16816.F32.BF16 R48, R112, R50, RZ ;  /* 0x000000327030723c */ /* 0x000fe200000418ff */
[----:B------:R-:W-:Y:S01]  /*5520*/  MUFU.EX2 R152, R152 ;  /* 0x0000009800987308 */ /* 0x000fe20000000800 */
[----:B------:R-:W-:-:S02]  /*5530*/  SHF.R.U32.HI R11, RZ, 0x8, R22 ;  /* 0x00000008ff0b7819 */ /* 0x000fc40000011616 */
[----:B------:R-:W-:Y:S02]  /*5540*/  SHF.R.U32.HI R9, RZ, 0x18, R14 ;  /* 0x00000018ff097819 */ /* 0x000fe4000001160e */
[----:B------:R-:W-:Y:S01]  /*5550*/  LOP3.LUT R145, R145, 0xff, RZ, 0xc0, !PT ;  /* 0x000000ff91917812 */ /* 0x000fe200078ec0ff */
[C---:B------:R-:W-:Y:S01]  /*5560*/  HMMA.16816.F32.BF16 R128, R112.reuse, R124, RZ ;  /* 0x0000007c7080723c */ /* 0x040fe200000418ff */
[----:B------:R-:W-:Y:S01]  /*5570*/  HSET2.LE.AND R146, R21, R170, PT ;  /* 0x000000aa15927233 */ /* 0x000fe20003803000 */
[----:B------:R-:W1:Y:S01]  /*5580*/  MUFU.EX2 R135, R135 ;  /* 0x0000008700877308 */ /* 0x000e620000000800 */
[----:B------:R-:W-:Y:S01]  /*5590*/  PRMT R21, R20, 0x5410, R11 ;  /* 0x0000541014157816 */ /* 0x000fe2000000000b */
[----:B------:R-:W-:Y:S01]  /*55a0*/  LDSM.16.MT88.4 R12, [R188+0xc800] ;  /* 0x00c80000bc0c783b */ /* 0x000fe20000004200 */
[----:B------:R-:W-:Y:S01]  /*55b0*/  PRMT R147, R10, 0x5410, R9 ;  /* 0x000054100a937816 */ /* 0x000fe20000000009 */
[----:B------:R-:W-:Y:S01]  /*55c0*/  HMMA.16816.F32.BF16 R124, R112, R126, RZ ;  /* 0x0000007e707c723c */ /* 0x000fe200000418ff */
[----:B------:R-:W-:-:S02]  /*55d0*/  PRMT R145, R145, 0x5410, R8 ;  /* 0x0000541091917816 */ /* 0x000fc40000000008 */
[--C-:B------:R-:W-:Y:S01]  /*55e0*/  HSET2.LE.AND R144, R21, R170.reuse, PT ;  /* 0x000000aa15907233 */ /* 0x100fe20003803000 */
[----:B------:R-:W-:Y:S01]  /*55f0*/  MUFU.EX2 R156, R156 ;  /* 0x0000009c009c7308 */ /* 0x000fe20000000800 */
[----:B---3--:R-:W-:Y:S01]  /*5600*/  F2FP.BF16.F32.PACK_AB R23, R0, R153 ;  /* 0x000000990017723e */ /* 0x008fe200000010ff */
[----:B------:R-:W3:Y:S01]  /*5610*/  LDSM.16.MT88.4 R8, [R192+0xe800] ;  /* 0x00e80000c008783b */ /* 0x000ee20000004200 */
[--C-:B------:R-:W-:Y:S01]  /*5620*/  HSET2.LE.AND R147, R147, R170.reuse, PT ;  /* 0x000000aa93937233 */ /* 0x100fe20003803000 */
[C---:B------:R-:W-:Y:S01]  /*5630*/  HMMA.16816.F32.BF16 R36, R112.reuse, R40, RZ ;  /* 0x000000287024723c */ /* 0x040fe200000418ff */
[----:B------:R-:W-:Y:S01]  /*5640*/  F2FP.BF16.F32.PACK_AB R21, R154, R157 ;  /* 0x0000009d9a15723e */ /* 0x000fe200000010ff */
[----:B------:R-:W-:Y:S01]  /*5650*/  FADD.FTZ R157, R157, R158 ;  /* 0x0000009e9d9d7221 */ /* 0x000fe20000010000 */
[----:B------:R-:W-:Y:S01]  /*5660*/  HSET2.LE.AND R145, R145, R170, PT ;  /* 0x000000aa91917233 */ /* 0x000fe20003803000 */
[----:B------:R-:W5:Y:S01]  /*5670*/  MUFU.EX2 R155, R155 ;  /* 0x0000009b009b7308 */ /* 0x000f620000000800 */
[----:B-1----:R-:W-:Y:S01]  /*5680*/  F2FP.BF16.F32.PACK_AB R20, R135, R152 ;  /* 0x000000988714723e */ /* 0x002fe200000010ff */
[----:B------:R-:W-:Y:S01]  /*5690*/  HMMA.16816.F32.BF16 R60, R112, R64, RZ ;  /* 0x00000040703c723c */ /* 0x000fe200000418ff */
[----:B------:R-:W-:Y:S01]  /*56a0*/  LOP3.LUT R146, R146, R23, RZ, 0xc0, !PT ;  /* 0x0000001792927212 */ /* 0x000fe200078ec0ff */
[----:B------:R-:W-:Y:S01]  /*56b0*/  FADD.FTZ R154, R154, R157 ;  /* 0x0000009d9a9a7221 */ /* 0x000fe20000010000 */
[----:B------:R-:W-:-:S02]  /*56c0*/  LOP3.LUT R147, R147, R20, RZ, 0xc0, !PT ;  /* 0x0000001493937212 */ /* 0x000fc400078ec0ff */
[----:B------:R-:W-:Y:S01]  /*56d0*/  LOP3.LUT R144, R144, R21, RZ, 0xc0, !PT ;  /* 0x0000001590907212 */ /* 0x000fe200078ec0ff */
[----:B------:R-:W-:Y:S01]  /*56e0*/  HMMA.16816.F32.BF16 R64, R112, R66, RZ ;  /* 0x000000427040723c */ /* 0x000fe200000418ff */
[----:B------:R-:W1:Y:S01]  /*56f0*/  LDSM.16.MT88.4 R20, [R190+0xe800] ;  /* 0x00e80000be14783b */ /* 0x000e620000004200 */
[----:B------:R-:W-:Y:S01]  /*5700*/  MUFU.EX2 R174, R174 ;  /* 0x000000ae00ae7308 */ /* 0x000fe20000000800 */
[----:B------:R-:W-:-:S03]  /*5710*/  FADD.FTZ R153, R153, R154 ;  /* 0x0000009a99997221 */ /* 0x000fc60000010000 */
[C---:B------:R-:W-:Y:S01]  /*5720*/  HMMA.16816.F32.BF16 R68, R112.reuse, R72, RZ ;  /* 0x000000487044723c */ /* 0x040fe200000418ff */
[----:B------:R-:W-:Y:S01]  /*5730*/  FADD.FTZ R153, R0, R153 ;  /* 0x0000009900997221 */ /* 0x000fe20000010000 */
[----:B-----5:R-:W-:Y:S02]  /*5740*/  F2FP.BF16.F32.PACK_AB R116, R155, R156 ;  /* 0x0000009c9b74723e */ /* 0x020fe400000010ff */
[----:B------:R-:W-:Y:S01]  /*5750*/  MUFU.EX2 R173, R173 ;  /* 0x000000ad00ad7308 */ /* 0x000fe20000000800 */
[----:B------:R-:W-:Y:S01]  /*5760*/  FADD.FTZ R156, R156, R159 ;  /* 0x0000009f9c9c7221 */ /* 0x000fe20000010000 */
[----:B----4-:R-:W-:Y:S01]  /*5770*/  HMMA.16816.F32.BF16 R52, R112, R56, RZ ;  /* 0x000000387034723c */ /* 0x010fe200000418ff */
[----:B------:R-:W-:Y:S02]  /*5780*/  LOP3.LUT R145, R145, R116, RZ, 0xc0, !PT ;  /* 0x0000007491917212 */ /* 0x000fe400078ec0ff */
[----:B------:R-:W-:-:S03]  /*5790*/  FADD.FTZ R155, R155, R156 ;  /* 0x0000009c9b9b7221 */ /* 0x000fc60000010000 */
[----:B------:R-:W-:Y:S01]  /*57a0*/  HMMA.16816.F32.BF16 R56, R112, R58, RZ ;  /* 0x0000003a7038723c */ /* 0x000fe200000418ff */
[----:B------:R-:W-:Y:S01]  /*57b0*/  MUFU.EX2 R221, R221 ;  /* 0x000000dd00dd7308 */ /* 0x000fe20000000800 */
[----:B------:R-:W-:-:S04]  /*57c0*/  FADD.FTZ R152, R152, R155 ;  /* 0x0000009b98987221 */ /* 0x000fc80000010000 */
[C---:B--2---:R-:W-:Y:S01]  /*57d0*/  HMMA.16816.F32.BF16 R44, R144.reuse, R4, R44 ;  /* 0x00000004902c723c */ /* 0x044fe2000004182c */
[----:B------:R-:W-:Y:S02]  /*57e0*/  FADD.FTZ R135, R135, R152 ;  /* 0x0000009887877221 */ /* 0x000fe40000010000 */
[----:B------:R-:W-:Y:S03]  /*57f0*/  MUFU.EX2 R217, R217 ;  /* 0x000000d900d97308 */ /* 0x000fe60000000800 */
[----:B------:R-:W-:Y:S01]  /*5800*/  HMMA.16816.F32.BF16 R48, R144, R6, R48 ;  /* 0x000000069030723c */ /* 0x000fe20000041830 */
[----:B------:R-:W2:Y:S05]  /*5810*/  LDSM.16.MT88.4 R4, [R188+0xe800] ;  /* 0x00e80000bc04783b */ /* 0x000eaa0000004200 */
[----:B------:R-:W-:Y:S06]  /*5820*/  HMMA.16816.F32.BF16 R84, R112, R88, RZ ;  /* 0x000000587054723c */ /* 0x000fec00000418ff */
[C---:B------:R-:W-:Y:S06]  /*5830*/  HMMA.16816.F32.BF16 R128, R144.reuse, R16, R128 ;  /* 0x000000109080723c */ /* 0x040fec0000041880 */
[----:B------:R-:W-:Y:S01]  /*5840*/  HMMA.16816.F32.BF16 R124, R144, R18, R124 ;  /* 0x00000012907c723c */ /* 0x000fe2000004187c */
[----:B------:R-:W4:Y:S05]  /*5850*/  LDSM.16.MT88.4 R16, [R189+0xe800] ;  /* 0x00e80000bd10783b */ /* 0x000f2a0000004200 */
[----:B------:R-:W-:Y:S06]  /*5860*/  HMMA.16816.F32.BF16 R88, R112, R90, RZ ;  /* 0x0000005a7058723c */ /* 0x000fec00000418ff */
[C---:B------:R-:W-:Y:S06]  /*5870*/  HMMA.16816.F32.BF16 R36, R144.reuse, R24, R36 ;  /* 0x000000189024723c */ /* 0x040fec0000041824 */
[----:B---3--:R-:W-:Y:S01]  /*5880*/  HMMA.16816.F32.BF16 R60, R144, R8, R60 ;  /* 0x00000008903c723c */ /* 0x008fe2000004183c */
[----:B------:R-:W-:-:S04]  /*5890*/  IMAD.WIDE.U32 R24, R171, -0x326172a9, RZ ;  /* 0xcd9e8d57ab187825 */ /* 0x000fc800078e00ff */
[----:B------:R-:W-:Y:S01]  /*58a0*/  FFMA.FTZ R171, R136, UR6, -R175 ;  /* 0x0000000688ab7c23 */ /* 0x000fe200080108af */
[C---:B------:R-:W-:Y:S01]  /*58b0*/  HMMA.16816.F32.BF16 R64, R144.reuse, R10, R64 ;  /* 0x0000000a9040723c */ /* 0x040fe20000041840 */
[----:B------:R-:W3:Y:S01]  /*58c0*/  LDSM.16.MT88.4 R8, [R190+0x10800] ;  /* 0x01080000be08783b */ /* 0x000ee20000004200 */
[----:B------:R-:W-:Y:S01]  /*58d0*/  LOP3.LUT R167, R25, R172, R167, 0x96, !PT ;  /* 0x000000ac19a77212 */ /* 0x000fe200078e96a7 */
[----:B------:R-:W-:Y:S02]  /*58e0*/  FFMA.FTZ R172, R32, UR6, -R175 ;  /* 0x0000000620ac7c23 */ /* 0x000fe400080108af */
[----:B------:R-:W5:Y:S01]  /*58f0*/  MUFU.EX2 R171, R171 ;  /* 0x000000ab00ab7308 */ /* 0x000f620000000800 */
[----:B-1----:R-:W-:Y:S01]  /*5900*/  HMMA.16816.F32.BF16 R68, R144, R20, R68 ;  /* 0x000000149044723c */ /* 0x002fe20000041844 */
[----:B------:R-:W-:-:S04]  /*5910*/  IMAD.WIDE.U32 R234, R167, -0x2daee0ad, RZ ;  /* 0xd2511f53a7ea7825 */ /* 0x000fc800078e00ff */
[----:B------:R-:W-:Y:S01]  /*5920*/  FFMA.FTZ R167, R148, UR6, -R203 ;  /* 0x0000000694a77c23 */ /* 0x000fe200080108cb */
[----:B------:R-:W-:Y:S01]  /*5930*/  HMMA.16816.F32.BF16 R76, R112, R80, RZ ;  /* 0x00000050704c723c */ /* 0x000fe200000418ff */
[----:B------:R-:W-:Y:S01]  /*5940*/  LOP3.LUT R20, R169, R24, R151, 0x96, !PT ;  /* 0x00000018a9147212 */ /* 0x000fe200078e9697 */
[----:B------:R-:W-:Y:S01]  /*5950*/  FFMA.FTZ R169, R140, UR6, -R203 ;  /* 0x000000068ca97c23 */ /* 0x000fe200080108cb */
[----:B------:R-:W-:Y:S01]  /*5960*/  LOP3.LUT R149, R235, R166, R149, 0x96, !PT ;  /* 0x000000a6eb957212 */ /* 0x000fe200078e9695 */
[----:B------:R-:W-:Y:S01]  /*5970*/  FFMA.FTZ R166, R150, UR6, -R203 ;  /* 0x0000000696a67c23 */ /* 0x000fe200080108cb */
[----:B------:R-:W-:Y:S01]  /*5980*/  MUFU.EX2 R167, R167 ;  /* 0x000000a700a77308 */ /* 0x000fe20000000800 */
[----:B------:R-:W-:Y:S01]  /*5990*/  HMMA.16816.F32.BF16 R52, R144, R12, R52 ;  /* 0x0000000c9034723c */ /* 0x000fe20000041834 */
[----:B------:R-:W-:-:S04]  /*59a0*/  IMAD.WIDE.U32 R20, R20, -0x2daee0ad, RZ ;  /* 0xd2511f5314147825 */ /* 0x000fc800078e00ff */
[----:B------:R-:W-:Y:S01]  /*59b0*/  IMAD.WIDE.U32 R236, R149, -0x326172a9, RZ ;  /* 0xcd9e8d5795ec7825 */ /* 0x000fe200078e00ff */
[C---:B------:R-:W-:Y:S01]  /*59c0*/  HMMA.16816.F32.BF16 R56, R144.reuse, R14, R56 ;  /* 0x0000000e9038723c */ /* 0x040fe20000041838 */
[----:B------:R-:W1:Y:S01]  /*59d0*/  LDSM.16.MT88.4 R12, [R192+0x10800] ;  /* 0x01080000c00c783b */ /* 0x000e620000004200 */
[----:B------:R-:W-:Y:S01]  /*59e0*/  LOP3.LUT R234, R21, R234, R143, 0x96, !PT ;  /* 0x000000ea15ea7212 */ /* 0x000fe200078e968f */
[----:B------:R-:W5:Y:S01]  /*59f0*/  MUFU.EX2 R166, R166 ;  /* 0x000000a600a67308 */ /* 0x000f620000000800 */
[----:B------:R-:W-:Y:S01]  /*5a00*/  LOP3.LUT R141, R237, R168, R141, 0x96, !PT ;  /* 0x000000a8ed8d7212 */ /* 0x000fe200078e968d */
[----:B------:R-:W-:Y:S01]  /*5a10*/  FFMA.FTZ R168, R142, UR6, -R203 ;  /* 0x000000068ea87c23 */ /* 0x000fe200080108cb */
[C---:B--2---:R-:W-:Y:S01]  /*5a20*/  HMMA.16816.F32.BF16 R84, R144.reuse, R4, R84 ;  /* 0x000000049054723c */ /* 0x044fe20000041854 */
[----:B------:R-:W-:Y:S01]  /*5a30*/  IMAD.WIDE.U32 R234, R234, -0x326172a9, RZ ;  /* 0xcd9e8d57eaea7825 */ /* 0x000fe200078e00ff */
[----:B------:R-:W-:Y:S03]  /*5a40*/  LDSM.16.MT88.4 R148, [R188+0x10800] ;  /* 0x01080000bc94783b */ /* 0x000fe60000004200 */
[----:B------:R-:W2:Y:S01]  /*5a50*/  MUFU.EX2 R172, R172 ;  /* 0x000000ac00ac7308 */ /* 0x000ea20000000800 */
[----:B------:R-:W-:Y:S01]  /*5a60*/  HMMA.16816.F32.BF16 R88, R144, R6, R88 ;  /* 0x000000069058723c */ /* 0x000fe20000041858 */
[----:B------:R-:W5:Y:S01]  /*5a70*/  LDSM.16.MT88.4 R4, [R189+0x10800] ;  /* 0x01080000bd04783b */ /* 0x000f620000004200 */
[----:B------:R-:W-:-:S04]  /*5a80*/  LOP3.LUT R236, R235, R236, R139, 0x96, !PT ;  /* 0x000000ecebec7212 */ /* 0x000fc800078e968b */
[C---:B------:R-:W-:Y:S01]  /*5a90*/  HMMA.16816.F32.BF16 R100, R112.reuse, R104, RZ ;  /* 0x000000687064723c */ /* 0x040fe200000418ff */
[----:B------:R-:W-:Y:S01]  /*5aa0*/  IMAD.WIDE.U32 R236, R236, -0x2daee0ad, RZ ;  /* 0xd2511f53ecec7825 */ /* 0x000fe200078e00ff */
[----:B------:R-:W-:Y:S04]  /*5ab0*/  MUFU.EX2 R168, R168 ;  /* 0x000000a800a87308 */ /* 0x000fe80000000800 */
[C---:B------:R-:W-:Y:S04]  /*5ac0*/  HMMA.16816.F32.BF16 R92, R112.reuse, R96, RZ ;  /* 0x00000060705c723c */ /* 0x040fe800000418ff */
[----:B------:R-:W2:Y:S02]  /*5ad0*/  MUFU.EX2 R169, R169 ;  /* 0x000000a900a97308 */ /* 0x000ea40000000800 */
[C---:B------:R-:W-:Y:S06]  /*5ae0*/  HMMA.16816.F32.BF16 R96, R112.reuse, R98, RZ ;  /* 0x000000627060723c */ /* 0x040fec00000418ff */
[----:B------:R-:W-:Y:S06]  /*5af0*/  HMMA.16816.F32.BF16 R120, R112, R108, RZ ;  /* 0x0000006c7078723c */ /* 0x000fec00000418ff */
[----:B----4-:R-:W-:Y:S06]  /*5b00*/  HMMA.16816.F32.BF16 R76, R144, R16, R76 ;  /* 0x00000010904c723c */ /* 0x010fec000004184c */
[----:B------:R-:W-:Y:S01]  /*5b10*/  HMMA.16816.F32.BF16 R104, R112, R106, RZ ;  /* 0x0000006a7068723c */ /* 0x000fe200000418ff */
[----:B------:R-:W-:-:S02]  /*5b20*/  IMAD.WIDE.U32 R16, R141, -0x2daee0ad, RZ ;  /* 0xd2511f538d107825 */ /* 0x000fc400078e00ff */
[----:B------:R-:W-:Y:S03]  /*5b30*/  LDSM.16.MT88.4 R140, [R192+0xd000] ;  /* 0x00d00000c08c783b */ /* 0x000fe60000004200 */
[----:B------:R-:W-:Y:S01]  /*5b40*/  HMMA.16816.F32.BF16 R108, R112, R110, RZ ;  /* 0x0000006e706c723c */ /* 0x000fe200000418ff */
[----:B------:R-:W-:Y:S02]  /*5b50*/  LOP3.LUT R137, R237, R16, R137, 0x96, !PT ;  /* 0x00000010ed897212 */ /* 0x000fe400078e9689 */
[----:B------:R-:W-:-:S03]  /*5b60*/  LOP3.LUT R238, R17, R20, R35, 0x96, !PT ;  /* 0x0000001411ee7212 */ /* 0x000fc600078e9623 */
[----:B------:R-:W-:Y:S01]  /*5b70*/  IMAD.WIDE.U32 R16, R137, -0x326172a9, RZ ;  /* 0xcd9e8d5789107825 */ /* 0x000fe200078e00ff */
[----:B------:R-:W-:Y:S01]  /*5b80*/  HMMA.16816.F32.BF16 R40, R112, R42, RZ ;  /* 0x0000002a7028723c */ /* 0x000fe200000418ff */
[----:B------:R-:W-:Y:S02]  /*5b90*/  LDSM.16.MT88.4 R136, [R189+0xd000] ;  /* 0x00d00000bd88783b */ /* 0x000fe40000004200 */
[----:B------:R-:W-:-:S03]  /*5ba0*/  IMAD.WIDE.U32 R238, R238, -0x326172a9, RZ ;  /* 0xcd9e8d57eeee7825 */ /* 0x000fc600078e00ff */
[----:B---3--:R-:W-:Y:S06]  /*5bb0*/  HMMA.16816.F32.BF16 R100, R144, R8, R100 ;  /* 0x000000089064723c */ /* 0x008fec0000041864 */
[----:B------:R-:W-:Y:S01]  /*5bc0*/  HMMA.16816.F32.BF16 R80, R112, R82, RZ ;  /* 0x000000527050723c */ /* 0x000fe200000418ff */
[----:B------:R-:W-:-:S04]  /*5bd0*/  SHF.R.U32.HI R8, RZ, 0x10, R16 ;  /* 0x00000010ff087819 */ /* 0x000fc80000011610 */
[----:B------:R-:W-:Y:S01]  /*5be0*/  LOP3.LUT R8, R8, 0xff, RZ, 0xc0, !PT ;  /* 0x000000ff08087812 */ /* 0x000fe200078ec0ff */
[C---:B-1----:R-:W-:Y:S06]  /*5bf0*/  HMMA.16816.F32.BF16 R92, R144.reuse, R12, R92 ;  /* 0x0000000c905c723c */ /* 0x042fec000004185c */
[----:B------:R-:W-:Y:S01]  /*5c00*/  HMMA.16816.F32.BF16 R96, R144, R14, R96 ;  /* 0x0000000e9060723c */ /* 0x000fe20000041860 */
[----:B------:R-:W-:Y:S02]  /*5c10*/  SHF.R.U32.HI R13, RZ, 0x18, R16 ;  /* 0x00000018ff0d7819 */ /* 0x000fe40000011610 */
[----:B------:R-:W-:-:S02]  /*5c20*/  LOP3.LUT R12, R17, R238, R33, 0x96, !PT ;  /* 0x000000ee110c7212 */ /* 0x000fc400078e9621 */
[----:B------:R-:W-:Y:S01]  /*5c30*/  PRMT R13, R8, 0x5410, R13 ;  /* 0x00005410080d7816 */ /* 0x000fe2000000000d */
[C---:B------:R-:W-:Y:S01]  /*5c40*/  HMMA.16816.F32.BF16 R104, R144.reuse, R10, R104 ;  /* 0x0000000a9068723c */ /* 0x040fe20000041868 */
[C---:B------:R-:W-:Y:S01]  /*5c50*/  LOP3.LUT R14, R16.reuse, 0xffff, RZ, 0xc0, !PT ;  /* 0x0000ffff100e7812 */ /* 0x040fe200078ec0ff */
[----:B------:R-:W1:Y:S01]  /*5c60*/  LDSM.16.MT88.4 R8, [R190+0xd000] ;  /* 0x00d00000be08783b */ /* 0x000e620000004200 */
[----:B------:R-:W-:Y:S02]  /*5c70*/  LOP3.LUT R15, R16, 0xff, RZ, 0xc0, !PT ;  /* 0x000000ff100f7812 */ /* 0x000fe400078ec0ff */
[----:B------:R-:W-:Y:S01]  /*5c80*/  SHF.R.U32.HI R14, RZ, 0x8, R14 ;  /* 0x00000008ff0e7819 */ /* 0x000fe2000001160e */
[----:B-----5:R-:W-:Y:S01]  /*5c90*/  HMMA.16816.F32.BF16 R120, R144, R4, R120 ;  /* 0x000000049078723c */ /* 0x020fe20000041878 */
[----:B------:R-:W-:Y:S01]  /*5ca0*/  SHF.R.U32.HI R25, RZ, 0x10, R12 ;  /* 0x00000010ff197819 */ /* 0x000fe2000001160c */
[----:B------:R-:W-:Y:S01]  /*5cb0*/  LDSM.16.MT88.4 R32, [R188+0xd000] ;  /* 0x00d00000bc20783b */ /* 0x000fe20000004200 */
[----:B------:R-:W-:-:S02]  /*5cc0*/  PRMT R15, R15, 0x5410, R14 ;  /* 0x000054100f0f7816 */ /* 0x000fc4000000000e */
[----:B------:R-:W-:Y:S01]  /*5cd0*/  LOP3.LUT R14, R12, 0xffff, RZ, 0xc0, !PT ;  /* 0x0000ffff0c0e7812 */ /* 0x000fe200078ec0ff */
[C---:B------:R-:W-:Y:S01]  /*5ce0*/  HMMA.16816.F32.BF16 R108, R144.reuse, R6, R108 ;  /* 0x00000006906c723c */ /* 0x040fe2000004186c */
[----:B------:R-:W3:Y:S01]  /*5cf0*/  LDSM.16.MT88.4 R4, [R189+0xf000] ;  /* 0x00f00000bd04783b */ /* 0x000ee20000004200 */
[----:B------:R-:W-:Y:S02]  /*5d00*/  LOP3.LUT R25, R25, 0xff, RZ, 0xc0, !PT ;  /* 0x000000ff19197812 */ /* 0x000fe400078ec0ff */
[----:B------:R-:W-:Y:S02]  /*5d10*/  SHF.R.U32.HI R14, RZ, 0x8, R14 ;  /* 0x00000008ff0e7819 */ /* 0x000fe4000001160e */
[----:B------:R-:W-:Y:S01]  /*5d20*/  HMMA.16816.F32.BF16 R40, R144, R26, R40 ;  /* 0x0000001a9028723c */ /* 0x000fe20000041828 */
[--C-:B------:R-:W-:Y:S02]  /*5d30*/  HSET2.LE.AND R15, R15, R170.reuse, PT ;  /* 0x000000aa0f0f7233 */ /* 0x100fe40003803000 */
[----:B------:R-:W-:-:S03]  /*5d40*/  HSET2.LE.AND R13, R13, R170, PT ;  /* 0x000000aa0d0d7233 */ /* 0x000fc60003803000 */
[----:B------:R-:W-:Y:S01]  /*5d50*/  HMMA.16816.F32.BF16 R80, R144, R18, R80 ;  /* 0x000000129050723c */ /* 0x000fe20000041850 */
[----:B------:R-:W-:Y:S01]  /*5d60*/  LOP3.LUT R27, R12, 0xff, RZ, 0xc0, !PT ;  /* 0x000000ff0c1b7812 */ /* 0x000fe200078ec0ff */
[----:B------:R-:W-:Y:S01]  /*5d70*/  LDSM.16.MT88.4 R16, [R188+0xf000] ;  /* 0x00f00000bc10783b */ /* 0x000fe20000004200 */
[----:B------:R-:W-:Y:S02]  /*5d80*/  SHF.R.U32.HI R12, RZ, 0x18, R12 ;  /* 0x00000018ff0c7819 */ /* 0x000fe4000001160c */
[----:B------:R-:W-:Y:S01]  /*5d90*/  PRMT R27, R27, 0x5410, R14 ;  /* 0x000054101b1b7816 */ /* 0x000fe2000000000e */
[C---:B------:R-:W-:Y:S01]  /*5da0*/  HMMA.16816.F32.BF16 R72, R112.reuse, R74, RZ ;  /* 0x0000004a7048723c */ /* 0x040fe200000418ff */
[----:B------:R-:W-:Y:S02]  /*5db0*/  PRMT R25, R25, 0x5410, R12 ;  /* 0x0000541019197816 */ /* 0x000fe4000000000c */
[C---:B------:R-:W-:Y:S01]  /*5dc0*/  F2FP.BF16.F32.PACK_AB R14, R171.reuse, R174 ;  /* 0x000000aeab0e723e */ /* 0x040fe200000010ff */
[----:B------:R-:W-:Y:S01]  /*5dd0*/  FADD.FTZ R174, R174, R135 ;  /* 0x00000087aeae7221 */ /* 0x000fe20000010000 */
[--C-:B------:R-:W-:Y:S01]  /*5de0*/  HSET2.LE.AND R24, R27, R170.reuse, PT ;  /* 0x000000aa1b187233 */ /* 0x100fe20003803000 */
[C---:B------:R-:W-:Y:S01]  /*5df0*/  HMMA.16816.F32.BF16 R116, R112.reuse, R28, RZ ;  /* 0x0000001c7074723c */ /* 0x040fe200000418ff */
[----:B------:R-:W-:Y:S01]  /*5e00*/  HSET2.LE.AND R25, R25, R170, PT ;  /* 0x000000aa19197233 */ /* 0x000fe20003803000 */
[----:B------:R-:W-:Y:S01]  /*5e10*/  FADD.FTZ R174, R171, R174 ;  /* 0x000000aeabae7221 */ /* 0x000fe20000010000 */
[----:B------:R-:W-:Y:S01]  /*5e20*/  F2FP.BF16.F32.PACK_AB R27, R167, R166 ;  /* 0x000000a6a71b723e */ /* 0x000fe200000010ff */
[----:B------:R-:W-:Y:S01]  /*5e30*/  FADD.FTZ R166, R166, R153 ;  /* 0x00000099a6a67221 */ /* 0x000fe20000010000 */
[----:B--2---:R-:W-:Y:S01]  /*5e40*/  F2FP.BF16.F32.PACK_AB R12, R172, R173 ;  /* 0x000000adac0c723e */ /* 0x004fe200000010ff */
[----:B------:R-:W-:Y:S01]  /*5e50*/  HMMA.16816.F32.BF16 R112, R112, R30, RZ ;  /* 0x0000001e7070723c */ /* 0x000fe200000418ff */
[----:B------:R-:W-:Y:S01]  /*5e60*/  F2FP.BF16.F32.PACK_AB R26, R169, R168 ;  /* 0x000000a8a91a723e */ /* 0x000fe200000010ff */
[----:B------:R-:W-:Y:S01]  /*5e70*/  LDSM.16.MT88.4 R28, [R192+0xf000] ;  /* 0x00f00000c01c783b */ /* 0x000fe20000004200 */
[----:B------:R-:W-:Y:S01]  /*5e80*/  LOP3.LUT R24, R24, R27, RZ, 0xc0, !PT ;  /* 0x0000001b18187212 */ /* 0x000fe200078ec0ff */
[----:B------:R-:W-:Y:S01]  /*5e90*/  FADD.FTZ R167, R167, R166 ;  /* 0x000000a6a7a77221 */ /* 0x000fe20000010000 */
[----:B------:R-:W-:Y:S01]  /*5ea0*/  LOP3.LUT R25, R25, R14, RZ, 0xc0, !PT ;  /* 0x0000000e19197212 */ /* 0x000fe200078ec0ff */
[----:B------:R-:W-:Y:S01]  /*5eb0*/  FADD.FTZ R173, R173, R174 ;  /* 0x000000aeadad7221 */ /* 0x000fe20000010000 */
[----:B------:R-:W-:Y:S01]  /*5ec0*/  LOP3.LUT R26, R15, R26, RZ, 0xc0, !PT ;  /* 0x0000001a0f1a7212 */ /* 0x000fe200078ec0ff */
[----:B------:R-:W-:Y:S01]  /*5ed0*/  FADD.FTZ R168, R168, R167 ;  /* 0x000000a7a8a87221 */ /* 0x000fe20000010000 */
[----:B------:R-:W-:Y:S01]  /*5ee0*/  LOP3.LUT R27, R13, R12, RZ, 0xc0, !PT ;  /* 0x0000000c0d1b7212 */ /* 0x000fe200078ec0ff */
[----:B------:R-:W-:Y:S01]  /*5ef0*/  FADD.FTZ R172, R172, R173 ;  /* 0x000000adacac7221 */ /* 0x000fe20000010000 */
[----:B------:R-:W2:Y:S01]  /*5f00*/  LDSM.16.MT88.4 R12, [R192+0x11000] ;  /* 0x01100000c00c783b */ /* 0x000ea20000004200 */
[----:B------:R-:W-:Y:S01]  /*5f10*/  HMMA.16816.F32.BF16 R72, R144, R22, R72 ;  /* 0x000000169048723c */ /* 0x000fe20000041848 */
[----:B------:R-:W-:-:S02]  /*5f20*/  FADD.FTZ R169, R169, R168 ;  /* 0x000000a8a9a97221 */ /* 0x000fc40000010000 */
[----:B------:R-:W-:Y:S03]  /*5f30*/  LDSM.16.MT88.4 R20, [R190+0xf000] ;  /* 0x00f00000be14783b */ /* 0x000fe60000004200 */
[C---:B-1----:R-:W-:Y:S06]  /*5f40*/  HMMA.16816.F32.BF16 R36, R24.reuse, R8, R36 ;  /* 0x000000081824723c */ /* 0x042fec0000041824 */
[C---:B------:R-:W-:Y:S01]  /*5f50*/  HMMA.16816.F32.BF16 R40, R24.reuse, R10, R40 ;  /* 0x0000000a1828723c */ /* 0x040fe20000041828 */
[----:B------:R-:W1:Y:S05]  /*5f60*/  LDSM.16.MT88.4 R8, [R190+0x11000] ;  /* 0x01100000be08783b */ /* 0x000e6a0000004200 */
[C---:B---3--:R-:W-:Y:S06]  /*5f70*/  HMMA.16816.F32.BF16 R76, R24.reuse, R4, R76 ;  /* 0x00000004184c723c */ /* 0x048fec000004184c */
[----:B------:R-:W-:Y:S01]  /*5f80*/  HMMA.16816.F32.BF16 R80, R24, R6, R80 ;  /* 0x000000061850723c */ /* 0x000fe20000041850 */
[----:B------:R-:W3:Y:S05]  /*5f90*/  LDSM.16.MT88.4 R4, [R189+0x11000] ;  /* 0x01100000bd04783b */ /* 0x000eea0000004200 */
[C---:B------:R-:W-:Y:S06]  /*5fa0*/  HMMA.16816.F32.BF16 R116, R144.reuse, R148, R116 ;  /* 0x000000949074723c */ /* 0x040fec0000041874 */
[----:B------:R-:W-:Y:S06]  /*5fb0*/  HMMA.16816.F32.BF16 R112, R144, R150, R112 ;  /* 0x000000969070723c */ /* 0x000fec0000041870 */
[----:B--2---:R-:W-:Y:S01]  /*5fc0*/  HMMA.16816.F32.BF16 R92, R24, R12, R92 ;  /* 0x0000000c185c723c */ /* 0x004fe2000004185c */
[--C-:B------:R-:W-:Y:S01]  /*5fd0*/  FFMA.FTZ R144, R206, UR6, -R175.reuse ;  /* 0x00000006ce907c23 */ /* 0x100fe200080108af */
[----:B------:R-:W-:-:S04]  /*5fe0*/  FFMA.FTZ R146, R202, UR6, -R175 ;  /* 0x00000006ca927c23 */ /* 0x000fc800080108af */
[C---:B------:R-:W-:Y:S01]  /*5ff0*/  HMMA.16816.F32.BF16 R128, R24.reuse, R140, R128 ;  /* 0x0000008c1880723c */ /* 0x040fe20000041880 */
[----:B------:R-:W-:Y:S01]  /*6000*/  LOP3.LUT R12, R239, R234, R207, 0x96, !PT ;  /* 0x000000eaef0c7212 */ /* 0x000fe200078e96cf */
[----:B------:R-:W-:Y:S04]  /*6010*/  MUFU.EX2 R144, R144 ;  /* 0x0000009000907308 */ /* 0x000fe80000000800 */
[C---:B------:R-:W-:Y:S01]  /*6020*/  HMMA.16816.F32.BF16 R124, R24.reuse, R142, R124 ;  /* 0x0000008e187c723c */ /* 0x040fe2000004187c */
[--C-:B------:R-:W-:Y:S01]  /*6030*/  FFMA.FTZ R140, R232, UR6, -R203.reuse ;  /* 0x00000006e88c7c23 */ /* 0x100fe200080108cb */
[--C-:B------:R-:W-:Y:S01]  /*6040*/  FFMA.FTZ R141, R230, UR6, -R203.reuse ;  /* 0x00000006e68d7c23 */ /* 0x100fe200080108cb */
[----:B------:R-:W-:Y:S01]  /*6050*/  IMAD.WIDE.U32 R12, R12, -0x2daee0ad, RZ ;  /* 0xd2511f530c0c7825 */ /* 0x000fe200078e00ff */
[----:B------:R-:W-:Y:S02]  /*6060*/  MUFU.EX2 R146, R146 ;  /* 0x0000009200927308 */ /* 0x000fe40000000800 */
[----:B------:R-:W-:Y:S01]  /*6070*/  HMMA.16816.F32.BF16 R52, R24, R32, R52 ;  /* 0x000000201834723c */ /* 0x000fe20000041834 */
[----:B------:R-:W-:Y:S01]  /*6080*/  FFMA.FTZ R142, R224, UR6, -R203 ;  /* 0x00000006e08e7c23 */ /* 0x000fe200080108cb */
[----:B------:R-:W-:Y:S01]  /*6090*/  FFMA.FTZ R143, R220, UR6, -R175 ;  /* 0x00000006dc8f7c23 */ /* 0x000fe200080108af */
[----:B------:R-:W-:-:S03]  /*60a0*/  LOP3.LUT R201, R13, R236, R201, 0x96, !PT ;  /* 0x000000ec0dc97212 */ /* 0x000fc600078e96c9 */
[----:B------:R-:W-:Y:S01]  /*60b0*/  MUFU.EX2 R140, R140 ;  /* 0x0000008c008c7308 */ /* 0x000fe20000000800 */
[----:B-1----:R-:W-:Y:S01]  /*60c0*/  HMMA.16816.F32.BF16 R100, R24, R8, R100 ;  /* 0x000000081864723c */ /* 0x002fe20000041864 */
[----:B------:R-:W-:-:S05]  /*60d0*/  LOP3.LUT R33, R12, 0xff, RZ, 0xc0, !PT ;  /* 0x000000ff0c217812 */ /* 0x000fca00078ec0ff */
[C---:B------:R-:W-:Y:S01]  /*60e0*/  HMMA.16816.F32.BF16 R104, R24.reuse, R10, R104 ;  /* 0x0000000a1868723c */ /* 0x040fe20000041868 */
[----:B------:R-:W1:Y:S01]  /*60f0*/  MUFU.EX2 R141, R141 ;  /* 0x0000008d008d7308 */ /* 0x000e620000000800 */
[----:B------:R-:W-:Y:S02]  /*6100*/  LOP3.LUT R8, R12, 0xffff, RZ, 0xc0, !PT ;  /* 0x0000ffff0c087812 */ /* 0x000fe400078ec0ff */
[--C-:B------:R-:W-:Y:S02]  /*6110*/  SHF.R.U32.HI R9, RZ, 0x18, R12.reuse ;  /* 0x00000018ff097819 */ /* 0x100fe4000001160c */
[----:B---3--:R-:W-:Y:S01]  /*6120*/  HMMA.16816.F32.BF16 R120, R24, R4, R120 ;  /* 0x000000041878723c */ /* 0x008fe20000041878 */
[----:B------:R-:W-:Y:S02]  /*6130*/  SHF.R.U32.HI R10, RZ, 0x10, R12 ;  /* 0x00000010ff0a7819 */ /* 0x000fe4000001160c */
[----:B------:R-:W-:Y:S01]  /*6140*/  MUFU.EX2 R142, R142 ;  /* 0x0000008e008e7308 */ /* 0x000fe20000000800 */
[----:B------:R-:W-:-:S02]  /*6150*/  SHF.R.U32.HI R12, RZ, 0x10, R201 ;  /* 0x00000010ff0c7819 */ /* 0x000fc400000116c9 */
[C---:B------:R-:W-:Y:S01]  /*6160*/  HMMA.16816.F32.BF16 R96, R24.reuse, R14, R96 ;  /* 0x0000000e1860723c */ /* 0x040fe20000041860 */
[C---:B------:R-:W-:Y:S02]  /*6170*/  LOP3.LUT R4, R201.reuse, 0xffff, RZ, 0xc0, !PT ;  /* 0x0000ffffc9047812 */ /* 0x040fe400078ec0ff */
[----:B------:R-:W-:Y:S02]  /*6180*/  LOP3.LUT R11, R201, 0xff, RZ, 0xc0, !PT ;  /* 0x000000ffc90b7812 */ /* 0x000fe400078ec0ff */
[----:B------:R-:W2:Y:S01]  /*6190*/  MUFU.EX2 R143, R143 ;  /* 0x0000008f008f7308 */ /* 0x000ea20000000800 */
[----:B------:R-:W-:Y:S01]  /*61a0*/  LOP3.LUT R10, R10, 0xff, RZ, 0xc0, !PT ;  /* 0x000000ff0a0a7812 */ /* 0x000fe200078ec0ff */
[----:B------:R-:W-:Y:S01]  /*61b0*/  HMMA.16816.F32.BF16 R108, R24, R6, R108 ;  /* 0x00000006186c723c */ /* 0x000fe2000004186c */
[----:B------:R-:W-:Y:S02]  /*61c0*/  SHF.R.U32.HI R14, RZ, 0x8, R4 ;  /* 0x00000008ff0e7819 */ /* 0x000fe40000011604 */
[----:B------:R-:W-:-:S02]  /*61d0*/  SHF.R.U32.HI R5, RZ, 0x18, R201 ;  /* 0x00000018ff057819 */ /* 0x000fc400000116c9 */
[----:B------:R-:W-:Y:S01]  /*61e0*/  SHF.R.U32.HI R8, RZ, 0x8, R8 ;  /* 0x00000008ff087819 */ /* 0x000fe20000011608 */
[C---:B------:R-:W-:Y:S01]  /*61f0*/  HMMA.16816.F32.BF16 R60, R24.reuse, R28, R60 ;  /* 0x0000001c183c723c */ /* 0x040fe2000004183c */
[----:B------:R-:W-:Y:S02]  /*6200*/  LOP3.LUT R4, R12, 0xff, RZ, 0xc0, !PT ;  /* 0x000000ff0c047812 */ /* 0x000fe400078ec0ff */
[----:B------:R-:W-:Y:S02]  /*6210*/  PRMT R9, R10, 0x5410, R9 ;  /* 0x000054100a097816 */ /* 0x000fe40000000009 */
[----:B------:R-:W-:Y:S01]  /*6220*/  PRMT R11, R11, 0x5410, R14 ;  /* 0x000054100b0b7816 */ /* 0x000fe2000000000e */
[----:B------:R-:W-:Y:S01]  /*6230*/  HMMA.16816.F32.BF16 R64, R24, R30, R64 ;  /* 0x0000001e1840723c */ /* 0x000fe20000041840 */
[----:B------:R-:W-:Y:S01]  /*6240*/  PRMT R33, R33, 0x5410, R8 ;  /* 0x0000541021217816 */ /* 0x000fe20000000008 */
[----:B------:R-:W3:Y:S01]  /*6250*/  LDSM.16.MT88.4 R28, [R188+0x11000] ;  /* 0x01100000bc1c783b */ /* 0x000ee20000004200 */
[----:B------:R-:W-:-:S02]  /*6260*/  PRMT R5, R4, 0x5410, R5 ;  /* 0x0000541004057816 */ /* 0x000fc40000000005 */
[--C-:B------:R-:W-:Y:S01]  /*6270*/  HSET2.LE.AND R4, R11, R170.reuse, PT ;  /* 0x000000aa0b047233 */ /* 0x100fe20003803000 */
[C---:B------:R-:W-:Y:S01]  /*6280*/  HMMA.16816.F32.BF16 R68, R24.reuse, R20, R68 ;  /* 0x000000141844723c */ /* 0x040fe20000041844 */
[--C-:B------:R-:W-:Y:S01]  /*6290*/  HSET2.LE.AND R7, R9, R170.reuse, PT ;  /* 0x000000aa09077233 */ /* 0x100fe20003803000 */
[----:B------:R-:W-:Y:S01]  /*62a0*/  LDSM.16.MT88.4 R12, [R189+0xd800] ;  /* 0x00d80000bd0c783b */ /* 0x000fe20000004200 */
[--C-:B------:R-:W-:Y:S02]  /*62b0*/  HSET2.LE.AND R6, R33, R170.reuse, PT ;  /* 0x000000aa21067233 */ /* 0x100fe40003803000 */
[----:B-1----:R-:W-:Y:S01]  /*62c0*/  F2FP.BF16.F32.PACK_AB R11, R141, R140 ;  /* 0x0000008c8d0b723e */ /* 0x002fe200000010ff */
[C---:B------:R-:W-:Y:S01]  /*62d0*/  HMMA.16816.F32.BF16 R72, R24.reuse, R22, R72 ;  /* 0x000000161848723c */ /* 0x040fe20000041848 */
[----:B------:R-:W-:Y:S01]  /*62e0*/  HSET2.LE.AND R5, R5, R170, PT ;  /* 0x000000aa05057233 */ /* 0x000fe20003803000 */
[----:B------:R-:W1:Y:S01]  /*62f0*/  LDSM.16.MT88.4 R20, [R192+0xd800] ;  /* 0x00d80000c014783b */ /* 0x000e620000004200 */
[----:B--2---:R-:W-:Y:S01]  /*6300*/  F2FP.BF16.F32.PACK_AB R10, R144, R143 ;  /* 0x0000008f900a723e */ /* 0x004fe200000010ff */
[----:B------:R-:W-:Y:S01]  /*6310*/  FADD.FTZ R140, R140, R169 ;  /* 0x000000a98c8c7221 */ /* 0x000fe20000010000 */
[----:B------:R-:W-:Y:S01]  /*6320*/  F2FP.BF16.F32.PACK_AB R9, R221, R142 ;  /* 0x0000008edd09723e */ /* 0x000fe200000010ff */
[C---:B------:R-:W-:Y:S01]  /*6330*/  HMMA.16816.F32.BF16 R84, R24.reuse, R16, R84 ;  /* 0x000000101854723c */ /* 0x040fe20000041854 */
[----:B------:R-:W-:Y:S01]  /*6340*/  F2FP.BF16.F32.PACK_AB R8, R217, R146 ;  /* 0x00000092d908723e */ /* 0x000fe200000010ff */
[----:B------:R-:W-:Y:S01]  /*6350*/  FADD.FTZ R143, R143, R172 ;  /* 0x000000ac8f8f7221 */ /* 0x000fe20000010000 */
[----:B------:R-:W-:Y:S01]  /*6360*/  LOP3.LUT R4, R4, R11, RZ, 0xc0, !PT ;  /* 0x0000000b04047212 */ /* 0x000fe200078ec0ff */
[----:B------:R-:W-:Y:S01]  /*6370*/  FADD.FTZ R141, R141, R140 ;  /* 0x0000008c8d8d7221 */ /* 0x000fe20000010000 */
[----:B------:R-:W-:Y:S01]  /*6380*/  LOP3.LUT R5, R5, R10, RZ, 0xc0, !PT ;  /* 0x0000000a05057212 */ /* 0x000fe200078ec0ff */
[C---:B------:R-:W-:Y:S01]  /*6390*/  HMMA.16816.F32.BF16 R88, R24.reuse, R18, R88 ;  /* 0x000000121858723c */ /* 0x040fe20000041858 */
[----:B------:R-:W-:Y:S01]  /*63a0*/  LOP3.LUT R6, R6, R9, RZ, 0xc0, !PT ;  /* 0x0000000906067212 */ /* 0x000fe200078ec0ff */
[----:B------:R-:W2:Y:S01]  /*63b0*/  LDSM.16.MT88.4 R16, [R190+0xd800] ;  /* 0x00d80000be10783b */ /* 0x000ea20000004200 */
[----:B------:R-:W-:Y:S01]  /*63c0*/  LOP3.LUT R7, R7, R8, RZ, 0xc0, !PT ;  /* 0x0000000807077212 */ /* 0x000fe200078ec0ff */
[----:B------:R-:W-:Y:S01]  /*63d0*/  FADD.FTZ R143, R144, R143 ;  /* 0x0000008f908f7221 */ /* 0x000fe20000010000 */
[----:B------:R-:W-:Y:S01]  /*63e0*/  FADD.FTZ R142, R142, R141 ;  /* 0x0000008d8e8e7221 */ /* 0x000fe20000010000 */
[----:B------:R-:W4:Y:S01]  /*63f0*/  LDSM.16.MT88.4 R8, [R190+0xf800] ;  /* 0x00f80000be08783b */ /* 0x000f220000004200 */
[----:B------:R-:W-:Y:S01]  /*6400*/  HMMA.16816.F32.BF16 R44, R24, R136, R44 ;  /* 0x00000088182c723c */ /* 0x000fe2000004182c */
[----:B------:R-:W-:Y:S01]  /*6410*/  FADD.FTZ R146, R146, R143 ;  /* 0x0000008f92927221 */ /* 0x000fe20000010000 */
[----:B------:R-:W-:-:S03]  /*6420*/  FADD.FTZ R221, R221, R142 ;  /* 0x0000008edddd7221 */ /* 0x000fc60000010000 */
[----:B------:R-:W-:Y:S01]  /*6430*/  FADD.FTZ R217, R217, R146 ;  /* 0x00000092d9d97221 */ /* 0x000fe20000010000 */
[C---:B------:R-:W-:Y:S01]  /*6440*/  HMMA.16816.F32.BF16 R48, R24.reuse, R138, R48 ;  /* 0x0000008a1830723c */ /* 0x040fe20000041830 */
[----:B------:R-:W5:Y:S05]  /*6450*/  LDSM.16.MT88.4 R136, [R188+0xd800] ;  /* 0x00d80000bc88783b */ /* 0x000f6a0000004200 */
[C---:B------:R-:W-:Y:S01]  /*6460*/  HMMA.16816.F32.BF16 R56, R24.reuse, R34, R56 ;  /* 0x000000221838723c */ /* 0x040fe20000041838 */
[----:B------:R-:W5:Y:S05]  /*6470*/  LDSM.16.MT88.4 R32, [R192+0xf800] ;  /* 0x00f80000c020783b */ /* 0x000f6a0000004200 */
[C---:B---3--:R-:W-:Y:S06]  /*6480*/  HMMA.16816.F32.BF16 R116, R24.reuse, R28, R116 ;  /* 0x0000001c1874723c */ /* 0x048fec0000041874 */
[----:B------:R-:W-:Y:S01]  /*6490*/  HMMA.16816.F32.BF16 R112, R24, R30, R112 ;  /* 0x0000001e1870723c */ /* 0x000fe20000041870 */
[----:B------:R-:W3:Y:S04]  /*64a0*/  LDSM.16.MT88.4 R28, [R189+0xf800] ;  /* 0x00f80000bd1c783b */ /* 0x000ee80000004200 */
[----:B------:R-:W3:Y:S01]  /*64b0*/  LDSM.16.MT88.4 R24, [R188+0xf800] ;  /* 0x00f80000bc18783b */ /* 0x000ee20000004200 */
[C---:B-1----:R-:W-:Y:S06]  /*64c0*/  HMMA.16816.F32.BF16 R128, R4.reuse, R20, R128 ;  /* 0x000000140480723c */ /* 0x042fec0000041880 */
[C---:B------:R-:W-:Y:S01]  /*64d0*/  HMMA.16816.F32.BF16 R124, R4.reuse, R22, R124 ;  /* 0x00000016047c723c */ /* 0x040fe2000004187c */
[----:B------:R-:W1:Y:S05]  /*64e0*/  LDSM.16.MT88.4 R20, [R192+0x11800] ;  /* 0x01180000c014783b */ /* 0x000e6a0000004200 */
[C---:B--2---:R-:W-:Y:S06]  /*64f0*/  HMMA.16816.F32.BF16 R36, R4.reuse, R16, R36 ;  /* 0x000000100424723c */ /* 0x044fec0000041824 */
[C---:B------:R-:W-:Y:S01]  /*6500*/  HMMA.16816.F32.BF16 R40, R4.reuse, R18, R40 ;  /* 0x000000120428723c */ /* 0x040fe20000041828 */
[----:B------:R-:W2:Y:S05]  /*6510*/  LDSM.16.MT88.4 R16, [R190+0x11800] ;  /* 0x01180000be10783b */ /* 0x000eaa0000004200 */
[C---:B------:R-:W-:Y:S06]  /*6520*/  HMMA.16816.F32.BF16 R44, R4.reuse, R12, R44 ;  /* 0x0000000c042c723c */ /* 0x040fec000004182c */
[C---:B------:R-:W-:Y:S01]  /*6530*/  HMMA.16816.F32.BF16 R48, R4.reuse, R14, R48 ;  /* 0x0000000e0430723c */ /* 0x040fe20000041830 */
[----:B------:R-:W2:Y:S05]  /*6540*/  LDSM.16.MT88.4 R12, [R189+0x11800] ;  /* 0x01180000bd0c783b */ /* 0x000eaa0000004200 */
[C---:B----4-:R-:W-:Y:S06]  /*6550*/  HMMA.16816.F32.BF16 R68, R4.reuse, R8, R68 ;  /* 0x000000080444723c */ /* 0x050fec0000041844 */
[C---:B------:R-:W-:Y:S01]  /*6560*/  HMMA.16816.F32.BF16 R72, R4.reuse, R10, R72 ;  /* 0x0000000a0448723c */ /* 0x040fe20000041848 */
[----:B------:R-:W4:Y:S05]  /*6570*/  LDSM.16.MT88.4 R8, [R188+0x11800] ;  /* 0x01180000bc08783b */ /* 0x000f2a0000004200 */
[C---:B-----5:R-:W-:Y:S06]  /*6580*/  HMMA.16816.F32.BF16 R52, R4.reuse, R136, R52 ;  /* 0x000000880434723c */ /* 0x060fec0000041834 */
[C---:B------:R-:W-:Y:S06]  /*6590*/  HMMA.16816.F32.BF16 R56, R4.reuse, R138, R56 ;  /* 0x0000008a0438723c */ /* 0x040fec0000041838 */
[C---:B------:R-:W-:Y:S06]  /*65a0*/  HMMA.16816.F32.BF16 R60, R4.reuse, R32, R60 ;  /* 0x00000020043c723c */ /* 0x040fec000004183c */
[C---:B------:R-:W-:Y:S06]  /*65b0*/  HMMA.16816.F32.BF16 R64, R4.reuse, R34, R64 ;  /* 0x000000220440723c */ /* 0x040fec0000041840 */
[C---:B---3--:R-:W-:Y:S06]  /*65c0*/  HMMA.16816.F32.BF16 R76, R4.reuse, R28, R76 ;  /* 0x0000001c044c723c */ /* 0x048fec000004184c */
[C---:B------:R-:W-:Y:S06]  /*65d0*/  HMMA.16816.F32.BF16 R80, R4.reuse, R30, R80 ;  /* 0x0000001e0450723c */ /* 0x040fec0000041850 */
[C---:B------:R-:W-:Y:S06]  /*65e0*/  HMMA.16816.F32.BF16 R84, R4.reuse, R24, R84 ;  /* 0x000000180454723c */ /* 0x040fec0000041854 */
[C---:B------:R-:W-:Y:S06]  /*65f0*/  HMMA.16816.F32.BF16 R88, R4.reuse, R26, R88 ;  /* 0x0000001a0458723c */ /* 0x040fec0000041858 */
[C---:B-1----:R-:W-:Y:S06]  /*6600*/  HMMA.16816.F32.BF16 R92, R4.reuse, R20, R92 ;  /* 0x00000014045c723c */ /* 0x042fec000004185c */
[C---:B------:R-:W-:Y:S06]  /*6610*/  HMMA.16816.F32.BF16 R96, R4.reuse, R22, R96 ;  /* 0x000000160460723c */ /* 0x040fec0000041860 */
[C---:B--2---:R-:W-:Y:S06]  /*6620*/  HMMA.16816.F32.BF16 R100, R4.reuse, R16, R100 ;  /* 0x000000100464723c */ /* 0x044fec0000041864 */
[C---:B------:R-:W-:Y:S06]  /*6630*/  HMMA.16816.F32.BF16 R104, R4.reuse, R18, R104 ;  /* 0x000000120468723c */ /* 0x040fec0000041868 */
[C---:B------:R-:W-:Y:S06]  /*6640*/  HMMA.16816.F32.BF16 R120, R4.reuse, R12, R120 ;  /* 0x0000000c0478723c */ /* 0x040fec0000041878 */
[C---:B------:R-:W-:Y:S06]  /*6650*/  HMMA.16816.F32.BF16 R108, R4.reuse, R14, R108 ;  /* 0x0000000e046c723c */ /* 0x040fec000004186c */
[C---:B----4-:R-:W-:Y:S06]  /*6660*/  HMMA.16816.F32.BF16 R116, R4.reuse, R8, R116 ;  /* 0x000000080474723c */ /* 0x050fec0000041874 */
        /* <DEDUP_REMOVED lines=11> */
[----:B------:R-:W-:Y:S01]  /*6720*/  USHF.R.S32.HI UR5, URZ, 0x1f, UR16 ;  /* 0x0000001f3f057899 */ /* 0x000fe20008011410 */
[----:B------:R-:W-:-:S04]  /*6730*/  DEPBAR.LE SB0, 0x0 ;  /* 0x000080000000791a */ /* 0x000fc80000000000 */
[----:B------:R-:W-:Y:S01]  /*6740*/  IMAD.WIDE.U32 R20, R20, UR27, R4 ;  /* 0x0000001b14147c25 */ /* 0x000fe2000f8e0004 */
[----:B------:R-:W-:Y:S01]  /*6750*/  UIMAD UR4, UR26, UR16, URZ ;  /* 0x000000101a0472a4 */ /* 0x000fe2000f8e023f */
[----:B------:R-:W1:Y:S08]  /*6760*/  @!P4 LDC.64 R10, c[0x0][0x220] ;  /* 0x00008800ff0acb82 */ /* 0x000e700000000a00 */
[----:B------:R-:W-:Y:S01]  /*6770*/  BAR.SYNC.DEFER_BLOCKING 0x0 ;  /* 0x0000000000007b1d */ /* 0x000fe20000010000 */
[----:B------:R-:W-:-:S02]  /*6780*/  UISETP.GE.AND UP0, UPT, UR17, 0x3, UPT ;  /* 0x000000031100788c */ /* 0x000fc4000bf06270 */
[----:B------:R-:W-:-:S05]  /*6790*/  UIMAD UR4, UR5, UR27, UR4 ;  /* 0x0000001b050472a4 */ /* 0x000fca000f8e0204 */
[----:B------:R-:W2:Y:S01]  /*67a0*/  @!P5 LDC.64 R12, c[0x0][0x220] ;  /* 0x00008800ff0cdb82 */ /* 0x000ea20000000a00 */
[----:B------:R-:W-:-:S07]  /*67b0*/  VIADD R18, R21, UR4 ;  /* 0x0000000415127c36 */ /* 0x000fce0008000000 */
[----:B------:R-:W3:Y:S08]  /*67c0*/  @!P3 LDC.64 R8, c[0x0][0x220] ;  /* 0x00008800ff08bb82 */ /* 0x000ef00000000a00 */
[----:B------:R-:W4:Y:S01]  /*67d0*/  @!P5 LDC.64 R6, c[0x0][0x220] ;  /* 0x00008800ff06db82 */ /* 0x000f220000000a00 */
[C---:B-1----:R-:W-:Y:S01]  /*67e0*/  @!P4 LEA R26, P0, R20.reuse, R10, 0x1 ;  /* 0x0000000a141ac211 */ /* 0x042fe200078008ff */
[----:B------:R-:W-:Y:S03]  /*67f0*/  @P5 STS.128 [R199+0xc000], RZ ;  /* 0x00c000ffc7005388 */ /* 0x000fe60000000c00 */
[----:B------:R-:W-:-:S03]  /*6800*/  @!P4 LEA.HI.X R27, R20, R11, R18, 0x1, P0 ;  /* 0x0000000b141bc211 */ /* 0x000fc600000f0c12 */
[----:B------:R-:W1:Y:S01]  /*6810*/  @!P4 LDC.64 R4, c[0x0][0x220] ;  /* 0x00008800ff04cb82 */ /* 0x000e620000000a00 */
[----:B--2---:R-:W-:-:S04]  /*6820*/  @!P5 LEA R28, P1, R20, R12, 0x1 ;  /* 0x0000000c141cd211 */ /* 0x004fc800078208ff */
[C-C-:B------:R-:W-:Y:S02]  /*6830*/  @!P5 LEA.HI.X R29, R20.reuse, R13, R18.reuse, 0x1, P1 ;  /* 0x0000000d141dd211 */ /* 0x140fe400008f0c12 */
[C---:B------:R-:W-:Y:S01]  /*6840*/  IADD3 R0, P1, R20.reuse, UR19, RZ ;  /* 0x0000001314007c10 */ /* 0x040fe2000ff3e0ff */
[----:B------:R-:W2:Y:S01]  /*6850*/  @!P3 LDC.64 R16, c[0x0][0x220] ;  /* 0x00008800ff10bb82 */ /* 0x000ea20000000a00 */
[C---:B---3--:R-:W-:Y:S01]  /*6860*/  @!P3 LEA R24, P0, R20.reuse, R8, 0x1 ;  /* 0x000000081418b211 */ /* 0x048fe200078008ff */
[----:B------:R-:W-:Y:S01]  /*6870*/  @!PT LDS RZ, [RZ] ;  /* 0x00000000fffff984 */ /* 0x000fe20000000800 */
[----:B------:R-:W-:Y:S01]  /*6880*/  @!PT LDS RZ, [RZ] ;  /* 0x00000000fffff984 */ /* 0x000fe20000000800 */
[----:B------:R-:W-:Y:S01]  /*6890*/  @!PT LDS RZ, [RZ] ;  /* 0x00000000fffff984 */ /* 0x000fe20000000800 */
[----:B------:R-:W-:Y:S03]  /*68a0*/  @!P5 LDGSTS.E.BYPASS.LTC128B.128 [R199+0xc000], desc[UR20][R28.64] ;  /* 0x0c0000001cc7dfae */ /* 0x000fe6000b901d54 */
[----:B------:R-:W-:Y:S01]  /*68b0*/  @!P3 LEA.HI.X R25, R20, R9, R18, 0x1, P0 ;  /* 0x000000091419b211 */ /* 0x000fe200000f0c12 */
[----:B------:R-:W-:Y:S01]  /*68c0*/  @P4 STS.128 [R199+0xe000], RZ ;  /* 0x00e000ffc7004388 */ /* 0x000fe20000000c00 */
[----:B------:R-:W-:Y:S01]  /*68d0*/  IADD3.X R18, R18, UR18, RZ, P1, !PT ;  /* 0x0000001212127c10 */ /* 0x000fe20008ffe4ff */
[----:B------:R-:W3:Y:S01]  /*68e0*/  @!P5 LDC.64 R14, c[0x0][0x220] ;  /* 0x00008800ff0edb82 */ /* 0x000ee20000000a00 */
[C---:B----4-:R-:W-:Y:S01]  /*68f0*/  @!P5 LEA R22, P1, R0.reuse, R6, 0x1 ;  /* 0x000000060016d211 */ /* 0x050fe200078208ff */
[----:B------:R-:W-:Y:S01]  /*6900*/  @!PT LDS RZ, [RZ] ;  /* 0x00000000fffff984 */ /* 0x000fe20000000800 */
[----:B------:R-:W-:Y:S01]  /*6910*/  @!PT LDS RZ, [RZ] ;  /* 0x00000000fffff984 */ /* 0x000fe20000000800 */
[----:B------:R-:W-:Y:S01]  /*6920*/  @!PT LDS RZ, [RZ] ;  /* 0x00000000fffff984 */ /* 0x000fe20000000800 */
[----:B------:R-:W-:Y:S03]  /*6930*/  @!P4 LDGSTS.E.BYPASS.LTC128B.128 [R199+0xe000], desc[UR20][R26.64+0x80] ;  /* 0x0e0000801ac7cfae */ /* 0x000fe6000b901d54 */
[C-C-:B------:R-:W-:Y:S01]  /*6940*/  @!P5 LEA.HI.X R23, R0.reuse, R7, R18.reuse, 0x1, P1 ;  /* 0x000000070017d211 */ /* 0x140fe200008f0c12 */
[----:B------:R-:W-:Y:S01]  /*6950*/  @P3 STS.128 [R199+0x10000], RZ ;  /* 0x010000ffc7003388 */ /* 0x000fe20000000c00 */
[C---:B------:R-:W-:Y:S01]  /*6960*/  IADD3 R19, P1, R0.reuse, UR19, RZ ;  /* 0x0000001300137c10 */ /* 0x040fe2000ff3e0ff */
[----:B------:R-:W4:Y:S01]  /*6970*/  @!P4 LDC.64 R12, c[0x0][0x220] ;  /* 0x00008800ff0ccb82 */ /* 0x000f220000000a00 */
[C---:B-1----:R-:W-:Y:S01]  /*6980*/  @!P4 LEA R20, P0, R0.reuse, R4, 0x1 ;  /* 0x000000040014c211 */ /* 0x042fe200078008ff */
[----:B------:R-:W-:Y:S01]  /*6990*/  @!PT LDS RZ, [RZ] ;  /* 0x00000000fffff984 */ /* 0x000fe20000000800 */
[----:B------:R-:W-:Y:S01]  /*69a0*/  @!PT LDS RZ, [RZ] ;  /* 0x00000000fffff984 */ /* 0x000fe20000000800 */
[----:B------:R-:W-:Y:S01]  /*69b0*/  @!PT LDS RZ, [RZ] ;  /* 0x00000000fffff984 */ /* 0x000fe20000000800 */
[----:B------:R-:W-:Y:S03]  /*69c0*/  @!P3 LDGSTS.E.BYPASS.LTC128B.128 [R199+0x10000], desc[UR20][R24.64+0x100] ;  /* 0x1000010018c7bfae */ /* 0x000fe6000b901d54 */
[C-C-:B------:R-:W-:Y:S01]  /*69d0*/  @!P4 LEA.HI.X R21, R0.reuse, R5, R18.reuse, 0x1, P0 ;  /* 0x000000050015c211 */ /* 0x140fe200000f0c12 */
[----:B------:R-:W-:Y:S02]  /*69e0*/  @P5 STS.128 [R199+0xc800], RZ ;  /* 0x00c800ffc7005388 */ /* 0x000fe40000000c00 */
[----:B------:R-:W1:Y:S01]  /*69f0*/  @!P3 LDC.64 R10, c[0x0][0x220] ;  /* 0x00008800ff0abb82 */ /* 0x000e620000000a00 */
[C---:B--2---:R-:W-:Y:S01]  /*6a00*/  @!P3 LEA R16, P0, R0.reuse, R16, 0x1 ;  /* 0x000000100010b211 */ /* 0x044fe200078008ff */
[----:B------:R-:W-:Y:S01]  /*6a10*/  @!PT LDS RZ, [RZ] ;  /* 0x00000000fffff984 */ /* 0x000fe20000000800 */
[----:B------:R-:W-:Y:S01]  /*6a20*/  @!PT LDS RZ, [RZ] ;  /* 0x00000000fffff984 */ /* 0x000fe20000000800 */
[----:B------:R-:W-:Y:S01]  /*6a30*/  @!PT LDS RZ, [RZ] ;  /* 0x00000000fffff984 */ /* 0x000fe20000000800 */
[----:B------:R-:W-:Y:S03]  /*6a40*/  @!P5 LDGSTS.E.BYPASS.LTC128B.128 [R199+0xc800], desc[UR20][R22.64] ;  /* 0x0c80000016c7dfae */ /* 0x000fe6000b901d54 */
[----:B------:R-:W-:Y:S01]  /*6a50*/  @!P3 LEA.HI.X R17, R0, R17, R18, 0x1, P0 ;  /* 0x000000110011b211 */ /* 0x000fe200000f0c12 */
[----:B------:R-:W-:Y:S01]  /*6a60*/  @P4 STS.128 [R199+0xe800], RZ ;  /* 0x00e800ffc7004388 */ /* 0x000fe20000000c00 */
[----:B------:R-:W-:Y:S01]  /*6a70*/  IADD3.X R18, R18, UR18, RZ, P1, !PT ;  /* 0x0000001212127c10 */ /* 0x000fe20008ffe4ff */
[----:B------:R-:W2:Y:S01]  /*6a80*/  @!P5 LDC.64 R8, c[0x0][0x220] ;  /* 0x00008800ff08db82 */ /* 0x000ea20000000a00 */
[C---:B---3--:R-:W-:Y:S01]  /*6a90*/  @!P5 LEA R14, P0, R19.reuse, R14, 0x1 ;  /* 0x0000000e130ed211 */ /* 0x048fe200078008ff */
[----:B------:R-:W-:Y:S01]  /*6aa0*/  @!PT LDS RZ, [RZ] ;  /* 0x00000000fffff984 */ /* 0x000fe20000000800 */
[----:B------:R-:W-:Y:S01]  /*6ab0*/  @!PT LDS RZ, [RZ] ;  /* 0x00000000fffff984 */ /* 0x000fe20000000800 */
[----:B------:R-:W-:Y:S01]  /*6ac0*/  @!PT LDS RZ, [RZ] ;  /* 0x00000000fffff984 */ /* 0x000fe20000000800 */
[----:B------:R3:W-:Y:S01]  /*6ad0*/  @!P4 LDGSTS.E.BYPASS.LTC128B.128 [R199+0xe800], desc[UR20][R20.64+0x80] ;  /* 0x0e80008014c7cfae */ /* 0x0007e2000b901d54 */
[----:B------:R-:W-:-:S02]  /*6ae0*/  IADD3 R0, P2, R19, UR19, RZ ;  /* 0x0000001313007c10 */ /* 0x000fc4000ff5e0ff */
[C-C-:B------:R-:W-:Y:S01]  /*6af0*/  @!P5 LEA.HI.X R15, R19.reuse, R15, R18.reuse, 0x1, P0 ;  /* 0x0000000f130fd211 */ /* 0x140fe200000f0c12 */
[----:B------:R-:W-:Y:S02]  /*6b00*/  @P3 STS.128 [R199+0x10800], RZ ;  /* 0x010800ffc7003388 */ /* 0x000fe40000000c00 */
[----:B------:R-:W3:Y:S01]  /*6b10*/  @!P4 LDC.64 R6, c[0x0][0x220] ;  /* 0x00008800ff06cb82 */ /* 0x000ee20000000a00 */
[C---:B----4-:R-:W-:Y:S01]  /*6b20*/  @!P4 LEA R12, P1, R19.reuse, R12, 0x1 ;  /* 0x0000000c130cc211 */ /* 0x050fe200078208ff */
[----:B------:R-:W-:Y:S01]  /*6b30*/  @!PT LDS RZ, [RZ] ;  /* 0x00000000fffff984 */ /* 0x000fe20000000800 */
[----:B------:R-:W-:Y:S01]  /*6b40*/  @!PT LDS RZ, [RZ] ;  /* 0x00000000fffff984 */ /* 0x000fe20000000800 */
[----:B------:R-:W-:Y:S01]  /*6b50*/  @!PT LDS RZ, [RZ] ;  /* 0x00000000fffff984 */ /* 0x000fe20000000800 */
[----:B------:R4:W-:Y:S03]  /*6b60*/  @!P3 LDGSTS.E.BYPASS.LTC128B.128 [R199+0x10800], desc[UR20][R16.64+0x100] ;  /* 0x1080010010c7bfae */ /* 0x0009e6000b901d54 */
[C-C-:B------:R-:W-:Y:S01]  /*6b70*/  @!P4 LEA.HI.X R13, R19.reuse, R13, R18.reuse, 0x1, P1 ;  /* 0x0000000d130dc211 */ /* 0x140fe200008f0c12 */
[----:B------:R-:W-:Y:S02]  /*6b80*/  @P5 STS.128 [R199+0xd000], RZ ;  /* 0x00d000ffc7005388 */ /* 0x000fe40000000c00 */
[----:B------:R-:W5:Y:S01]  /*6b90*/  @!P3 LDC.64 R4, c[0x0][0x220] ;  /* 0x00008800ff04bb82 */ /* 0x000f620000000a00 */
[C---:B-1----:R-:W-:Y:S01]  /*6ba0*/  @!P3 LEA R10, P0, R19.reuse, R10, 0x1 ;  /* 0x0000000a130ab211 */ /* 0x042fe200078008ff */
[----:B------:R-:W-:Y:S01]  /*6bb0*/  @!PT LDS RZ, [RZ] ;  /* 0x00000000fffff984 */ /* 0x000fe20000000800 */
[----:B------:R-:W-:Y:S01]  /*6bc0*/  @!PT LDS RZ, [RZ] ;  /* 0x00000000fffff984 */ /* 0x000fe20000000800 */
[----:B------:R-:W-:Y:S01]  /*6bd0*/  @!PT LDS RZ, [RZ] ;  /* 0x00000000fffff984 */ /* 0x000fe20000000800 */
[----:B------:R-:W-:Y:S03]  /*6be0*/  @!P5 LDGSTS.E.BYPASS.LTC128B.128 [R199+0xd000], desc[UR20][R14.64] ;  /* 0x0d0000000ec7dfae */ /* 0x000fe6000b901d54 */
[----:B------:R-:W-:Y:S01]  /*6bf0*/  @!P3 LEA.HI.X R11, R19, R11, R18, 0x1, P0 ;  /* 0x0000000b130bb211 */ /* 0x000fe200000f0c12 */
[----:B------:R-:W-:Y:S01]  /*6c00*/  @P4 STS.128 [R199+0xf000], RZ ;  /* 0x00f000ffc7004388 */ /* 0x000fe20000000c00 */
[----:B------:R-:W-:-:S02]  /*6c10*/  IADD3.X R18, R18, UR18, RZ, P2, !PT ;  /* 0x0000001212127c10 */ /* 0x000fc400097fe4ff */
[C---:B--2---:R-:W-:Y:S01]  /*6c20*/  @!P5 LEA R8, P2, R0.reuse, R8, 0x1 ;  /* 0x000000080008d211 */ /* 0x044fe200078408ff */
[----:B------:R-:W-:Y:S01]  /*6c30*/  @!PT LDS RZ, [RZ] ;  /* 0x00000000fffff984 */ /* 0x000fe20000000800 */
[----:B------:R-:W-:Y:S01]  /*6c40*/  @!PT LDS RZ, [RZ] ;  /* 0x00000000fffff984 */ /* 0x000fe20000000800 */
[----:B------:R-:W-:Y:S01]  /*6c50*/  @!PT LDS RZ, [RZ] ;  /* 0x00000000fffff984 */ /* 0x000fe20000000800 */
[----:B------:R1:W-:Y:S03]  /*6c60*/  @!P4 LDGSTS.E.BYPASS.LTC128B.128 [R199+0xf000], desc[UR20][R12.64+0x80] ;  /* 0x0f0000800cc7cfae */ /* 0x0003e6000b901d54 */
[C---:B------:R-:W-:Y:S01]  /*6c70*/  @!P5 LEA.HI.X R9, R0.reuse, R9, R18, 0x1, P2 ;  /* 0x000000090009d211 */ /* 0x040fe200010f0c12 */
[----:B------:R-:W-:Y:S01]  /*6c80*/  @P3 STS.128 [R199+0x11000], RZ ;  /* 0x011000ffc7003388 */ /* 0x000fe20000000c00 */
[----:B---3--:R-:W-:-:S03]  /*6c90*/  @!P4 LEA R20, P1, R0, R6, 0x1 ;  /* 0x000000060014c211 */ /* 0x008fc600078208ff */
        /* <DEDUP_REMOVED lines=10> */
[----:B------:R2:W-:Y:S01]  /*6d40*/  @!P5 LDGSTS.E.BYPASS.LTC128B.128 [R199+0xd800], desc[UR20][R8.64] ;  /* 0x0d80000008c7dfae */ /* 0x0005e2000b901d54 */
[----:B------:R-:W-:-:S03]  /*6d50*/  @!P3 LEA.HI.X R23, R0, R5, R18, 0x1, P0 ;  /* 0x000000050017b211 */ /* 0x000fc600000f0c12 */
        /* <DEDUP_REMOVED lines=12> */
[----:B------:R-:W3:Y:S04]  /*6e20*/  LDSM.16.M88.4 R24, [R197+0x6800] ;  /* 0x00680000c518783b */ /* 0x000ee80000000200 */
[----:B----4-:R-:W4:Y:S04]  /*6e30*/  LDSM.16.M88.4 R16, [R197+0x7000] ;  /* 0x00700000c510783b */ /* 0x010f280000000200 */
[----:B-1----:R-:W1:Y:S04]  /*6e40*/  LDSM.16.M88.4 R12, [R197+0x7800] ;  /* 0x00780000c50c783b */ /* 0x002e680000000200 */
[----:B------:R-:W-:Y:S04]  /*6e50*/  LDSM.16.M88.4 R4, [R196] ;  /* 0x00000000c404783b */ /* 0x000fe80000000200 */
[----:B------:R-:W1:Y:S04]  /*6e60*/  LDSM.16.M88.4 R148, [R195] ;  /* 0x00000000c394783b */ /* 0x000e680000000200 */
[----:B------:R-:W1:Y:S04]  /*6e70*/  LDSM.16.M88.4 R144, [R187] ;  /* 0x00000000bb90783b */ /* 0x000e680000000200 */
[----:B------:R-:W1:Y:S04]  /*6e80*/  LDSM.16.M88.4 R140, [R186] ;  /* 0x00000000ba8c783b */ /* 0x000e680000000200 */
[----:B------:R-:W1:Y:S04]  /*6e90*/  LDSM.16.M88.4 R172, [R185] ;  /* 0x00000000b9ac783b */ /* 0x000e680000000200 */
[----:B--2---:R-:W-:Y:S01]  /*6ea0*/  LDSM.16.M88.4 R8, [R194] ;  /* 0x00000000c208783b */ /* 0x004fe20000000200 */
[C---:B-----5:R-:W-:Y:S03]  /*6eb0*/  HMMA.16816.F32.BF16 R136, R160.reuse, R32, RZ ;  /* 0x00000020a088723c */ /* 0x060fe600000418ff */
[----:B------:R-:W2:Y:S04]  /*6ec0*/  LDSM.16.M88.4 R168, [R191+0x6000] ;  /* 0x00600000bfa8783b */ /* 0x000ea80000000200 */
[----:B------:R-:W5:Y:S01]  /*6ed0*/  LDSM.16.M88.4 R156, [R191+0x6800] ;  /* 0x00680000bf9c783b */ /* 0x000f620000000200 */
[C---:B---3--:R-:W-:Y:S03]  /*6ee0*/  HMMA.16816.F32.BF16 R28, R160.reuse, R24, RZ ;  /* 0x00000018a01c723c */ /* 0x048fe600000418ff */
[----:B------:R-:W3:Y:S03]  /*6ef0*/  LDSM.16.M88.4 R152, [R191+0x7000] ;  /* 0x00700000bf98783b */ /* 0x000ee60000000200 */
[C---:B------:R-:W-:Y:S01]  /*6f00*/  HMMA.16816.F32.BF16 R32, R160.reuse, R34, RZ ;  /* 0x00000022a020723c */ /* 0x040fe200000418ff */
[----:B------:R-:W-:Y:S01]  /*6f10*/  LDSM.16.M88.4 R200, [R177] ;  /* 0x00000000b1c8783b */ /* 0x000fe20000000200 */
[----:B------:R-:W2:Y:S04]  /*6f20*/  S2R R0, SR_TID.X ;  /* 0x0000000000007919 */ /* 0x000ea80000002100 */
[C---:B------:R-:W-:Y:S01]  /*6f30*/  HMMA.16816.F32.BF16 R24, R160.reuse, R26, RZ ;  /* 0x0000001aa018723c */ /* 0x040fe200000418ff */
[----:B------:R-:W0:Y:S05]  /*6f40*/  LDGDEPBAR ;  /* 0x00000000000079af */ /* 0x000e2a0000000000 */
[C---:B----4-:R-:W-:Y:S06]  /*6f50*/  HMMA.16816.F32.BF16 R20, R160.reuse, R16, RZ ;  /* 0x00000010a014723c */ /* 0x050fec00000418ff */
[C---:B------:R-:W-:Y:S06]  /*6f60*/  HMMA.16816.F32.BF16 R16, R160.reuse, R18, RZ ;  /* 0x00000012a010723c */ /* 0x040fec00000418ff */
[C---:B-1----:R-:W-:Y:S06]  /*6f70*/  HMMA.16816.F32.BF16 R164, R160.reuse, R12, RZ ;  /* 0x0000000ca0a4723c */ /* 0x042fec00000418ff */
[----:B------:R-:W-:Y:S01]  /*6f80*/  HMMA.16816.F32.BF16 R160, R160, R14, RZ ;  /* 0x0000000ea0a0723c */ /* 0x000fe200000418ff */
[----:B------:R-:W1:Y:S05]  /*6f90*/  LDSM.16.M88.4 R12, [R191+0x7800] ;  /* 0x00780000bf0c783b */ /* 0x000e6a0000000200 */
[----:B------:R-:W-:Y:S01]  /*6fa0*/  HMMA.16816.F32.BF16 R136, R4, R148, R136 ;  /* 0x000000940488723c */ /* 0x000fe20000041888 */
[----:B--2---:R-:W-:-:S05]  /*6fb0*/  IMAD.SHL.U32 R0, R0, 0x2, RZ ;  /* 0x0000000200007824 */ /* 0x004fca00078e00ff */
[C---:B------:R-:W-:Y:S01]  /*6fc0*/  HMMA.16816.F32.BF16 R32, R4.reuse, R150, R32 ;  /* 0x000000960420723c */ /* 0x040fe20000041820 */
[----:B------:R-:W-:Y:S05]  /*6fd0*/  LDSM.16.M88.4 R148, [R184] ;  /* 0x00000000b894783b */ /* 0x000fea0000000200 */
[C---:B------:R-:W-:Y:S06]  /*6fe0*/  HMMA.16816.F32.BF16 R28, R4.reuse, R144, R28 ;  /* 0x00000090041c723c */ /* 0x040fec000004181c */
[C---:B------:R-:W-:Y:S01]  /*6ff0*/  HMMA.16816.F32.BF16 R24, R4.reuse, R146, R24 ;  /* 0x000000920418723c */ /* 0x040fe20000041818 */
[----:B------:R-:W-:Y:S05]  /*7000*/  LDSM.16.M88.4 R144, [R184+0x800] ;  /* 0x00080000b890783b */ /* 0x000fea0000000200 */
[C---:B------:R-:W-:Y:S06]  /*7010*/  HMMA.16816.F32.BF16 R20, R4.reuse, R140, R20 ;  /* 0x0000008c0414723c */ /* 0x040fec0000041814 */
[C---:B------:R-:W-:Y:S01]  /*7020*/  HMMA.16816.F32.BF16 R16, R4.reuse, R142, R16 ;  /* 0x0000008e0410723c */ /* 0x040fe20000041810 */
[----:B------:R-:W2:Y:S05]  /*7030*/  LDSM.16.M88.4 R140, [R193] ;  /* 0x00000000c18c783b */ /* 0x000eaa0000000200 */
[C---:B------:R-:W-:Y:S06]  /*7040*/  HMMA.16816.F32.BF16 R164, R4.reuse, R172, R164 ;  /* 0x000000ac04a4723c */ /* 0x040fec00000418a4 */
[----:B------:R-:W-:Y:S01]  /*7050*/  HMMA.16816.F32.BF16 R160, R4, R174, R160 ;  /* 0x000000ae04a0723c */ /* 0x000fe200000418a0 */
[----:B------:R-:W4:Y:S04]  /*7060*/  LDSM.16.M88.4 R4, [R184+0x1000] ;  /* 0x00100000b804783b */ /* 0x000f280000000200 */
[----:B------:R-:W-:Y:S01]  /*7070*/  LDSM.16.M88.4 R172, [R180] ;  /* 0x00000000b4ac783b */ /* 0x000fe20000000200 */
[C---:B------:R-:W-:Y:S06]  /*7080*/  HMMA.16816.F32.BF16 R136, R8.reuse, R168, R136 ;  /* 0x000000a80888723c */ /* 0x040fec0000041888 */
[C---:B------:R-:W-:Y:S01]  /*7090*/  HMMA.16816.F32.BF16 R32, R8.reuse, R170, R32 ;  /* 0x000000aa0820723c */ /* 0x040fe20000041820 */
[----:B------:R-:W4:Y:S05]  /*70a0*/  LDSM.16.M88.4 R168, [R184+0x1800] ;  /* 0x00180000b8a8783b */ /* 0x000f2a0000000200 */
[C---:B-----5:R-:W-:Y:S06]  /*70b0*/  HMMA.16816.F32.BF16 R28, R8.reuse, R156, R28 ;  /* 0x0000009c081c723c */ /* 0x060fec000004181c */
[C---:B------:R-:W-:Y:S01]  /*70c0*/  HMMA.16816.F32.BF16 R24, R8.reuse, R158, R24 ;  /* 0x0000009e0818723c */ /* 0x040fe20000041818 */
[----:B------:R-:W-:Y:S05]  /*70d0*/  LDSM.16.M88.4 R156, [R197+0x8800] ;  /* 0x00880000c59c783b */ /* 0x000fea0000000200 */
[C---:B---3--:R-:W-:Y:S06]  /*70e0*/  HMMA.16816.F32.BF16 R20, R8.reuse, R152, R20 ;  /* 0x000000980814723c */ /* 0x048fec0000041814 */
[C---:B------:R-:W-:Y:S01]  /*70f0*/  HMMA.16816.F32.BF16 R16, R8.reuse, R154, R16 ;  /* 0x0000009a0810723c */ /* 0x040fe20000041810 */
[----:B------:R-:W-:Y:S05]  /*7100*/  LDSM.16.M88.4 R152, [R197+0x9000] ;  /* 0x00900000c598783b */ /* 0x000fea0000000200 */
[C---:B-1----:R-:W-:Y:S06]  /*7110*/  HMMA.16816.F32.BF16 R164, R8.reuse, R12, R164 ;  /* 0x0000000c08a4723c */ /* 0x042fec00000418a4 */
[----:B------:R-:W-:Y:S01]  /*7120*/  HMMA.16816.F32.BF16 R160, R8, R14, R160 ;  /* 0x0000000e08a0723c */ /* 0x000fe200000418a0 */
[----:B------:R-:W-:Y:S04]  /*7130*/  LDSM.16.M88.4 R12, [R198+0x2000] ;  /* 0x00200000c60c783b */ /* 0x000fe80000000200 */
[----:B------:R-:W1:Y:S01]  /*7140*/  LDSM.16.M88.4 R8, [R197+0x8000] ;  /* 0x00800000c508783b */ /* 0x000e620000000200 */
[C---:B--2---:R-:W-:Y:S06]  /*7150*/  HMMA.16816.F32.BF16 R136, R140.reuse, R148, R136 ;  /* 0x000000948c88723c */ /* 0x044fec0000041888 */
[C---:B------:R-:W-:Y:S01]  /*7160*/  HMMA.16816.F32.BF16 R32, R140.reuse, R150, R32 ;  /* 0x000000968c20723c */ /* 0x040fe20000041820 */
[----:B------:R-:W-:Y:S05]  /*7170*/  LDSM.16.M88.4 R148, [R183] ;  /* 0x00000000b794783b */ /* 0x000fea0000000200 */
[C---:B------:R-:W-:Y:S06]  /*7180*/  HMMA.16816.F32.BF16 R28, R140.reuse, R144, R28 ;  /* 0x000000908c1c723c */ /* 0x040fec000004181c */
[C---:B------:R-:W-:Y:S01]  /*7190*/  HMMA.16816.F32.BF16 R24, R140.reuse, R146, R24 ;  /* 0x000000928c18723c */ /* 0x040fe20000041818 */
[----:B------:R-:W2:Y:S05]  /*71a0*/  LDSM.16.M88.4 R144, [R197+0x9800] ;  /* 0x00980000c590783b */ /* 0x000eaa0000000200 */
[C---:B----4-:R-:W-:Y:S06]  /*71b0*/  HMMA.16816.F32.BF16 R20, R140.reuse, R4, R20 ;  /* 0x000000048c14723c */ /* 0x050fec0000041814 */
[C---:B------:R-:W-:Y:S01]  /*71c0*/  HMMA.16816.F32.BF16 R16, R140.reuse, R6, R16 ;  /* 0x000000068c10723c */ /* 0x040fe20000041810 */
[----:B------:R-:W3:Y:S05]  /*71d0*/  LDSM.16.M88.4 R4, [R196+0x2000] ;  /* 0x00200000c404783b */ /* 0x000eea0000000200 */
[C---:B------:R-:W-:Y:S06]  /*71e0*/  HMMA.16816.F32.BF16 R164, R140.reuse, R168, R164 ;  /* 0x000000a88ca4723c */ /* 0x040fec00000418a4 */
[----:B------:R-:W-:Y:S01]  /*71f0*/  HMMA.16816.F32.BF16 R160, R140, R170, R160 ;  /* 0x000000aa8ca0723c */ /* 0x000fe200000418a0 */
[----:B------:R-:W4:Y:S04]  /*7200*/  LDSM.16.M88.4 R140, [R182] ;  /* 0x00000000b68c783b */ /* 0x000f280000000200 */
[----:B------:R-:W-:Y:S01]  /*7210*/  LDSM.16.M88.4 R168, [R191+0x8000] ;  /* 0x00800000bfa8783b */ /* 0x000fe20000000200 */
[C---:B-1----:R-:W-:Y:S06]  /*7220*/  HMMA.16816.F32.BF16 R136, R12.reuse, R8, R136 ;  /* 0x000000080c88723c */ /* 0x042fec0000041888 */
[C---:B------:R-:W-:Y:S01]  /*7230*/  HMMA.16816.F32.BF16 R32, R12.reuse, R10, R32 ;  /* 0x0000000a0c20723c */ /* 0x040fe20000041820 */
[----:B------:R-:W1:Y:S05]  /*7240*/  LDSM.16.M88.4 R8, [R181] ;  /* 0x00000000b508783b */ /* 0x000e6a0000000200 */
        /* <DEDUP_REMOVED lines=8> */
[----:B------:R-:W2:Y:S04]  /*72d0*/  LDSM.16.M88.4 R144, [R194+0x2000] ;  /* 0x00200000c290783b */ /* 0x000ea80000000200 */
[----:B------:R-:W5:Y:S01]  /*72e0*/  LDSM.16.M88.4 R12, [R191+0x9000] ;  /* 0x00900000bf0c783b */ /* 0x000f620000000200 */
[C---:B---3--:R-:W-:Y:S06]  /*72f0*/  HMMA.16816.F32.BF16 R136, R4.reuse, R148, R136 ;  /* 0x000000940488723c */ /* 0x048fec0000041888 */
[C---:B------:R-:W-:Y:S01]  /*7300*/  HMMA.16816.F32.BF16 R32, R4.reuse, R150, R32 ;  /* 0x000000960420723c */ /* 0x040fe20000041820 */
[----:B------:R-:W3:Y:S05]  /*7310*/  LDSM.16.M88.4 R148, [R191+0x9800] ;  /* 0x00980000bf94783b */ /* 0x000eea0000000200 */
[C---:B----4-:R-:W-:Y:S06]  /*7320*/  HMMA.16816.F32.BF16 R28, R4.reuse, R140, R28 ;  /* 0x0000008c041c723c */ /* 0x050fec000004181c */
[C---:B------:R-:W-:Y:S01]  /*7330*/  HMMA.16816.F32.BF16 R24, R4.reuse, R142, R24 ;  /* 0x0000008e0418723c */ /* 0x040fe20000041818 */
[----:B------:R-:W4:Y:S05]  /*7340*/  LDSM.16.M88.4 R140, [R184+0x2000] ;  /* 0x00200000b88c783b */ /* 0x000f2a0000000200 */
[C---:B-1----:R-:W-:Y:S06]  /*7350*/  HMMA.16816.F32.BF16 R20, R4.reuse, R8, R20 ;  /* 0x000000080414723c */ /* 0x042fec0000041814 */
[C---:B------:R-:W-:Y:S01]  /*7360*/  HMMA.16816.F32.BF16 R16, R4.reuse, R10, R16 ;  /* 0x0000000a0410723c */ /* 0x040fe20000041810 */
[----:B------:R-:W1:Y:S05]  /*7370*/  LDSM.16.M88.4 R8, [R184+0x2800] ;  /* 0x00280000b808783b */ /* 0x000e6a0000000200 */
[C---:B------:R-:W-:Y:S06]  /*7380*/  HMMA.16816.F32.BF16 R164, R4.reuse, R172, R164 ;  /* 0x000000ac04a4723c */ /* 0x040fec00000418a4 */
[----:B------:R-:W-:Y:S01]  /*7390*/  HMMA.16816.F32.BF16 R160, R4, R174, R160 ;  /* 0x000000ae04a0723c */ /* 0x000fe200000418a0 */
[----:B------:R-:W1:Y:S04]  /*73a0*/  LDSM.16.M88.4 R4, [R184+0x3000] ;  /* 0x00300000b804783b */ /* 0x000e680000000200 */
[----:B------:R-:W-:Y:S01]  /*73b0*/  LDSM.16.M88.4 R172, [R196+0x4000] ;  /* 0x00400000c4ac783b */ /* 0x000fe20000000200 */
[C---:B--2---:R-:W-:Y:S06]  /*73c0*/  HMMA.16816.F32.BF16 R32, R144.reuse, R170, R32 ;  /* 0x000000aa9020723c */ /* 0x044fec0000041820 */
[C---:B------:R-:W-:Y:S06]  /*73d0*/  HMMA.16816.F32.BF16 R28, R144.reuse, R152, R28 ;  /* 0x00000098901c723c */ /* 0x040fec000004181c */
[C---:B------:R-:W-:Y:S01]  /*73e0*/  HMMA.16816.F32.BF16 R136, R144.reuse, R168, R136 ;  /* 0x000000a89088723c */ /* 0x040fe20000041888 */
[----:B------:R-:W-:Y:S05]  /*73f0*/  LDSM.16.M88.4 R168, [R184+0x3800] ;  /* 0x00380000b8a8783b */ /* 0x000fea0000000200 */
[C---:B------:R-:W-:Y:S01]  /*7400*/  HMMA.16816.F32.BF16 R24, R144.reuse, R154, R24 ;  /* 0x0000009a9018723c */ /* 0x040fe20000041818 */
[----:B------:R-:W-:Y:S05]  /*7410*/  LDSM.16.M88.4 R152, [R197+0xa000] ;  /* 0x00a00000c598783b */ /* 0x000fea0000000200 */
[C---:B-----5:R-:W-:Y:S06]  /*7420*/  HMMA.16816.F32.BF16 R20, R144.reuse, R12, R20 ;  /* 0x0000000c9014723c */ /* 0x060fec0000041814 */
[C---:B------:R-:W-:Y:S01]  /*7430*/  HMMA.16816.F32.BF16 R16, R144.reuse, R14, R16 ;  /* 0x0000000e9010723c */ /* 0x040fe20000041810 */
[----:B------:R-:W2:Y:S05]  /*7440*/  LDSM.16.M88.4 R12, [R198+0x4000] ;  /* 0x00400000c60c783b */ /* 0x000eaa0000000200 */
[C---:B---3--:R-:W-:Y:S06]  /*7450*/  HMMA.16816.F32.BF16 R164, R144.reuse, R148, R164 ;  /* 0x0000009490a4723c */ /* 0x048fec00000418a4 */
[----:B------:R-:W-:Y:S01]  /*7460*/  HMMA.16816.F32.BF16 R160, R144, R150, R160 ;  /* 0x0000009690a0723c */ /* 0x000fe200000418a0 */
[----:B------:R-:W3:Y:S04]  /*7470*/  LDSM.16.M88.4 R148, [R197+0xa800] ;  /* 0x00a80000c594783b */ /* 0x000ee80000000200 */
[----:B------:R-:W5:Y:S01]  /*7480*/  LDSM.16.M88.4 R144, [R197+0xb000] ;  /* 0x00b00000c590783b */ /* 0x000f620000000200 */
[C---:B----4-:R-:W-:Y:S06]  /*7490*/  HMMA.16816.F32.BF16 R32, R156.reuse, R142, R32 ;  /* 0x0000008e9c20723c */ /* 0x050fec0000041820 */
[C---:B-1----:R-:W-:Y:S06]  /*74a0*/  HMMA.16816.F32.BF16 R28, R156.reuse, R8, R28 ;  /* 0x000000089c1c723c */ /* 0x042fec000004181c */
[C---:B------:R-:W-:Y:S01]  /*74b0*/  HMMA.16816.F32.BF16 R136, R156.reuse, R140, R136 ;  /* 0x0000008c9c88723c */ /* 0x040fe20000041888 */
[----:B------:R-:W-:Y:S05]  /*74c0*/  LDSM.16.M88.4 R140, [R197+0xb800] ;  /* 0x00b80000c58c783b */ /* 0x000fea0000000200 */
[C---:B------:R-:W-:Y:S01]  /*74d0*/  HMMA.16816.F32.BF16 R24, R156.reuse, R10, R24 ;  /* 0x0000000a9c18723c */ /* 0x040fe20000041818 */
[----:B------:R-:W1:Y:S05]  /*74e0*/  LDSM.16.M88.4 R8, [R179] ;  /* 0x00000000b308783b */ /* 0x000e6a0000000200 */
[C---:B------:R-:W-:Y:S06]  /*74f0*/  HMMA.16816.F32.BF16 R20, R156.reuse, R4, R20 ;  /* 0x000000049c14723c */ /* 0x040fec0000041814 */
[----:B------:R-:W-:Y:S01]  /*7500*/  HMMA.16816.F32.BF16 R16, R156, R6, R16 ;  /* 0x000000069c10723c */ /* 0x000fe20000041810 */
[----:B------:R-:W4:Y:S05]  /*7510*/  LDSM.16.M88.4 R4, [R178] ;  /* 0x00000000b204783b */ /* 0x000f2a0000000200 */
[C---:B--2---:R-:W-:Y:S06]  /*7520*/  HMMA.16816.F32.BF16 R32, R12.reuse, R154, R32 ;  /* 0x0000009a0c20723c */ /* 0x044fec0000041820 */
[----:B---3--:R-:W-:Y:S06]  /*7530*/  HMMA.16816.F32.BF16 R28, R12, R148, R28 ;  /* 0x000000940c1c723c */ /* 0x008fec000004181c */
[C---:B------:R-:W-:Y:S06]  /*7540*/  HMMA.16816.F32.BF16 R164, R156.reuse, R168, R164 ;  /* 0x000000a89ca4723c */ /* 0x040fec00000418a4 */
[----:B------:R-:W-:Y:S01]  /*7550*/  HMMA.16816.F32.BF16 R160, R156, R170, R160 ;  /* 0x000000aa9ca0723c */ /* 0x000fe200000418a0 */
[----:B------:R-:W-:Y:S04]  /*7560*/  LDSM.16.M88.4 R156, [R194+0x4000] ;  /* 0x00400000c29c783b */ /* 0x000fe80000000200 */
[----:B------:R-:W-:Y:S01]  /*7570*/  LDSM.16.M88.4 R168, [R176] ;  /* 0x00000000b0a8783b */ /* 0x000fe20000000200 */
[C---:B------:R-:W-:Y:S03]  /*7580*/  HMMA.16816.F32.BF16 R136, R12.reuse, R152, R136 ;  /* 0x000000980c88723c */ /* 0x040fe60000041888 */
[----:B------:R-:W2:Y:S03]  /*7590*/  LDSM.16.M88.4 R152, [R191+0xa000] ;  /* 0x00a00000bf98783b */ /* 0x000ea60000000200 */
[C---:B------:R-:W-:Y:S01]  /*75a0*/  HMMA.16816.F32.BF16 R24, R12.reuse, R150, R24 ;  /* 0x000000960c18723c */ /* 0x040fe20000041818 */
[----:B------:R-:W3:Y:S05]  /*75b0*/  LDSM.16.M88.4 R148, [R191+0xa800] ;  /* 0x00a80000bf94783b */ /* 0x000eea0000000200 */
[C---:B-----5:R-:W-:Y:S06]  /*75c0*/  HMMA.16816.F32.BF16 R20, R12.reuse, R144, R20 ;  /* 0x000000900c14723c */ /* 0x060fec0000041814 */
[----:B------:R-:W-:Y:S01]  /*75d0*/  HMMA.16816.F32.BF16 R16, R12, R146, R16 ;  /* 0x000000920c10723c */ /* 0x000fe20000041810 */
[----:B------:R-:W5:Y:S05]  /*75e0*/  LDSM.16.M88.4 R144, [R191+0xb000] ;  /* 0x00b00000bf90783b */ /* 0x000f6a0000000200 */
[C---:B-1----:R-:W-:Y:S06]  /*75f0*/  HMMA.16816.F32.BF16 R32, R172.reuse, R10, R32 ;  /* 0x0000000aac20723c */ /* 0x042fec0000041820 */
[----:B----4-:R-:W-:Y:S06]  /*7600*/  HMMA.16816.F32.BF16 R28, R172, R4, R28 ;  /* 0x00000004ac1c723c */ /* 0x010fec000004181c */
[C---:B------:R-:W-:Y:S06]  /*7610*/  HMMA.16816.F32.BF16 R164, R12.reuse, R140, R164 ;  /* 0x0000008c0ca4723c */ /* 0x040fec00000418a4 */
[----:B------:R-:W-:Y:S01]  /*7620*/  HMMA.16816.F32.BF16 R160, R12, R142, R160 ;  /* 0x0000008e0ca0723c */ /* 0x000fe200000418a0 */
[----:B------:R-:W-:Y:S04]  /*7630*/  LDSM.16.M88.4 R12, [R193+0x4000] ;  /* 0x00400000c10c783b */ /* 0x000fe80000000200 */
[----:B------:R-:W-:Y:S01]  /*7640*/  LDSM.16.M88.4 R140, [R191+0xb800] ;  /* 0x00b80000bf8c783b */ /* 0x000fe20000000200 */
[C---:B------:R-:W-:Y:S03]  /*7650*/  HMMA.16816.F32.BF16 R136, R172.reuse, R8, R136 ;  /* 0x00000008ac88723c */ /* 0x040fe60000041888 */
[----:B------:R-:W1:Y:S03]  /*7660*/  LDSM.16.M88.4 R8, [R184+0x4000] ;  /* 0x00400000b808783b */ /* 0x000e660000000200 */
[C---:B------:R-:W-:Y:S01]  /*7670*/  HMMA.16816.F32.BF16 R24, R172.reuse, R6, R24 ;  /* 0x00000006ac18723c */ /* 0x040fe20000041818 */
[----:B------:R-:W4:Y:S05]  /*7680*/  LDSM.16.M88.4 R4, [R184+0x4800] ;  /* 0x00480000b804783b */ /* 0x000f2a0000000200 */
[C---:B------:R-:W-:Y:S06]  /*7690*/  HMMA.16816.F32.BF16 R20, R172.reuse, R200, R20 ;  /* 0x000000c8ac14723c */ /* 0x040fec0000041814 */
[----:B------:R-:W-:Y:S01]  /*76a0*/  HMMA.16816.F32.BF16 R16, R172, R202, R16 ;  /* 0x000000caac10723c */ /* 0x000fe20000041810 */
[----:B------:R-:W4:Y:S05]  /*76b0*/  LDSM.16.M88.4 R200, [R184+0x5000] ;  /* 0x00500000b8c8783b */ /* 0x000f2a0000000200 */
[C---:B--2---:R-:W-:Y:S06]  /*76c0*/  HMMA.16816.F32.BF16 R32, R156.reuse, R154, R32 ;  /* 0x0000009a9c20723c */ /* 0x044fec0000041820 */
[----:B---3--:R-:W-:Y:S06]  /*76d0*/  HMMA.16816.F32.BF16 R28, R156, R148, R28 ;  /* 0x000000949c1c723c */ /* 0x008fec000004181c */
[----:B------:R-:W-:Y:S06]  /*76e0*/  HMMA.16816.F32.BF16 R164, R172, R168, R164 ;  /* 0x000000a8aca4723c */ /* 0x000fec00000418a4 */
[C---:B------:R-:W-:Y:S06]  /*76f0*/  HMMA.16816.F32.BF16 R24, R156.reuse, R150, R24 ;  /* 0x000000969c18723c */ /* 0x040fec0000041818 */
[C---:B-----5:R-:W-:Y:S06]  /*7700*/  HMMA.16816.F32.BF16 R20, R156.reuse, R144, R20 ;  /* 0x000000909c14723c */ /* 0x060fec0000041814 */
[----:B------:R-:W-:Y:S01]  /*7710*/  HMMA.16816.F32.BF16 R16, R156, R146, R16 ;  /* 0x000000929c10723c */ /* 0x000fe20000041810 */
[----:B------:R-:W2:Y:S01]  /*7720*/  LDSM.16.M88.4 R144, [R184+0x5800] ;  /* 0x00580000b890783b */ /* 0x000ea20000000200 */
[----:B------:R-:W-:-:S04]  /*7730*/  DEPBAR.LE SB0, 0x0 ;  /* 0x000080000000791a */ /* 0x000fc80000000000 */
[----:B-1----:R-:W-:Y:S06]  /*7740*/  HMMA.16816.F32.BF16 R32, R12, R10, R32 ;  /* 0x0000000a0c20723c */ /* 0x002fec0000041820 */
[----:B------:R-:W-:Y:S01]  /*7750*/  HMMA.16816.F32.BF16 R160, R172, R170, R160 ;  /* 0x000000aaaca0723c */ /* 0x000fe200000418a0 */
[----:B------:R-:W-:Y:S01]  /*7760*/  LOP3.LUT R11, R0, 0x6, RZ, 0xc0, !PT ;  /* 0x00000006000b7812 */ /* 0x000fe200078ec0ff */
[----:B------:R-:W-:-:S04]  /*7770*/  IMAD.U32 R10, RZ, RZ, UR16 ;  /* 0x00000010ff0a7e24 */ /* 0x000fc8000f8e00ff */
[----:B----4-:R-:W-:Y:S01]  /*7780*/  HMMA.16816.F32.BF16 R28, R12, R4, R28 ;  /* 0x000000040c1c723c */ /* 0x010fe2000004181c */
[----:B------:R-:W-:-:S05]  /*7790*/  IMAD R0, R10, 0x40, R11 ;  /* 0x000000400a007824 */ /* 0x000fca00078e020b */
[----:B------:R-:W-:Y:S01]  /*77a0*/  HMMA.16816.F32.BF16 R164, R156, R140, R164 ;  /* 0x0000008c9ca4723c */ /* 0x000fe200000418a4 */
[C---:B------:R-:W-:Y:S02]  /*77b0*/  VIADD R5, R0.reuse, 0x8 ;  /* 0x0000000800057836 */ /* 0x040fe40000000000 */
[----:B------:R-:W-:-:S03]  /*77c0*/  VIADD R4, R0, 0x9 ;  /* 0x0000000900047836 */ /* 0x000fc60000000000 */
[----:B------:R-:W-:Y:S01]  /*77d0*/  HMMA.16816.F32.BF16 R24, R12, R6, R24 ;  /* 0x000000060c18723c */ /* 0x000fe20000041818 */
[CC--:B------:R-:W-:Y:S02]  /*77e0*/  ISETP.GE.AND P2, PT, R5.reuse, R134.reuse, PT ;  /* 0x000000860500720c */ /* 0x0c0fe40003f46270 */
[-C--:B------:R-:W-:Y:S01]  /*77f0*/  ISETP.GE.AND P1, PT, R5, R133.reuse, PT ;  /* 0x000000850500720c */ /* 0x080fe20003f26270 */
[----:B------:R-:W-:Y:S01]  /*7800*/  VIADD R5, R0, 0x10 ;  /* 0x0000001000057836 */ /* 0x000fe20000000000 */
[----:B------:R-:W-:Y:S01]  /*7810*/  FSEL R135, R32, -INF , !P2 ;  /* 0xff80000020877808 */ /* 0x000fe20005000000 */
[----:B------:R-:W-:Y:S01]  /*7820*/  HMMA.16816.F32.BF16 R136, R156, R152, R136 ;  /* 0x000000989c88723c */ /* 0x000fe20000041888 */
[----:B------:R-:W-:Y:S02]  /*7830*/  FSEL R34, R34, -INF , !P1 ;  /* 0xff80000022227808 */ /* 0x000fe40004800000 */
[CC--:B------:R-:W-:Y:S02]  /*7840*/  ISETP.GE.AND P6, PT, R4.reuse, R134.reuse, PT ;  /* 0x000000860400720c */ /* 0x0c0fe40003fc6270 */
[-C--:B------:R-:W-:Y:S01]  /*7850*/  ISETP.GE.AND P0, PT, R4, R133.reuse, PT ;  /* 0x000000850400720c */ /* 0x080fe20003f06270 */
[C---:B------:R-:W-:Y:S01]  /*7860*/  HMMA.16816.F32.BF16 R20, R12.reuse, R200, R20 ;  /* 0x000000c80c14723c */ /* 0x040fe20000041814 */
[C---:B------:R-:W-:Y:S01]  /*7870*/  ISETP.GE.AND P2, PT, R5.reuse, R134, PT ;  /* 0x000000860500720c */ /* 0x040fe20003f46270 */
[C---:B------:R-:W-:Y:S01]  /*7880*/  VIADD R4, R0.reuse, 0x18 ;  /* 0x0000001800047836 */ /* 0x040fe20000000000 */
[----:B------:R-:W-:Y:S01]  /*7890*/  BAR.SYNC.DEFER_BLOCKING 0x0 ;  /* 0x0000000000007b1d */ /* 0x000fe20000010000 */
[----:B------:R-:W-:Y:S01]  /*78a0*/  ISETP.GE.AND P1, PT, R5, R133, PT ;  /* 0x000000850500720c */ /* 0x000fe20003f26270 */
[----:B------:R-:W-:Y:S01]  /*78b0*/  VIADD R5, R0, 0x11 ;  /* 0x0000001100057836 */ /* 0x000fe20000000000 */
[----:B------:R-:W-:Y:S01]  /*78c0*/  HMMA.16816.F32.BF16 R16, R12, R202, R16 ;  /* 0x000000ca0c10723c */ /* 0x000fe20000041810 */
[----:B------:R-:W-:-:S02]  /*78d0*/  FSEL R32, R35, -INF , !P0 ;  /* 0xff80000023207808 */ /* 0x000fc40004000000 */
[----:B------:R-:W-:Y:S02]  /*78e0*/  FSEL R149, R33, -INF , !P6 ;  /* 0xff80000021957808 */ /* 0x000fe40007000000 */
[----:B------:R-:W-:Y:S01]  /*78f0*/  FSEL R35, R28, -INF , !P2 ;  /* 0xff8000001c237808 */ /* 0x000fe20005000000 */
[----:B------:R-:W-:Y:S01]  /*7900*/  HMMA.16816.F32.BF16 R160, R156, R142, R160 ;  /* 0x0000008e9ca0723c */ /* 0x000fe200000418a0 */
[----:B------:R-:W-:Y:S02]  /*7910*/  FSEL R30, R30, -INF , !P1 ;  /* 0xff8000001e1e7808 */ /* 0x000fe40004800000 */
[CC--:B------:R-:W-:Y:S02]  /*7920*/  ISETP.GE.AND P6, PT, R5.reuse, R134.reuse, PT ;  /* 0x000000860500720c */ /* 0x0c0fe40003fc6270 */
[C---:B------:R-:W-:Y:S01]  /*7930*/  ISETP.GE.AND P2, PT, R4.reuse, R134, PT ;  /* 0x000000860400720c */ /* 0x040fe20003f46270 */
[C---:B--2---:R-:W-:Y:S01]  /*7940*/  HMMA.16816.F32.BF16 R164, R12.reuse, R144, R164 ;  /* 0x000000900ca4723c */ /* 0x044fe200000418a4 */
[-C--:B------:R-:W-:Y:S01]  /*7950*/  ISETP.GE.AND P1, PT, R4, R133.reuse, PT ;  /* 0x000000850400720c */ /* 0x080fe20003f26270 */
[C---:B------:R-:W-:Y:S01]  /*7960*/  VIADD R4, R0.reuse, 0x20 ;  /* 0x0000002000047836 */ /* 0x040fe20000000000 */
[----:B------:R-:W-:Y:S01]  /*7970*/  ISETP.GE.AND P0, PT, R5, R133, PT ;  /* 0x000000850500720c */ /* 0x000fe20003f06270 */
[----:B------:R-:W-:Y:S01]  /*7980*/  VIADD R5, R0, 0x19 ;  /* 0x0000001900057836 */ /* 0x000fe20000000000 */
[----:B------:R-:W-:Y:S01]  /*7990*/  FSEL R33, R29, -INF , !P6 ;  /* 0xff8000001d217808 */ /* 0x000fe20007000000 */
[----:B------:R-:W-:Y:S01]  /*79a0*/  HMMA.16816.F32.BF16 R136, R12, R8, R136 ;  /* 0x000000080c88723c */ /* 0x000fe20000041888 */
[----:B------:R-:W-:-:S02]  /*79b0*/  FSEL R29, R24, -INF , !P2 ;  /* 0xff800000181d7808 */ /* 0x000fc40005000000 */
[----:B------:R-:W-:Y:S02]  /*79c0*/  FSEL R26, R26, -INF , !P1 ;  /* 0xff8000001a1a7808 */ /* 0x000fe40004800000 */
[----:B------:R-:W-:Y:S02]  /*79d0*/  FSEL R238, R31, -INF , !P0 ;  /* 0xff8000001fee7808 */ /* 0x000fe40004000000 */
[CC--:B------:R-:W-:Y:S02]  /*79e0*/  ISETP.GE.AND P2, PT, R4.reuse, R134.reuse, PT ;  /* 0x000000860400720c */ /* 0x0c0fe40003f46270 */
[-C--:B------:R-:W-:Y:S01]  /*79f0*/  ISETP.GE.AND P1, PT, R4, R133.reuse, PT ;  /* 0x000000850400720c */ /* 0x080fe20003f26270 */
[C---:B------:R-:W-:Y:S01]  /*7a00*/  VIADD R4, R0.reuse, 0x28 ;  /* 0x0000002800047836 */ /* 0x040fe20000000000 */
[C---:B------:R-:W-:Y:S01]  /*7a10*/  ISETP.GE.AND P6, PT, R5.reuse, R134, PT ;  /* 0x000000860500720c */ /* 0x040fe20003fc6270 */
[----:B------:R-:W-:Y:S01]  /*7a20*/  HMMA.16816.F32.BF16 R12, R12, R146, R160 ;  /* 0x000000920c0c723c */ /* 0x000fe200000418a0 */
[----:B------:R-:W-:Y:S01]  /*7a30*/  ISETP.GE.AND P0, PT, R5, R133, PT ;  /* 0x000000850500720c */ /* 0x000fe20003f06270 */
[----:B------:R-:W-:Y:S01]  /*7a40*/  VIADD R5, R0, 0x21 ;  /* 0x0000002100057836 */ /* 0x000fe20000000000 */
[----:B------:R-:W-:-:S02]  /*7a50*/  FSEL R141, R20, -INF , !P2 ;  /* 0xff800000148d7808 */ /* 0x000fc40005000000 */
[----:B------:R-:W-:Y:S02]  /*7a60*/  FSEL R140, R22, -INF , !P1 ;  /* 0xff800000168c7808 */ /* 0x000fe40004800000 */
[----:B------:R-:W-:Y:S02]  /*7a70*/  FSEL R25, R25, -INF , !P6 ;  /* 0xff80000019197808 */ /* 0x000fe40007000000 */
[----:B------:R-:W-:Y:S02]  /*7a80*/  FSEL R24, R27, -INF , !P0 ;  /* 0xff8000001b187808 */ /* 0x000fe40004000000 */
[CC--:B------:R-:W-:Y:S02]  /*7a90*/  ISETP.GE.AND P2, PT, R4.reuse, R134.reuse, PT ;  /* 0x000000860400720c */ /* 0x0c0fe40003f46270 */
[----:B------:R-:W-:Y:S01]  /*7aa0*/  ISETP.GE.AND P1, PT, R4, R133, PT ;  /* 0x000000850400720c */ /* 0x000fe20003f26270 */
[----:B------:R-:W-:Y:S01]  /*7ab0*/  VIADD R4, R0, 0x30 ;  /* 0x0000003000047836 */ /* 0x000fe20000000000 */
[----:B------:R-:W-:-:S02]  /*7ac0*/  ISETP.GE.AND P6, PT, R5, R134, PT ;  /* 0x000000860500720c */ /* 0x000fc40003fc6270 */
[-C--:B------:R-:W-:Y:S01]  /*7ad0*/  ISETP.GE.AND P0, PT, R5, R133.reuse, PT ;  /* 0x000000850500720c */ /* 0x080fe20003f06270 */
[----:B------:R-:W-:Y:S01]  /*7ae0*/  VIADD R5, R0, 0x29 ;  /* 0x0000002900057836 */ /* 0x000fe20000000000 */
        /* <DEDUP_REMOVED lines=8> */
[----:B------:R-:W-:Y:S02]  /*7b70*/  FSEL R206, R19, -INF , !P0 ;  /* 0xff80000013ce7808 */ /* 0x000fe40004000000 */
[----:B------:R-:W-:Y:S02]  /*7b80*/  ISETP.GE.AND P0, PT, R4, R133, PT ;  /* 0x000000850400720c */ /* 0x000fe40003f06270 */
[-C--:B------:R-:W-:Y:S01]  /*7b90*/  ISETP.GE.AND P6, PT, R5, R134.reuse, PT ;  /* 0x000000860500720c */ /* 0x080fe20003fc6270 */
[C---:B------:R-:W-:Y:S01]  /*7ba0*/  VIADD R5, R0.reuse, 0x1 ;  /* 0x0000000100057836 */ /* 0x040fe20000000000 */
[----:B------:R-:W-:Y:S02]  /*7bb0*/  FSEL R159, R167, -INF , !P0 ;  /* 0xff800000a79f7808 */ /* 0x000fe40004000000 */
[----:B------:R-:W-:-:S02]  /*7bc0*/  ISETP.GE.AND P0, PT, R0, R134, PT ;  /* 0x000000860000720c */ /* 0x000fc40003f06270 */
[----:B------:R-:W-:Y:S02]  /*7bd0*/  FSEL R147, R17, -INF , !P6 ;  /* 0xff80000011937808 */ /* 0x000fe40007000000 */
[----:B------:R-:W-:Y:S02]  /*7be0*/  FSEL R171, R164, -INF , !P2 ;  /* 0xff800000a4ab7808 */ /* 0x000fe40005000000 */
[----:B------:R-:W-:Y:S02]  /*7bf0*/  FSEL R19, R136, -INF , !P0 ;  /* 0xff80000088137808 */ /* 0x000fe40004000000 */
[-C--:B------:R-:W-:Y:S01]  /*7c00*/  ISETP.GE.AND P6, PT, R4, R134.reuse, PT ;  /* 0x000000860400720c */ /* 0x080fe20003fc6270 */
[----:B------:R-:W-:Y:S01]  /*7c10*/  VIADD R4, R0, 0x38 ;  /* 0x0000003800047836 */ /* 0x000fe20000000000 */
[----:B------:R-:W-:Y:S02]  /*7c20*/  ISETP.GE.AND P2, PT, R5, R134, PT ;  /* 0x000000860500720c */ /* 0x000fe40003f46270 */
[----:B------:R-:W-:-:S02]  /*7c30*/  FSEL R162, R166, -INF , !P1 ;  /* 0xff800000a6a27808 */ /* 0x000fc40004800000 */
[----:B------:R-:W-:Y:S02]  /*7c40*/  PLOP3.LUT P0, PT, PT, PT, UP0, 0x80, 0x0 ;  /* 0x000000000000781c */ /* 0x000fe40003f0f008 */
[-C--:B------:R-:W-:Y:S02]  /*7c50*/  ISETP.GE.AND P1, PT, R5, R133.reuse, PT ;  /* 0x000000850500720c */ /* 0x080fe40003f26270 */
[----:B------:R-:W-:Y:S02]  /*7c60*/  FSEL R137, R137, -INF , !P2 ;  /* 0xff80000089897808 */ /* 0x000fe40005000000 */
[----:B------:R-:W-:Y:S02]  /*7c70*/  FSEL R169, R165, -INF , !P6 ;  /* 0xff800000a5a97808 */ /* 0x000fe40007000000 */
[C---:B------:R-:W-:Y:S01]  /*7c80*/  ISETP.GE.AND P2, PT, R0.reuse, R133, PT ;  /* 0x000000850000720c */ /* 0x040fe20003f46270 */
[----:B------:R-:W-:Y:S01]  /*7c90*/  VIADD R0, R0, 0x39 ;  /* 0x0000003900007836 */ /* 0x000fe20000000000 */
[----:B------:R-:W-:-:S02]  /*7ca0*/  FSEL R18, R139, -INF , !P1 ;  /* 0xff8000008b127808 */ /* 0x000fc40004800000 */
[CC--:B------:R-:W-:Y:S02]  /*7cb0*/  ISETP.GE.AND P6, PT, R4.reuse, R134.reuse, PT ;  /* 0x000000860400720c */ /* 0x0c0fe40003fc6270 */
[-C--:B------:R-:W-:Y:S02]  /*7cc0*/  ISETP.GE.AND P1, PT, R4, R133.reuse, PT ;  /* 0x000000850400720c */ /* 0x080fe40003f26270 */
        /* <DEDUP_REMOVED lines=22> */
[----:B------:R-:W-:Y:S01]  /*7e30*/  IMAD.U32 R13, RZ, RZ, UR4 ;  /* 0x00000004ff0d7e24 */ /* 0x000fe2000f8e00ff */
[C---:B------:R-:W-:Y:S02]  /*7e40*/  IADD3 R0, P6, R21.reuse, UR25, RZ ;  /* 0x0000001915007c10 */ /* 0x040fe4000ffde0ff */
[----:B------:R-:W5:Y:S01]  /*7e50*/  @!P5 LDC.64 R4, c[0x0][0x218] ;  /* 0x00008600ff04db82 */ /* 0x000f620000000a00 */
[----:B-1----:R-:W-:Y:S02]  /*7e60*/  @!P5 LEA R152, P2, R21, R10, 0x1 ;  /* 0x0000000a1598d211 */ /* 0x002fe400078408ff */
[----:B------:R-:W-:-:S04]  /*7e70*/  LEA.HI.X R22, R22, R213, R13, 0x6, P1 ;  /* 0x000000d516167211 */ /* 0x000fc800008f340d */
[C-C-:B------:R-:W-:Y:S01]  /*7e80*/  @!P5 LEA.HI.X R153, R21.reuse, R11, R22.reuse, 0x1, P2 ;  /* 0x0000000b1599d211 */ /* 0x140fe200010f0c16 */
[----:B------:R-:W1:Y:S01]  /*7e90*/  @!P4 LDC.64 R16, c[0x0][0x218] ;  /* 0x00008600ff10cb82 */ /* 0x000e620000000a00 */
[C---:B---3--:R-:W-:Y:S02]  /*7ea0*/  @!P4 LEA R154, P1, R21.reuse, R8, 0x1 ;  /* 0x00000008159ac211 */ /* 0x048fe400078208ff */
[----:B------:R-:W-:Y:S01]  /*7eb0*/  IADD3.X R23, R22, UR24, RZ, P6, !PT ;  /* 0x0000001816177c10 */ /* 0x000fe2000b7fe4ff */
[----:B------:R-:W-:Y:S01]  /*7ec0*/  @!PT LDS RZ, [RZ] ;  /* 0x00000000fffff984 */ /* 0x000fe20000000800 */
[----:B------:R-:W-:Y:S01]  /*7ed0*/  @!PT LDS RZ, [RZ] ;  /* 0x00000000fffff984 */ /* 0x000fe20000000800 */
[----:B------:R-:W-:Y:S01]  /*7ee0*/  @!PT LDS RZ, [RZ] ;  /* 0x00000000fffff984 */ /* 0x000fe20000000800 */
[----:B------:R1:W-:Y:S01]  /*7ef0*/  @!P5 LDGSTS.E.BYPASS.LTC128B.128 [R199+0x6000], desc[UR20][R152.64] ;  /* 0x0600000098c7dfae */ /* 0x0003e2000b901d54 */
[----:B------:R-:W-:-:S03]  /*7f00*/  @!P4 LEA.HI.X R155, R21, R9, R22, 0x1, P1 ;  /* 0x00000009159bc211 */ /* 0x000fc600008f0c16 */
[----:B------:R-:W3:Y:S01]  /*7f10*/  @!P3 LDC.64 R14, c[0x0][0x218] ;  /* 0x00008600ff0ebb82 */ /* 0x000ee20000000a00 */
[C---:B----4-:R-:W-:Y:S01]  /*7f20*/  @!P3 LEA R138, P1, R21.reuse, R6, 0x1 ;  /* 0x00000006158ab211 */ /* 0x050fe200078208ff */
[----:B------:R2:W-:Y:S03]  /*7f30*/  @P4 STS.128 [R199+0x8000], RZ ;  /* 0x008000ffc7004388 */ /* 0x0005e60000000c00 */
[----:B------:R-:W-:Y:S01]  /*7f40*/  @!P3 LEA.HI.X R139, R21, R7, R22, 0x1, P1 ;  /* 0x00000007158bb211 */ /* 0x000fe200008f0c16 */
[----:B------:R-:W-:Y:S01]  /*7f50*/  @!PT LDS RZ, [RZ] ;  /* 0x00000000fffff984 */ /* 0x000fe20000000800 */
[----:B------:R-:W-:Y:S01]  /*7f60*/  @!PT LDS RZ, [RZ] ;  /* 0x00000000fffff984 */ /* 0x000fe20000000800 */
[----:B------:R-:W-:Y:S01]  /*7f70*/  @!PT LDS RZ, [RZ] ;  /* 0x00000000fffff984 */ /* 0x000fe20000000800 */
[----:B------:R-:W-:Y:S02]  /*7f80*/  @!P4 LDGSTS.E.BYPASS.LTC128B.128 [R199+0x8000], desc[UR20][R154.64+0x80] ;  /* 0x080000809ac7cfae */ /* 0x000fe4000b901d54 */
[----:B------:R-:W4:Y:S01]  /*7f90*/  @!P5 LDC.64 R12, c[0x0][0x218] ;  /* 0x00008600ff0cdb82 */ /* 0x000f220000000a00 */
[C---:B-----5:R-:W-:Y:S01]  /*7fa0*/  @!P5 LEA R150, P2, R0.reuse, R4, 0x1 ;  /* 0x000000040096d211 */ /* 0x060fe200078408ff */
[----:B------:R2:W-:Y:S03]  /*7fb0*/  @P3 STS.128 [R199+0xa000], RZ ;  /* 0x00a000ffc7003388 */ /* 0x0005e60000000c00 */
[C-C-:B------:R-:W-:Y:S01]  /*7fc0*/  @!P5 LEA.HI.X R151, R0.reuse, R5, R23.reuse, 0x1, P2 ;  /* 0x000000050097d211 */ /* 0x140fe200010f0c17 */
[----:B------:R-:W-:Y:S01]  /*7fd0*/  @!PT LDS RZ, [RZ] ;  /* 0x00000000fffff984 */ /* 0x000fe20000000800 */
[----:B------:R-:W-:Y:S01]  /*7fe0*/  @!PT LDS RZ, [RZ] ;  /* 0x00000000fffff984 */ /* 0x000fe20000000800 */
[----:B------:R-:W-:Y:S01]  /*7ff0*/  @!PT LDS RZ, [RZ] ;  /* 0x00000000fffff984 */ /* 0x000fe20000000800 */
[----:B------:R5:W-:Y:S02]  /*8000*/  @!P3 LDGSTS.E.BYPASS.LTC128B.128 [R199+0xa000], desc[UR20][R138.64+0x100] ;  /* 0x0a0001008ac7bfae */ /* 0x000be4000b901d54 */
[----:B------:R-:W2:Y:S02]  /*8010*/  @!P4 LDC.64 R10, c[0x0][0x218] ;  /* 0x00008600ff0acb82 */ /* 0x000ea40000000a00 */
[----:B------:R2:W-:Y:S04]  /*8020*/  @P5 STS.128 [R199+0x6800], RZ ;  /* 0x006800ffc7005388 */ /* 0x0005e80000000c00 */
[----:B------:R-:W-:Y:S01]  /*8030*/  @!PT LDS RZ, [RZ] ;  /* 0x00000000fffff984 */ /* 0x000fe20000000800 */
[----:B------:R-:W-:Y:S01]  /*8040*/  @!PT LDS RZ, [RZ] ;  /* 0x00000000fffff984 */ /* 0x000fe20000000800 */
[----:B------:R-:W-:Y:S01]  /*8050*/  @!PT LDS RZ, [RZ] ;  /* 0x00000000fffff984 */ /* 0x000fe20000000800 */
[----:B------:R2:W-:Y:S01]  /*8060*/  @!P5 LDGSTS.E.BYPASS.LTC128B.128 [R199+0x6800], desc[UR20][R150.64] ;  /* 0x0680000096c7dfae */ /* 0x0005e2000b901d54 */
[C---:B-1----:R-:W-:Y:S01]  /*8070*/  @!P4 LEA R152, P1, R0.reuse, R16, 0x1 ;  /* 0x000000100098c211 */ /* 0x042fe200078208ff */
[----:B------:R-:W5:Y:S01]  /*8080*/  @!P3 LDC.64 R8, c[0x0][0x218] ;  /* 0x00008600ff08bb82 */ /* 0x000f620000000a00 */
[C---:B------:R-:W-:Y:S01]  /*8090*/  IADD3 R16, P6, R0.reuse, UR25, RZ ;  /* 0x0000001900107c10 */ /* 0x040fe2000ffde0ff */
[----:B------:R1:W-:Y:S01]  /*80a0*/  @P4 STS.128 [R199+0x8800], RZ ;  /* 0x008800ffc7004388 */ /* 0x0003e20000000c00 */
[----:B------:R-:W-:-:S02]  /*80b0*/  @!P4 LEA.HI.X R153, R0, R17, R23, 0x1, P1 ;  /* 0x000000110099c211 */ /* 0x000fc400008f0c17 */
[----:B---3--:R-:W-:-:S03]  /*80c0*/  @!P3 LEA R14, P1, R0, R14, 0x1 ;  /* 0x0000000e000eb211 */ /* 0x008fc600078208ff */
[----:B------:R-:W3:Y:S01]  /*80d0*/  @!P5 LDC.64 R6, c[0x0][0x218] ;  /* 0x00008600ff06db82 */ /* 0x000ee20000000a00 */
[----:B----4-:R-:W-:Y:S01]  /*80e0*/  @!P5 LEA R22, P2, R16, R12, 0x1 ;  /* 0x0000000c1016d211 */ /* 0x010fe200078408ff */
[----:B------:R-:W-:Y:S01]  /*80f0*/  @!PT LDS RZ, [RZ] ;  /* 0x00000000fffff984 */ /* 0x000fe20000000800 */
[----:B------:R-:W-:Y:S01]  /*8100*/  @!PT LDS RZ, [RZ] ;  /* 0x00000000fffff984 */ /* 0x000fe20000000800 */
[----:B------:R-:W-:Y:S01]  /*8110*/  @!PT LDS RZ, [RZ] ;  /* 0x00000000fffff984 */ /* 0x000fe20000000800 */
[----:B------:R1:W-:Y:S01]  /*8120*/  @!P4 LDGSTS.E.BYPASS.LTC128B.128 [R199+0x8800], desc[UR20][R152.64+0x80] ;  /* 0x0880008098c7cfae */ /* 0x0003e2000b901d54 */
[----:B------:R-:W-:Y:S02]  /*8130*/  IADD3.X R12, R23, UR24, RZ, P6, !PT ;  /* 0x00000018170c7c10 */ /* 0x000fe4000b7fe4ff */
[----:B------:R-:W-:Y:S01]  /*8140*/  @!P3 LEA.HI.X R15, R0, R15, R23, 0x1, P1 ;  /* 0x0000000f000fb211 */ /* 0x000fe200008f0c17 */
[----:B------:R1:W-:Y:S01]  /*8150*/  @P3 STS.128 [R199+0xa800], RZ ;  /* 0x00a800ffc7003388 */ /* 0x0003e20000000c00 */
[C---:B------:R-:W-:Y:S01]  /*8160*/  @!P5 LEA.HI.X R23, R16.reuse, R13, R12, 0x1, P2 ;  /* 0x0000000d1017d211 */ /* 0x040fe200010f0c0c */
[----:B------:R-:W4:Y:S01]  /*8170*/  @!P4 LDC.64 R4, c[0x0][0x218] ;  /* 0x00008600ff04cb82 */ /* 0x000f220000000a00 */
[C---:B--2---:R-:W-:Y:S01]  /*8180*/  @!P4 LEA R10, P2, R16.reuse, R10, 0x1 ;  /* 0x0000000a100ac211 */ /* 0x044fe200078408ff */
[----:B------:R-:W-:Y:S01]  /*8190*/  @!PT LDS RZ, [RZ] ;  /* 0x00000000fffff984 */ /* 0x000fe20000000800 */
[----:B------:R-:W-:Y:S01]  /*81a0*/  @!PT LDS RZ, [RZ] ;  /* 0x00000000fffff984 */ /* 0x000fe20000000800 */
[----:B------:R-:W-:Y:S01]  /*81b0*/  @!PT LDS RZ, [RZ] ;  /* 0x00000000fffff984 */ /* 0x000fe20000000800 */
[----:B------:R1:W-:Y:S01]  /*81c0*/  @!P3 LDGSTS.E.BYPASS.LTC128B.128 [R199+0xa800], desc[UR20][R14.64+0x100] ;  /* 0x0a8001000ec7bfae */ /* 0x0003e2000b901d54 */
[----:B------:R-:W-:-:S02]  /*81d0*/  IADD3 R0, P6, R16, UR25, RZ ;  /* 0x0000001910007c10 */ /* 0x000fc4000ffde0ff */
[C---:B------:R-:W-:Y:S01]  /*81e0*/  @!P4 LEA.HI.X R11, R16.reuse, R11, R12, 0x1, P2 ;  /* 0x0000000b100bc211 */ /* 0x040fe200010f0c0c */
[----:B------:R1:W-:Y:S01]  /*81f0*/  @P5 STS.128 [R199+0x7000], RZ ;  /* 0x007000ffc7005388 */ /* 0x0003e20000000c00 */
[----:B-----5:R-:W-:-:S03]  /*8200*/  @!P3 LEA R138, P1, R16, R8, 0x1 ;  /* 0x00000008108ab211 */ /* 0x020fc600078208ff */
[----:B------:R-:W-:Y:S01]  /*8210*/  @!PT LDS RZ, [RZ] ;  /* 0x00000000fffff984 */ /* 0x000fe20000000800 */
[----:B------:R-:W-:Y:S01]  /*8220*/  @!PT LDS RZ, [RZ] ;  /* 0x00000000fffff984 */ /* 0x000fe20000000800 */
[----:B------:R-:W-:Y:S01]  /*8230*/  @!PT LDS RZ, [RZ] ;  /* 0x00000000fffff984 */ /* 0x000fe20000000800 */
[----:B------:R1:W-:Y:S01]  /*8240*/  @!P5 LDGSTS.E.BYPASS.LTC128B.128 [R199+0x7000], desc[UR20][R22.64] ;  /* 0x0700000016c7dfae */ /* 0x0003e2000b901d54 */
[----:B------:R-:W-:Y:S02]  /*8250*/  @!P3 LEA.HI.X R139, R16, R9, R12, 0x1, P1 ;  /* 0x00000009108bb211 */ /* 0x000fe400008f0c0c */
[----:B------:R-:W-:Y:S01]  /*8260*/  IADD3.X R9, R12, UR24, RZ, P6, !PT ;  /* 0x000000180c097c10 */ /* 0x000fe2000b7fe4ff */
[----:B------:R1:W-:Y:S01]  /*8270*/  @P4 STS.128 [R199+0x9000], RZ ;  /* 0x009000ffc7004388 */ /* 0x0003e20000000c00 */
[----:B---3--:R-:W-:-:S03]  /*8280*/  @!P5 LEA R6, P2, R0, R6, 0x1 ;  /* 0x000000060006d211 */ /* 0x008fc600078408ff */
[----:B------:R-:W-:Y:S01]  /*8290*/  @!PT LDS RZ, [RZ] ;  /* 0x00000000fffff984 */ /* 0x000fe20000000800 */
[----:B------:R-:W-:Y:S01]  /*82a0*/  @!PT LDS RZ, [RZ] ;  /* 0x00000000fffff984 */ /* 0x000fe20000000800 */
[----:B------:R-:W-:Y:S01]  /*82b0*/  @!PT LDS RZ, [RZ] ;  /* 0x00000000fffff984 */ /* 0x000fe20000000800 */
[----:B------:R1:W-:Y:S01]  /*82c0*/  @!P4 LDGSTS.E.BYPASS.LTC128B.128 [R199+0x9000], desc[UR20][R10.64+0x80] ;  /* 0x090000800ac7cfae */ /* 0x0003e2000b901d54 */
[----:B------:R-:W-:-:S03]  /*82d0*/  @!P5 LEA.HI.X R7, R0, R7, R9, 0x1, P2 ;  /* 0x000000070007d211 */ /* 0x000fc600010f0c09 */
[----:B------:R1:W-:Y:S01]  /*82e0*/  @P3 STS.128 [R199+0xb000], RZ ;  /* 0x00b000ffc7003388 */ /* 0x0003e20000000c00 */
        /* <DEDUP_REMOVED lines=25> */
.L_x_357:
[----:B------:R-:W-:Y:S05]  /*8480*/  BSYNC B0 ;  /* 0x0000000000007941 */ /* 0x000fea0003800000 */
.L_x_356:
[----:B------:R-:W0:Y:S02]  /*8490*/  LDGDEPBAR ;  /* 0x00000000000079af */ /* 0x000e240000000000 */
.L_x_355:
[----:B------:R-:W-:Y:S01]  /*84a0*/  FMNMX.FTZ R0, R132, R19, !PT ;  /* 0x0000001384007209 */ /* 0x000fe20007810000 */
[----:B------:R-:W-:Y:S01]  /*84b0*/  IMAD.WIDE.U32 R234, R216, -0x326172a9, RZ ;  /* 0xcd9e8d57d8ea7825 */ /* 0x000fe200078e00ff */
[----:B-12---:R-:W-:Y:S01]  /*84c0*/  FMNMX.FTZ R5, R3, R20, !PT ;  /* 0x0000001403057209 */ /* 0x006fe20007810000 */
[----:B------:R-:W-:Y:S01]  /*84d0*/  USHF.L.U32 UR4, UR16, 0x1, URZ ;  /* 0x0000000110047899 */ /* 0x000fe2000800063f */
[----:B------:R-:W-:Y:S01]  /*84e0*/  FMNMX.FTZ R0, R137, R0, !PT ;  /* 0x0000000089007209 */ /* 0x000fe20007810000 */
[----:B------:R-:W-:Y:S01]  /*84f0*/  IMAD.WIDE.U32 R236, R218, -0x2daee0ad, RZ ;  /* 0xd2511f53daec7825 */ /* 0x000fe200078e00ff */
[----:B------:R-:W-:Y:S01]  /*8500*/  FMNMX.FTZ R5, R18, R5, !PT ;  /* 0x0000000512057209 */ /* 0x000fe20007810000 */
[----:B------:R-:W-:Y:S01]  /*8510*/  @UP0 UIADD3 UR17, UR17, -0x3, URZ ;  /* 0xfffffffd11110890 */ /* 0x000fe2000fffe03f */
[----:B------:R-:W-:Y:S01]  /*8520*/  FMNMX.FTZ R0, R135, R0, !PT ;  /* 0x0000000087007209 */ /* 0x000fe20007810000 */
[C---:B------:R-:W-:Y:S01]  /*8530*/  VIADD R223, R215.reuse, 0x32370b8f ;  /* 0x32370b8fd7df7836 */ /* 0x040fe20000000000 */
[----:B------:R-:W-:Y:S01]  /*8540*/  FMNMX.FTZ R5, R34, R5, !PT ;  /* 0x0000000522057209 */ /* 0x000fe20007810000 */
[----:B------:R-:W-:Y:S01]  /*8550*/  VIADD R144, R215, 0xa9066899 ;  /* 0xa9066899d7907836 */ /* 0x000fe20000000000 */
        /* <DEDUP_REMOVED lines=26> */
[----:B------:R-:W-:Y:S01]  /*8700*/  LOP3.LUT R232, R235, R219, RZ, 0x3c, !PT ;  /* 0x000000dbebe87212 */ /* 0x000fe200078e3cff */
[----:B------:R-:W1:Y:S01]  /*8710*/  SHFL.BFLY PT, R9, R0, 0x2, 0x1f ;  /* 0x0c401f0000097f89 */ /* 0x000e6200000e0000 */
[C---:B------:R-:W-:Y:S02]  /*8720*/  IADD3 R7, R215.reuse, -0x4498517b, RZ ;  /* 0xbb67ae85d7077810 */ /* 0x040fe40007ffe0ff */
[----:B------:R-:W-:Y:S01]  /*8730*/  IADD3 R230, R214, -0x61c88647, RZ ;  /* 0x9e3779b9d6e67810 */ /* 0x000fe20007ffe0ff */
[----:B------:R-:W2:Y:S01]  /*8740*/  SHFL.BFLY PT, R5, R4, 0x2, 0x1f ;  /* 0x0c401f0004057f89 */ /* 0x000ea200000e0000 */
[----:B------:R-:W-:Y:S01]  /*8750*/  IMAD.WIDE.U32 R232, R232, -0x2daee0ad, RZ ;  /* 0xd2511f53e8e87825 */ /* 0x000fe200078e00ff */
[----:B------:R-:W-:Y:S02]  /*8760*/  IADD3 R231, R214, 0x3c6ef372, RZ ;  /* 0x3c6ef372d6e77810 */ /* 0x000fe40007ffe0ff */
[----:B------:R-:W-:-:S02]  /*8770*/  IADD3 R222, R215, 0x76cf5d0a, RZ ;  /* 0x76cf5d0ad7de7810 */ /* 0x000fc40007ffe0ff */
[----:B------:R-:W-:Y:S02]  /*8780*/  LOP3.LUT R224, R233, R236, R7, 0x96, !PT ;  /* 0x000000ece9e07212 */ /* 0x000fe400078e9607 */
[C---:B------:R-:W-:Y:S02]  /*8790*/  IADD3 R220, R214.reuse, -0x255992d5, RZ ;  /* 0xdaa66d2bd6dc7810 */ /* 0x040fe40007ffe0ff */
[----:B------:R-:W-:Y:S01]  /*87a0*/  IADD3 R146, R214, 0x78dde6e4, RZ ;  /* 0x78dde6e4d6927810 */ /* 0x000fe20007ffe0ff */
[----:B------:R-:W-:Y:S01]  /*87b0*/  IMAD.WIDE.U32 R224, R224, -0x326172a9, RZ ;  /* 0xcd9e8d57e0e07825 */ /* 0x000fe200078e00ff */
[----:B------:R-:W-:Y:S02]  /*87c0*/  IADD3 R142, R215, -0x126145ec, RZ ;  /* 0xed9eba14d78e7810 */ /* 0x000fe40007ffe0ff */
[----:B------:R-:W-:Y:S02]  /*87d0*/  IADD3 R203, R214, -0x4ab325aa, RZ ;  /* 0xb54cda56d6cb7810 */ /* 0x000fe40007ffe0ff */
[----:B------:R-:W-:-:S02]  /*87e0*/  PRMT R157, R2, 0x7054, R2 ;  /* 0x00007054029d7816 */ /* 0x000fc40000000002 */
[----:B------:R-:W-:Y:S02]  /*87f0*/  IADD3 R207, R214, 0x1715609d, RZ ;  /* 0x1715609dd6cf7810 */ /* 0x000fe40007ffe0ff */
[----:B-1----:R-:W-:Y:S02]  /*8800*/  FMNMX.FTZ R9, R0, R9, !PT ;  /* 0x0000000900097209 */ /* 0x002fe40007810000 */
[--C-:B------:R-:W-:Y:S01]  /*8810*/  LOP3.LUT R0, R237, UR4, R215.reuse, 0x96, !PT ;  /* 0x00000004ed007c12 */ /* 0x100fe2000f8e96d7 */
[----:B------:R-:W-:Y:S01]  /*8820*/  UIADD3 UR4, UR4, 0x1, URZ ;  /* 0x0000000104047890 */ /* 0x000fe2000fffe03f */
[----:B--2---:R-:W-:Y:S01]  /*8830*/  FMNMX.FTZ R5, R4, R5, !PT ;  /* 0x0000000504057209 */ /* 0x004fe20007810000 */
[----:B------:R-:W1:Y:S01]  /*8840*/  SHFL.BFLY PT, R148, R9, 0x1, 0x1f ;  /* 0x0c201f0009947f89 */ /* 0x000e6200000e0000 */
[----:B------:R-:W-:Y:S01]  /*8850*/  IADD3 R233, R215, 0x646e171e, RZ ;  /* 0x646e171ed7e97810 */ /* 0x000fe20007ffe0ff */
[----:B------:R-:W-:Y:S02]  /*8860*/  IMAD.WIDE.U32 R6, R0, -0x326172a9, RZ ;  /* 0xcd9e8d5700067825 */ /* 0x000fe400078e00ff */
[----:B------:R-:W2:Y:S01]  /*8870*/  SHFL.BFLY PT, R0, R5, 0x1, 0x1f ;  /* 0x0c201f0005007f89 */ /* 0x000ea200000e0000 */
[----:B------:R-:W-:-:S02]  /*8880*/  LOP3.LUT R236, R237, UR4, R215, 0x96, !PT ;  /* 0x00000004edec7c12 */ /* 0x000fc4000f8e96d7 */
[----:B------:R-:W-:Y:S02]  /*8890*/  LOP3.LUT R4, R7, R234, R230, 0x96, !PT ;  /* 0x000000ea07047212 */ /* 0x000fe400078e96e6 */
[----:B------:R-:W-:Y:S01]  /*88a0*/  LOP3.LUT R6, R225, R6, R231, 0x96, !PT ;  /* 0x00000006e1067212 */ /* 0x000fe200078e96e7 */
[----:B------:R-:W-:-:S04]  /*88b0*/  IMAD.WIDE.U32 R236, R236, -0x326172a9, RZ ;  /* 0xcd9e8d57ecec7825 */ /* 0x000fc800078e00ff */
[----:B------:R-:W-:Y:S01]  /*88c0*/  IMAD.WIDE.U32 R138, R4, -0x2daee0ad, RZ ;  /* 0xd2511f53048a7825 */ /* 0x000fe200078e00ff */
[----:B------:R-:W-:-:S03]  /*88d0*/  LOP3.LUT R230, R237, R234, R230, 0x96, !PT ;  /* 0x000000eaede67212 */ /* 0x000fc600078e96e6 */
[----:B------:R-:W-:Y:S01]  /*88e0*/  IMAD.WIDE.U32 R6, R6, -0x2daee0ad, RZ ;  /* 0xd2511f5306067825 */ /* 0x000fe200078e00ff */
[----:B------:R-:W-:-:S04]  /*88f0*/  LOP3.LUT R4, R139, R232, R222, 0x96, !PT ;  /* 0x000000e88b047212 */ /* 0x000fc800078e96de */
[----:B------:R-:W-:Y:S02]  /*8900*/  LOP3.LUT R138, R7, R138, R223, 0x96, !PT ;  /* 0x0000008a078a7212 */ /* 0x000fe400078e96df */
[----:B-1----:R-:W-:Y:S01]  /*8910*/  FMNMX.FTZ R148, R9, R148, !PT ;  /* 0x0000009409947209 */ /* 0x002fe20007810000 */
[----:B------:R-:W-:Y:S01]  /*8920*/  IMAD.WIDE.U32 R8, R4, -0x326172a9, RZ ;  /* 0xcd9e8d5704087825 */ /* 0x000fe200078e00ff */
[----:B--2---:R-:W-:-:S03]  /*8930*/  FMNMX.FTZ R0, R5, R0, !PT ;  /* 0x0000000005007209 */ /* 0x004fc60007810000 */
[C---:B------:R-:W-:Y:S01]  /*8940*/  FMUL.FTZ R166, R148.reuse, UR6 ;  /* 0x0000000694a67c20 */ /* 0x040fe20008410000 */
[----:B------:R-:W-:Y:S01]  /*8950*/  FSETP.NEU.FTZ.AND P2, PT, R148, -INF , PT ;  /* 0xff8000009400780b */ /* 0x000fe20003f5d000 */
[----:B------:R-:W-:Y:S01]  /*8960*/  IMAD.WIDE.U32 R138, R138, -0x326172a9, RZ ;  /* 0xcd9e8d578a8a7825 */ /* 0x000fe200078e00ff */
[----:B------:R-:W-:-:S03]  /*8970*/  LOP3.LUT R4, R9, R224, R220, 0x96, !PT ;  /* 0x000000e009047212 */ /* 0x000fc600078e96dc */
[----:B------:R-:W-:Y:S01]  /*8980*/  FMUL.FTZ R163, R0, UR6 ;  /* 0x0000000600a37c20 */ /* 0x000fe20008410000 */
[----:B------:R-:W-:Y:S02]  /*8990*/  FSEL R166, R166, RZ, P2 ;  /* 0x000000ffa6a67208 */ /* 0x000fe40001000000 */
[----:B------:R-:W-:Y:S01]  /*89a0*/  LOP3.LUT R134, R139, R8, R146, 0x96, !PT ;  /* 0x000000088b867212 */ /* 0x000fe200078e9692 */
[----:B------:R-:W-:Y:S01]  /*89b0*/  IMAD.WIDE.U32 R4, R4, -0x2daee0ad, RZ ;  /* 0xd2511f5304047825 */ /* 0x000fe200078e00ff */
[----:B------:R-:W-:-:S03]  /*89c0*/  FSETP.NEU.FTZ.AND P1, PT, R0, -INF , PT ;  /* 0xff8000000000780b */ /* 0x000fc60003f3d000 */
[--C-:B------:R-:W-:Y:S01]  /*89d0*/  FFMA.FTZ R154, R135, UR6, -R166.reuse ;  /* 0x00000006879a7c23 */ /* 0x100fe200080108a6 */
[----:B------:R-:W-:Y:S01]  /*89e0*/  FFMA.FTZ R153, R137, UR6, -R166 ;  /* 0x0000000689997c23 */ /* 0x000fe200080108a6 */
[----:B------:R-:W-:Y:S01]  /*89f0*/  IMAD.WIDE.U32 R134, R134, -0x2daee0ad, RZ ;  /* 0xd2511f5386867825 */ /* 0x000fe200078e00ff */
[----:B------:R-:W-:-:S03]  /*8a00*/  LOP3.LUT R136, R5, R6, R142, 0x96, !PT ;  /* 0x0000000605887212 */ /* 0x000fc600078e968e */
[--C-:B------:R-:W-:Y:S01]  /*8a10*/  FFMA.FTZ R151, R149, UR6, -R166.reuse ;  /* 0x0000000695977c23 */ /* 0x100fe200080108a6 */
[----:B------:R-:W-:Y:S01]  /*8a20*/  FSEL R163, R163, RZ, P1 ;  /* 0x000000ffa3a37208 */ /* 0x000fe20000800000 */
[----:B------:R-:W-:Y:S01]  /*8a30*/  FFMA.FTZ R156, R19, UR6, -R166 ;  /* 0x00000006139c7c23 */ /* 0x000fe200080108a6 */
[----:B------:R-:W-:Y:S01]  /*8a40*/  LOP3.LUT R4, R135, R4, R144, 0x96, !PT ;  /* 0x0000000487047212 */ /* 0x000fe200078e9690 */
[----:B------:R-:W-:Y:S01]  /*8a50*/  IMAD.WIDE.U32 R136, R136, -0x326172a9, RZ ;  /* 0xcd9e8d5788887825 */ /* 0x000fe200078e00ff */
[----:B------:R-:W-:Y:S03]  /*8a60*/  MUFU.EX2 R153, R153 ;  /* 0x0000009900997308 */ /* 0x000fe60000000800 */
[--C-:B------:R-:W-:Y:S01]  /*8a70*/  FFMA.FTZ R152, R20, UR6, -R163.reuse ;  /* 0x0000000614987c23 */ /* 0x100fe200080108a3 */
[----:B------:R-:W-:Y:S01]  /*8a80*/  FFMA.FTZ R150, R18, UR6, -R163 ;  /* 0x0000000612967c23 */ /* 0x000fe200080108a3 */
[----:B------:R-:W-:-:S04]  /*8a90*/  IMAD.WIDE.U32 R14, R4, -0x326172a9, RZ ;  /* 0xcd9e8d57040e7825 */ /* 0x000fc800078e00ff */
[--C-:B------:R-:W-:Y:S01]  /*8aa0*/  FFMA.FTZ R149, R34, UR6, -R163.reuse ;  /* 0x0000000622957c23 */ /* 0x100fe200080108a3 */
[----:B------:R-:W-:Y:S01]  /*8ab0*/  FFMA.FTZ R158, R32, UR6, -R163 ;  /* 0x00000006209e7c23 */ /* 0x000fe200080108a3 */
[----:B------:R-:W-:Y:S01]  /*8ac0*/  FSEL R4, R0, RZ, P1 ;  /* 0x000000ff00047208 */ /* 0x000fe20000800000 */
[----:B------:R-:W-:Y:S01]  /*8ad0*/  LDSM.16.MT88.4 R16, [R192+0xc000] ;  /* 0x00c00000c010783b */ /* 0x000fe20000004200 */
[C---:B------:R-:W-:Y:S01]  /*8ae0*/  LOP3.LUT R7, R14.reuse, 0xffff, RZ, 0xc0, !PT ;  /* 0x0000ffff0e077812 */ /* 0x040fe200078ec0ff */
[----:B------:R-:W-:Y:S01]  /*8af0*/  MUFU.EX2 R156, R156 ;  /* 0x0000009c009c7308 */ /* 0x000fe20000000800 */
[----:B------:R-:W-:Y:S01]  /*8b00*/  LOP3.LUT R10, R14, 0xff, RZ, 0xc0, !PT ;  /* 0x000000ff0e0a7812 */ /* 0x000fe200078ec0ff */
[----:B------:R-:W-:Y:S01]  /*8b10*/  FADD.FTZ R3, R3, -R4 ;  /* 0x8000000403037221 */ /* 0x000fe20000010000 */
[----:B------:R-:W-:Y:S01]  /*8b20*/  SHF.R.U32.HI R7, RZ, 0x8, R7 ;  /* 0x00000008ff077819 */ /* 0x000fe20000011607 */
[----:B------:R-:W-:Y:S01]  /*8b30*/  LDSM.16.MT88.4 R20, [R189+0xc000] ;  /* 0x00c00000bd14783b */ /* 0x000fe20000004200 */
[----:B------:R-:W-:Y:S01]  /*8b40*/  LOP3.LUT R5, R15, R136, R203, 0x96, !PT ;  /* 0x000000880f057212 */ /* 0x000fe200078e96cb */
[----:B------:R-:W-:Y:S01]  /*8b50*/  FMUL.FTZ R3, R3, UR6 ;  /* 0x0000000603037c20 */ /* 0x000fe20008410000 */
[----:B------:R-:W-:Y:S01]  /*8b60*/  PRMT R10, R10, 0x5410, R7 ;  /* 0x000054100a0a7816 */ /* 0x000fe20000000007 */
[----:B------:R-:W-:Y:S01]  /*8b70*/  MUFU.EX2 R154, R154 ;  /* 0x0000009a009a7308 */ /* 0x000fe20000000800 */
[----:B------:R-:W-:Y:S01]  /*8b80*/  LOP3.LUT R7, R5, 0xffff, RZ, 0xc0, !PT ;  /* 0x0000ffff05077812 */ /* 0x000fe200078ec0ff */
[--C-:B------:R-:W-:Y:S01]  /*8b90*/  FFMA.FTZ R167, R35, UR6, -R166.reuse ;  /* 0x0000000623a77c23 */ /* 0x100fe200080108a6 */
[--C-:B------:R-:W-:Y:S01]  /*8ba0*/  SHF.R.U32.HI R12, RZ, 0x10, R5.reuse ;  /* 0x00000010ff0c7819 */ /* 0x100fe20000011605 */
[--C-:B------:R-:W-:Y:S01]  /*8bb0*/  FFMA.FTZ R168, R33, UR6, -R166.reuse ;  /* 0x0000000621a87c23 */ /* 0x100fe200080108a6 */
[----:B------:R-:W-:Y:S01]  /*8bc0*/  LOP3.LUT R8, R5, 0xff, RZ, 0xc0, !PT ;  /* 0x000000ff05087812 */ /* 0x000fe200078ec0ff */
[--C-:B------:R-:W-:Y:S01]  /*8bd0*/  FFMA.FTZ R173, R29, UR6, -R166.reuse ;  /* 0x000000061dad7c23 */ /* 0x100fe200080108a6 */
[----:B------:R-:W-:Y:S01]  /*8be0*/  SHF.R.U32.HI R5, RZ, 0x18, R5 ;  /* 0x00000018ff057819 */ /* 0x000fe20000011605 */
[----:B------:R-:W1:Y:S01]  /*8bf0*/  MUFU.EX2 R151, R151 ;  /* 0x0000009700977308 */ /* 0x000e620000000800 */
[----:B------:R-:W-:Y:S01]  /*8c00*/  SHF.R.U32.HI R7, RZ, 0x8, R7 ;  /* 0x00000008ff077819 */ /* 0x000fe20000011607 */
[----:B------:R-:W-:Y:S01]  /*8c10*/  FFMA.FTZ R170, R25, UR6, -R166 ;  /* 0x0000000619aa7c23 */ /* 0x000fe200080108a6 */
[----:B------:R-:W-:Y:S01]  /*8c20*/  LOP3.LUT R12, R12, 0xff, RZ, 0xc0, !PT ;  /* 0x000000ff0c0c7812 */ /* 0x000fe200078ec0ff */
[--C-:B------:R-:W-:Y:S01]  /*8c30*/  FFMA.FTZ R175, R26, UR6, -R163.reuse ;  /* 0x000000061aaf7c23 */ /* 0x100fe200080108a3 */
[--C-:B------:R-:W-:Y:S01]  /*8c40*/  SHF.R.U32.HI R9, RZ, 0x10, R14.reuse ;  /* 0x00000010ff097819 */ /* 0x100fe2000001160e */
[----:B------:R-:W-:Y:S01]  /*8c50*/  FFMA.FTZ R172, R24, UR6, -R163 ;  /* 0x0000000618ac7c23 */ /* 0x000fe200080108a3 */
[----:B------:R-:W-:Y:S01]  /*8c60*/  PRMT R8, R8, 0x5410, R7 ;  /* 0x0000541008087816 */ /* 0x000fe20000000007 */
[----:B------:R-:W-:Y:S01]  /*8c70*/  MUFU.EX2 R152, R152 ;  /* 0x0000009800987308 */ /* 0x000fe20000000800 */
[----:B------:R-:W-:Y:S01]  /*8c80*/  PRMT R12, R12, 0x5410, R5 ;  /* 0x000054100c0c7816 */ /* 0x000fe20000000005 */
[--C-:B------:R-:W-:Y:S01]  /*8c90*/  FFMA.FTZ R174, R30, UR6, -R163.reuse ;  /* 0x000000061eae7c23 */ /* 0x100fe200080108a3 */
[----:B------:R-:W2:Y:S01]  /*8ca0*/  LDSM.16.MT88.4 R4, [R190+0xc000] ;  /* 0x00c00000be04783b */ /* 0x000ea20000004200 */
[----:B------:R-:W-:Y:S01]  /*8cb0*/  FSEL R155, R148, RZ, P2 ;  /* 0x000000ff949b7208 */ /* 0x000fe20001000000 */
[----:B------:R-:W-:Y:S01]  /*8cc0*/  FFMA.FTZ R201, R238, UR6, -R163 ;  /* 0x00000006eec97c23 */ /* 0x000fe200080108a3 */
[----:B------:R-:W-:Y:S01]  /*8cd0*/  SHF.R.U32.HI R14, RZ, 0x18, R14 ;  /* 0x00000018ff0e7819 */ /* 0x000fe2000001160e */
[----:B------:R-:W-:Y:S01]  /*8ce0*/  FFMA.FTZ R141, R141, UR6, -R166 ;  /* 0x000000068d8d7c23 */ /* 0x000fe200080108a6 */
[----:B------:R-:W3:Y:S01]  /*8cf0*/  MUFU.EX2 R150, R150 ;  /* 0x0000009600967308 */ /* 0x000ee20000000800 */
[----:B------:R-:W-:Y:S01]  /*8d00*/  LOP3.LUT R9, R9, 0xff, RZ, 0xc0, !PT ;  /* 0x000000ff09097812 */ /* 0x000fe200078ec0ff */
[----:B------:R-:W-:Y:S01]  /*8d10*/  FADD.FTZ R155, R132, -R155 ;  /* 0x8000009b849b7221 */ /* 0x000fe20000010000 */
[--C-:B------:R-:W-:Y:S01]  /*8d20*/  HSET2.LE.AND R10, R10, R157.reuse, PT ;  /* 0x0000009d0a0a7233 */ /* 0x100fe20003803000 */
[----:B------:R-:W-:Y:S01]  /*8d30*/  LDSM.16.MT88.4 R32, [R190+0xc800] ;  /* 0x00c80000be20783b */ /* 0x000fe20000004200 */
[----:B------:R-:W-:Y:S01]  /*8d40*/  PRMT R14, R9, 0x5410, R14 ;  /* 0x00005410090e7816 */ /* 0x000fe2000000000e */
[----:B------:R-:W-:Y:S01]  /*8d50*/  FMUL.FTZ R155, R155, UR6 ;  /* 0x000000069b9b7c20 */ /* 0x000fe20008410000 */
[--C-:B------:R-:W-:Y:S01]  /*8d60*/  HSET2.LE.AND R9, R12, R157.reuse, PT ;  /* 0x0000009d0c097233 */ /* 0x100fe20003803000 */
[----:B------:R-:W-:Y:S01]  /*8d70*/  MUFU.EX2 R149, R149 ;  /* 0x0000009500957308 */ /* 0x000fe20000000800 */
[--C-:B------:R-:W-:Y:S01]  /*8d80*/  HSET2.LE.AND R8, R8, R157.reuse, PT ;  /* 0x0000009d08087233 */ /* 0x100fe20003803000 */
[----:B------:R-:W-:Y:S01]  /*8d90*/  LDSM.16.MT88.4 R28, [R189+0xc800] ;  /* 0x00c80000bd1c783b */ /* 0x000fe20000004200 */
[----:B------:R-:W-:Y:S01]  /*8da0*/  HSET2.LE.AND R11, R14, R157, PT ;  /* 0x0000009d0e0b7233 */ /* 0x000fe20003803000 */
[--C-:B------:R-:W-:Y:S01]  /*8db0*/  FFMA.FTZ R200, R200, UR6, -R163.reuse ;  /* 0x00000006c8c87c23 */ /* 0x100fe200080108a3 */
[----:B-1----:R-:W-:Y:S01]  /*8dc0*/  F2FP.BF16.F32.PACK_AB R15, R151, R154 ;  /* 0x0000009a970f723e */ /* 0x002fe200000010ff */
[----:B------:R-:W-:Y:S01]  /*8dd0*/  LDSM.16.MT88.4 R24, [R188+0xc800] ;  /* 0x00c80000bc18783b */ /* 0x000fe20000004200 */
[----:B------:R-:W-:Y:S01]  /*8de0*/  F2FP.BF16.F32.PACK_AB R13, R153, R156 ;  /* 0x0000009c990d723e */ /* 0x000fe200000010ff */
[----:B------:R-:W1:Y:S01]  /*8df0*/  MUFU.EX2 R158, R158 ;  /* 0x0000009e009e7308 */ /* 0x000e620000000800 */
[----:B---3--:R-:W-:Y:S01]  /*8e00*/  F2FP.BF16.F32.PACK_AB R12, R150, R152 ;  /* 0x00000098960c723e */ /* 0x008fe200000010ff */
[----:B------:R-:W-:Y:S01]  /*8e10*/  FFMA.FTZ R202, R202, UR6, -R163 ;  /* 0x00000006caca7c23 */ /* 0x000fe200080108a3 */
[----:B------:R-:W-:Y:S01]  /*8e20*/  LOP3.LUT R10, R10, R15, RZ, 0xc0, !PT ;  /* 0x0000000f0a0a7212 */ /* 0x000fe200078ec0ff */
[--C-:B------:R-:W-:Y:S01]  /*8e30*/  FFMA.FTZ R171, R171, UR6, -R166.reuse ;  /* 0x00000006abab7c23 */ /* 0x100fe200080108a6 */
[----:B------:R-:W-:Y:S01]  /*8e40*/  LOP3.LUT R8, R8, R13, RZ, 0xc0, !PT ;  /* 0x0000000d08087212 */ /* 0x000fe200078ec0ff */
[--C-:B------:R-:W-:Y:S01]  /*8e50*/  FFMA.FTZ R165, R165, UR6, -R166.reuse ;  /* 0x00000006a5a57c23 */ /* 0x100fe200080108a6 */
[----:B------:R-:W-:Y:S01]  /*8e60*/  LOP3.LUT R9, R9, R12, RZ, 0xc0, !PT ;  /* 0x0000000c09097212 */ /* 0x000fe200078ec0ff */
[----:B------:R-:W3:Y:S01]  /*8e70*/  MUFU.EX2 R155, R155 ;  /* 0x0000009b009b7308 */ /* 0x000ee20000000800 */
[----:B------:R-:W-:Y:S01]  /*8e80*/  LOP3.LUT R136, R137, R138, R207, 0x96, !PT ;  /* 0x0000008a89887212 */ /* 0x000fe200078e96cf */
[----:B------:R-:W-:Y:S01]  /*8e90*/  FFMA.FTZ R164, R164, UR6, -R166 ;  /* 0x00000006a4a47c23 */ /* 0x000fe200080108a6 */
[--C-:B------:R-:W-:Y:S01]  /*8ea0*/  FFMA.FTZ R162, R162, UR6, -R163.reuse ;  /* 0x00000006a2a27c23 */ /* 0x100fe200080108a3 */
[--C-:B------:R-:W-:Y:S01]  /*8eb0*/  FFMA.FTZ R159, R159, UR6, -R163.reuse ;  /* 0x000000069f9f7c23 */ /* 0x100fe200080108a3 */
[----:B------:R-:W-:Y:S01]  /*8ec0*/  FFMA.FTZ R160, R160, UR6, -R163 ;  /* 0x00000006a0a07c23 */ /* 0x000fe200080108a3 */
[----:B------:R-:W-:-:S04]  /*8ed0*/  IMAD.WIDE.U32 R136, R136, -0x2daee0ad, RZ ;  /* 0xd2511f5388887825 */ /* 0x000fc800078e00ff */
[----:B------:R-:W-:Y:S01]  /*8ee0*/  FFMA.FTZ R161, R161, UR6, -R163 ;  /* 0x00000006a1a17c23 */ /* 0x000fe200080108a3 */
[----:B------:R-:W4:Y:S01]  /*8ef0*/  MUFU.EX2 R3, R3 ;  /* 0x0000000300037308 */ /* 0x000f220000000800 */
[----:B-1----:R-:W-:-:S04]  /*8f00*/  F2FP.BF16.F32.PACK_AB R14, R158, R149 ;  /* 0x000000959e0e723e */ /* 0x002fc800000010ff */
[----:B------:R-:W-:Y:S02]  /*8f10*/  LOP3.LUT R11, R11, R14, RZ, 0xc0, !PT ;  /* 0x0000000e0b0b7212 */ /* 0x000fe400078ec0ff */
[----:B------:R-:W1:Y:S01]  /*8f20*/  LDSM.16.MT88.4 R12, [R188+0xc000] ;  /* 0x00c00000bc0c783b */ /* 0x000e620000004200 */
        /* <DEDUP_REMOVED lines=25> */
[----:B------:R-:W-:Y:S01]  /*90c0*/  FMUL.FTZ R57, R57, R155 ;  /* 0x0000009b39397220 */ /* 0x000fe20000410000 */
[-C--:B------:R-:W-:Y:S01]  /*90d0*/  FMUL.FTZ R58, R58, R3.reuse ;  /* 0x000000033a3a7220 */ /* 0x080fe20000410000 */
[----:B------:R-:W-:Y:S01]  /*90e0*/  FMUL.FTZ R59, R59, R3 ;  /* 0x000000033b3b7220 */ /* 0x000fe20000410000 */
[-C--:B------:R-:W-:Y:S01]  /*90f0*/  FMUL.FTZ R68, R68, R155.reuse ;  /* 0x0000009b44447220 */ /* 0x080fe20000410000 */
[C---:B------:R-:W-:Y:S01]  /*9100*/  HMMA.16816.F32.BF16 R128, R8.reuse, R16, R128 ;  /* 0x000000100880723c */ /* 0x040fe20000041880 */
[----:B------:R-:W-:Y:S01]  /*9110*/  FMUL.FTZ R69, R69, R155 ;  /* 0x0000009b45457220 */ /* 0x000fe20000410000 */
        /* <DEDUP_REMOVED lines=58> */
[----:B------:R-:W-:Y:S01]  /*94c0*/  MUFU.EX2 R168, R168 ;  /* 0x000000a800a87308 */ /* 0x000fe20000000800 */
[-C--:B------:R-:W-:Y:S01]  /*94d0*/  FMUL.FTZ R108, R108, R155.reuse ;  /* 0x0000009b6c6c7220 */ /* 0x080fe20000410000 */
[----:B------:R-:W-:Y:S01]  /*94e0*/  FMUL.FTZ R109, R109, R155 ;  /* 0x0000009b6d6d7220 */ /* 0x000fe20000410000 */
[-C--:B------:R-:W-:Y:S01]  /*94f0*/  FMUL.FTZ R110, R110, R3.reuse ;  /* 0x000000036e6e7220 */ /* 0x080fe20000410000 */
[----:B------:R-:W-:Y:S01]  /*9500*/  FMUL.FTZ R111, R111, R3 ;  /* 0x000000036f6f7220 */ /* 0x000fe20000410000 */
[C---:B------:R-:W-:Y:S01]  /*9510*/  HMMA.16816.F32.BF16 R88, R8.reuse, R14, R88 ;  /* 0x0000000e0858723c */ /* 0x040fe20000041858 */
[----:B------:R-:W1:Y:S01]  /*9520*/  LDSM.16.MT88.4 R12, [R189+0x10000] ;  /* 0x01000000bd0c783b */ /* 0x000e620000004200 */
[-C--:B------:R-:W-:Y:S01]  /*9530*/  FMUL.FTZ R96, R96, R155.reuse ;  /* 0x0000009b60607220 */ /* 0x080fe20000410000 */
[----:B------:R-:W-:Y:S01]  /*9540*/  MUFU.EX2 R173, R173 ;  /* 0x000000ad00ad7308 */ /* 0x000fe20000000800 */
[----:B------:R-:W-:Y:S01]  /*9550*/  FMUL.FTZ R97, R97, R155 ;  /* 0x0000009b61617220 */ /* 0x000fe20000410000 */
[-C--:B------:R-:W-:Y:S01]  /*9560*/  FMUL.FTZ R98, R98, R3.reuse ;  /* 0x0000000362627220 */ /* 0x080fe20000410000 */
[C---:B------:R-:W-:Y:S01]  /*9570*/  HMMA.16816.F32.BF16 R44, R8.reuse, R20, R44 ;  /* 0x00000014082c723c */ /* 0x040fe2000004182c */
[----:B------:R-:W-:Y:S01]  /*9580*/  FMUL.FTZ R99, R99, R3 ;  /* 0x0000000363637220 */ /* 0x000fe20000410000 */
[-C--:B------:R-:W-:Y:S01]  /*9590*/  FMUL.FTZ R76, R76, R155.reuse ;  /* 0x0000009b4c4c7220 */ /* 0x080fe20000410000 */
[----:B------:R-:W-:Y:S01]  /*95a0*/  FMUL.FTZ R77, R77, R155 ;  /* 0x0000009b4d4d7220 */ /* 0x000fe20000410000 */
[-C--:B------:R-:W-:Y:S01]  /*95b0*/  FMUL.FTZ R78, R78, R3.reuse ;  /* 0x000000034e4e7220 */ /* 0x080fe20000410000 */
[----:B------:R-:W4:Y:S01]  /*95c0*/  MUFU.EX2 R170, R170 ;  /* 0x000000aa00aa7308 */ /* 0x000f220000000800 */
[C---:B------:R-:W-:Y:S01]  /*95d0*/  HMMA.16816.F32.BF16 R48, R8.reuse, R22, R48 ;  /* 0x000000160830723c */ /* 0x040fe20000041830 */
[----:B------:R-:W5:Y:S01]  /*95e0*/  LDSM.16.MT88.4 R20, [R189+0xe000] ;  /* 0x00e00000bd14783b */ /* 0x000f620000004200 */
[----:B------:R-:W-:Y:S01]  /*95f0*/  FMUL.FTZ R79, R79, R3 ;  /* 0x000000034f4f7220 */ /* 0x000fe20000410000 */
[-C--:B------:R-:W-:Y:S01]  /*9600*/  FMUL.FTZ R80, R80, R155.reuse ;  /* 0x0000009b50507220 */ /* 0x080fe20000410000 */
[----:B------:R-:W-:Y:S01]  /*9610*/  FMUL.FTZ R81, R81, R155 ;  /* 0x0000009b51517220 */ /* 0x000fe20000410000 */
[-C--:B------:R-:W-:Y:S01]  /*9620*/  FMUL.FTZ R82, R82, R3.reuse ;  /* 0x0000000352527220 */ /* 0x080fe20000410000 */
[C---:B--2---:R-:W-:Y:S01]  /*9630*/  HMMA.16816.F32.BF16 R100, R8.reuse, R4, R100 ;  /* 0x000000040864723c */ /* 0x044fe20000041864 */
[----:B------:R-:W-:Y:S01]  /*9640*/  MUFU.EX2 R175, R175 ;  /* 0x000000af00af7308 */ /* 0x000fe20000000800 */
[----:B------:R-:W-:Y:S01]  /*9650*/  FMUL.FTZ R83, R83, R3 ;  /* 0x0000000353537220 */ /* 0x000fe20000410000 */
[-C--:B------:R-:W-:Y:S01]  /*9660*/  FMUL.FTZ R116, R116, R155.reuse ;  /* 0x0000009b74747220 */ /* 0x080fe20000410000 */
[----:B------:R-:W-:Y:S01]  /*9670*/  FMUL.FTZ R117, R117, R155 ;  /* 0x0000009b75757220 */ /* 0x000fe20000410000 */
[-C--:B------:R-:W-:Y:S01]  /*9680*/  FMUL.FTZ R118, R118, R3.reuse ;  /* 0x0000000376767220 */ /* 0x080fe20000410000 */
[C---:B------:R-:W-:Y:S01]  /*9690*/  HMMA.16816.F32.BF16 R104, R8.reuse, R6, R104 ;  /* 0x000000060868723c */ /* 0x040fe20000041868 */
[--C-:B------:R-:W-:Y:S01]  /*96a0*/  SHF.R.U32.HI R5, RZ, 0x10, R136.reuse ;  /* 0x00000010ff057819 */ /* 0x100fe20000011688 */
[----:B------:R-:W-:Y:S01]  /*96b0*/  FMUL.FTZ R119, R119, R3 ;  /* 0x0000000377777220 */ /* 0x000fe20000410000 */
[----:B------:R-:W-:Y:S01]  /*96c0*/  LOP3.LUT R4, R136, 0xff, RZ, 0xc0, !PT ;  /* 0x000000ff88047812 */ /* 0x000fe200078ec0ff */
[----:B------:R-:W2:Y:S01]  /*96d0*/  MUFU.EX2 R172, R172 ;  /* 0x000000ac00ac7308 */ /* 0x000ea20000000800 */
[-C--:B------:R-:W-:Y:S01]  /*96e0*/  FMUL.FTZ R112, R112, R155.reuse ;  /* 0x0000009b70707220 */ /* 0x080fe20000410000 */
[C---:B---3--:R-:W-:Y:S01]  /*96f0*/  HMMA.16816.F32.BF16 R92, R8.reuse, R16, R92 ;  /* 0x00000010085c723c */ /* 0x048fe2000004185c */
[----:B------:R-:W-:Y:S01]  /*9700*/  LOP3.LUT R7, R136, 0xffff, RZ, 0xc0, !PT ;  /* 0x0000ffff88077812 */ /* 0x000fe200078ec0ff */
[----:B------:R-:W-:Y:S01]  /*9710*/  FMUL.FTZ R113, R113, R155 ;  /* 0x0000009b71717220 */ /* 0x000fe20000410000 */
[----:B------:R-:W-:Y:S01]  /*9720*/  SHF.R.U32.HI R6, RZ, 0x18, R136 ;  /* 0x00000018ff067819 */ /* 0x000fe20000011688 */
[-C--:B------:R-:W-:Y:S01]  /*9730*/  FMUL.FTZ R114, R114, R3.reuse ;  /* 0x0000000372727220 */ /* 0x080fe20000410000 */
[----:B------:R-:W-:Y:S01]  /*9740*/  SHF.R.U32.HI R7, RZ, 0x8, R7 ;  /* 0x00000008ff077819 */ /* 0x000fe20000011607 */
[C---:B------:R-:W-:Y:S01]  /*9750*/  HMMA.16816.F32.BF16 R96, R8.reuse, R18, R96 ;  /* 0x000000120860723c */ /* 0x040fe20000041860 */
[----:B------:R-:W-:Y:S01]  /*9760*/  LOP3.LUT R17, R5, 0xff, RZ, 0xc0, !PT ;  /* 0x000000ff05117812 */ /* 0x000fe200078ec0ff */
[----:B------:R-:W-:Y:S01]  /*9770*/  FMUL.FTZ R115, R115, R3 ;  /* 0x0000000373737220 */ /* 0x000fe20000410000 */
[----:B------:R-:W-:Y:S01]  /*9780*/  LOP3.LUT R5, R137, R134, R233, 0x96, !PT ;  /* 0x0000008689057212 */ /* 0x000fe200078e96e9 */
[----:B------:R-:W-:Y:S01]  /*9790*/  MUFU.EX2 R174, R174 ;  /* 0x000000ae00ae7308 */ /* 0x000fe20000000800 */
[----:B------:R-:W3:Y:S01]  /*97a0*/  LDSM.16.MT88.4 R136, [R188+0x10000] ;  /* 0x01000000bc88783b */ /* 0x000ee20000004200 */
[----:B------:R-:W-:Y:S01]  /*97b0*/  PRMT R4, R4, 0x5410, R7 ;  /* 0x0000541004047816 */ /* 0x000fe20000000007 */
[C---:B-1----:R-:W-:Y:S01]  /*97c0*/  HMMA.16816.F32.BF16 R120, R8.reuse, R12, R120 ;  /* 0x0000000c0878723c */ /* 0x042fe20000041878 */
[C---:B------:R-:W-:Y:S01]  /*97d0*/  LOP3.LUT R7, R5.reuse, 0xffff, RZ, 0xc0, !PT ;  /* 0x0000ffff05077812 */ /* 0x040fe200078ec0ff */
[----:B------:R-:W1:Y:S01]  /*97e0*/  LDSM.16.MT88.4 R132, [R192+0xc800] ;  /* 0x00c80000c084783b */ /* 0x000e620000004200 */
[----:B------:R-:W-:Y:S01]  /*97f0*/  LOP3.LUT R16, R5, 0xff, RZ, 0xc0, !PT ;  /* 0x000000ff05107812 */ /* 0x000fe200078ec0ff */
[----:B------:R-:W-:Y:S01]  /*9800*/  FFMA.FTZ R156, R221, R155, R156 ;  /* 0x0000009bdd9c7223 */ /* 0x000fe2000001009c */
[----:B------:R-:W-:Y:S01]  /*9810*/  SHF.R.U32.HI R7, RZ, 0x8, R7 ;  /* 0x00000008ff077819 */ /* 0x000fe20000011607 */
[C---:B------:R-:W-:Y:S01]  /*9820*/  HMMA.16816.F32.BF16 R108, R8.reuse, R14, R108 ;  /* 0x0000000e086c723c */ /* 0x040fe2000004186c */
[--C-:B------:R-:W-:Y:S01]  /*9830*/  SHF.R.U32.HI R12, RZ, 0x10, R5.reuse ;  /* 0x00000010ff0c7819 */ /* 0x100fe20000011605 */
[----:B------:R-:W3:Y:S01]  /*9840*/  MUFU.EX2 R201, R201 ;  /* 0x000000c900c97308 */ /* 0x000ee20000000800 */
[----:B------:R-:W-:Y:S01]  /*9850*/  PRMT R6, R17, 0x5410, R6 ;  /* 0x0000541011067816 */ /* 0x000fe20000000006 */
[----:B------:R-:W-:Y:S01]  /*9860*/  FFMA.FTZ R3, R217, R3, R152 ;  /* 0x00000003d9037223 */ /* 0x000fe20000010098 */
[----:B------:R-:W-:Y:S01]  /*9870*/  SHF.R.U32.HI R5, RZ, 0x18, R5 ;  /* 0x00000018ff057819 */ /* 0x000fe20000011605 */
[C---:B-----5:R-:W-:Y:S01]  /*9880*/  HMMA.16816.F32.BF16 R76, R8.reuse, R20, R76 ;  /* 0x00000014084c723c */ /* 0x060fe2000004184c */
[----:B------:R-:W-:Y:S01]  /*9890*/  LOP3.LUT R12, R12, 0xff, RZ, 0xc0, !PT ;  /* 0x000000ff0c0c7812 */ /* 0x000fe200078ec0ff */
[----:B------:R-:W-:Y:S01]  /*98a0*/  FADD.FTZ R153, R153, R156 ;  /* 0x0000009c99997221 */ /* 0x000fe20000010000 */
[----:B------:R-:W-:Y:S01]  /*98b0*/  PRMT R16, R16, 0x5410, R7 ;  /* 0x0000541010107816 */ /* 0x000fe20000000007 */
[----:B------:R-:W-:Y:S01]  /*98c0*/  MUFU.EX2 R200, R200 ;  /* 0x000000c800c87308 */ /* 0x000fe20000000800 */
[----:B------:R-:W-:Y:S01]  /*98d0*/  PRMT R12, R12, 0x5410, R5 ;  /* 0x000054100c0c7816 */ /* 0x000fe20000000005 */
[C---:B------:R-:W-:Y:S01]  /*98e0*/  HMMA.16816.F32.BF16 R80, R8.reuse, R22, R80 ;  /* 0x000000160850723c */ /* 0x040fe20000041850 */
[--C-:B------:R-:W-:Y:S01]  /*98f0*/  HSET2.LE.AND R5, R4, R157.reuse, PT ;  /* 0x0000009d04057233 */ /* 0x100fe20003803000 */
[----:B------:R-:W5:Y:S01]  /*9900*/  LDSM.16.MT88.4 R20, [R192+0xe800] ;  /* 0x00e80000c014783b */ /* 0x000f620000004200 */
[--C-:B------:R-:W-:Y:S01]  /*9910*/  HSET2.LE.AND R7, R6, R157.reuse, PT ;  /* 0x0000009d06077233 */ /* 0x100fe20003803000 */
[----:B------:R-:W-:Y:S01]  /*9920*/  FADD.FTZ R150, R150, R3 ;  /* 0x0000000396967221 */ /* 0x000fe20000010000 */
[--C-:B------:R-:W-:Y:S01]  /*9930*/  HSET2.LE.AND R4, R16, R157.reuse, PT ;  /* 0x0000009d10047233 */ /* 0x100fe20003803000 */
[----:B------:R-:W-:Y:S01]  /*9940*/  MUFU.EX2 R202, R202 ;  /* 0x000000ca00ca7308 */ /* 0x000fe20000000800 */
[----:B----4-:R-:W-:Y:S01]  /*9950*/  F2FP.BF16.F32.PACK_AB R6, R170, R173 ;  /* 0x000000adaa06723e */ /* 0x010fe200000010ff */
[----:B------:R-:W4:Y:S01]  /*9960*/  LDSM.16.MT88.4 R16, [R190+0xe800] ;  /* 0x00e80000be10783b */ /* 0x000f220000004200 */
[----:B--2---:R-:W-:Y:S01]  /*9970*/  F2FP.BF16.F32.PACK_AB R14, R172, R175 ;  /* 0x000000afac0e723e */ /* 0x004fe200000010ff */
[----:B------:R-:W-:Y:S01]  /*9980*/  FADD.FTZ R154, R154, R153 ;  /* 0x000000999a9a7221 */ /* 0x000fe20000010000 */
[----:B------:R-:W-:Y:S01]  /*9990*/  F2FP.BF16.F32.PACK_AB R13, R168, R167 ;  /* 0x000000a7a80d723e */ /* 0x000fe200000010ff */
[----:B------:R-:W-:Y:S01]  /*99a0*/  FADD.FTZ R3, R149, R150 ;  /* 0x0000009695037221 */ /* 0x000fe20000010000 */
[----:B------:R-:W-:Y:S01]  /*99b0*/  LOP3.LUT R6, R5, R6, RZ, 0xc0, !PT ;  /* 0x0000000605067212 */ /* 0x000fe200078ec0ff */
[----:B------:R-:W-:Y:S01]  /*99c0*/  MUFU.EX2 R171, R171 ;  /* 0x000000ab00ab7308 */ /* 0x000fe20000000800 */
[----:B------:R-:W-:Y:S01]  /*99d0*/  LOP3.LUT R7, R7, R14, RZ, 0xc0, !PT ;  /* 0x0000000e07077212 */ /* 0x000fe200078ec0ff */
[----:B------:R-:W-:Y:S01]  /*99e0*/  FADD.FTZ R154, R151, R154 ;  /* 0x0000009a979a7221 */ /* 0x000fe20000010000 */
[----:B------:R-:W-:Y:S01]  /*99f0*/  LOP3.LUT R4, R4, R13, RZ, 0xc0, !PT ;  /* 0x0000000d04047212 */ /* 0x000fe200078ec0ff */
[----:B------:R-:W-:Y:S01]  /*9a00*/  FADD.FTZ R3, R158, R3 ;  /* 0x000000039e037221 */ /* 0x000fe20000010000 */
[----:B------:R-:W-:Y:S01]  /*9a10*/  HSET2.LE.AND R5, R12, R157, PT ;  /* 0x0000009d0c057233 */ /* 0x000fe20003803000 */
[----:B---3--:R-:W-:Y:S01]  /*9a20*/  HMMA.16816.F32.BF16 R116, R8, R136, R116 ;  /* 0x000000880874723c */ /* 0x008fe20000041874 */
[----:B------:R-:W2:Y:S01]  /*9a30*/  LDSM.16.MT88.4 R12, [R189+0xe800] ;  /* 0x00e80000bd0c783b */ /* 0x000ea20000004200 */
[----:B------:R-:W-:Y:S01]  /*9a40*/  MUFU.EX2 R165, R165 ;  /* 0x000000a500a57308 */ /* 0x000fe20000000800 */
[----:B------:R-:W-:-:S03]  /*9a50*/  FADD.FTZ R167, R167, R154 ;  /* 0x0000009aa7a77221 */ /* 0x000fc60000010000 */
[----:B------:R-:W-:Y:S01]  /*9a60*/  HMMA.16816.F32.BF16 R112, R8, R138, R112 ;  /* 0x0000008a0870723c */ /* 0x000fe20000041870 */
[----:B------:R-:W3:Y:S01]  /*9a70*/  LDSM.16.MT88.4 R8, [R188+0xe800] ;  /* 0x00e80000bc08783b */ /* 0x000ee20000004200 */
[----:B------:R-:W-:Y:S01]  /*9a80*/  F2FP.BF16.F32.PACK_AB R136, R201, R174 ;  /* 0x000000aec988723e */ /* 0x000fe200000010ff */
[----:B------:R-:W-:Y:S01]  /*9a90*/  FADD.FTZ R174, R174, R3 ;  /* 0x00000003aeae7221 */ /* 0x000fe20000010000 */
[----:B------:R-:W-:Y:S01]  /*9aa0*/  MUFU.EX2 R164, R164 ;  /* 0x000000a400a47308 */ /* 0x000fe20000000800 */
[----:B------:R-:W-:Y:S01]  /*9ab0*/  FADD.FTZ R168, R168, R167 ;  /* 0x000000a7a8a87221 */ /* 0x000fe20000010000 */
[----:B------:R-:W-:Y:S01]  /*9ac0*/  LOP3.LUT R5, R5, R136, RZ, 0xc0, !PT ;  /* 0x0000008805057212 */ /* 0x000fe200078ec0ff */
[----:B------:R-:W-:Y:S01]  /*9ad0*/  FADD.FTZ R174, R201, R174 ;  /* 0x000000aec9ae7221 */ /* 0x000fe20000010000 */
[----:B------:R-:W-:Y:S01]  /*9ae0*/  LDSM.16.MT88.4 R136, [R192+0xd000] ;  /* 0x00d00000c088783b */ /* 0x000fe20000004200 */
[----:B------:R-:W-:Y:S02]  /*9af0*/  FADD.FTZ R3, R173, R168 ;  /* 0x000000a8ad037221 */ /* 0x000fe40000010000 */
[----:B------:R-:W-:Y:S01]  /*9b00*/  FADD.FTZ R175, R175, R174 ;  /* 0x000000aeafaf7221 */ /* 0x000fe20000010000 */
[----:B------:R-:W-:Y:S01]  /*9b10*/  MUFU.EX2 R162, R162 ;  /* 0x000000a200a27308 */ /* 0x000fe20000000800 */
[----:B-1----:R-:W-:Y:S01]  /*9b20*/  HMMA.16816.F32.BF16 R128, R4, R132, R128 ;  /* 0x000000840480723c */ /* 0x002fe20000041880 */
[----:B------:R-:W-:Y:S01]  /*9b30*/  FADD.FTZ R3, R170, R3 ;  /* 0x00000003aa037221 */ /* 0x000fe20000010000 */
[----:B------:R-:W-:-:S04]  /*9b40*/  FADD.FTZ R172, R172, R175 ;  /* 0x000000afacac7221 */ /* 0x000fc80000010000 */
[C---:B-----5:R-:W-:Y:S01]  /*9b50*/  HMMA.16816.F32.BF16 R60, R4.reuse, R20, R60 ;  /* 0x00000014043c723c */ /* 0x060fe2000004183c */
[----:B------:R-:W-:Y:S05]  /*9b60*/  MUFU.EX2 R159, R159 ;  /* 0x0000009f009f7308 */ /* 0x000fea0000000800 */
[C---:B----4-:R-:W-:Y:S03]  /*9b70*/  HMMA.16816.F32.BF16 R68, R4.reuse, R16, R68 ;  /* 0x000000100444723c */ /* 0x050fe60000041844 */
[----:B------:R-:W-:Y:S03]  /*9b80*/  MUFU.EX2 R160, R160 ;  /* 0x000000a000a07308 */ /* 0x000fe60000000800 */
[C---:B------:R-:W-:Y:S01]  /*9b90*/  HMMA.16816.F32.BF16 R72, R4.reuse, R18, R72 ;  /* 0x000000120448723c */ /* 0x040fe20000041848 */
[----:B------:R-:W1:Y:S04]  /*9ba0*/  LDSM.16.MT88.4 R16, [R190+0x10800] ;  /* 0x01080000be10783b */ /* 0x000e680000004200 */
[----:B------:R-:W-:Y:S01]  /*9bb0*/  MUFU.EX2 R161, R161 ;  /* 0x000000a100a17308 */ /* 0x000fe20000000800 */
[C---:B--2---:R-:W-:Y:S06]  /*9bc0*/  HMMA.16816.F32.BF16 R76, R4.reuse, R12, R76 ;  /* 0x0000000c044c723c */ /* 0x044fec000004184c */
[----:B---3--:R-:W-:Y:S01]  /*9bd0*/  HMMA.16816.F32.BF16 R84, R4, R8, R84 ;  /* 0x000000080454723c */ /* 0x008fe20000041854 */
[----:B------:R-:W-:Y:S01]  /*9be0*/  LOP3.LUT R12, R225, R236, R231, 0x96, !PT ;  /* 0x000000ece10c7212 */ /* 0x000fe200078e96e7 */
[----:B------:R-:W-:-:S04]  /*9bf0*/  IMAD.WIDE.U32 R230, R230, -0x2daee0ad, RZ ;  /* 0xd2511f53e6e67825 */ /* 0x000fc800078e00ff */
[----:B------:R-:W-:Y:S01]  /*9c00*/  IMAD.WIDE.U32 R12, R12, -0x2daee0ad, RZ ;  /* 0xd2511f530c0c7825 */ /* 0x000fe200078e00ff */
[----:B------:R-:W-:Y:S01]  /*9c10*/  LOP3.LUT R232, R231, R232, R222, 0x96, !PT ;  /* 0x000000e8e7e87212 */ /* 0x000fe200078e96de */
[----:B------:R-:W-:Y:S01]  /*9c20*/  HMMA.16816.F32.BF16 R64, R4, R22, R64 ;  /* 0x000000160440723c */ /* 0x000fe20000041840 */
[----:B------:R-:W2:Y:S01]  /*9c30*/  LDSM.16.MT88.4 R20, [R192+0x10800] ;  /* 0x01080000c014783b */ /* 0x000ea20000004200 */
[----:B------:R3:W-:Y:S01]  /*9c40*/  MUFU.EX2 R222, R141 ;  /* 0x0000008d00de7308 */ /* 0x0007e20000000800 */
[----:B------:R-:W-:Y:S01]  /*9c50*/  LOP3.LUT R230, R13, R230, R223, 0x96, !PT ;  /* 0x000000e60de67212 */ /* 0x000fe200078e96df */
[----:B------:R-:W-:-:S04]  /*9c60*/  IMAD.WIDE.U32 R8, R232, -0x326172a9, RZ ;  /* 0xcd9e8d57e8087825 */ /* 0x000fc800078e00ff */
[----:B------:R-:W-:Y:S01]  /*9c70*/  FFMA.FTZ R223, R145, UR6, -R166 ;  /* 0x0000000691df7c23 */ /* 0x000fe200080108a6 */
[----:B------:R-:W-:Y:S01]  /*9c80*/  HMMA.16816.F32.BF16 R80, R4, R14, R80 ;  /* 0x0000000e0450723c */ /* 0x000fe20000041850 */
[----:B------:R-:W-:Y:S01]  /*9c90*/  IMAD.WIDE.U32 R230, R230, -0x326172a9, RZ ;  /* 0xcd9e8d57e6e67825 */ /* 0x000fe200078e00ff */
[----:B------:R-:W-:-:S03]  /*9ca0*/  LOP3.LUT R224, R9, R224, R220, 0x96, !PT ;  /* 0x000000e009e07212 */ /* 0x000fc600078e96dc */
[----:B------:R-:W-:Y:S01]  /*9cb0*/  FFMA.FTZ R220, R143, UR6, -R166 ;  /* 0x000000068fdc7c23 */ /* 0x000fe200080108a6 */
[----:B------:R-:W4:Y:S01]  /*9cc0*/  MUFU.EX2 R223, R223 ;  /* 0x000000df00df7308 */ /* 0x000f220000000800 */
[----:B------:R-:W-:Y:S01]  /*9cd0*/  HMMA.16816.F32.BF16 R88, R4, R10, R88 ;  /* 0x0000000a0458723c */ /* 0x000fe20000041858 */
[----:B------:R-:W-:Y:S01]  /*9ce0*/  LOP3.LUT R225, R231, R8, R146, 0x96, !PT ;  /* 0x00000008e7e17212 */ /* 0x000fe200078e9692 */
[----:B------:R-:W-:-:S04]  /*9cf0*/  IMAD.WIDE.U32 R14, R224, -0x2daee0ad, RZ ;  /* 0xd2511f53e00e7825 */ /* 0x000fc800078e00ff */
[----:B------:R-:W-:Y:S01]  /*9d00*/  FFMA.FTZ R8, R147, UR6, -R166 ;  /* 0x0000000693087c23 */ /* 0x000fe200080108a6 */
[----:B------:R-:W-:Y:S01]  /*9d10*/  FFMA.FTZ R231, R140, UR6, -R163 ;  /* 0x000000068ce77c23 */ /* 0x000fe200080108a3 */
[----:B------:R-:W-:Y:S01]  /*9d20*/  IMAD.WIDE.U32 R224, R225, -0x2daee0ad, RZ ;  /* 0xd2511f53e1e07825 */ /* 0x000fe200078e00ff */
[----:B------:R-:W-:Y:S01]  /*9d30*/  LOP3.LUT R234, R15, R12, R142, 0x96, !PT ;  /* 0x0000000c0fea7212 */ /* 0x000fe200078e968e */
[C---:B------:R-:W-:Y:S01]  /*9d40*/  HMMA.16816.F32.BF16 R124, R4.reuse, R134, R124 ;  /* 0x00000086047c723c */ /* 0x040fe2000004187c */
[----:B---3--:R-:W-:Y:S02]  /*9d50*/  LDSM.16.MT88.4 R140, [R188+0x10800] ;  /* 0x01080000bc8c783b */ /* 0x008fe40000004200 */
[----:B------:R-:W3:Y:S01]  /*9d60*/  MUFU.EX2 R231, R231 ;  /* 0x000000e700e77308 */ /* 0x000ee20000000800 */
[----:B------:R-:W-:Y:S01]  /*9d70*/  LOP3.LUT R14, R225, R14, R144, 0x96, !PT ;  /* 0x0000000ee10e7212 */ /* 0x000fe200078e9690 */
[----:B------:R-:W-:Y:S01]  /*9d80*/  IMAD.WIDE.U32 R234, R234, -0x326172a9, RZ ;  /* 0xcd9e8d57eaea7825 */ /* 0x000fe200078e00ff */
[----:B------:R-:W5:Y:S01]  /*9d90*/  LDSM.16.MT88.4 R144, [R189+0x10800] ;  /* 0x01080000bd90783b */ /* 0x000f620000004200 */
[C---:B-1----:R-:W-:Y:S02]  /*9da0*/  HMMA.16816.F32.BF16 R100, R4.reuse, R16, R100 ;  /* 0x000000100464723c */ /* 0x042fe40000041864 */
[----:B------:R-:W-:Y:S01]  /*9db0*/  IMAD.WIDE.U32 R14, R14, -0x326172a9, RZ ;  /* 0xcd9e8d570e0e7825 */ /* 0x000fe200078e00ff */
[----:B------:R-:W-:Y:S01]  /*9dc0*/  LOP3.LUT R207, R235, R230, R207, 0x96, !PT ;  /* 0x000000e6ebcf7212 */ /* 0x000fe200078e96cf */
[----:B------:R1:W-:Y:S01]  /*9dd0*/  MUFU.EX2 R225, R8 ;  /* 0x0000000800e17308 */ /* 0x0003e20000000800 */
[----:B------:R-:W-:Y:S01]  /*9de0*/  LDSM.16.MT88.4 R132, [R190+0xd000] ;  /* 0x00d00000be84783b */ /* 0x000fe20000004200 */
[----:B------:R-:W-:Y:S01]  /*9df0*/  HMMA.16816.F32.BF16 R104, R4, R18, R104 ;  /* 0x000000120468723c */ /* 0x000fe20000041868 */
[----:B------:R-:W-:Y:S01]  /*9e00*/  LOP3.LUT R10, R15, R234, R203, 0x96, !PT ;  /* 0x000000ea0f0a7212 */ /* 0x000fe200078e96cb */
[----:B------:R-:W-:Y:S01]  /*9e10*/  FFMA.FTZ R203, R206, UR6, -R163 ;  /* 0x00000006cecb7c23 */ /* 0x000fe200080108a3 */
[----:B------:R-:W-:-:S02]  /*9e20*/  SHF.R.U32.HI R13, RZ, 0x10, R14 ;  /* 0x00000010ff0d7819 */ /* 0x000fc4000001160e */
[C---:B------:R-:W-:Y:S01]  /*9e30*/  LOP3.LUT R17, R10.reuse, 0xffff, RZ, 0xc0, !PT ;  /* 0x0000ffff0a117812 */ /* 0x040fe200078ec0ff */
[C---:B------:R-:W-:Y:S01]  /*9e40*/  HMMA.16816.F32.BF16 R36, R4.reuse, R32, R36 ;  /* 0x000000200424723c */ /* 0x040fe20000041824 */
[----:B------:R-:W-:Y:S01]  /*9e50*/  LOP3.LUT R12, R10, 0xff, RZ, 0xc0, !PT ;  /* 0x000000ff0a0c7812 */ /* 0x000fe200078ec0ff */
[----:B------:R-:W5:Y:S01]  /*9e60*/  MUFU.EX2 R220, R220 ;  /* 0x000000dc00dc7308 */ /* 0x000f620000000800 */
[----:B------:R-:W-:Y:S02]  /*9e70*/  SHF.R.U32.HI R17, RZ, 0x8, R17 ;  /* 0x00000008ff117819 */ /* 0x000fe40000011611 */
[----:B------:R-:W-:Y:S01]  /*9e80*/  LOP3.LUT R9, R14, 0xff, RZ, 0xc0, !PT ;  /* 0x000000ff0e097812 */ /* 0x000fe200078ec0ff */
[C---:B--2---:R-:W-:Y:S01]  /*9e90*/  HMMA.16816.F32.BF16 R92, R4.reuse, R20, R92 ;  /* 0x00000014045c723c */ /* 0x044fe2000004185c */
[----:B------:R-:W-:Y:S02]  /*9ea0*/  PRMT R12, R12, 0x5410, R17 ;  /* 0x000054100c0c7816 */ /* 0x000fe40000000011 */
[----:B-1----:R-:W-:Y:S01]  /*9eb0*/  LOP3.LUT R8, R14, 0xffff, RZ, 0xc0, !PT ;  /* 0x0000ffff0e087812 */ /* 0x002fe200078ec0ff */
[----:B------:R-:W-:Y:S01]  /*9ec0*/  LDSM.16.MT88.4 R16, [R189+0xf000] ;  /* 0x00f00000bd10783b */ /* 0x000fe20000004200 */
[--C-:B------:R-:W-:Y:S01]  /*9ed0*/  SHF.R.U32.HI R15, RZ, 0x10, R10.reuse ;  /* 0x00000010ff0f7819 */ /* 0x100fe2000001160a */
[C---:B------:R-:W-:Y:S01]  /*9ee0*/  HMMA.16816.F32.BF16 R96, R4.reuse, R22, R96 ;  /* 0x000000160460723c */ /* 0x040fe20000041860 */
[----:B------:R-:W-:Y:S01]  /*9ef0*/  SHF.R.U32.HI R10, RZ, 0x18, R10 ;  /* 0x00000018ff0a7819 */ /* 0x000fe2000001160a */
[----:B------:R-:W1:Y:S01]  /*9f00*/  LDSM.16.MT88.4 R20, [R190+0xf000] ;  /* 0x00f00000be14783b */ /* 0x000e620000004200 */
[----:B------:R-:W-:Y:S01]  /*9f10*/  LOP3.LUT R15, R15, 0xff, RZ, 0xc0, !PT ;  /* 0x000000ff0f0f7812 */ /* 0x000fe200078ec0ff */
[----:B------:R-:W2:Y:S01]  /*9f20*/  MUFU.EX2 R203, R203 ;  /* 0x000000cb00cb7308 */ /* 0x000ea20000000800 */
[----:B------:R-:W-:Y:S01]  /*9f30*/  SHF.R.U32.HI R11, RZ, 0x18, R14 ;  /* 0x00000018ff0b7819 */ /* 0x000fe2000001160e */
[----:B------:R-:W-:Y:S01]  /*9f40*/  HMMA.16816.F32.BF16 R40, R4, R34, R40 ;  /* 0x000000220428723c */ /* 0x000fe20000041828 */
[----:B------:R-:W-:Y:S01]  /*9f50*/  PRMT R10, R15, 0x5410, R10 ;  /* 0x000054100f0a7816 */ /* 0x000fe2000000000a */
[----:B------:R-:W-:Y:S01]  /*9f60*/  LDSM.16.MT88.4 R32, [R189+0xd000] ;  /* 0x00d00000bd20783b */ /* 0x000fe20000004200 */
[----:B------:R-:W-:-:S02]  /*9f70*/  LOP3.LUT R14, R13, 0xff, RZ, 0xc0, !PT ;  /* 0x000000ff0d0e7812 */ /* 0x000fc400078ec0ff */
[----:B------:R-:W-:Y:S01]  /*9f80*/  SHF.R.U32.HI R206, RZ, 0x8, R8 ;  /* 0x00000008ffce7819 */ /* 0x000fe20000011608 */
[C---:B------:R-:W-:Y:S01]  /*9f90*/  HMMA.16816.F32.BF16 R44, R4.reuse, R28, R44 ;  /* 0x0000001c042c723c */ /* 0x040fe2000004182c */
[--C-:B------:R-:W-:Y:S02]  /*9fa0*/  HSET2.LE.AND R8, R12, R157.reuse, PT ;  /* 0x0000009d0c087233 */ /* 0x100fe40003803000 */
[--C-:B------:R-:W-:Y:S02]  /*9fb0*/  HSET2.LE.AND R13, R10, R157.reuse, PT ;  /* 0x0000009d0a0d7233 */ /* 0x100fe40003803000 */
[----:B----4-:R-:W-:Y:S01]  /*9fc0*/  F2FP.BF16.F32.PACK_AB R15, R223, R222 ;  /* 0x000000dedf0f723e */ /* 0x010fe200000010ff */
[C---:B------:R-:W-:Y:S01]  /*9fd0*/  HMMA.16816.F32.BF16 R48, R4.reuse, R30, R48 ;  /* 0x0000001e0430723c */ /* 0x040fe20000041830 */
[----:B------:R-:W-:Y:S01]  /*9fe0*/  PRMT R12, R14, 0x5410, R11 ;  /* 0x000054100e0c7816 */ /* 0x000fe2000000000b */
[----:B------:R-:W-:Y:S01]  /*9ff0*/  LDSM.16.MT88.4 R28, [R188+0xd000] ;  /* 0x00d00000bc1c783b */ /* 0x000fe20000004200 */
[----:B---3--:R-:W-:Y:S01]  /*a000*/  F2FP.BF16.F32.PACK_AB R232, R200, R231 ;  /* 0x000000e7c8e8723e */ /* 0x008fe200000010ff */
[----:B------:R-:W-:Y:S01]  /*a010*/  FADD.FTZ R222, R222, R3 ;  /* 0x00000003dede7221 */ /* 0x000fe20000010000 */
[----:B------:R-:W-:Y:S01]  /*a020*/  PRMT R10, R9, 0x5410, R206 ;  /* 0x00005410090a7816 */ /* 0x000fe200000000ce */
[C---:B------:R-:W-:Y:S01]  /*a030*/  HMMA.16816.F32.BF16 R52, R4.reuse, R24, R52 ;  /* 0x000000180434723c */ /* 0x040fe20000041834 */
[----:B------:R-:W-:Y:S01]  /*a040*/  LOP3.LUT R8, R8, R15, RZ, 0xc0, !PT ;  /* 0x0000000f08087212 */ /* 0x000fe200078ec0ff */
[----:B------:R-:W-:Y:S01]  /*a050*/  FFMA.FTZ R206, R169, UR6, -R166 ;  /* 0x00000006a9ce7c23 */ /* 0x000fe200080108a6 */
[----:B------:R-:W-:Y:S01]  /*a060*/  LOP3.LUT R9, R13, R232, RZ, 0xc0, !PT ;  /* 0x000000e80d097212 */ /* 0x000fe200078ec0ff */
[----:B------:R-:W-:Y:S01]  /*a070*/  FADD.FTZ R231, R231, R172 ;  /* 0x000000ace7e77221 */ /* 0x000fe20000010000 */
[--C-:B------:R-:W-:Y:S01]  /*a080*/  HSET2.LE.AND R11, R12, R157.reuse, PT ;  /* 0x0000009d0c0b7233 */ /* 0x100fe20003803000 */
[C---:B------:R-:W-:Y:S01]  /*a090*/  HMMA.16816.F32.BF16 R56, R4.reuse, R26, R56 ;  /* 0x0000001a0438723c */ /* 0x040fe20000041838 */
[----:B------:R-:W3:Y:S01]  /*a0a0*/  LDSM.16.MT88.4 R12, [R188+0xf000] ;  /* 0x00f00000bc0c783b */ /* 0x000ee20000004200 */
[----:B------:R-:W-:Y:S01]  /*a0b0*/  HSET2.LE.AND R10, R10, R157, PT ;  /* 0x0000009d0a0a7233 */ /* 0x000fe20003803000 */
[----:B------:R-:W4:Y:S01]  /*a0c0*/  MUFU.EX2 R206, R206 ;  /* 0x000000ce00ce7308 */ /* 0x000f220000000800 */
[----:B------:R-:W-:Y:S01]  /*a0d0*/  FADD.FTZ R223, R223, R222 ;  /* 0x000000dedfdf7221 */ /* 0x000fe20000010000 */
[----:B------:R-:W4:Y:S01]  /*a0e0*/  LDSM.16.MT88.4 R24, [R192+0xf000] ;  /* 0x00f00000c018783b */ /* 0x000f220000004200 */
[----:B-----5:R-:W-:Y:S01]  /*a0f0*/  HMMA.16816.F32.BF16 R120, R4, R144, R120 ;  /* 0x000000900478723c */ /* 0x020fe20000041878 */
[----:B------:R-:W-:Y:S01]  /*a100*/  FADD.FTZ R231, R200, R231 ;  /* 0x000000e7c8e77221 */ /* 0x000fe20000010000 */
[----:B------:R-:W-:Y:S01]  /*a110*/  IMAD.MOV.U32 R3, RZ, RZ, R0 ;  /* 0x000000ffff037224 */ /* 0x000fe200078e0000 */
[----:B------:R-:W-:-:S03]  /*a120*/  @P0 MOV R3, R0 ;  /* 0x0000000000030202 */ /* 0x000fc60000000f00 */
[C---:B------:R-:W-:Y:S01]  /*a130*/  HMMA.16816.F32.BF16 R108, R4.reuse, R146, R108 ;  /* 0x00000092046c723c */ /* 0x040fe2000004186c */
[----:B------:R-:W-:Y:S02]  /*a140*/  F2FP.BF16.F32.PACK_AB R145, R225, R220 ;  /* 0x000000dce191723e */ /* 0x000fe400000010ff */
[----:B--2---:R-:W-:Y:S01]  /*a150*/  F2FP.BF16.F32.PACK_AB R144, R203, R202 ;  /* 0x000000cacb90723e */ /* 0x004fe200000010ff */
[----:B------:R-:W-:Y:S01]  /*a160*/  FADD.FTZ R202, R202, R231 ;  /* 0x000000e7caca7221 */ /* 0x000fe20000010000 */
[----:B------:R-:W-:Y:S01]  /*a170*/  LOP3.LUT R10, R10, R145, RZ, 0xc0, !PT ;  /* 0x000000910a0a7212 */ /* 0x000fe200078ec0ff */
[C---:B------:R-:W-:Y:S01]  /*a180*/  HMMA.16816.F32.BF16 R116, R4.reuse, R140, R116 ;  /* 0x0000008c0474723c */ /* 0x040fe20000041874 */
[----:B------:R-:W-:Y:S01]  /*a190*/  LOP3.LUT R11, R11, R144, RZ, 0xc0, !PT ;  /* 0x000000900b0b7212 */ /* 0x000fe200078ec0ff */
[----:B------:R-:W-:Y:S01]  /*a1a0*/  FADD.FTZ R203, R203, R202 ;  /* 0x000000cacbcb7221 */ /* 0x000fe20000010000 */
[----:B------:R-:W-:Y:S03]  /*a1b0*/  LDSM.16.MT88.4 R144, [R188+0x11000] ;  /* 0x01100000bc90783b */ /* 0x000fe60000004200 */
[----:B------:R-:W-:Y:S01]  /*a1c0*/  HMMA.16816.F32.BF16 R112, R4, R142, R112 ;  /* 0x0000008e0470723c */ /* 0x000fe20000041870 */
[----:B------:R-:W2:Y:S04]  /*a1d0*/  LDSM.16.MT88.4 R4, [R192+0x11000] ;  /* 0x01100000c004783b */ /* 0x000ea80000004200 */
[----:B------:R-:W-:Y:S01]  /*a1e0*/  LDSM.16.MT88.4 R140, [R192+0xd800] ;  /* 0x00d80000c08c783b */ /* 0x000fe20000004200 */
[C---:B-1----:R-:W-:Y:S06]  /*a1f0*/  HMMA.16816.F32.BF16 R68, R8.reuse, R20, R68 ;  /* 0x000000140844723c */ /* 0x042fec0000041844 */
[C---:B------:R-:W-:Y:S01]  /*a200*/  HMMA.16816.F32.BF16 R72, R8.reuse, R22, R72 ;  /* 0x000000160848723c */ /* 0x040fe20000041848 */
[----:B------:R-:W1:Y:S05]  /*a210*/  LDSM.16.MT88.4 R20, [R190+0x11000] ;  /* 0x01100000be14783b */ /* 0x000e6a0000004200 */
[C---:B---3--:R-:W-:Y:S06]  /*a220*/  HMMA.16816.F32.BF16 R84, R8.reuse, R12, R84 ;  /* 0x0000000c0854723c */ /* 0x048fec0000041854 */
[C---:B------:R-:W-:Y:S01]  /*a230*/  HMMA.16816.F32.BF16 R88, R8.reuse, R14, R88 ;  /* 0x0000000e0858723c */ /* 0x040fe20000041858 */
[----:B------:R-:W3:Y:S05]  /*a240*/  LDSM.16.MT88.4 R12, [R189+0x11000] ;  /* 0x01100000bd0c783b */ /* 0x000eea0000004200 */
[C---:B------:R-:W-:Y:S06]  /*a250*/  HMMA.16816.F32.BF16 R76, R8.reuse, R16, R76 ;  /* 0x00000010084c723c */ /* 0x040fec000004184c */
[----:B----4-:R-:W-:Y:S01]  /*a260*/  HMMA.16816.F32.BF16 R60, R8, R24, R60 ;  /* 0x00000018083c723c */ /* 0x010fe2000004183c */
[----:B------:R-:W-:-:S05]  /*a270*/  IMAD.WIDE.U32 R16, R207, -0x2daee0ad, RZ ;  /* 0xd2511f53cf107825 */ /* 0x000fca00078e00ff */
[----:B--2---:R-:W-:Y:S01]  /*a280*/  HMMA.16816.F32.BF16 R96, R8, R6, R96 ;  /* 0x000000060860723c */ /* 0x004fe20000041860 */
[----:B------:R-:W-:-:S04]  /*a290*/  LOP3.LUT R224, R17, R224, R233, 0x96, !PT ;  /* 0x000000e011e07212 */ /* 0x000fc800078e96e9 */
[----:B------:R-:W-:Y:S01]  /*a2a0*/  SHF.R.U32.HI R166, RZ, 0x10, R224 ;  /* 0x00000010ffa67819 */ /* 0x000fe200000116e0 */
[C---:B------:R-:W-:Y:S01]  /*a2b0*/  HMMA.16816.F32.BF16 R92, R8.reuse, R4, R92 ;  /* 0x00000004085c723c */ /* 0x040fe2000004185c */
[C---:B------:R-:W-:Y:S02]  /*a2c0*/  LOP3.LUT R7, R16.reuse, 0xffff, RZ, 0xc0, !PT ;  /* 0x0000ffff10077812 */ /* 0x040fe400078ec0ff */
[--C-:B------:R-:W-:Y:S02]  /*a2d0*/  SHF.R.U32.HI R6, RZ, 0x18, R16.reuse ;  /* 0x00000018ff067819 */ /* 0x100fe40000011610 */
[----:B------:R-:W-:Y:S01]  /*a2e0*/  SHF.R.U32.HI R7, RZ, 0x8, R7 ;  /* 0x00000008ff077819 */ /* 0x000fe20000011607 */
[----:B------:R-:W-:Y:S01]  /*a2f0*/  HMMA.16816.F32.BF16 R64, R8, R26, R64 ;  /* 0x0000001a0840723c */ /* 0x000fe20000041840 */
[----:B------:R-:W-:Y:S01]  /*a300*/  SHF.R.U32.HI R5, RZ, 0x10, R16 ;  /* 0x00000010ff057819 */ /* 0x000fe20000011610 */
[----:B------:R-:W2:Y:S01]  /*a310*/  LDSM.16.MT88.4 R24, [R189+0xd800] ;  /* 0x00d80000bd18783b */ /* 0x000ea20000004200 */
[----:B------:R-:W-:-:S02]  /*a320*/  LOP3.LUT R4, R16, 0xff, RZ, 0xc0, !PT ;  /* 0x000000ff10047812 */ /* 0x000fc400078ec0ff */
[----:B------:R-:W-:Y:S01]  /*a330*/  LOP3.LUT R17, R5, 0xff, RZ, 0xc0, !PT ;  /* 0x000000ff05117812 */ /* 0x000fe200078ec0ff */
[C---:B------:R-:W-:Y:S01]  /*a340*/  HMMA.16816.F32.BF16 R80, R8.reuse, R18, R80 ;  /* 0x000000120850723c */ /* 0x040fe20000041850 */
[----:B------:R-:W-:Y:S02]  /*a350*/  LOP3.LUT R16, R224, 0xffff, RZ, 0xc0, !PT ;  /* 0x0000ffffe0107812 */ /* 0x000fe400078ec0ff */
[----:B------:R-:W-:Y:S02]  /*a360*/  PRMT R4, R4, 0x5410, R7 ;  /* 0x0000541004047816 */ /* 0x000fe40000000007 */
[----:B------:R-:W-:Y:S01]  /*a370*/  LOP3.LUT R7, R224, 0xff, RZ, 0xc0, !PT ;  /* 0x000000ffe0077812 */ /* 0x000fe200078ec0ff */
[----:B------:R-:W-:Y:S01]  /*a380*/  HMMA.16816.F32.BF16 R44, R8, R32, R44 ;  /* 0x00000020082c723c */ /* 0x000fe2000004182c */
[----:B------:R-:W-:Y:S02]  /*a390*/  SHF.R.U32.HI R5, RZ, 0x18, R224 ;  /* 0x00000018ff057819 */ /* 0x000fe400000116e0 */
[----:B------:R-:W-:-:S02]  /*a3a0*/  SHF.R.U32.HI R224, RZ, 0x8, R16 ;  /* 0x00000008ffe07819 */ /* 0x000fc40000011610 */
[----:B------:R-:W-:Y:S01]  /*a3b0*/  PRMT R6, R17, 0x5410, R6 ;  /* 0x0000541011067816 */ /* 0x000fe20000000006 */
[C---:B------:R-:W-:Y:S01]  /*a3c0*/  HMMA.16816.F32.BF16 R48, R8.reuse, R34, R48 ;  /* 0x000000220830723c */ /* 0x040fe20000041830 */
[----:B------:R-:W4:Y:S01]  /*a3d0*/  LDSM.16.MT88.4 R16, [R188+0xf800] ;  /* 0x00f80000bc10783b */ /* 0x000f220000004200 */
[----:B------:R-:W-:Y:S02]  /*a3e0*/  LOP3.LUT R166, R166, 0xff, RZ, 0xc0, !PT ;  /* 0x000000ffa6a67812 */ /* 0x000fe400078ec0ff */
[----:B------:R-:W-:Y:S01]  /*a3f0*/  PRMT R224, R7, 0x5410, R224 ;  /* 0x0000541007e07816 */ /* 0x000fe200000000e0 */
[----:B------:R-:W-:Y:S01]  /*a400*/  LDSM.16.MT88.4 R32, [R192+0xf800] ;  /* 0x00f80000c020783b */ /* 0x000fe20000004200 */
[----:B------:R-:W-:Y:S01]  /*a410*/  HMMA.16816.F32.BF16 R128, R8, R136, R128 ;  /* 0x000000880880723c */ /* 0x000fe20000041880 */
[----:B------:R-:W-:Y:S02]  /*a420*/  PRMT R166, R166, 0x5410, R5 ;  /* 0x00005410a6a67816 */ /* 0x000fe40000000005 */
[----:B------:R-:W-:-:S02]  /*a430*/  HSET2.LE.AND R163, R4, R157, PT ;  /* 0x0000009d04a37233 */ /* 0x000fc40003803000 */
[--C-:B------:R-:W-:Y:S01]  /*a440*/  HSET2.LE.AND R7, R6, R157.reuse, PT ;  /* 0x0000009d06077233 */ /* 0x100fe20003803000 */
[C---:B------:R-:W-:Y:S01]  /*a450*/  HMMA.16816.F32.BF16 R124, R8.reuse, R138, R124 ;  /* 0x0000008a087c723c */ /* 0x040fe2000004187c */
[--C-:B------:R-:W-:Y:S01]  /*a460*/  HSET2.LE.AND R4, R224, R157.reuse, PT ;  /* 0x0000009de0047233 */ /* 0x100fe20003803000 */
[----:B------:R-:W-:Y:S01]  /*a470*/  LDSM.16.MT88.4 R136, [R190+0xd800] ;  /* 0x00d80000be88783b */ /* 0x000fe20000004200 */
[----:B------:R-:W-:Y:S02]  /*a480*/  HSET2.LE.AND R5, R166, R157, PT ;  /* 0x0000009da6057233 */ /* 0x000fe40003803000 */
[----:B------:R-:W-:Y:S01]  /*a490*/  F2FP.BF16.F32.PACK_AB R166, R159, R162 ;  /* 0x000000a29fa6723e */ /* 0x000fe200000010ff */
[----:B------:R-:W-:Y:S01]  /*a4a0*/  HMMA.16816.F32.BF16 R36, R8, R132, R36 ;  /* 0x000000840824723c */ /* 0x000fe20000041824 */
[----:B------:R-:W-:Y:S01]  /*a4b0*/  F2FP.BF16.F32.PACK_AB R6, R164, R165 ;  /* 0x000000a5a406723e */ /* 0x000fe200000010ff */
[----:B------:R-:W-:Y:S01]  /*a4c0*/  FADD.FTZ R162, R162, R203 ;  /* 0x000000cba2a27221 */ /* 0x000fe20000010000 */
[----:B------:R-:W-:-:S02]  /*a4d0*/  LOP3.LUT R5, R5, R166, RZ, 0xc0, !PT ;  /* 0x000000a605057212 */ /* 0x000fc400078ec0ff */
[----:B------:R-:W-:Y:S01]  /*a4e0*/  LOP3.LUT R6, R163, R6, RZ, 0xc0, !PT ;  /* 0x00000006a3067212 */ /* 0x000fe200078ec0ff */
[----:B------:R-:W-:Y:S01]  /*a4f0*/  HMMA.16816.F32.BF16 R40, R8, R134, R40 ;  /* 0x000000860828723c */ /* 0x000fe20000041828 */
[----:B------:R-:W-:Y:S01]  /*a500*/  LDSM.16.MT88.4 R132, [R188+0xd800] ;  /* 0x00d80000bc84783b */ /* 0x000fe20000004200 */
[----:B------:R-:W-:-:S04]  /*a510*/  FADD.FTZ R159, R159, R162 ;  /* 0x000000a29f9f7221 */ /* 0x000fc80000010000 */
[C---:B------:R-:W-:Y:S06]  /*a520*/  HMMA.16816.F32.BF16 R52, R8.reuse, R28, R52 ;  /* 0x0000001c0834723c */ /* 0x040fec0000041834 */
[C---:B------:R-:W-:Y:S01]  /*a530*/  HMMA.16816.F32.BF16 R56, R8.reuse, R30, R56 ;  /* 0x0000001e0838723c */ /* 0x040fe20000041838 */
[----:B------:R-:W-:Y:S05]  /*a540*/  LDSM.16.MT88.4 R28, [R190+0xf800] ;  /* 0x00f80000be1c783b */ /* 0x000fea0000004200 */
[C---:B-1----:R-:W-:Y:S06]  /*a550*/  HMMA.16816.F32.BF16 R100, R8.reuse, R20, R100 ;  /* 0x000000140864723c */ /* 0x042fec0000041864 */
[C---:B------:R-:W-:Y:S01]  /*a560*/  HMMA.16816.F32.BF16 R104, R8.reuse, R22, R104 ;  /* 0x000000160868723c */ /* 0x040fe20000041868 */
[----:B------:R-:W-:Y:S05]  /*a570*/  LDSM.16.MT88.4 R20, [R189+0xf800] ;  /* 0x00f80000bd14783b */ /* 0x000fea0000004200 */
[C---:B---3--:R-:W-:Y:S06]  /*a580*/  HMMA.16816.F32.BF16 R120, R8.reuse, R12, R120 ;  /* 0x0000000c0878723c */ /* 0x048fec0000041878 */
[C---:B------:R-:W-:Y:S01]  /*a590*/  HMMA.16816.F32.BF16 R108, R8.reuse, R14, R108 ;  /* 0x0000000e086c723c */ /* 0x040fe2000004186c */
[----:B------:R-:W-:Y:S05]  /*a5a0*/  LDSM.16.MT88.4 R12, [R192+0x11800] ;  /* 0x01180000c00c783b */ /* 0x000fea0000004200 */
[C---:B------:R-:W-:Y:S06]  /*a5b0*/  HMMA.16816.F32.BF16 R116, R8.reuse, R144, R116 ;  /* 0x000000900874723c */ /* 0x040fec0000041874 */
[----:B------:R-:W-:Y:S01]  /*a5c0*/  HMMA.16816.F32.BF16 R112, R8, R146, R112 ;  /* 0x000000920870723c */ /* 0x000fe20000041870 */
[----:B------:R-:W1:Y:S01]  /*a5d0*/  LDSM.16.MT88.4 R8, [R190+0x11800] ;  /* 0x01180000be08783b */ /* 0x000e620000004200 */
[----:B------:R-:W-:-:S02]  /*a5e0*/  F2FP.BF16.F32.PACK_AB R145, R206, R171 ;  /* 0x000000abce91723e */ /* 0x000fc400000010ff */
[----:B------:R-:W-:Y:S01]  /*a5f0*/  F2FP.BF16.F32.PACK_AB R144, R161, R160 ;  /* 0x000000a0a190723e */ /* 0x000fe200000010ff */
[----:B------:R-:W-:Y:S01]  /*a600*/  FADD.FTZ R160, R160, R159 ;  /* 0x0000009fa0a07221 */ /* 0x000fe20000010000 */
[----:B------:R-:W-:Y:S02]  /*a610*/  LOP3.LUT R4, R4, R145, RZ, 0xc0, !PT ;  /* 0x0000009104047212 */ /* 0x000fe400078ec0ff */
[----:B------:R-:W-:Y:S01]  /*a620*/  LOP3.LUT R7, R7, R144, RZ, 0xc0, !PT ;  /* 0x0000009007077212 */ /* 0x000fe200078ec0ff */
[----:B------:R-:W-:-:S06]  /*a630*/  FADD.FTZ R217, R161, R160 ;  /* 0x000000a0a1d97221 */ /* 0x000fcc0000010000 */
[C---:B--2---:R-:W-:Y:S06]  /*a640*/  HMMA.16816.F32.BF16 R44, R4.reuse, R24, R44 ;  /* 0x00000018042c723c */ /* 0x044fec000004182c */
[C---:B------:R-:W-:Y:S01]  /*a650*/  HMMA.16816.F32.BF16 R48, R4.reuse, R26, R48 ;  /* 0x0000001a0430723c */ /* 0x040fe20000041830 */
[----:B------:R-:W2:Y:S05]  /*a660*/  LDSM.16.MT88.4 R24, [R189+0x11800] ;  /* 0x01180000bd18783b */ /* 0x000eaa0000004200 */
[C---:B----4-:R-:W-:Y:S06]  /*a670*/  HMMA.16816.F32.BF16 R84, R4.reuse, R16, R84 ;  /* 0x000000100454723c */ /* 0x050fec0000041854 */
[C---:B------:R-:W-:Y:S01]  /*a680*/  HMMA.16816.F32.BF16 R88, R4.reuse, R18, R88 ;  /* 0x000000120458723c */ /* 0x040fe20000041858 */
[----:B------:R-:W3:Y:S05]  /*a690*/  LDSM.16.MT88.4 R16, [R188+0x11800] ;  /* 0x01180000bc10783b */ /* 0x000eea0000004200 */
[C---:B------:R-:W-:Y:S06]  /*a6a0*/  HMMA.16816.F32.BF16 R128, R4.reuse, R140, R128 ;  /* 0x0000008c0480723c */ /* 0x040fec0000041880 */
[C---:B-1----:R-:W-:Y:S06]  /*a6b0*/  HMMA.16816.F32.BF16 R100, R4.reuse, R8, R100 ;  /* 0x000000080464723c */ /* 0x042fec0000041864 */
        /* <DEDUP_REMOVED lines=11> */
[-C--:B------:R-:W-:Y:S02]  /*a770*/  MOV R132, R148.reuse ;  /* 0x0000009400847202 */ /* 0x080fe40000000f00 */
[----:B------:R-:W-:-:S03]  /*a780*/  @P0 MOV R132, R148 ;  /* 0x0000009400840202 */ /* 0x000fc60000000f00 */
        /* <DEDUP_REMOVED lines=11> */
[C---:B---3--:R-:W-:Y:S06]  /*a840*/  HMMA.16816.F32.BF16 R116, R4.reuse, R16, R116 ;  /* 0x000000100474723c */ /* 0x048fec0000041874 */
[----:B------:R-:W-:Y:S01]  /*a850*/  HMMA.16816.F32.BF16 R112, R4, R18, R112 ;  /* 0x000000120470723c */ /* 0x000fe20000041870 */
[----:B------:R-:W-:-:S08]  /*a860*/  NOP ;  /* 0x0000000000007918 */ /* 0x000fd00000000000 */
[----:B------:R-:W-:-:S15]  /*a870*/  @P0 BRA `(.L_x_358) ;  /* 0x0000000000040947 */ /* 0x000fde0003800000 */
.L_x_354:
[----:B------:R-:W-:-:S12]  /*a880*/  UIADD3 UR17, UR16, -0x1, URZ ;  /* 0xffffffff10117890 */ /* 0x000fd8000fffe03f */
.L_x_358:
[----:B------:R-:W-:-:S13]  /*a890*/  ISETP.LE.AND P0, PT, RZ, UR17, PT ;  /* 0x00000011ff007c0c */ /* 0x000fda000bf03270 */
[----:B------:R-:W-:Y:S05]  /*a8a0*/  @!P0 BRA `(.L_x_359) ;  /* 0x0000003c00208947 */ /* 0x000fea0003800000 */
[----:B------:R-:W-:Y:S01]  /*a8b0*/  ULDC UR4, c[0x0][0x2d0] ;  /* 0x0000b40000047ab9 */ /* 0x000fe20000000800 */
[----:B------:R-:W-:Y:S01]  /*a8c0*/  IMAD.WIDE.U32 R222, R216, -0x326172a9, RZ ;  /* 0xcd9e8d57d8de7825 */ /* 0x000fe200078e00ff */
[----:B------:R-:W-:Y:S01]  /*a8d0*/  ISETP.GE.AND P4, PT, R204, UR4, PT ;  /* 0x00000004cc007c0c */ /* 0x000fe2000bf86270 */
[----:B------:R-:W-:Y:S01]  /*a8e0*/  ULDC UR5, c[0x0][0x2d0] ;  /* 0x0000b40000057ab9 */ /* 0x000fe20000000800 */
[----:B------:R-:W-:Y:S01]  /*a8f0*/  PRMT R216, R2, 0x7054, R2 ;  /* 0x0000705402d87816 */ /* 0x000fe20000000002 */
[----:B------:R-:W-:Y:S01]  /*a900*/  IMAD.WIDE.U32 R224, R218, -0x2daee0ad, RZ ;  /* 0xd2511f53dae07825 */ /* 0x000fe200078e00ff */
[----:B------:R-:W-:Y:S01]  /*a910*/  LOP3.LUT R219, R223, R219, RZ, 0x3c, !PT ;  /* 0x000000dbdfdb7212 */ /* 0x000fe200078e3cff */
[----:B------:R-:W-:Y:S01]  /*a920*/  ULDC UR4, c[0x0][0x2ec] ;  /* 0x0000bb0000047ab9 */ /* 0x000fe20000000800 */
[----:B------:R-:W-:Y:S01]  /*a930*/  MOV R0, R3 ;  /* 0x0000000300007202 */ /* 0x000fe20000000f00 */
[----:B------:R-:W-:Y:S01]  /*a940*/  ULDC.64 UR6, c[0x0][0x248] ;  /* 0x0000920000067ab9 */ /* 0x000fe20000000a00 */
[----:B------:R-:W-:Y:S01]  /*a950*/  MOV R133, R132 ;  /* 0x0000008400857202 */ /* 0x000fe20000000f00 */
[----:B------:R-:W-:Y:S01]  /*a960*/  IMAD.WIDE.U32 R218, R219, -0x2daee0ad, RZ ;  /* 0xd2511f53dbda7825 */ /* 0x000fe200078e00ff */
[----:B------:R-:W-:-:S03]  /*a970*/  MOV R227, R229 ;  /* 0x000000e500e37202 */ /* 0x000fc60000000f00 */
[----:B------:R-:W1:Y:S08]  /*a980*/  @!P4 LDC.64 R206, c[0x0][0x220] ;  /* 0x00008800ffcecb82 */ /* 0x000e700000000a00 */
[----:B------:R-:W2:Y:S08]  /*a990*/  @!P4 LDC.64 R204, c[0x0][0x220] ;  /* 0x00008800ffcccb82 */ /* 0x000eb00000000a00 */
[----:B------:R-:W3:Y:S08]  /*a9a0*/  @!P4 LDC.64 R202, c[0x0][0x220] ;  /* 0x00008800ffcacb82 */ /* 0x000ef00000000a00 */
[----:B------:R-:W4:Y:S01]  /*a9b0*/  @!P4 LDC.64 R200, c[0x0][0x220] ;  /* 0x00008800ffc8cb82 */ /* 0x000f220000000a00 */
[----:B------:R-:W-:Y:S05]  /*a9c0*/  BRA `(.L_x_360) ;  /* 0x0000000400cc7947 */ /* 0x000fea0003800000 */
.L_x_362:
        /* <DEDUP_REMOVED lines=12> */
[----:B------:R-:W-:Y:S04]  /*aa90*/  LEA R149, P0, R149, R210, 0x6 ;  /* 0x000000d295957211 */ /* 0x000fe800078030ff */
[----:B------:R-:W-:Y:S01]  /*aaa0*/  IMAD.U32 R145, RZ, RZ, UR8 ;  /* 0x00000008ff917e24 */ /* 0x000fe2000f8e00ff */
[----:B------:R-:W5:Y:S01]  /*aab0*/  @!P4 LDC.64 R136, c[0x0][0x218] ;  /* 0x00008600ff88cb82 */ /* 0x000f620000000a00 */
[C---:B------:R-:W-:Y:S03]  /*aac0*/  IADD3 R2, P6, R149.reuse, UR25, RZ ;  /* 0x0000001995027c10 */ /* 0x040fe6000ffde0ff */
[----:B------:R-:W-:Y:S04]  /*aad0*/  LEA.HI.X R148, R148, R213, R145, 0x6, P0 ;  /* 0x000000d594947211 */ /* 0x000fe800000f3491 */
[----:B------:R-:W1:Y:S08]  /*aae0*/  @!P3 LDC.64 R134, c[0x0][0x218] ;  /* 0x00008600ff86bb82 */ /* 0x000e700000000a00 */
[----:B------:R-:W1:Y:S08]  /*aaf0*/  @!P2 LDC.64 R146, c[0x0][0x218] ;  /* 0x00008600ff92ab82 */ /* 0x000e700000000a00 */
[----:B------:R-:W1:Y:S01]  /*ab00*/  @!P4 LDC.64 R144, c[0x0][0x218] ;  /* 0x00008600ff90cb82 */ /* 0x000e620000000a00 */
[C---:B--2---:R-:W-:Y:S02]  /*ab10*/  @!P4 LEA R158, P1, R149.reuse, R142, 0x1 ;  /* 0x0000008e959ec211 */ /* 0x044fe400078208ff */
[C---:B---3--:R-:W-:Y:S02]  /*ab20*/  @!P3 LEA R156, P0, R149.reuse, R140, 0x1 ;  /* 0x0000008c959cb211 */ /* 0x048fe400078008ff */
[C-C-:B------:R-:W-:Y:S02]  /*ab30*/  @!P4 LEA.HI.X R159, R149.reuse, R143, R148.reuse, 0x1, P1 ;  /* 0x0000008f959fc211 */ /* 0x140fe400008f0c94 */
[C-C-:B------:R-:W-:Y:S01]  /*ab40*/  @!P3 LEA.HI.X R157, R149.reuse, R141, R148.reuse, 0x1, P0 ;  /* 0x0000008d959db211 */ /* 0x140fe200000f0c94 */
[----:B------:R-:W2:Y:S01]  /*ab50*/  @!P3 LDC.64 R142, c[0x0][0x218] ;  /* 0x00008600ff8ebb82 */ /* 0x000ea20000000a00 */
[C---:B----4-:R-:W-:Y:S01]  /*ab60*/  @!P2 LEA R154, P0, R149.reuse, R138, 0x1 ;  /* 0x0000008a959aa211 */ /* 0x050fe200078008ff */
[----:B------:R-:W-:Y:S01]  /*ab70*/  @!PT LDS RZ, [RZ] ;  /* 0x00000000fffff984 */ /* 0x000fe20000000800 */
[----:B------:R-:W-:Y:S01]  /*ab80*/  @!PT LDS RZ, [RZ] ;  /* 0x00000000fffff984 */ /* 0x000fe20000000800 */
[----:B------:R-:W-:Y:S01]  /*ab90*/  @!PT LDS RZ, [RZ] ;  /* 0x00000000fffff984 */ /* 0x000fe20000000800 */
[----:B------:R3:W-:Y:S01]  /*aba0*/  @!P4 LDGSTS.E.BYPASS.LTC128B.128 [R199+0x6000], desc[UR20][R158.64] ;  /* 0x060000009ec7cfae */ /* 0x0007e2000b901d54 */
[C---:B-----5:R-:W-:Y:S02]  /*abb0*/  @!P4 LEA R150, P1, R2.reuse, R136, 0x1 ;  /* 0x000000880296c211 */ /* 0x060fe400078208ff */
[----:B------:R-:W-:Y:S01]  /*abc0*/  @!P2 LEA.HI.X R155, R149, R139, R148, 0x1, P0 ;  /* 0x0000008b959ba211 */ /* 0x000fe200000f0c94 */
[----:B------:R3:W-:Y:S01]  /*abd0*/  @P3 STS.128 [R199+0x8000], RZ ;  /* 0x008000ffc7003388 */ /* 0x0007e20000000c00 */
[----:B-1----:R-:W-:Y:S01]  /*abe0*/  @!P3 LEA R152, P0, R2, R134, 0x1 ;  /* 0x000000860298b211 */ /* 0x002fe200078008ff */
[----:B------:R-:W1:Y:S01]  /*abf0*/  @!P2 LDC.64 R140, c[0x0][0x218] ;  /* 0x00008600ff8cab82 */ /* 0x000e620000000a00 */
[----:B------:R-:W-:Y:S01]  /*ac00*/  IADD3.X R148, R148, UR24, RZ, P6, !PT ;  /* 0x0000001894947c10 */ /* 0x000fe2000b7fe4ff */
[----:B------:R-:W-:Y:S01]  /*ac10*/  @!PT LDS RZ, [RZ] ;  /* 0x00000000fffff984 */ /* 0x000fe20000000800 */
[----:B------:R-:W-:Y:S01]  /*ac20*/  @!PT LDS RZ, [RZ] ;  /* 0x00000000fffff984 */ /* 0x000fe20000000800 */
[----:B------:R-:W-:Y:S01]  /*ac30*/  @!PT LDS RZ, [RZ] ;  /* 0x00000000fffff984 */ /* 0x000fe20000000800 */
[----:B------:R3:W-:Y:S03]  /*ac40*/  @!P3 LDGSTS.E.BYPASS.LTC128B.128 [R199+0x8000], desc[UR20][R156.64+0x80] ;  /* 0x080000809cc7bfae */ /* 0x0007e6000b901d54 */
[C-C-:B------:R-:W-:Y:S01]  /*ac50*/  @!P4 LEA.HI.X R151, R2.reuse, R137, R148.reuse, 0x1, P1 ;  /* 0x000000890297c211 */ /* 0x140fe200008f0c94 */
[----:B------:R3:W-:Y:S01]  /*ac60*/  @P2 STS.128 [R199+0xa000], RZ ;  /* 0x00a000ffc7002388 */ /* 0x0007e20000000c00 */
[C-C-:B------:R-:W-:Y:S01]  /*ac70*/  @!P3 LEA.HI.X R153, R2.reuse, R135, R148.reuse, 0x1, P0 ;  /* 0x000000870299b211 */ /* 0x140fe200000f0c94 */
[----:B------:R-:W4:Y:S01]  /*ac80*/  @!P4 LDC.64 R138, c[0x0][0x218] ;  /* 0x00008600ff8acb82 */ /* 0x000f220000000a00 */
[C---:B------:R-:W-:Y:S01]  /*ac90*/  @!P2 LEA R146, P0, R2.reuse, R146, 0x1 ;  /* 0x000000920292a211 */ /* 0x040fe200078008ff */
[----:B------:R-:W-:Y:S01]  /*aca0*/  @!PT LDS RZ, [RZ] ;  /* 0x00000000fffff984 */ /* 0x000fe20000000800 */
[----:B------:R-:W-:Y:S01]  /*acb0*/  @!PT LDS RZ, [RZ] ;  /* 0x00000000fffff984 */ /* 0x000fe20000000800 */
[----:B------:R-:W-:Y:S01]  /*acc0*/  @!PT LDS RZ, [RZ] ;  /* 0x00000000fffff984 */ /* 0x000fe20000000800 */
[----:B------:R3:W-:Y:S01]  /*acd0*/  @!P2 LDGSTS.E.BYPASS.LTC128B.128 [R199+0xa000], desc[UR20][R154.64+0x100] ;  /* 0x0a0001009ac7afae */ /* 0x0007e2000b901d54 */
[C---:B------:R-:W-:Y:S02]  /*ace0*/  IADD3 R149, P1, R2.reuse, UR25, RZ ;  /* 0x0000001902957c10 */ /* 0x040fe4000ff3e0ff */
[----:B------:R-:W-:Y:S01]  /*acf0*/  @!P2 LEA.HI.X R147, R2, R147, R148, 0x1, P0 ;  /* 0x000000930293a211 */ /* 0x000fe200000f0c94 */
[----:B------:R3:W-:Y:S01]  /*ad00*/  @P4 STS.128 [R199+0x6800], RZ ;  /* 0x006800ffc7004388 */ /* 0x0007e20000000c00 */
[C---:B------:R-:W-:Y:S01]  /*ad10*/  @!P4 LEA R144, P0, R149.reuse, R144, 0x1 ;  /* 0x000000909590c211 */ /* 0x040fe200078008ff */
[----:B------:R-:W5:Y:S01]  /*ad20*/  @!P3 LDC.64 R136, c[0x0][0x218] ;  /* 0x00008600ff88bb82 */ /* 0x000f620000000a00 */
[C---:B--2---:R-:W-:Y:S01]  /*ad30*/  @!P3 LEA R142, P6, R149.reuse, R142, 0x1 ;  /* 0x0000008e958eb211 */ /* 0x044fe200078c08ff */
[----:B------:R-:W-:Y:S01]  /*ad40*/  @!PT LDS RZ, [RZ] ;  /* 0x00000000fffff984 */ /* 0x000fe20000000800 */
[----:B------:R-:W-:Y:S01]  /*ad50*/  @!PT LDS RZ, [RZ] ;  /* 0x00000000fffff984 */ /* 0x000fe20000000800 */
[----:B------:R-:W-:Y:S01]  /*ad60*/  @!PT LDS RZ, [RZ] ;  /* 0x00000000fffff984 */ /* 0x000fe20000000800 */
[----:B------:R3:W-:Y:S01]  /*ad70*/  @!P4 LDGSTS.E.BYPASS.LTC128B.128 [R199+0x6800], desc[UR20][R150.64] ;  /* 0x0680000096c7cfae */ /* 0x0007e2000b901d54 */
[----:B------:R-:W-:Y:S03]  /*ad80*/  IADD3.X R148, R148, UR24, RZ, P1, !PT ;  /* 0x0000001894947c10 */ /* 0x000fe60008ffe4ff */
[----:B------:R3:W-:Y:S01]  /*ad90*/  @P3 STS.128 [R199+0x8800], RZ ;  /* 0x008800ffc7003388 */ /* 0x0007e20000000c00 */
[C-C-:B------:R-:W-:Y:S01]  /*ada0*/  @!P4 LEA.HI.X R145, R149.reuse, R145, R148.reuse, 0x1, P0 ;  /* 0x000000919591c211 */ /* 0x140fe200000f0c94 */
[----:B------:R-:W2:Y:S01]  /*adb0*/  @!P2 LDC.64 R134, c[0x0][0x218] ;  /* 0x00008600ff86ab82 */ /* 0x000ea20000000a00 */
[C-C-:B------:R-:W-:Y:S01]  /*adc0*/  @!P3 LEA.HI.X R143, R149.reuse, R143, R148.reuse, 0x1, P6 ;  /* 0x0000008f958fb211 */ /* 0x140fe200030f0c94 */
[----:B------:R-:W-:Y:S01]  /*add0*/  @!PT LDS RZ, [RZ] ;  /* 0x00000000fffff984 */ /* 0x000fe20000000800 */
[----:B------:R-:W-:Y:S01]  /*ade0*/  @!PT LDS RZ, [RZ] ;  /* 0x00000000fffff984 */ /* 0x000fe20000000800 */
[----:B------:R-:W-:Y:S01]  /*adf0*/  @!PT LDS RZ, [RZ] ;  /* 0x00000000fffff984 */ /* 0x000fe20000000800 */
[----:B------:R3:W-:Y:S01]  /*ae00*/  @!P3 LDGSTS.E.BYPASS.LTC128B.128 [R199+0x8800], desc[UR20][R152.64+0x80] ;  /* 0x0880008098c7bfae */ /* 0x0007e2000b901d54 */
[C---:B-1----:R-:W-:Y:S02]  /*ae10*/  @!P2 LEA R140, P1, R149.reuse, R140, 0x1 ;  /* 0x0000008c958ca211 */ /* 0x042fe400078208ff */
[C---:B------:R-:W-:Y:S01]  /*ae20*/  IADD3 R2, P0, R149.reuse, UR25, RZ ;  /* 0x0000001995027c10 */ /* 0x040fe2000ff1e0ff */
[----:B------:R3:W-:Y:S01]  /*ae30*/  @P2 STS.128 [R199+0xa800], RZ ;  /* 0x00a800ffc7002388 */ /* 0x0007e20000000c00 */
[----:B------:R-:W-:Y:S02]  /*ae40*/  @!P2 LEA.HI.X R141, R149, R141, R148, 0x1, P1 ;  /* 0x0000008d958da211 */ /* 0x000fe400008f0c94 */
[----:B----4-:R-:W-:Y:S01]  /*ae50*/  @!P4 LEA R138, P6, R2, R138, 0x1 ;  /* 0x0000008a028ac211 */ /* 0x010fe200078c08ff */
[----:B------:R-:W-:Y:S01]  /*ae60*/  @!PT LDS RZ, [RZ] ;  /* 0x00000000fffff984 */ /* 0x000fe20000000800 */
[----:B------:R-:W-:Y:S01]  /*ae70*/  @!PT LDS RZ, [RZ] ;  /* 0x00000000fffff984 */ /* 0x000fe20000000800 */
[----:B------:R-:W-:Y:S01]  /*ae80*/  @!PT LDS RZ, [RZ] ;  /* 0x00000000fffff984 */ /* 0x000fe20000000800 */
[----:B------:R3:W-:Y:S01]  /*ae90*/  @!P2 LDGSTS.E.BYPASS.LTC128B.128 [R199+0xa800], desc[UR20][R146.64+0x100] ;  /* 0x0a80010092c7afae */ /* 0x0007e2000b901d54 */
[----:B------:R-:W-:Y:S03]  /*aea0*/  IADD3.X R148, R148, UR24, RZ, P0, !PT ;  /* 0x0000001894947c10 */ /* 0x000fe600087fe4ff */
[----:B------:R3:W-:Y:S01]  /*aeb0*/  @P4 STS.128 [R199+0x7000], RZ ;  /* 0x007000ffc7004388 */ /* 0x0007e20000000c00 */
[C-C-:B------:R-:W-:Y:S02]  /*aec0*/  @!P4 LEA.HI.X R139, R2.reuse, R139, R148.reuse, 0x1, P6 ;  /* 0x0000008b028bc211 */ /* 0x140fe400030f0c94 */
[C---:B-----5:R-:W-:Y:S01]  /*aed0*/  @!P3 LEA R136, P1, R2.reuse, R136, 0x1 ;  /* 0x000000880288b211 */ /* 0x060fe200078208ff */
[----:B------:R-:W-:Y:S01]  /*aee0*/  @!PT LDS RZ, [RZ] ;  /* 0x00000000fffff984 */ /* 0x000fe20000000800 */
[----:B------:R-:W-:Y:S01]  /*aef0*/  @!PT LDS RZ, [RZ] ;  /* 0x00000000fffff984 */ /* 0x000fe20000000800 */
[----:B------:R-:W-:Y:S01]  /*af00*/  @!PT LDS RZ, [RZ] ;  /* 0x00000000fffff984 */ /* 0x000fe20000000800 */
[----:B------:R3:W-:Y:S03]  /*af10*/  @!P4 LDGSTS.E.BYPASS.LTC128B.128 [R199+0x7000], desc[UR20][R144.64] ;  /* 0x0700000090c7cfae */ /* 0x0007e6000b901d54 */
[C-C-:B------:R-:W-:Y:S01]  /*af20*/  @!P3 LEA.HI.X R137, R2.reuse, R137, R148.reuse, 0x1, P1 ;  /* 0x000000890289b211 */ /* 0x140fe200008f0c94 */
[----:B------:R3:W-:Y:S01]  /*af30*/  @P3 STS.128 [R199+0x9000], RZ ;  /* 0x009000ffc7003388 */ /* 0x0007e20000000c00 */
[C---:B--2---:R-:W-:Y:S03]  /*af40*/  @!P2 LEA R134, P0, R2.reuse, R134, 0x1 ;  /* 0x000000860286a211 */ /* 0x044fe600078008ff */
[----:B------:R-:W-:Y:S01]  /*af50*/  @!PT LDS RZ, [RZ] ;  /* 0x00000000fffff984 */ /* 0x000fe20000000800 */
[----:B------:R-:W-:Y:S01]  /*af60*/  @!PT LDS RZ, [RZ] ;  /* 0x00000000fffff984 */ /* 0x000fe20000000800 */
[----:B------:R-:W-:Y:S01]  /*af70*/  @!PT LDS RZ, [RZ] ;  /* 0x00000000fffff984 */ /* 0x000fe20000000800 */
[----:B------:R3:W-:Y:S01]  /*af80*/  @!P3 LDGSTS.E.BYPASS.LTC128B.128 [R199+0x9000], desc[UR20][R142.64+0x80] ;  /* 0x090000808ec7bfae */ /* 0x0007e2000b901d54 */
[----:B------:R-:W-:Y:S03]  /*af90*/  @!P2 LEA.HI.X R135, R2, R135, R148, 0x1, P0 ;  /* 0x000000870287a211 */ /* 0x000fe600000f0c94 */
        /* <DEDUP_REMOVED lines=22> */
.L_x_360:
        /* <DEDUP_REMOVED lines=10> */
[----:B------:R-:W-:Y:S05]  /*b1a0*/  VIADD R220, R231, UR8 ;  /* 0x00000008e7dc7c36 */ /* 0x000fea0008000000 */
[C-C-:B------:R-:W-:Y:S02]  /*b1b0*/  @!P4 LEA.HI.X R243, R230.reuse, R207, R220.reuse, 0x1, P1 ;  /* 0x000000cfe6f3c211 */ /* 0x140fe400008f0cdc */
[C---:B------:R-:W-:Y:S01]  /*b1c0*/  IADD3 R132, P1, R230.reuse, UR19, RZ ;  /* 0x00000013e6847c10 */ /* 0x040fe2000ff3e0ff */
[----:B------:R-:W-:Y:S01]  /*b1d0*/  @P4 STS.128 [R199+0xc000], RZ ;  /* 0x00c000ffc7004388 */ /* 0x000fe20000000c00 */
[----:B------:R-:W1:Y:S03]  /*b1e0*/  @!P3 LDC.64 R228, c[0x0][0x220] ;  /* 0x00008800ffe4bb82 */ /* 0x000e660000000a00 */
[----:B------:R-:W-:Y:S01]  /*b1f0*/  @!PT LDS RZ, [RZ] ;  /* 0x00000000fffff984 */ /* 0x000fe20000000800 */
[----:B------:R-:W-:Y:S01]  /*b200*/  @!PT LDS RZ, [RZ] ;  /* 0x00000000fffff984 */ /* 0x000fe20000000800 */
[----:B------:R-:W-:Y:S01]  /*b210*/  @!PT LDS RZ, [RZ] ;  /* 0x00000000fffff984 */ /* 0x000fe20000000800 */
[----:B------:R-:W-:Y:S04]  /*b220*/  @!P4 LDGSTS.E.BYPASS.LTC128B.128 [R199+0xc000], desc[UR20][R242.64] ;  /* 0x0c000000f2c7cfae */ /* 0x000fe8000b901d54 */
[----:B------:R-:W-:Y:S01]  /*b230*/  @P3 STS.128 [R199+0xe000], RZ ;  /* 0x00e000ffc7003388 */ /* 0x000fe20000000c00 */
[----:B------:R-:W5:Y:S08]  /*b240*/  @!P2 LDC.64 R134, c[0x0][0x220] ;  /* 0x00008800ff86ab82 */ /* 0x000f700000000a00 */
[----:B------:R-:W3:Y:S08]  /*b250*/  @!P3 LDC.64 R2, c[0x0][0x220] ;  /* 0x00008800ff02bb82 */ /* 0x000ef00000000a00 */
[----:B------:R-:W4:Y:S01]  /*b260*/  @!P2 LDC.64 R232, c[0x0][0x220] ;  /* 0x00008800ffe8ab82 */ /* 0x000f220000000a00 */
[C---:B-1----:R-:W-:Y:S04]  /*b270*/  @!P3 LEA R234, P0, R230.reuse, R228, 0x1 ;  /* 0x000000e4e6eab211 */ /* 0x042fe800078008ff */
[C-C-:B------:R-:W-:Y:S02]  /*b280*/  @!P3 LEA.HI.X R235, R230.reuse, R229, R220.reuse, 0x1, P0 ;  /* 0x000000e5e6ebb211 */ /* 0x140fe400000f0cdc */
[C---:B-----5:R-:W-:Y:S01]  /*b290*/  @!P2 LEA R240, P0, R230.reuse, R134, 0x1 ;  /* 0x00000086e6f0a211 */ /* 0x060fe200078008ff */
[----:B------:R-:W1:Y:S02]  /*b2a0*/  @!P2 LDC.64 R228, c[0x0][0x220] ;  /* 0x00008800ffe4ab82 */ /* 0x000e640000000a00 */
[----:B------:R-:W-:Y:S01]  /*b2b0*/  @!PT LDS RZ, [RZ] ;  /* 0x00000000fffff984 */ /* 0x000fe20000000800 */
[----:B------:R-:W-:Y:S01]  /*b2c0*/  @!PT LDS RZ, [RZ] ;  /* 0x00000000fffff984 */ /* 0x000fe20000000800 */
[----:B------:R-:W-:Y:S01]  /*b2d0*/  @!PT LDS RZ, [RZ] ;  /* 0x00000000fffff984 */ /* 0x000fe20000000800 */
[----:B------:R5:W-:Y:S01]  /*b2e0*/  @!P3 LDGSTS.E.BYPASS.LTC128B.128 [R199+0xe000], desc[UR20][R234.64+0x80] ;  /* 0x0e000080eac7bfae */ /* 0x000be2000b901d54 */
[----:B------:R-:W-:Y:S03]  /*b2f0*/  @!P2 LEA.HI.X R241, R230, R135, R220, 0x1, P0 ;  /* 0x00000087e6f1a211 */ /* 0x000fe600000f0cdc */
[----:B------:R-:W-:Y:S01]  /*b300*/  @P2 STS.128 [R199+0x10000], RZ ;  /* 0x010000ffc7002388 */ /* 0x000fe20000000c00 */
[----:B------:R-:W-:Y:S02]  /*b310*/  IADD3.X R220, R220, UR18, RZ, P1, !PT ;  /* 0x00000012dcdc7c10 */ /* 0x000fe40008ffe4ff */
[C---:B--2---:R-:W-:Y:S01]  /*b320*/  @!P4 LEA R238, P1, R132.reuse, R204, 0x1 ;  /* 0x000000cc84eec211 */ /* 0x044fe200078208ff */
[----:B------:R-:W-:Y:S01]  /*b330*/  @!PT LDS RZ, [RZ] ;  /* 0x00000000fffff984 */ /* 0x000fe20000000800 */
[----:B------:R-:W-:Y:S01]  /*b340*/  @!PT LDS RZ, [RZ] ;  /* 0x00000000fffff984 */ /* 0x000fe20000000800 */
[----:B------:R-:W-:Y:S01]  /*b350*/  @!PT LDS RZ, [RZ] ;  /* 0x00000000fffff984 */ /* 0x000fe20000000800 */
[----:B------:R2:W-:Y:S01]  /*b360*/  @!P2 LDGSTS.E.BYPASS.LTC128B.128 [R199+0x10000], desc[UR20][R240.64+0x100] ;  /* 0x10000100f0c7afae */ /* 0x0005e2000b901d54 */
[----:B------:R-:W2:Y:S01]  /*b370*/  @!P3 LDC.64 R230, c[0x0][0x220] ;  /* 0x00008800ffe6bb82 */ /* 0x000ea20000000a00 */
[C---:B---3--:R-:W-:Y:S02]  /*b380*/  @!P3 LEA R236, P0, R132.reuse, R2, 0x1 ;  /* 0x0000000284ecb211 */ /* 0x048fe400078008ff */
[C-C-:B------:R-:W-:Y:S01]  /*b390*/  @!P4 LEA.HI.X R239, R132.reuse, R205, R220.reuse, 0x1, P1 ;  /* 0x000000cd84efc211 */ /* 0x140fe200008f0cdc */
[----:B------:R-:W-:Y:S01]  /*b3a0*/  @P4 STS.128 [R199+0xc800], RZ ;  /* 0x00c800ffc7004388 */ /* 0x000fe20000000c00 */
[C-C-:B------:R-:W-:Y:S02]  /*b3b0*/  @!P3 LEA.HI.X R237, R132.reuse, R3, R220.reuse, 0x1, P0 ;  /* 0x0000000384edb211 */ /* 0x140fe400000f0cdc */
[C---:B----4-:R-:W-:Y:S01]  /*b3c0*/  @!P2 LEA R232, P0, R132.reuse, R232, 0x1 ;  /* 0x000000e884e8a211 */ /* 0x050fe200078008ff */
[----:B------:R-:W-:Y:S01]  /*b3d0*/  @!PT LDS RZ, [RZ] ;  /* 0x00000000fffff984 */ /* 0x000fe20000000800 */
[----:B------:R-:W-:Y:S01]  /*b3e0*/  @!PT LDS RZ, [RZ] ;  /* 0x00000000fffff984 */ /* 0x000fe20000000800 */
[----:B------:R-:W-:Y:S01]  /*b3f0*/  @!PT LDS RZ, [RZ] ;  /* 0x00000000fffff984 */ /* 0x000fe20000000800 */
[----:B------:R-:W-:Y:S01]  /*b400*/  @!P4 LDGSTS.E.BYPASS.LTC128B.128 [R199+0xc800], desc[UR20][R238.64] ;  /* 0x0c800000eec7cfae */ /* 0x000fe2000b901d54 */
[----:B------:R-:W3:Y:S02]  /*b410*/  @!P3 LDC.64 R134, c[0x0][0x220] ;  /* 0x00008800ff86bb82 */ /* 0x000ee40000000a00 */
[C---:B------:R-:W-:Y:S01]  /*b420*/  @!P2 LEA.HI.X R233, R132.reuse, R233, R220, 0x1, P0 ;  /* 0x000000e984e9a211 */ /* 0x040fe200000f0cdc */
[----:B------:R-:W-:Y:S04]  /*b430*/  @P3 STS.128 [R199+0xe800], RZ ;  /* 0x00e800ffc7003388 */ /* 0x000fe80000000c00 */
[----:B------:R-:W-:Y:S01]  /*b440*/  @!PT LDS RZ, [RZ] ;  /* 0x00000000fffff984 */ /* 0x000fe20000000800 */
[----:B------:R-:W-:Y:S01]  /*b450*/  @!PT LDS RZ, [RZ] ;  /* 0x00000000fffff984 */ /* 0x000fe20000000800 */
[----:B------:R-:W-:Y:S01]  /*b460*/  @!PT LDS RZ, [RZ] ;  /* 0x00000000fffff984 */ /* 0x000fe20000000800 */
[----:B------:R-:W-:Y:S01]  /*b470*/  @!P3 LDGSTS.E.BYPASS.LTC128B.128 [R199+0xe800], desc[UR20][R236.64+0x80] ;  /* 0x0e800080ecc7bfae */ /* 0x000fe2000b901d54 */
[----:B------:R-:W4:Y:S01]  /*b480*/  @!P2 LDC.64 R2, c[0x0][0x220] ;  /* 0x00008800ff02ab82 */ /* 0x000f220000000a00 */
[----:B-----5:R-:W-:Y:S02]  /*b490*/  IADD3 R234, P1, R132, UR19, RZ ;  /* 0x0000001384ea7c10 */ /* 0x020fe4000ff3e0ff */
[----:B------:R-:W-:Y:S02]  /*b4a0*/  @P2 STS.128 [R199+0x10800], RZ ;  /* 0x010800ffc7002388 */ /* 0x000fe40000000c00 */
[----:B------:R-:W-:Y:S02]  /*b4b0*/  IADD3.X R220, R220, UR18, RZ, P1, !PT ;  /* 0x00000012dcdc7c10 */ /* 0x000fe40008ffe4ff */
[----:B------:R-:W-:Y:S01]  /*b4c0*/  @!PT LDS RZ, [RZ] ;  /* 0x00000000fffff984 */ /* 0x000fe20000000800 */
[----:B------:R-:W-:Y:S01]  /*b4d0*/  @!PT LDS RZ, [RZ] ;  /* 0x00000000fffff984 */ /* 0x000fe20000000800 */
[----:B------:R-:W-:Y:S01]  /*b4e0*/  @!PT LDS RZ, [RZ] ;  /* 0x00000000fffff984 */ /* 0x000fe20000000800 */
[----:B------:R-:W-:Y:S01]  /*b4f0*/  @!P2 LDGSTS.E.BYPASS.LTC128B.128 [R199+0x10800], desc[UR20][R232.64+0x100] ;  /* 0x10800100e8c7afae */ /* 0x000fe2000b901d54 */
[C---:B--2---:R-:W-:Y:S02]  /*b500*/  @!P3 LEA R230, P1, R234.reuse, R230, 0x1 ;  /* 0x000000e6eae6b211 */ /* 0x044fe400078208ff */
[C---:B------:R-:W-:Y:S01]  /*b510*/  @!P4 LEA R240, P0, R234.reuse, R202, 0x1 ;  /* 0x000000caeaf0c211 */ /* 0x040fe200078008ff */
[----:B------:R-:W-:Y:S01]  /*b520*/  @P4 STS.128 [R199+0xd000], RZ ;  /* 0x00d000ffc7004388 */ /* 0x000fe20000000c00 */
[C-C-:B------:R-:W-:Y:S02]  /*b530*/  @!P3 LEA.HI.X R231, R234.reuse, R231, R220.reuse, 0x1, P1 ;  /* 0x000000e7eae7b211 */ /* 0x140fe400008f0cdc */
[C-C-:B------:R-:W-:Y:S02]  /*b540*/  @!P4 LEA.HI.X R241, R234.reuse, R203, R220.reuse, 0x1, P0 ;  /* 0x000000cbeaf1c211 */ /* 0x140fe400000f0cdc */
[C---:B-1----:R-:W-:Y:S02]  /*b550*/  @!P2 LEA R228, P0, R234.reuse, R228, 0x1 ;  /* 0x000000e4eae4a211 */ /* 0x042fe400078008ff */
[C---:B------:R-:W-:Y:S01]  /*b560*/  IADD3 R132, P5, R234.reuse, UR19, RZ ;  /* 0x00000013ea847c10 */ /* 0x040fe2000ffbe0ff */
[----:B------:R-:W-:Y:S01]  /*b570*/  @!PT LDS RZ, [RZ] ;  /* 0x00000000fffff984 */ /* 0x000fe20000000800 */
[----:B------:R-:W-:Y:S01]  /*b580*/  @!PT LDS RZ, [RZ] ;  /* 0x00000000fffff984 */ /* 0x000fe20000000800 */
[----:B------:R-:W-:Y:S01]  /*b590*/  @!PT LDS RZ, [RZ] ;  /* 0x00000000fffff984 */ /* 0x000fe20000000800 */
[----:B------:R-:W-:Y:S01]  /*b5a0*/  @!P4 LDGSTS.E.BYPASS.LTC128B.128 [R199+0xd000], desc[UR20][R240.64] ;  /* 0x0d000000f0c7cfae */ /* 0x000fe2000b901d54 */
[----:B------:R-:W-:Y:S02]  /*b5b0*/  @!P2 LEA.HI.X R229, R234, R229, R220, 0x1, P0 ;  /* 0x000000e5eae5a211 */ /* 0x000fe400000f0cdc */
[----:B------:R-:W-:Y:S01]  /*b5c0*/  IADD3.X R220, R220, UR18, RZ, P5, !PT ;  /* 0x00000012dcdc7c10 */ /* 0x000fe2000affe4ff */
[----:B------:R-:W-:Y:S01]  /*b5d0*/  @P3 STS.128 [R199+0xf000], RZ ;  /* 0x00f000ffc7003388 */ /* 0x000fe20000000c00 */
[C---:B------:R-:W-:Y:S02]  /*b5e0*/  @!P4 LEA R234, P5, R132.reuse, R200, 0x1 ;  /* 0x000000c884eac211 */ /* 0x040fe400078a08ff */
[C---:B---3--:R-:W-:Y:S01]  /*b5f0*/  @!P3 LEA R134, P1, R132.reuse, R134, 0x1 ;  /* 0x000000868486b211 */ /* 0x048fe200078208ff */
[----:B------:R-:W-:Y:S01]  /*b600*/  @!PT LDS RZ, [RZ] ;  /* 0x00000000fffff984 */ /* 0x000fe20000000800 */
[----:B------:R-:W-:Y:S01]  /*b610*/  @!PT LDS RZ, [RZ] ;  /* 0x00000000fffff984 */ /* 0x000fe20000000800 */
[----:B------:R-:W-:Y:S01]  /*b620*/  @!PT LDS RZ, [RZ] ;  /* 0x00000000fffff984 */ /* 0x000fe20000000800 */
[----:B------:R-:W-:Y:S01]  /*b630*/  @!P3 LDGSTS.E.BYPASS.LTC128B.128 [R199+0xf000], desc[UR20][R230.64+0x80] ;  /* 0x0f000080e6c7bfae */ /* 0x000fe2000b901d54 */
[C-C-:B------:R-:W-:Y:S02]  /*b640*/  @!P4 LEA.HI.X R235, R132.reuse, R201, R220.reuse, 0x1, P5 ;  /* 0x000000c984ebc211 */ /* 0x140fe400028f0cdc */
[C-C-:B------:R-:W-:Y:S01]  /*b650*/  @!P3 LEA.HI.X R135, R132.reuse, R135, R220.reuse, 0x1, P1 ;  /* 0x000000878487b211 */ /* 0x140fe200008f0cdc */
[----:B------:R-:W-:Y:S01]  /*b660*/  @P2 STS.128 [R199+0x11000], RZ ;  /* 0x011000ffc7002388 */ /* 0x000fe20000000c00 */
[C---:B----4-:R-:W-:Y:S02]  /*b670*/  @!P2 LEA R2, P0, R132.reuse, R2, 0x1 ;  /* 0x000000028402a211 */ /* 0x050fe400078008ff */
[----:B------:R-:W-:Y:S01]  /*b680*/  ISETP.LT.AND P5, PT, RZ, UR17, PT ;  /* 0x00000011ff007c0c */ /* 0x000fe2000bfa1270 */
[----:B------:R-:W-:Y:S01]  /*b690*/  @!PT LDS RZ, [RZ] ;  /* 0x00000000fffff984 */ /* 0x000fe20000000800 */
[----:B------:R-:W-:Y:S01]  /*b6a0*/  @!PT LDS RZ, [RZ] ;  /* 0x00000000fffff984 */ /* 0x000fe20000000800 */
[----:B------:R-:W-:Y:S01]  /*b6b0*/  @!PT LDS RZ, [RZ] ;  /* 0x00000000fffff984 */ /* 0x000fe20000000800 */
[----:B------:R-:W-:Y:S01]  /*b6c0*/  @!P2 LDGSTS.E.BYPASS.LTC128B.128 [R199+0x11000], desc[UR20][R228.64+0x100] ;  /* 0x11000100e4c7afae */ /* 0x000fe2000b901d54 */
[----:B------:R-:W-:Y:S03]  /*b6d0*/  @!P2 LEA.HI.X R3, R132, R3, R220, 0x1, P0 ;  /* 0x000000038403a211 */ /* 0x000fe600000f0cdc */
        /* <DEDUP_REMOVED lines=24> */
[----:B------:R-:W-:Y:S04]  /*b860*/  LDSM.16.M88.4 R168, [R185] ;  /* 0x00000000b9a8783b */ /* 0x000fe80000000200 */
[----:B------:R-:W-:Y:S01]  /*b870*/  LDSM.16.M88.4 R172, [R191+0x6800] ;  /* 0x00680000bfac783b */ /* 0x000fe20000000200 */
[C---:B--2---:R-:W-:Y:S06]  /*b880*/  HMMA.16816.F32.BF16 R4, R136.reuse, R140, RZ ;  /* 0x0000008c8804723c */ /* 0x044fec00000418ff */
[C---:B------:R-:W-:Y:S01]  /*b890*/  HMMA.16816.F32.BF16 R8, R136.reuse, R142, RZ ;  /* 0x0000008e8808723c */ /* 0x040fe200000418ff */
[----:B------:R-:W2:Y:S05]  /*b8a0*/  LDSM.16.M88.4 R140, [R186] ;  /* 0x00000000ba8c783b */ /* 0x000eaa0000000200 */
[C---:B---3--:R-:W-:Y:S06]  /*b8b0*/  HMMA.16816.F32.BF16 R12, R136.reuse, R144, RZ ;  /* 0x00000090880c723c */ /* 0x048fec00000418ff */
[C---:B------:R-:W-:Y:S01]  /*b8c0*/  HMMA.16816.F32.BF16 R16, R136.reuse, R146, RZ ;  /* 0x000000928810723c */ /* 0x040fe200000418ff */
[----:B------:R-:W-:Y:S05]  /*b8d0*/  LDSM.16.M88.4 R144, [R194] ;  /* 0x00000000c290783b */ /* 0x000fea0000000200 */
[C---:B----4-:R-:W-:Y:S06]  /*b8e0*/  HMMA.16816.F32.BF16 R20, R136.reuse, R148, RZ ;  /* 0x000000948814723c */ /* 0x050fec00000418ff */
[C---:B------:R-:W-:Y:S01]  /*b8f0*/  HMMA.16816.F32.BF16 R24, R136.reuse, R150, RZ ;  /* 0x000000968818723c */ /* 0x040fe200000418ff */
[----:B------:R-:W3:Y:S05]  /*b900*/  LDSM.16.M88.4 R148, [R191+0x6000] ;  /* 0x00600000bf94783b */ /* 0x000eea0000000200 */
[C---:B-----5:R-:W-:Y:S06]  /*b910*/  HMMA.16816.F32.BF16 R28, R136.reuse, R152, RZ ;  /* 0x00000098881c723c */ /* 0x060fec00000418ff */
[----:B------:R-:W-:Y:S01]  /*b920*/  HMMA.16816.F32.BF16 R32, R136, R154, RZ ;  /* 0x0000009a8820723c */ /* 0x000fe200000418ff */
[----:B------:R-:W4:Y:S04]  /*b930*/  LDSM.16.M88.4 R136, [R191+0x7000] ;  /* 0x00700000bf88783b */ /* 0x000f280000000200 */
[----:B------:R-:W5:Y:S01]  /*b940*/  LDSM.16.M88.4 R152, [R191+0x7800] ;  /* 0x00780000bf98783b */ /* 0x000f620000000200 */
[C---:B-1----:R-:W-:Y:S06]  /*b950*/  HMMA.16816.F32.BF16 R4, R156.reuse, R160, R4 ;  /* 0x000000a09c04723c */ /* 0x042fec0000041804 */
[C---:B------:R-:W-:Y:S01]  /*b960*/  HMMA.16816.F32.BF16 R8, R156.reuse, R162, R8 ;  /* 0x000000a29c08723c */ /* 0x040fe20000041808 */
[----:B------:R-:W-:Y:S05]  /*b970*/  LDSM.16.M88.4 R160, [R184] ;  /* 0x00000000b8a0783b */ /* 0x000fea0000000200 */
[C---:B------:R-:W-:Y:S06]  /*b980*/  HMMA.16816.F32.BF16 R12, R156.reuse, R164, R12 ;  /* 0x000000a49c0c723c */ /* 0x040fec000004180c */
[C---:B------:R-:W-:Y:S01]  /*b990*/  HMMA.16816.F32.BF16 R16, R156.reuse, R166, R16 ;  /* 0x000000a69c10723c */ /* 0x040fe20000041810 */
[----:B------:R-:W-:Y:S05]  /*b9a0*/  LDSM.16.M88.4 R164, [R184+0x800] ;  /* 0x00080000b8a4783b */ /* 0x000fea0000000200 */
[C---:B--2---:R-:W-:Y:S06]  /*b9b0*/  HMMA.16816.F32.BF16 R20, R156.reuse, R140, R20 ;  /* 0x0000008c9c14723c */ /* 0x044fec0000041814 */
[C---:B------:R-:W-:Y:S01]  /*b9c0*/  HMMA.16816.F32.BF16 R24, R156.reuse, R142, R24 ;  /* 0x0000008e9c18723c */ /* 0x040fe20000041818 */
[----:B------:R-:W1:Y:S05]  /*b9d0*/  LDSM.16.M88.4 R140, [R193] ;  /* 0x00000000c18c783b */ /* 0x000e6a0000000200 */
[C---:B------:R-:W-:Y:S06]  /*b9e0*/  HMMA.16816.F32.BF16 R28, R156.reuse, R168, R28 ;  /* 0x000000a89c1c723c */ /* 0x040fec000004181c */
        /* <DEDUP_REMOVED lines=18> */
[----:B------:R-:W-:Y:S05]  /*bb10*/  LDSM.16.M88.4 R160, [R196+0x2000] ;  /* 0x00200000c4a0783b */ /* 0x000fea0000000200 */
[C---:B------:R-:W-:Y:S06]  /*bb20*/  HMMA.16816.F32.BF16 R12, R140.reuse, R164, R12 ;  /* 0x000000a48c0c723c */ /* 0x040fec000004180c */
[C---:B------:R-:W-:Y:S01]  /*bb30*/  HMMA.16816.F32.BF16 R16, R140.reuse, R166, R16 ;  /* 0x000000a68c10723c */ /* 0x040fe20000041810 */
[----:B------:R-:W1:Y:S05]  /*bb40*/  LDSM.16.M88.4 R164, [R183] ;  /* 0x00000000b7a4783b */ /* 0x000e6a0000000200 */
[C---:B--2---:R-:W-:Y:S06]  /*bb50*/  HMMA.16816.F32.BF16 R20, R140.reuse, R156, R20 ;  /* 0x0000009c8c14723c */ /* 0x044fec0000041814 */
[C---:B------:R-:W-:Y:S01]  /*bb60*/  HMMA.16816.F32.BF16 R24, R140.reuse, R158, R24 ;  /* 0x0000009e8c18723c */ /* 0x040fe20000041818 */
[----:B------:R-:W2:Y:S05]  /*bb70*/  LDSM.16.M88.4 R156, [R182] ;  /* 0x00000000b69c783b */ /* 0x000eaa0000000200 */
[C---:B---3--:R-:W-:Y:S06]  /*bb80*/  HMMA.16816.F32.BF16 R28, R140.reuse, R148, R28 ;  /* 0x000000948c1c723c */ /* 0x048fec000004181c */
[----:B------:R-:W-:Y:S01]  /*bb90*/  HMMA.16816.F32.BF16 R32, R140, R150, R32 ;  /* 0x000000968c20723c */ /* 0x000fe20000041820 */
[----:B------:R-:W3:Y:S04]  /*bba0*/  LDSM.16.M88.4 R140, [R181] ;  /* 0x00000000b58c783b */ /* 0x000ee80000000200 */
[----:B------:R-:W-:Y:S01]  /*bbb0*/  LDSM.16.M88.4 R148, [R194+0x2000] ;  /* 0x00200000c294783b */ /* 0x000fe20000000200 */
[C---:B------:R-:W-:Y:S06]  /*bbc0*/  HMMA.16816.F32.BF16 R4, R168.reuse, R172, R4 ;  /* 0x000000aca804723c */ /* 0x040fec0000041804 */
[C---:B------:R-:W-:Y:S01]  /*bbd0*/  HMMA.16816.F32.BF16 R8, R168.reuse, R174, R8 ;  /* 0x000000aea808723c */ /* 0x040fe20000041808 */
[----:B------:R-:W-:Y:S05]  /*bbe0*/  LDSM.16.M88.4 R172, [R191+0x8000] ;  /* 0x00800000bfac783b */ /* 0x000fea0000000200 */
[C---:B----4-:R-:W-:Y:S06]  /*bbf0*/  HMMA.16816.F32.BF16 R12, R168.reuse, R136, R12 ;  /* 0x00000088a80c723c */ /* 0x050fec000004180c */
[C---:B------:R-:W-:Y:S01]  /*bc00*/  HMMA.16816.F32.BF16 R16, R168.reuse, R138, R16 ;  /* 0x0000008aa810723c */ /* 0x040fe20000041810 */
[----:B------:R-:W4:Y:S05]  /*bc10*/  LDSM.16.M88.4 R136, [R180] ;  /* 0x00000000b488783b */ /* 0x000f2a0000000200 */
[C---:B-----5:R-:W-:Y:S06]  /*bc20*/  HMMA.16816.F32.BF16 R20, R168.reuse, R144, R20 ;  /* 0x00000090a814723c */ /* 0x060fec0000041814 */
[C---:B------:R-:W-:Y:S01]  /*bc30*/  HMMA.16816.F32.BF16 R24, R168.reuse, R146, R24 ;  /* 0x00000092a818723c */ /* 0x040fe20000041818 */
[----:B------:R-:W5:Y:S05]  /*bc40*/  LDSM.16.M88.4 R144, [R191+0x8800] ;  /* 0x00880000bf90783b */ /* 0x000f6a0000000200 */
        /* <DEDUP_REMOVED lines=9> */
[----:B------:R-:W1:Y:S05]  /*bce0*/  LDSM.16.M88.4 R156, [R191+0x9800] ;  /* 0x00980000bf9c783b */ /* 0x000e6a0000000200 */
[C---:B---3--:R-:W-:Y:S06]  /*bcf0*/  HMMA.16816.F32.BF16 R20, R160.reuse, R140, R20 ;  /* 0x0000008ca014723c */ /* 0x048fec0000041814 */
[C---:B------:R-:W-:Y:S01]  /*bd00*/  HMMA.16816.F32.BF16 R24, R160.reuse, R142, R24 ;  /* 0x0000008ea018723c */ /* 0x040fe20000041818 */
[----:B------:R-:W2:Y:S05]  /*bd10*/  LDSM.16.M88.4 R140, [R184+0x2800] ;  /* 0x00280000b88c783b */ /* 0x000eaa0000000200 */
[C---:B----4-:R-:W-:Y:S06]  /*bd20*/  HMMA.16816.F32.BF16 R28, R160.reuse, R136, R28 ;  /* 0x00000088a01c723c */ /* 0x050fec000004181c */
[----:B------:R-:W-:Y:S01]  /*bd30*/  HMMA.16816.F32.BF16 R32, R160, R138, R32 ;  /* 0x0000008aa020723c */ /* 0x000fe20000041820 */
[----:B------:R-:W3:Y:S04]  /*bd40*/  LDSM.16.M88.4 R136, [R184+0x3000] ;  /* 0x00300000b888783b */ /* 0x000ee80000000200 */
[----:B------:R-:W-:Y:S01]  /*bd50*/  LDSM.16.M88.4 R160, [R198+0x4000] ;  /* 0x00400000c6a0783b */ /* 0x000fe20000000200 */
[C---:B------:R-:W-:Y:S06]  /*bd60*/  HMMA.16816.F32.BF16 R4, R148.reuse, R172, R4 ;  /* 0x000000ac9404723c */ /* 0x040fec0000041804 */
[C---:B------:R-:W-:Y:S01]  /*bd70*/  HMMA.16816.F32.BF16 R8, R148.reuse, R174, R8 ;  /* 0x000000ae9408723c */ /* 0x040fe20000041808 */
[----:B------:R-:W-:Y:S05]  /*bd80*/  LDSM.16.M88.4 R172, [R197+0xa000] ;  /* 0x00a00000c5ac783b */ /* 0x000fea0000000200 */
[C---:B-----5:R-:W-:Y:S06]  /*bd90*/  HMMA.16816.F32.BF16 R12, R148.reuse, R144, R12 ;  /* 0x00000090940c723c */ /* 0x060fec000004180c */
[C---:B------:R-:W-:Y:S01]  /*bda0*/  HMMA.16816.F32.BF16 R16, R148.reuse, R146, R16 ;  /* 0x000000929410723c */ /* 0x040fe20000041810 */
[----:B------:R-:W4:Y:S05]  /*bdb0*/  LDSM.16.M88.4 R144, [R184+0x3800] ;  /* 0x00380000b890783b */ /* 0x000f2a0000000200 */
[C---:B------:R-:W-:Y:S06]  /*bdc0*/  HMMA.16816.F32.BF16 R20, R148.reuse, R152, R20 ;  /* 0x000000989414723c */ /* 0x040fec0000041814 */
[C---:B------:R-:W-:Y:S01]  /*bdd0*/  HMMA.16816.F32.BF16 R24, R148.reuse, R154, R24 ;  /* 0x0000009a9418723c */ /* 0x040fe20000041818 */
[----:B------:R-:W5:Y:S05]  /*bde0*/  LDSM.16.M88.4 R152, [R197+0xa800] ;  /* 0x00a80000c598783b */ /* 0x000f6a0000000200 */
[C---:B-1----:R-:W-:Y:S06]  /*bdf0*/  HMMA.16816.F32.BF16 R28, R148.reuse, R156, R28 ;  /* 0x0000009c941c723c */ /* 0x042fec000004181c */
[----:B------:R-:W-:Y:S01]  /*be00*/  HMMA.16816.F32.BF16 R32, R148, R158, R32 ;  /* 0x0000009e9420723c */ /* 0x000fe20000041820 */
[----:B------:R-:W1:Y:S04]  /*be10*/  LDSM.16.M88.4 R148, [R197+0xb000] ;  /* 0x00b00000c594783b */ /* 0x000e680000000200 */
[----:B------:R-:W-:Y:S01]  /*be20*/  LDSM.16.M88.4 R156, [R196+0x4000] ;  /* 0x00400000c49c783b */ /* 0x000fe20000000200 */
[C---:B------:R-:W-:Y:S06]  /*be30*/  HMMA.16816.F32.BF16 R4, R164.reuse, R168, R4 ;  /* 0x000000a8a404723c */ /* 0x040fec0000041804 */
[C---:B------:R-:W-:Y:S01]  /*be40*/  HMMA.16816.F32.BF16 R8, R164.reuse, R170, R8 ;  /* 0x000000aaa408723c */ /* 0x040fe20000041808 */
[----:B------:R-:W-:Y:S05]  /*be50*/  LDSM.16.M88.4 R168, [R179] ;  /* 0x00000000b3a8783b */ /* 0x000fea0000000200 */
[C---:B--2---:R-:W-:Y:S06]  /*be60*/  HMMA.16816.F32.BF16 R12, R164.reuse, R140, R12 ;  /* 0x0000008ca40c723c */ /* 0x044fec000004180c */
[C---:B------:R-:W-:Y:S01]  /*be70*/  HMMA.16816.F32.BF16 R16, R164.reuse, R142, R16 ;  /* 0x0000008ea410723c */ /* 0x040fe20000041810 */
[----:B------:R-:W2:Y:S05]  /*be80*/  LDSM.16.M88.4 R140, [R197+0xb800] ;  /* 0x00b80000c58c783b */ /* 0x000eaa0000000200 */
[C---:B---3--:R-:W-:Y:S06]  /*be90*/  HMMA.16816.F32.BF16 R20, R164.reuse, R136, R20 ;  /* 0x00000088a414723c */ /* 0x048fec0000041814 */
[C---:B------:R-:W-:Y:S01]  /*bea0*/  HMMA.16816.F32.BF16 R24, R164.reuse, R138, R24 ;  /* 0x0000008aa418723c */ /* 0x040fe20000041818 */
[----:B------:R-:W3:Y:S05]  /*beb0*/  LDSM.16.M88.4 R136, [R178] ;  /* 0x00000000b288783b */ /* 0x000eea0000000200 */
[C---:B----4-:R-:W-:Y:S06]  /*bec0*/  HMMA.16816.F32.BF16 R28, R164.reuse, R144, R28 ;  /* 0x00000090a41c723c */ /* 0x050fec000004181c */
[----:B------:R-:W-:Y:S01]  /*bed0*/  HMMA.16816.F32.BF16 R32, R164, R146, R32 ;  /* 0x00000092a420723c */ /* 0x000fe20000041820 */
[----:B------:R-:W4:Y:S04]  /*bee0*/  LDSM.16.M88.4 R144, [R177] ;  /* 0x00000000b190783b */ /* 0x000f280000000200 */
[----:B------:R-:W-:Y:S01]  /*bef0*/  LDSM.16.M88.4 R164, [R194+0x4000] ;  /* 0x00400000c2a4783b */ /* 0x000fe20000000200 */
[C---:B------:R-:W-:Y:S06]  /*bf00*/  HMMA.16816.F32.BF16 R4, R160.reuse, R172, R4 ;  /* 0x000000aca004723c */ /* 0x040fec0000041804 */
[C---:B------:R-:W-:Y:S01]  /*bf10*/  HMMA.16816.F32.BF16 R8, R160.reuse, R174, R8 ;  /* 0x000000aea008723c */ /* 0x040fe20000041808 */
[----:B------:R-:W-:Y:S05]  /*bf20*/  LDSM.16.M88.4 R172, [R191+0xa000] ;  /* 0x00a00000bfac783b */ /* 0x000fea0000000200 */
[C---:B-----5:R-:W-:Y:S06]  /*bf30*/  HMMA.16816.F32.BF16 R12, R160.reuse, R152, R12 ;  /* 0x00000098a00c723c */ /* 0x060fec000004180c */
[C---:B------:R-:W-:Y:S01]  /*bf40*/  HMMA.16816.F32.BF16 R16, R160.reuse, R154, R16 ;  /* 0x0000009aa010723c */ /* 0x040fe20000041810 */
[----:B------:R-:W5:Y:S05]  /*bf50*/  LDSM.16.M88.4 R152, [R176] ;  /* 0x00000000b098783b */ /* 0x000f6a0000000200 */
[C---:B-1----:R-:W-:Y:S06]  /*bf60*/  HMMA.16816.F32.BF16 R20, R160.reuse, R148, R20 ;  /* 0x00000094a014723c */ /* 0x042fec0000041814 */
[C---:B------:R-:W-:Y:S01]  /*bf70*/  HMMA.16816.F32.BF16 R24, R160.reuse, R150, R24 ;  /* 0x00000096a018723c */ /* 0x040fe20000041818 */
[----:B------:R-:W-:Y:S05]  /*bf80*/  LDSM.16.M88.4 R148, [R191+0xb000] ;  /* 0x00b00000bf94783b */ /* 0x000fea0000000200 */
[C---:B--2---:R-:W-:Y:S06]  /*bf90*/  HMMA.16816.F32.BF16 R28, R160.reuse, R140, R28 ;  /* 0x0000008ca01c723c */ /* 0x044fec000004181c */
[----:B------:R-:W-:Y:S01]  /*bfa0*/  HMMA.16816.F32.BF16 R32, R160, R142, R32 ;  /* 0x0000008ea020723c */ /* 0x000fe20000041820 */
[----:B------:R-:W1:Y:S04]  /*bfb0*/  LDSM.16.M88.4 R140, [R191+0xa800] ;  /* 0x00a80000bf8c783b */ /* 0x000e680000000200 */
[----:B------:R-:W-:Y:S01]  /*bfc0*/  LDSM.16.M88.4 R160, [R193+0x4000] ;  /* 0x00400000c1a0783b */ /* 0x000fe20000000200 */
[C---:B------:R-:W-:Y:S06]  /*bfd0*/  HMMA.16816.F32.BF16 R4, R156.reuse, R168, R4 ;  /* 0x000000a89c04723c */ /* 0x040fec0000041804 */
[C---:B------:R-:W-:Y:S01]  /*bfe0*/  HMMA.16816.F32.BF16 R8, R156.reuse, R170, R8 ;  /* 0x000000aa9c08723c */ /* 0x040fe20000041808 */
[----:B------:R-:W-:Y:S05]  /*bff0*/  LDSM.16.M88.4 R168, [R184+0x4000] ;  /* 0x00400000b8a8783b */ /* 0x000fea0000000200 */
[C---:B---3--:R-:W-:Y:S06]  /*c000*/  HMMA.16816.F32.BF16 R12, R156.reuse, R136, R12 ;  /* 0x000000889c0c723c */ /* 0x048fec000004180c */
[C---:B------:R-:W-:Y:S01]  /*c010*/  HMMA.16816.F32.BF16 R16, R156.reuse, R138, R16 ;  /* 0x0000008a9c10723c */ /* 0x040fe20000041810 */
[----:B------:R-:W2:Y:S05]  /*c020*/  LDSM.16.M88.4 R136, [R191+0xb800] ;  /* 0x00b80000bf88783b */ /* 0x000eaa0000000200 */
[C---:B----4-:R-:W-:Y:S06]  /*c030*/  HMMA.16816.F32.BF16 R20, R156.reuse, R144, R20 ;  /* 0x000000909c14723c */ /* 0x050fec0000041814 */
[C---:B------:R-:W-:Y:S01]  /*c040*/  HMMA.16816.F32.BF16 R24, R156.reuse, R146, R24 ;  /* 0x000000929c18723c */ /* 0x040fe20000041818 */
[----:B------:R-:W3:Y:S05]  /*c050*/  LDSM.16.M88.4 R144, [R184+0x4800] ;  /* 0x00480000b890783b */ /* 0x000eea0000000200 */
[C---:B-----5:R-:W-:Y:S06]  /*c060*/  HMMA.16816.F32.BF16 R28, R156.reuse, R152, R28 ;  /* 0x000000989c1c723c */ /* 0x060fec000004181c */
[----:B------:R-:W-:Y:S06]  /*c070*/  HMMA.16816.F32.BF16 R32, R156, R154, R32 ;  /* 0x0000009a9c20723c */ /* 0x000fec0000041820 */
[C---:B------:R-:W-:Y:S06]  /*c080*/  HMMA.16816.F32.BF16 R4, R164.reuse, R172, R4 ;  /* 0x000000aca404723c */ /* 0x040fec0000041804 */
[C---:B------:R-:W-:Y:S06]  /*c090*/  HMMA.16816.F32.BF16 R8, R164.reuse, R174, R8 ;  /* 0x000000aea408723c */ /* 0x040fec0000041808 */
[C---:B-1----:R-:W-:Y:S06]  /*c0a0*/  HMMA.16816.F32.BF16 R12, R164.reuse, R140, R12 ;  /* 0x0000008ca40c723c */ /* 0x042fec000004180c */
[C---:B------:R-:W-:Y:S01]  /*c0b0*/  HMMA.16816.F32.BF16 R16, R164.reuse, R142, R16 ;  /* 0x0000008ea410723c */ /* 0x040fe20000041810 */
[----:B------:R-:W1:Y:S05]  /*c0c0*/  LDSM.16.M88.4 R140, [R184+0x5000] ;  /* 0x00500000b88c783b */ /* 0x000e6a0000000200 */
[C---:B------:R-:W-:Y:S06]  /*c0d0*/  HMMA.16816.F32.BF16 R20, R164.reuse, R148, R20 ;  /* 0x00000094a414723c */ /* 0x040fec0000041814 */
[C---:B------:R-:W-:Y:S06]  /*c0e0*/  HMMA.16816.F32.BF16 R24, R164.reuse, R150, R24 ;  /* 0x00000096a418723c */ /* 0x040fec0000041818 */
[C---:B--2---:R-:W-:Y:S06]  /*c0f0*/  HMMA.16816.F32.BF16 R28, R164.reuse, R136, R28 ;  /* 0x00000088a41c723c */ /* 0x044fec000004181c */
[----:B------:R-:W-:Y:S01]  /*c100*/  HMMA.16816.F32.BF16 R32, R164, R138, R32 ;  /* 0x0000008aa420723c */ /* 0x000fe20000041820 */
[----:B------:R-:W2:Y:S01]  /*c110*/  LDSM.16.M88.4 R136, [R184+0x5800] ;  /* 0x00580000b888783b */ /* 0x000ea20000000200 */
[----:B------:R-:W-:Y:S04]  /*c120*/  DEPBAR.LE SB0, 0x0 ;  /* 0x000080000000791a */ /* 0x000fe80000000000 */
[C---:B------:R-:W-:Y:S01]  /*c130*/  HMMA.16816.F32.BF16 R4, R160.reuse, R168, R4 ;  /* 0x000000a8a004723c */ /* 0x040fe20000041804 */
[----:B------:R-:W-:Y:S05]  /*c140*/  BAR.SYNC.DEFER_BLOCKING 0x0 ;  /* 0x0000000000007b1d */ /* 0x000fea0000010000 */
[C---:B------:R-:W-:Y:S06]  /*c150*/  HMMA.16816.F32.BF16 R8, R160.reuse, R170, R8 ;  /* 0x000000aaa008723c */ /* 0x040fec0000041808 */
[C---:B---3--:R-:W-:Y:S06]  /*c160*/  HMMA.16816.F32.BF16 R12, R160.reuse, R144, R12 ;  /* 0x00000090a00c723c */ /* 0x048fec000004180c */
[C---:B------:R-:W-:Y:S06]  /*c170*/  HMMA.16816.F32.BF16 R16, R160.reuse, R146, R16 ;  /* 0x00000092a010723c */ /* 0x040fec0000041810 */
[----:B------:R-:W-:Y:S01]  /*c180*/  FMNMX.FTZ R2, R4, R133, !PT ;  /* 0x0000008504027209 */ /* 0x000fe20007810000 */
[C---:B-1----:R-:W-:Y:S04]  /*c190*/  HMMA.16816.F32.BF16 R20, R160.reuse, R140, R20 ;  /* 0x0000008ca014723c */ /* 0x042fe80000041814 */
[----:B------:R-:W-:Y:S02]  /*c1a0*/  FMNMX.FTZ R3, R5, R2, !PT ;  /* 0x0000000205037209 */ /* 0x000fe40007810000 */
[----:B------:R-:W-:Y:S01]  /*c1b0*/  FMNMX.FTZ R2, R6, R0, !PT ;  /* 0x0000000006027209 */ /* 0x000fe20007810000 */
[C---:B------:R-:W-:Y:S04]  /*c1c0*/  HMMA.16816.F32.BF16 R24, R160.reuse, R142, R24 ;  /* 0x0000008ea018723c */ /* 0x040fe80000041818 */
[----:B------:R-:W-:Y:S02]  /*c1d0*/  FMNMX.FTZ R132, R8, R3, !PT ;  /* 0x0000000308847209 */ /* 0x000fe40007810000 */
[----:B------:R-:W-:Y:S01]  /*c1e0*/  FMNMX.FTZ R135, R7, R2, !PT ;  /* 0x0000000207877209 */ /* 0x000fe20007810000 */
[C---:B--2---:R-:W-:Y:S04]  /*c1f0*/  HMMA.16816.F32.BF16 R28, R160.reuse, R136, R28 ;  /* 0x00000088a01c723c */ /* 0x044fe8000004181c */
        /* <DEDUP_REMOVED lines=27> */
.L_x_361:
[----:B---3--:R-:W1:Y:S01]  /*c3b0*/  SHFL.BFLY PT, R139, R132, 0x2, 0x1f ;  /* 0x0c401f00848b7f89 */ /* 0x008e6200000e0000 */
[----:B------:R-:W-:Y:S01]  /*c3c0*/  FMNMX.FTZ R2, R34, R3, !PT ;  /* 0x0000000322027209 */ /* 0x000fe20007810000 */
[----:B------:R-:W-:Y:S01]  /*c3d0*/  USHF.L.U32 UR8, UR17, 0x1, URZ ;  /* 0x0000000111087899 */ /* 0x000fe2000800063f */
[C---:B------:R-:W-:Y:S05]  /*c3e0*/  IADD3 R235, R214.reuse, -0x61c88647, RZ ;  /* 0x9e3779b9d6eb7810 */ /* 0x040fea0007ffe0ff */
[----:B------:R-:W-:Y:S01]  /*c3f0*/  LDSM.16.MT88.4 R140, [R192+0xc000] ;  /* 0x00c00000c08c783b */ /* 0x000fe20000004200 */
[----:B------:R-:W-:Y:S01]  /*c400*/  FMNMX.FTZ R135, R35, R2, !PT ;  /* 0x0000000223877209 */ /* 0x000fe20007810000 */
[----:B------:R-:W-:Y:S01]  /*c410*/  UIADD3 UR17, UR17, -0x1, URZ ;  /* 0xffffffff11117890 */ /* 0x000fe2000fffe03f */
[C---:B------:R-:W-:Y:S02]  /*c420*/  IADD3 R233, R214.reuse, 0x3c6ef372, RZ ;  /* 0x3c6ef372d6e97810 */ /* 0x040fe40007ffe0ff */
[C---:B------:R-:W-:Y:S02]  /*c430*/  IADD3 R220, R215.reuse, 0x32370b8f, RZ ;  /* 0x32370b8fd7dc7810 */ /* 0x040fe40007ffe0ff */
[C---:B------:R-:W-:Y:S01]  /*c440*/  IADD3 R231, R215.reuse, 0x76cf5d0a, RZ ;  /* 0x76cf5d0ad7e77810 */ /* 0x040fe20007ffe0ff */
[----:B------:R-:W2:Y:S01]  /*c450*/  SHFL.BFLY PT, R2, R135, 0x2, 0x1f ;  /* 0x0c401f0087027f89 */ /* 0x000ea200000e0000 */
[C---:B------:R-:W-:Y:S02]  /*c460*/  IADD3 R155, R214.reuse, -0x255992d5, RZ ;  /* 0xdaa66d2bd69b7810 */ /* 0x040fe40007ffe0ff */
[C---:B------:R-:W-:Y:S05]  /*c470*/  IADD3 R174, R214.reuse, 0x78dde6e4, RZ ;  /* 0x78dde6e4d6ae7810 */ /* 0x040fea0007ffe0ff */
[----:B------:R-:W-:Y:S01]  /*c480*/  LDSM.16.MT88.4 R144, [R190+0xc000] ;  /* 0x00c00000be90783b */ /* 0x000fe20000004200 */
[C---:B------:R-:W-:Y:S02]  /*c490*/  IADD3 R153, R215.reuse, -0x56f99767, RZ ;  /* 0xa9066899d7997810 */ /* 0x040fe40007ffe0ff */
[C---:B------:R-:W-:Y:S02]  /*c4a0*/  IADD3 R154, R215.reuse, -0x126145ec, RZ ;  /* 0xed9eba14d79a7810 */ /* 0x040fe40007ffe0ff */
[C---:B------:R-:W-:Y:S02]  /*c4b0*/  IADD3 R152, R214.reuse, -0x4ab325aa, RZ ;  /* 0xb54cda56d6987810 */ /* 0x040fe40007ffe0ff */
[C---:B------:R-:W-:Y:S01]  /*c4c0*/  IADD3 R230, R215.reuse, 0x646e171e, RZ ;  /* 0x646e171ed7e67810 */ /* 0x040fe20007ffe0ff */
[----:B------:R-:W-:Y:S01]  /*c4d0*/  LDSM.16.MT88.4 R148, [R189+0xc000] ;  /* 0x00c00000bd94783b */ /* 0x000fe20000004200 */
[----:B------:R-:W-:Y:S02]  /*c4e0*/  IADD3 R175, R214, 0x1715609d, RZ ;  /* 0x1715609dd6af7810 */ /* 0x000fe40007ffe0ff */
[----:B-1----:R-:W-:Y:S02]  /*c4f0*/  FMNMX.FTZ R137, R132, R139, !PT ;  /* 0x0000008b84897209 */ /* 0x002fe40007810000 */
[----:B------:R-:W-:Y:S03]  /*c500*/  IADD3 R139, R215, -0x4498517b, RZ ;  /* 0xbb67ae85d78b7810 */ /* 0x000fe60007ffe0ff */
[----:B------:R-:W1:Y:S01]  /*c510*/  SHFL.BFLY PT, R136, R137, 0x1, 0x1f ;  /* 0x0c201f0089887f89 */ /* 0x000e6200000e0000 */
[----:B------:R-:W-:Y:S02]  /*c520*/  LOP3.LUT R228, R219, R224, R139, 0x96, !PT ;  /* 0x000000e0dbe47212 */ /* 0x000fe400078e968b */
[----:B--2---:R-:W-:Y:S02]  /*c530*/  FMNMX.FTZ R134, R135, R2, !PT ;  /* 0x0000000287867209 */ /* 0x004fe40007810000 */
[----:B------:R-:W-:Y:S01]  /*c540*/  LOP3.LUT R2, R225, UR8, R215, 0x96, !PT ;  /* 0x00000008e1027c12 */ /* 0x000fe2000f8e96d7 */
[----:B------:R-:W-:Y:S01]  /*c550*/  IMAD.WIDE.U32 R228, R228, -0x326172a9, RZ ;  /* 0xcd9e8d57e4e47825 */ /* 0x000fe200078e00ff */
[----:B------:R-:W-:Y:S01]  /*c560*/  UIADD3 UR8, UR8, 0x1, URZ ;  /* 0x0000000108087890 */ /* 0x000fe2000fffe03f */
[----:B------:R-:W2:Y:S02]  /*c570*/  SHFL.BFLY PT, R3, R134, 0x1, 0x1f ;  /* 0x0c201f0086037f89 */ /* 0x000ea400000e0000 */
[----:B------:R-:W-:Y:S05]  /*c580*/  IMAD.WIDE.U32 R168, R2, -0x326172a9, RZ ;  /* 0xcd9e8d5702a87825 */ /* 0x000fea00078e00ff */
[----:B------:R-:W-:Y:S02]  /*c590*/  LOP3.LUT R135, R169, R222, R235, 0x96, !PT ;  /* 0x000000dea9877212 */ /* 0x000fe400078e96eb */
[----:B------:R-:W-:Y:S03]  /*c5a0*/  LOP3.LUT R168, R229, R168, R233, 0x96, !PT ;  /* 0x000000a8e5a87212 */ /* 0x000fe600078e96e9 */
[----:B------:R-:W-:Y:S01]  /*c5b0*/  IMAD.WIDE.U32 R166, R135, -0x2daee0ad, RZ ;  /* 0xd2511f5387a67825 */ /* 0x000fe200078e00ff */
[----:B-1----:R-:W-:Y:S03]  /*c5c0*/  FMNMX.FTZ R132, R137, R136, !PT ;  /* 0x0000008889847209 */ /* 0x002fe60007810000 */
[----:B------:R-:W-:Y:S01]  /*c5d0*/  IMAD.WIDE.U32 R168, R168, -0x2daee0ad, RZ ;  /* 0xd2511f53a8a87825 */ /* 0x000fe200078e00ff */
[C---:B------:R-:W-:Y:S03]  /*c5e0*/  FSETP.NEU.FTZ.AND P0, PT, R132.reuse, -INF , PT ;  /* 0xff8000008400780b */ /* 0x040fe60003f1d000 */
[C---:B------:R-:W-:Y:S01]  /*c5f0*/  FMUL.FTZ R164, R132.reuse, UR4 ;  /* 0x0000000484a47c20 */ /* 0x040fe20008410000 */
[----:B------:R-:W-:Y:S01]  /*c600*/  LOP3.LUT R166, R169, R166, R220, 0x96, !PT ;  /* 0x000000a6a9a67212 */ /* 0x000fe200078e96dc */
[----:B------:R-:W-:Y:S01]  /*c610*/  FADD.FTZ R133, -R132, R133 ;  /* 0x0000008584857221 */ /* 0x000fe20000010100 */
[----:B--2---:R-:W-:Y:S02]  /*c620*/  FMNMX.FTZ R3, R134, R3, !PT ;  /* 0x0000000386037209 */ /* 0x004fe40007810000 */
[----:B------:R-:W-:Y:S01]  /*c630*/  FSEL R164, R164, RZ, P0 ;  /* 0x000000ffa4a47208 */ /* 0x000fe20000000000 */
[----:B------:R-:W-:Y:S01]  /*c640*/  FMUL.FTZ R2, R133, UR4 ;  /* 0x0000000485027c20 */ /* 0x000fe20008410000 */
[C---:B------:R-:W-:Y:S01]  /*c650*/  FSETP.NEU.FTZ.AND P0, PT, R3.reuse, -INF , PT ;  /* 0xff8000000300780b */ /* 0x040fe20003f1d000 */
[----:B------:R-:W-:Y:S02]  /*c660*/  FMUL.FTZ R162, R3, UR4 ;  /* 0x0000000403a27c20 */ /* 0x000fe40008410000 */
[--C-:B------:R-:W-:Y:S01]  /*c670*/  FFMA.FTZ R156, R8, UR4, -R164.reuse ;  /* 0x00000004089c7c23 */ /* 0x100fe200080108a4 */
[----:B------:R-:W-:Y:S01]  /*c680*/  LOP3.LUT R8, R167, R218, R231, 0x96, !PT ;  /* 0x000000daa7087212 */ /* 0x000fe200078e96e7 */
[----:B------:R-:W-:Y:S04]  /*c690*/  IMAD.WIDE.U32 R166, R166, -0x326172a9, RZ ;  /* 0xcd9e8d57a6a67825 */ /* 0x000fe800078e00ff */
[--C-:B------:R-:W-:Y:S01]  /*c6a0*/  FFMA.FTZ R157, R9, UR4, -R164.reuse ;  /* 0x00000004099d7c23 */ /* 0x100fe200080108a4 */
[----:B------:R-:W1:Y:S01]  /*c6b0*/  MUFU.EX2 R2, R2 ;  /* 0x0000000200027308 */ /* 0x000e620000000800 */
[----:B------:R-:W-:Y:S01]  /*c6c0*/  FSEL R162, R162, RZ, P0 ;  /* 0x000000ffa2a27208 */ /* 0x000fe20000000000 */
[----:B------:R-:W-:Y:S04]  /*c6d0*/  IMAD.WIDE.U32 R134, R8, -0x326172a9, RZ ;  /* 0xcd9e8d5708867825 */ /* 0x000fe800078e00ff */
[--C-:B------:R-:W-:Y:S01]  /*c6e0*/  FFMA.FTZ R163, R4, UR4, -R164.reuse ;  /* 0x0000000404a37c23 */ /* 0x100fe200080108a4 */
[----:B------:R-:W-:Y:S01]  /*c6f0*/  FFMA.FTZ R160, R5, UR4, -R164 ;  /* 0x0000000405a07c23 */ /* 0x000fe200080108a4 */
[--C-:B------:R-:W-:Y:S01]  /*c700*/  FFMA.FTZ R161, R7, UR4, -R162.reuse ;  /* 0x0000000407a17c23 */ /* 0x100fe200080108a2 */
[----:B------:R-:W-:Y:S01]  /*c710*/  LOP3.LUT R8, R135, R228, R155, 0x96, !PT ;  /* 0x000000e487087212 */ /* 0x000fe200078e969b */
[----:B------:R-:W-:Y:S01]  /*c720*/  FFMA.FTZ R158, R10, UR4, -R162 ;  /* 0x000000040a9e7c23 */ /* 0x000fe200080108a2 */
[----:B------:R-:W-:Y:S01]  /*c730*/  LOP3.LUT R134, R167, R134, R174, 0x96, !PT ;  /* 0x00000086a7867212 */ /* 0x000fe200078e96ae */
[--C-:B------:R-:W-:Y:S01]  /*c740*/  FFMA.FTZ R159, R11, UR4, -R162.reuse ;  /* 0x000000040b9f7c23 */ /* 0x100fe200080108a2 */
[----:B------:R-:W-:Y:S01]  /*c750*/  FFMA.FTZ R165, R6, UR4, -R162 ;  /* 0x0000000406a57c23 */ /* 0x000fe200080108a2 */
[----:B------:R-:W-:Y:S01]  /*c760*/  IMAD.WIDE.U32 R8, R8, -0x2daee0ad, RZ ;  /* 0xd2511f5308087825 */ /* 0x000fe200078e00ff */
[----:B------:R-:W-:Y:S03]  /*c770*/  MUFU.EX2 R156, R156 ;  /* 0x0000009c009c7308 */ /* 0x000fe60000000800 */
[----:B------:R-:W-:Y:S01]  /*c780*/  FFMA.FTZ R170, R12, UR4, -R164 ;  /* 0x000000040caa7c23 */ /* 0x000fe200080108a4 */
[----:B------:R-:W-:Y:S01]  /*c790*/  IMAD.WIDE.U32 R134, R134, -0x2daee0ad, RZ ;  /* 0xd2511f5386867825 */ /* 0x000fe200078e00ff */
[----:B------:R-:W-:Y:S03]  /*c7a0*/  LOP3.LUT R168, R9, R168, R154, 0x96, !PT ;  /* 0x000000a809a87212 */ /* 0x000fe600078e969a */
[C---:B-1----:R-:W-:Y:S01]  /*c7b0*/  FMUL.FTZ R36, R2.reuse, R36 ;  /* 0x0000002402247220 */ /* 0x042fe20000410000 */
[----:B------:R-:W-:Y:S01]  /*c7c0*/  FMUL.FTZ R37, R2, R37 ;  /* 0x0000002502257220 */ /* 0x000fe20000410000 */
[----:B------:R-:W-:Y:S01]  /*c7d0*/  LOP3.LUT R8, R135, R8, R153, 0x96, !PT ;  /* 0x0000000887087212 */ /* 0x000fe200078e9699 */
[----:B------:R-:W-:Y:S01]  /*c7e0*/  IMAD.WIDE.U32 R168, R168, -0x326172a9, RZ ;  /* 0xcd9e8d57a8a87825 */ /* 0x000fe200078e00ff */
[----:B------:R-:W1:Y:S03]  /*c7f0*/  MUFU.EX2 R157, R157 ;  /* 0x0000009d009d7308 */ /* 0x000e660000000800 */
[----:B------:R-:W-:Y:S01]  /*c800*/  FMUL.FTZ R40, R2, R40 ;  /* 0x0000002802287220 */ /* 0x000fe20000410000 */
[----:B------:R-:W-:Y:S04]  /*c810*/  IMAD.WIDE.U32 R8, R8, -0x326172a9, RZ ;  /* 0xcd9e8d5708087825 */ /* 0x000fe800078e00ff */
[C---:B------:R-:W-:Y:S01]  /*c820*/  FMUL.FTZ R41, R2.reuse, R41 ;  /* 0x0000002902297220 */ /* 0x040fe20000410000 */
[C---:B------:R-:W-:Y:S01]  /*c830*/  FMUL.FTZ R44, R2.reuse, R44 ;  /* 0x0000002c022c7220 */ /* 0x040fe20000410000 */
[C---:B------:R-:W-:Y:S01]  /*c840*/  FMUL.FTZ R45, R2.reuse, R45 ;  /* 0x0000002d022d7220 */ /* 0x040fe20000410000 */
[----:B------:R-:W-:Y:S01]  /*c850*/  SHF.R.U32.HI R4, RZ, 0x10, R8 ;  /* 0x00000010ff047819 */ /* 0x000fe20000011608 */
[----:B------:R-:W-:Y:S01]  /*c860*/  MUFU.EX2 R158, R158 ;  /* 0x0000009e009e7308 */ /* 0x000fe20000000800 */
[----:B------:R-:W-:Y:S01]  /*c870*/  LOP3.LUT R137, R9, R168, R152, 0x96, !PT ;  /* 0x000000a809897212 */ /* 0x000fe200078e9698 */
[----:B------:R-:W-:Y:S01]  /*c880*/  FMUL.FTZ R48, R2, R48 ;  /* 0x0000003002307220 */ /* 0x000fe20000410000 */
[----:B------:R-:W-:Y:S01]  /*c890*/  LOP3.LUT R7, R4, 0xff, RZ, 0xc0, !PT ;  /* 0x000000ff04077812 */ /* 0x000fe200078ec0ff */
[----:B------:R-:W-:Y:S01]  /*c8a0*/  FADD.FTZ R4, -R3, R0 ;  /* 0x0000000003047221 */ /* 0x000fe20000010100 */
[----:B------:R-:W-:Y:S01]  /*c8b0*/  LOP3.LUT R136, R8, 0xffff, RZ, 0xc0, !PT ;  /* 0x0000ffff08887812 */ /* 0x000fe200078ec0ff */
[----:B------:R-:W-:Y:S01]  /*c8c0*/  FMUL.FTZ R49, R2, R49 ;  /* 0x0000003102317220 */ /* 0x000fe20000410000 */
[--C-:B------:R-:W-:Y:S01]  /*c8d0*/  SHF.R.U32.HI R10, RZ, 0x10, R137.reuse ;  /* 0x00000010ff0a7819 */ /* 0x100fe20000011689 */
[----:B------:R-:W-:Y:S02]  /*c8e0*/  FMUL.FTZ R0, R4, UR4 ;  /* 0x0000000404007c20 */ /* 0x000fe40008410000 */
[----:B------:R-:W2:Y:S01]  /*c8f0*/  MUFU.EX2 R159, R159 ;  /* 0x0000009f009f7308 */ /* 0x000ea20000000800 */
[C---:B------:R-:W-:Y:S01]  /*c900*/  LOP3.LUT R9, R137.reuse, 0xffff, RZ, 0xc0, !PT ;  /* 0x0000ffff89097812 */ /* 0x040fe200078ec0ff */
[----:B------:R-:W-:Y:S01]  /*c910*/  FMUL.FTZ R52, R2, R52 ;  /* 0x0000003402347220 */ /* 0x000fe20000410000 */
[----:B------:R-:W-:Y:S01]  /*c920*/  LOP3.LUT R5, R8, 0xff, RZ, 0xc0, !PT ;  /* 0x000000ff08057812 */ /* 0x000fe200078ec0ff */
[C---:B------:R-:W-:Y:S01]  /*c930*/  FMUL.FTZ R53, R2.reuse, R53 ;  /* 0x0000003502357220 */ /* 0x040fe20000410000 */
[----:B------:R-:W-:Y:S01]  /*c940*/  SHF.R.U32.HI R6, RZ, 0x18, R8 ;  /* 0x00000018ff067819 */ /* 0x000fe20000011608 */
[----:B------:R-:W-:Y:S01]  /*c950*/  FMUL.FTZ R56, R2, R56 ;  /* 0x0000003802387220 */ /* 0x000fe20000410000 */
[----:B------:R-:W-:Y:S03]  /*c960*/  LOP3.LUT R8, R137, 0xff, RZ, 0xc0, !PT ;  /* 0x000000ff89087812 */ /* 0x000fe600078ec0ff */
[----:B------:R-:W-:Y:S01]  /*c970*/  MUFU.EX2 R163, R163 ;  /* 0x000000a300a37308 */ /* 0x000fe20000000800 */
[----:B------:R-:W-:Y:S01]  /*c980*/  LOP3.LUT R10, R10, 0xff, RZ, 0xc0, !PT ;  /* 0x000000ff0a0a7812 */ /* 0x000fe200078ec0ff */
[C---:B------:R-:W-:Y:S01]  /*c990*/  FMUL.FTZ R57, R2.reuse, R57 ;  /* 0x0000003902397220 */ /* 0x040fe20000410000 */
[----:B------:R-:W-:Y:S01]  /*c9a0*/  SHF.R.U32.HI R136, RZ, 0x8, R136 ;  /* 0x00000008ff887819 */ /* 0x000fe20000011688 */
[C---:B------:R-:W-:Y:S01]  /*c9b0*/  FMUL.FTZ R60, R2.reuse, R60 ;  /* 0x0000003c023c7220 */ /* 0x040fe20000410000 */
[----:B------:R-:W-:Y:S01]  /*c9c0*/  SHF.R.U32.HI R137, RZ, 0x18, R137 ;  /* 0x00000018ff897819 */ /* 0x000fe20000011689 */
[----:B------:R-:W-:Y:S01]  /*c9d0*/  FMUL.FTZ R61, R2, R61 ;  /* 0x0000003d023d7220 */ /* 0x000fe20000410000 */
[----:B------:R-:W-:Y:S03]  /*c9e0*/  SHF.R.U32.HI R9, RZ, 0x8, R9 ;  /* 0x00000008ff097819 */ /* 0x000fe60000011609 */
[----:B------:R-:W3:Y:S01]  /*c9f0*/  MUFU.EX2 R160, R160 ;  /* 0x000000a000a07308 */ /* 0x000ee20000000800 */
[----:B------:R-:W-:Y:S01]  /*ca00*/  PRMT R137, R10, 0x5410, R137 ;  /* 0x000054100a897816 */ /* 0x000fe20000000089 */
[----:B------:R-:W-:Y:S01]  /*ca10*/  FMUL.FTZ R64, R2, R64 ;  /* 0x0000004002407220 */ /* 0x000fe20000410000 */
[----:B------:R-:W-:Y:S01]  /*ca20*/  PRMT R9, R8, 0x5410, R9 ;  /* 0x0000541008097816 */ /* 0x000fe20000000009 */
[C---:B------:R-:W-:Y:S01]  /*ca30*/  FMUL.FTZ R8, R2.reuse, R124 ;  /* 0x0000007c02087220 */ /* 0x040fe20000410000 */
[----:B------:R-:W-:Y:S01]  /*ca40*/  PRMT R5, R5, 0x5410, R136 ;  /* 0x0000541005057816 */ /* 0x000fe20000000088 */
[C---:B------:R-:W-:Y:S01]  /*ca50*/  FMUL.FTZ R65, R2.reuse, R65 ;  /* 0x0000004102417220 */ /* 0x040fe20000410000 */
[----:B------:R-:W-:Y:S03]  /*ca60*/  PRMT R7, R7, 0x5410, R6 ;  /* 0x0000541007077816 */ /* 0x000fe60000000006 */
[----:B------:R-:W-:Y:S01]  /*ca70*/  MUFU.EX2 R165, R165 ;  /* 0x000000a500a57308 */ /* 0x000fe20000000800 */
[--C-:B------:R-:W-:Y:S01]  /*ca80*/  HSET2.LE.AND R136, R9, R216.reuse, PT ;  /* 0x000000d809887233 */ /* 0x100fe20003803000 */
[C---:B------:R-:W-:Y:S01]  /*ca90*/  FMUL.FTZ R9, R2.reuse, R125 ;  /* 0x0000007d02097220 */ /* 0x040fe20000410000 */
[--C-:B------:R-:W-:Y:S01]  /*caa0*/  HSET2.LE.AND R138, R5, R216.reuse, PT ;  /* 0x000000d8058a7233 */ /* 0x100fe20003803000 */
[C---:B------:R-:W-:Y:S01]  /*cab0*/  FMUL.FTZ R68, R2.reuse, R68 ;  /* 0x0000004402447220 */ /* 0x040fe20000410000 */
[--C-:B------:R-:W-:Y:S01]  /*cac0*/  HSET2.LE.AND R139, R7, R216.reuse, PT ;  /* 0x000000d8078b7233 */ /* 0x100fe20003803000 */
[C---:B------:R-:W-:Y:S01]  /*cad0*/  FMUL.FTZ R69, R2.reuse, R69 ;  /* 0x0000004502457220 */ /* 0x040fe20000410000 */
[--C-:B------:R-:W-:Y:S03]  /*cae0*/  HSET2.LE.AND R137, R137, R216.reuse, PT ;  /* 0x000000d889897233 */ /* 0x100fe60003803000 */
[----:B------:R-:W4:Y:S01]  /*caf0*/  MUFU.EX2 R161, R161 ;  /* 0x000000a100a17308 */ /* 0x000f220000000800 */
[----:B-1----:R-:W-:Y:S01]  /*cb00*/  F2FP.BF16.F32.PACK_AB R7, R157, R156 ;  /* 0x0000009c9d07723e */ /* 0x002fe200000010ff */
[C---:B------:R-:W-:Y:S01]  /*cb10*/  FMUL.FTZ R72, R2.reuse, R72 ;  /* 0x0000004802487220 */ /* 0x040fe20000410000 */
[----:B--2---:R-:W-:Y:S01]  /*cb20*/  F2FP.BF16.F32.PACK_AB R6, R159, R158 ;  /* 0x0000009e9f06723e */ /* 0x004fe200000010ff */
[----:B------:R-:W-:Y:S01]  /*cb30*/  FMUL.FTZ R73, R2, R73 ;  /* 0x0000004902497220 */ /* 0x000fe20000410000 */
[----:B---3--:R-:W-:Y:S01]  /*cb40*/  F2FP.BF16.F32.PACK_AB R5, R160, R163 ;  /* 0x000000a3a005723e */ /* 0x008fe200000010ff */
[----:B------:R-:W-:Y:S01]  /*cb50*/  FMUL.FTZ R76, R2, R76 ;  /* 0x0000004c024c7220 */ /* 0x000fe20000410000 */
[----:B------:R-:W-:Y:S03]  /*cb60*/  LOP3.LUT R138, R138, R7, RZ, 0xc0, !PT ;  /* 0x000000078a8a7212 */ /* 0x000fe600078ec0ff */
[----:B------:R-:W1:Y:S01]  /*cb70*/  MUFU.EX2 R0, R0 ;  /* 0x0000000000007308 */ /* 0x000e620000000800 */
[----:B------:R-:W-:Y:S01]  /*cb80*/  LOP3.LUT R139, R139, R6, RZ, 0xc0, !PT ;  /* 0x000000068b8b7212 */ /* 0x000fe200078ec0ff */
[----:B------:R-:W-:Y:S01]  /*cb90*/  FMUL.FTZ R77, R2, R77 ;  /* 0x0000004d024d7220 */ /* 0x000fe20000410000 */
[----:B------:R-:W-:Y:S01]  /*cba0*/  LOP3.LUT R136, R136, R5, RZ, 0xc0, !PT ;  /* 0x0000000588887212 */ /* 0x000fe200078ec0ff */
[C---:B------:R-:W-:Y:S01]  /*cbb0*/  FMUL.FTZ R5, R2.reuse, R129 ;  /* 0x0000008102057220 */ /* 0x040fe20000410000 */
[C---:B------:R-:W-:Y:S01]  /*cbc0*/  FMUL.FTZ R80, R2.reuse, R80 ;  /* 0x0000005002507220 */ /* 0x040fe20000410000 */
[C---:B------:R-:W-:Y:S01]  /*cbd0*/  FMUL.FTZ R81, R2.reuse, R81 ;  /* 0x0000005102517220 */ /* 0x040fe20000410000 */
[C---:B------:R-:W-:Y:S01]  /*cbe0*/  FMUL.FTZ R84, R2.reuse, R84 ;  /* 0x0000005402547220 */ /* 0x040fe20000410000 */
[C---:B------:R-:W-:Y:S01]  /*cbf0*/  FMUL.FTZ R85, R2.reuse, R85 ;  /* 0x0000005502557220 */ /* 0x040fe20000410000 */
[----:B----4-:R-:W-:Y:S01]  /*cc00*/  F2FP.BF16.F32.PACK_AB R4, R161, R165 ;  /* 0x000000a5a104723e */ /* 0x010fe200000010ff */
[C---:B------:R-:W-:Y:S01]  /*cc10*/  FMUL.FTZ R88, R2.reuse, R88 ;  /* 0x0000005802587220 */ /* 0x040fe20000410000 */
[C---:B------:R-:W-:Y:S01]  /*cc20*/  FMUL.FTZ R89, R2.reuse, R89 ;  /* 0x0000005902597220 */ /* 0x040fe20000410000 */
[C---:B------:R-:W-:Y:S01]  /*cc30*/  FMUL.FTZ R92, R2.reuse, R92 ;  /* 0x0000005c025c7220 */ /* 0x040fe20000410000 */
[----:B------:R-:W-:Y:S01]  /*cc40*/  LOP3.LUT R137, R137, R4, RZ, 0xc0, !PT ;  /* 0x0000000489897212 */ /* 0x000fe200078ec0ff */
[C---:B------:R-:W-:Y:S01]  /*cc50*/  FMUL.FTZ R4, R2.reuse, R128 ;  /* 0x0000008002047220 */ /* 0x040fe20000410000 */
[C---:B------:R-:W-:Y:S01]  /*cc60*/  FMUL.FTZ R93, R2.reuse, R93 ;  /* 0x0000005d025d7220 */ /* 0x040fe20000410000 */
[----:B------:R-:W-:Y:S01]  /*cc70*/  FMUL.FTZ R96, R2, R96 ;  /* 0x0000006002607220 */ /* 0x000fe20000410000 */
[C---:B-1----:R-:W-:Y:S01]  /*cc80*/  FMUL.FTZ R6, R0.reuse, R130 ;  /* 0x0000008200067220 */ /* 0x042fe20000410000 */
[C---:B------:R-:W-:Y:S01]  /*cc90*/  FMUL.FTZ R7, R0.reuse, R131 ;  /* 0x0000008300077220 */ /* 0x040fe20000410000 */
[C---:B------:R-:W-:Y:S01]  /*cca0*/  FMUL.FTZ R10, R0.reuse, R126 ;  /* 0x0000007e000a7220 */ /* 0x040fe20000410000 */
[C---:B------:R-:W-:Y:S01]  /*ccb0*/  FMUL.FTZ R11, R0.reuse, R127 ;  /* 0x0000007f000b7220 */ /* 0x040fe20000410000 */
[----:B------:R-:W-:Y:S01]  /*ccc0*/  LDSM.16.MT88.4 R128, [R192+0xe000] ;  /* 0x00e00000c080783b */ /* 0x000fe20000004200 */
[C---:B------:R-:W-:Y:S01]  /*ccd0*/  FMUL.FTZ R38, R0.reuse, R38 ;  /* 0x0000002600267220 */ /* 0x040fe20000410000 */
[C---:B------:R-:W-:Y:S01]  /*cce0*/  FMUL.FTZ R39, R0.reuse, R39 ;  /* 0x0000002700277220 */ /* 0x040fe20000410000 */
[C---:B------:R-:W-:Y:S01]  /*ccf0*/  FMUL.FTZ R42, R0.reuse, R42 ;  /* 0x0000002a002a7220 */ /* 0x040fe20000410000 */
[C---:B------:R-:W-:Y:S01]  /*cd00*/  HMMA.16816.F32.BF16 R4, R136.reuse, R140, R4 ;  /* 0x0000008c8804723c */ /* 0x040fe20000041804 */
[----:B------:R-:W-:Y:S03]  /*cd10*/  MUFU.EX2 R170, R170 ;  /* 0x000000aa00aa7308 */ /* 0x000fe60000000800 */
[----:B------:R-:W1:Y:S01]  /*cd20*/  LDSM.16.MT88.4 R124, [R188+0xc000] ;  /* 0x00c00000bc7c783b */ /* 0x000e620000004200 */
[C---:B------:R-:W-:Y:S01]  /*cd30*/  FMUL.FTZ R43, R0.reuse, R43 ;  /* 0x0000002b002b7220 */ /* 0x040fe20000410000 */
[C---:B------:R-:W-:Y:S05]  /*cd40*/  HMMA.16816.F32.BF16 R8, R136.reuse, R142, R8 ;  /* 0x0000008e8808723c */ /* 0x040fea0000041808 */
[C---:B------:R-:W-:Y:S01]  /*cd50*/  FMUL.FTZ R46, R0.reuse, R46 ;  /* 0x0000002e002e7220 */ /* 0x040fe20000410000 */
[C---:B------:R-:W-:Y:S01]  /*cd60*/  HMMA.16816.F32.BF16 R36, R136.reuse, R144, R36 ;  /* 0x000000908824723c */ /* 0x040fe20000041824 */
[----:B------:R-:W2:Y:S04]  /*cd70*/  LDSM.16.MT88.4 R140, [R190+0xe000] ;  /* 0x00e00000be8c783b */ /* 0x000ea80000004200 */
[C---:B------:R-:W-:Y:S01]  /*cd80*/  FMUL.FTZ R47, R0.reuse, R47 ;  /* 0x0000002f002f7220 */ /* 0x040fe20000410000 */
[C---:B------:R-:W-:Y:S03]  /*cd90*/  HMMA.16816.F32.BF16 R40, R136.reuse, R146, R40 ;  /* 0x000000928828723c */ /* 0x040fe60000041828 */
[----:B------:R-:W-:Y:S02]  /*cda0*/  LDSM.16.MT88.4 R144, [R188+0xc800] ;  /* 0x00c80000bc90783b */ /* 0x000fe40000004200 */
[C---:B------:R-:W-:Y:S01]  /*cdb0*/  FMUL.FTZ R50, R0.reuse, R50 ;  /* 0x0000003200327220 */ /* 0x040fe20000410000 */
[C---:B------:R-:W-:Y:S05]  /*cdc0*/  HMMA.16816.F32.BF16 R44, R136.reuse, R148, R44 ;  /* 0x00000094882c723c */ /* 0x040fea000004182c */
[C---:B------:R-:W-:Y:S01]  /*cdd0*/  FMUL.FTZ R51, R0.reuse, R51 ;  /* 0x0000003300337220 */ /* 0x040fe20000410000 */
[C---:B------:R-:W-:Y:S01]  /*cde0*/  FMUL.FTZ R54, R0.reuse, R54 ;  /* 0x0000003600367220 */ /* 0x040fe20000410000 */
[C---:B------:R-:W-:Y:S01]  /*cdf0*/  FMUL.FTZ R55, R0.reuse, R55 ;  /* 0x0000003700377220 */ /* 0x040fe20000410000 */
[C---:B------:R-:W-:Y:S03]  /*ce00*/  FMUL.FTZ R58, R0.reuse, R58 ;  /* 0x0000003a003a7220 */ /* 0x040fe60000410000 */
[C---:B------:R-:W-:Y:S01]  /*ce10*/  FMUL.FTZ R59, R0.reuse, R59 ;  /* 0x0000003b003b7220 */ /* 0x040fe20000410000 */
[C---:B------:R-:W-:Y:S03]  /*ce20*/  HMMA.16816.F32.BF16 R48, R136.reuse, R150, R48 ;  /* 0x000000968830723c */ /* 0x040fe60000041830 */
[C---:B------:R-:W-:Y:S01]  /*ce30*/  FMUL.FTZ R62, R0.reuse, R62 ;  /* 0x0000003e003e7220 */ /* 0x040fe20000410000 */
[C---:B------:R-:W-:Y:S01]  /*ce40*/  FMUL.FTZ R63, R0.reuse, R63 ;  /* 0x0000003f003f7220 */ /* 0x040fe20000410000 */
[C---:B------:R-:W-:Y:S01]  /*ce50*/  FMUL.FTZ R66, R0.reuse, R66 ;  /* 0x0000004200427220 */ /* 0x040fe20000410000 */
[C---:B------:R-:W-:Y:S01]  /*ce60*/  FMUL.FTZ R67, R0.reuse, R67 ;  /* 0x0000004300437220 */ /* 0x040fe20000410000 */
[C---:B------:R-:W-:Y:S01]  /*ce70*/  FMUL.FTZ R70, R0.reuse, R70 ;  /* 0x0000004600467220 */ /* 0x040fe20000410000 */
[C---:B-1----:R-:W-:Y:S03]  /*ce80*/  HMMA.16816.F32.BF16 R52, R136.reuse, R124, R52 ;  /* 0x0000007c8834723c */ /* 0x042fe60000041834 */
[C---:B------:R-:W-:Y:S01]  /*ce90*/  FMUL.FTZ R71, R0.reuse, R71 ;  /* 0x0000004700477220 */ /* 0x040fe20000410000 */
[C---:B------:R-:W-:Y:S01]  /*cea0*/  FMUL.FTZ R74, R0.reuse, R74 ;  /* 0x0000004a004a7220 */ /* 0x040fe20000410000 */
[C---:B------:R-:W-:Y:S01]  /*ceb0*/  FMUL.FTZ R75, R0.reuse, R75 ;  /* 0x0000004b004b7220 */ /* 0x040fe20000410000 */
[C---:B------:R-:W-:Y:S01]  /*cec0*/  HMMA.16816.F32.BF16 R56, R136.reuse, R126, R56 ;  /* 0x0000007e8838723c */ /* 0x040fe20000041838 */
[----:B------:R-:W1:Y:S04]  /*ced0*/  LDSM.16.MT88.4 R124, [R189+0xe000] ;  /* 0x00e00000bd7c783b */ /* 0x000e680000004200 */
[C---:B------:R-:W-:Y:S01]  /*cee0*/  FMUL.FTZ R78, R0.reuse, R78 ;  /* 0x0000004e004e7220 */ /* 0x040fe20000410000 */
[C---:B------:R-:W-:Y:S05]  /*cef0*/  HMMA.16816.F32.BF16 R60, R136.reuse, R128, R60 ;  /* 0x00000080883c723c */ /* 0x040fea000004183c */
[C---:B------:R-:W-:Y:S01]  /*cf00*/  FMUL.FTZ R79, R0.reuse, R79 ;  /* 0x0000004f004f7220 */ /* 0x040fe20000410000 */
[C---:B------:R-:W-:Y:S01]  /*cf10*/  HMMA.16816.F32.BF16 R64, R136.reuse, R130, R64 ;  /* 0x000000828840723c */ /* 0x040fe20000041840 */
[----:B------:R-:W3:Y:S04]  /*cf20*/  LDSM.16.MT88.4 R128, [R188+0xe000] ;  /* 0x00e00000bc80783b */ /* 0x000ee80000004200 */
[C---:B------:R-:W-:Y:S01]  /*cf30*/  FMUL.FTZ R82, R0.reuse, R82 ;  /* 0x0000005200527220 */ /* 0x040fe20000410000 */
[C---:B--2---:R-:W-:Y:S05]  /*cf40*/  HMMA.16816.F32.BF16 R68, R136.reuse, R140, R68 ;  /* 0x0000008c8844723c */ /* 0x044fea0000041844 */
[C---:B------:R-:W-:Y:S01]  /*cf50*/  FMUL.FTZ R83, R0.reuse, R83 ;  /* 0x0000005300537220 */ /* 0x040fe20000410000 */
[C---:B------:R-:W-:Y:S01]  /*cf60*/  HMMA.16816.F32.BF16 R72, R136.reuse, R142, R72 ;  /* 0x0000008e8848723c */ /* 0x040fe20000041848 */
[----:B------:R-:W2:Y:S04]  /*cf70*/  LDSM.16.MT88.4 R140, [R192+0x10000] ;  /* 0x01000000c08c783b */ /* 0x000ea80000004200 */
[C---:B------:R-:W-:Y:S01]  /*cf80*/  FMUL.FTZ R86, R0.reuse, R86 ;  /* 0x0000005600567220 */ /* 0x040fe20000410000 */
[C---:B------:R-:W-:Y:S01]  /*cf90*/  FMUL.FTZ R87, R0.reuse, R87 ;  /* 0x0000005700577220 */ /* 0x040fe20000410000 */
[C---:B------:R-:W-:Y:S01]  /*cfa0*/  FMUL.FTZ R90, R0.reuse, R90 ;  /* 0x0000005a005a7220 */ /* 0x040fe20000410000 */
[C---:B------:R-:W-:Y:S03]  /*cfb0*/  FMUL.FTZ R91, R0.reuse, R91 ;  /* 0x0000005b005b7220 */ /* 0x040fe60000410000 */
[C---:B------:R-:W-:Y:S01]  /*cfc0*/  FMUL.FTZ R94, R0.reuse, R94 ;  /* 0x0000005e005e7220 */ /* 0x040fe20000410000 */
[----:B------:R-:W-:Y:S01]  /*cfd0*/  FMUL.FTZ R95, R0, R95 ;  /* 0x0000005f005f7220 */ /* 0x000fe20000410000 */
[----:B------:R-:W-:Y:S01]  /*cfe0*/  FMUL.FTZ R97, R2, R97 ;  /* 0x0000006102617220 */ /* 0x000fe20000410000 */
[C---:B------:R-:W-:Y:S01]  /*cff0*/  FMUL.FTZ R98, R0.reuse, R98 ;  /* 0x0000006200627220 */ /* 0x040fe20000410000 */
[----:B------:R-:W-:Y:S01]  /*d000*/  FMUL.FTZ R99, R0, R99 ;  /* 0x0000006300637220 */ /* 0x000fe20000410000 */
[C---:B------:R-:W-:Y:S01]  /*d010*/  FMUL.FTZ R100, R2.reuse, R100 ;  /* 0x0000006402647220 */ /* 0x040fe20000410000 */
[C---:B-1----:R-:W-:Y:S03]  /*d020*/  HMMA.16816.F32.BF16 R76, R136.reuse, R124, R76 ;  /* 0x0000007c884c723c */ /* 0x042fe6000004184c */
[----:B------:R-:W-:Y:S01]  /*d030*/  FMUL.FTZ R101, R2, R101 ;  /* 0x0000006502657220 */ /* 0x000fe20000410000 */
[C---:B------:R-:W-:Y:S01]  /*d040*/  FMUL.FTZ R102, R0.reuse, R102 ;  /* 0x0000006600667220 */ /* 0x040fe20000410000 */
[----:B------:R-:W-:Y:S01]  /*d050*/  FMUL.FTZ R103, R0, R103 ;  /* 0x0000006700677220 */ /* 0x000fe20000410000 */
[C---:B------:R-:W-:Y:S01]  /*d060*/  HMMA.16816.F32.BF16 R80, R136.reuse, R126, R80 ;  /* 0x0000007e8850723c */ /* 0x040fe20000041850 */
[----:B------:R-:W1:Y:S04]  /*d070*/  LDSM.16.MT88.4 R124, [R190+0x10000] ;  /* 0x01000000be7c783b */ /* 0x000e680000004200 */
[----:B------:R-:W-:Y:S01]  /*d080*/  LOP3.LUT R167, R169, R166, R175, 0x96, !PT ;  /* 0x000000a6a9a77212 */ /* 0x000fe200078e96af */
[C---:B---3--:R-:W-:Y:S05]  /*d090*/  HMMA.16816.F32.BF16 R84, R136.reuse, R128, R84 ;  /* 0x000000808854723c */ /* 0x048fea0000041854 */
[----:B------:R-:W-:Y:S01]  /*d0a0*/  FFMA.FTZ R166, R16, UR4, -R164 ;  /* 0x0000000410a67c23 */ /* 0x000fe200080108a4 */
[C---:B------:R-:W-:Y:S01]  /*d0b0*/  HMMA.16816.F32.BF16 R88, R136.reuse, R130, R88 ;  /* 0x000000828858723c */ /* 0x040fe20000041858 */
[----:B------:R-:W3:Y:S04]  /*d0c0*/  LDSM.16.MT88.4 R128, [R189+0x10000] ;  /* 0x01000000bd80783b */ /* 0x000ee80000004200 */
[C---:B------:R-:W-:Y:S01]  /*d0d0*/  FMUL.FTZ R104, R2.reuse, R104 ;  /* 0x0000006802687220 */ /* 0x040fe20000410000 */
[C---:B--2---:R-:W-:Y:S01]  /*d0e0*/  HMMA.16816.F32.BF16 R92, R136.reuse, R140, R92 ;  /* 0x0000008c885c723c */ /* 0x044fe2000004185c */
[----:B------:R-:W-:Y:S04]  /*d0f0*/  MUFU.EX2 R166, R166 ;  /* 0x000000a600a67308 */ /* 0x000fe80000000800 */
[----:B------:R-:W-:Y:S01]  /*d100*/  FMUL.FTZ R105, R2, R105 ;  /* 0x0000006902697220 */ /* 0x000fe20000410000 */
[C---:B------:R-:W-:Y:S05]  /*d110*/  HMMA.16816.F32.BF16 R96, R136.reuse, R142, R96 ;  /* 0x0000008e8860723c */ /* 0x040fea0000041860 */
[----:B------:R-:W-:Y:S06]  /*d120*/  IMAD.WIDE.U32 R140, R167, -0x2daee0ad, RZ ;  /* 0xd2511f53a78c7825 */ /* 0x000fec00078e00ff */
[C---:B------:R-:W-:Y:S01]  /*d130*/  FMUL.FTZ R106, R0.reuse, R106 ;  /* 0x0000006a006a7220 */ /* 0x040fe20000410000 */
[----:B------:R-:W-:Y:S01]  /*d140*/  FMUL.FTZ R107, R0, R107 ;  /* 0x0000006b006b7220 */ /* 0x000fe20000410000 */
[----:B------:R-:W-:Y:S01]  /*d150*/  LOP3.LUT R134, R141, R134, R230, 0x96, !PT ;  /* 0x000000868d867212 */ /* 0x000fe200078e96e6 */
[----:B------:R-:W-:Y:S01]  /*d160*/  FFMA.FTZ R167, R17, UR4, -R164 ;  /* 0x0000000411a77c23 */ /* 0x000fe200080108a4 */
[----:B------:R-:W-:Y:S01]  /*d170*/  LOP3.LUT R16, R140, 0xffff, RZ, 0xc0, !PT ;  /* 0x0000ffff8c107812 */ /* 0x000fe200078ec0ff */
[----:B------:R-:W-:Y:S01]  /*d180*/  FMUL.FTZ R17, R2, R121 ;  /* 0x0000007902117220 */ /* 0x000fe20000410000 */
[----:B------:R-:W-:Y:S01]  /*d190*/  LOP3.LUT R133, R140, 0xff, RZ, 0xc0, !PT ;  /* 0x000000ff8c857812 */ /* 0x000fe200078ec0ff */
[----:B------:R-:W-:Y:S01]  /*d1a0*/  FFMA.FTZ R168, R18, UR4, -R162 ;  /* 0x0000000412a87c23 */ /* 0x000fe200080108a2 */
[C---:B-1----:R-:W-:Y:S01]  /*d1b0*/  HMMA.16816.F32.BF16 R100, R136.reuse, R124, R100 ;  /* 0x0000007c8864723c */ /* 0x042fe20000041864 */
[----:B------:R-:W1:Y:S02]  /*d1c0*/  MUFU.EX2 R167, R167 ;  /* 0x000000a700a77308 */ /* 0x000e640000000800 */
[----:B------:R-:W-:Y:S01]  /*d1d0*/  SHF.R.U32.HI R135, RZ, 0x18, R140 ;  /* 0x00000018ff877819 */ /* 0x000fe2000001168c */
[----:B------:R-:W-:Y:S01]  /*d1e0*/  FFMA.FTZ R169, R19, UR4, -R162 ;  /* 0x0000000413a97c23 */ /* 0x000fe200080108a2 */
[----:B------:R-:W-:Y:S01]  /*d1f0*/  SHF.R.U32.HI R16, RZ, 0x8, R16 ;  /* 0x00000008ff107819 */ /* 0x000fe20000011610 */
[C---:B------:R-:W-:Y:S05]  /*d200*/  HMMA.16816.F32.BF16 R104, R136.reuse, R126, R104 ;  /* 0x0000007e8868723c */ /* 0x040fea0000041868 */
[----:B------:R-:W-:Y:S01]  /*d210*/  MUFU.EX2 R168, R168 ;  /* 0x000000a800a87308 */ /* 0x000fe20000000800 */
[----:B------:R-:W-:Y:S01]  /*d220*/  SHF.R.U32.HI R124, RZ, 0x10, R140 ;  /* 0x00000010ff7c7819 */ /* 0x000fe2000001168c */
[----:B------:R-:W-:Y:S01]  /*d230*/  FMUL.FTZ R18, R0, R122 ;  /* 0x0000007a00127220 */ /* 0x000fe20000410000 */
[----:B------:R-:W2:Y:S03]  /*d240*/  LDSM.16.MT88.4 R140, [R188+0x10000] ;  /* 0x01000000bc8c783b */ /* 0x000ea60000004200 */
[----:B------:R-:W-:Y:S01]  /*d250*/  PRMT R133, R133, 0x5410, R16 ;  /* 0x0000541085857816 */ /* 0x000fe20000000010 */
[----:B------:R-:W-:Y:S01]  /*d260*/  FMUL.FTZ R16, R2, R120 ;  /* 0x0000007802107220 */ /* 0x000fe20000410000 */
[----:B------:R-:W-:Y:S01]  /*d270*/  FMUL.FTZ R19, R0, R123 ;  /* 0x0000007b00137220 */ /* 0x000fe20000410000 */
[----:B------:R-:W-:Y:S01]  /*d280*/  LOP3.LUT R124, R124, 0xff, RZ, 0xc0, !PT ;  /* 0x000000ff7c7c7812 */ /* 0x000fe200078ec0ff */
[----:B------:R-:W-:Y:S01]  /*d290*/  FFMA.FTZ R171, R13, UR4, -R164 ;  /* 0x000000040dab7c23 */ /* 0x000fe200080108a4 */
[----:B------:R-:W4:Y:S01]  /*d2a0*/  LDSM.16.MT88.4 R120, [R192+0xc800] ;  /* 0x00c80000c078783b */ /* 0x000f220000004200 */
[--C-:B------:R-:W-:Y:S01]  /*d2b0*/  FFMA.FTZ R173, R14, UR4, -R162.reuse ;  /* 0x000000040ead7c23 */ /* 0x100fe200080108a2 */
[----:B------:R-:W-:Y:S01]  /*d2c0*/  FFMA.FTZ R172, R15, UR4, -R162 ;  /* 0x000000040fac7c23 */ /* 0x000fe200080108a2 */
[----:B------:R-:W-:Y:S01]  /*d2d0*/  PRMT R135, R124, 0x5410, R135 ;  /* 0x000054107c877816 */ /* 0x000fe20000000087 */
[C---:B---3--:R-:W-:Y:S01]  /*d2e0*/  HMMA.16816.F32.BF16 R16, R136.reuse, R128, R16 ;  /* 0x000000808810723c */ /* 0x048fe20000041810 */
[----:B------:R-:W3:Y:S02]  /*d2f0*/  MUFU.EX2 R169, R169 ;  /* 0x000000a900a97308 */ /* 0x000ee40000000800 */
[C---:B------:R-:W-:Y:S01]  /*d300*/  FMUL.FTZ R108, R2.reuse, R108 ;  /* 0x0000006c026c7220 */ /* 0x040fe20000410000 */
[----:B------:R-:W-:Y:S01]  /*d310*/  FMUL.FTZ R109, R2, R109 ;  /* 0x0000006d026d7220 */ /* 0x000fe20000410000 */
[C---:B------:R-:W-:Y:S01]  /*d320*/  FMUL.FTZ R110, R0.reuse, R110 ;  /* 0x0000006e006e7220 */ /* 0x040fe20000410000 */
[----:B------:R-:W-:Y:S01]  /*d330*/  FMUL.FTZ R111, R0, R111 ;  /* 0x0000006f006f7220 */ /* 0x000fe20000410000 */
[----:B------:R-:W5:Y:S01]  /*d340*/  LDSM.16.MT88.4 R124, [R190+0xc800] ;  /* 0x00c80000be7c783b */ /* 0x000f620000004200 */
[----:B------:R-:W-:Y:S03]  /*d350*/  SHF.R.U32.HI R128, RZ, 0x10, R134 ;  /* 0x00000010ff807819 */ /* 0x000fe60000011686 */
[----:B------:R-:W3:Y:S01]  /*d360*/  MUFU.EX2 R171, R171 ;  /* 0x000000ab00ab7308 */ /* 0x000ee20000000800 */
[----:B------:R-:W-:Y:S01]  /*d370*/  LOP3.LUT R148, R134, 0xffff, RZ, 0xc0, !PT ;  /* 0x0000ffff86947812 */ /* 0x000fe200078ec0ff */
[C---:B------:R-:W-:Y:S01]  /*d380*/  FMUL.FTZ R12, R2.reuse, R116 ;  /* 0x00000074020c7220 */ /* 0x040fe20000410000 */
[C---:B------:R-:W-:Y:S03]  /*d390*/  HMMA.16816.F32.BF16 R108, R136.reuse, R130, R108 ;  /* 0x00000082886c723c */ /* 0x040fe6000004186c */
[----:B------:R-:W-:Y:S04]  /*d3a0*/  FMUL.FTZ R13, R2, R117 ;  /* 0x00000075020d7220 */ /* 0x000fe80000410000 */
[----:B------:R-:W-:Y:S01]  /*d3b0*/  MUFU.EX2 R173, R173 ;  /* 0x000000ad00ad7308 */ /* 0x000fe20000000800 */
[C---:B------:R-:W-:Y:S03]  /*d3c0*/  FMUL.FTZ R14, R0.reuse, R118 ;  /* 0x00000076000e7220 */ /* 0x040fe60000410000 */
[----:B------:R-:W-:Y:S01]  /*d3d0*/  FMUL.FTZ R15, R0, R119 ;  /* 0x00000077000f7220 */ /* 0x000fe20000410000 */
[----:B------:R-:W-:Y:S01]  /*d3e0*/  LOP3.LUT R149, R134, 0xff, RZ, 0xc0, !PT ;  /* 0x000000ff86957812 */ /* 0x000fe200078ec0ff */
[----:B------:R-:W-:Y:S01]  /*d3f0*/  FMUL.FTZ R112, R2, R112 ;  /* 0x0000007002707220 */ /* 0x000fe20000410000 */
[----:B------:R-:W-:Y:S03]  /*d400*/  SHF.R.U32.HI R148, RZ, 0x8, R148 ;  /* 0x00000008ff947819 */ /* 0x000fe60000011694 */
[----:B------:R-:W4:Y:S01]  /*d410*/  MUFU.EX2 R172, R172 ;  /* 0x000000ac00ac7308 */ /* 0x000f220000000800 */
[----:B------:R-:W-:Y:S01]  /*d420*/  LOP3.LUT R117, R128, 0xff, RZ, 0xc0, !PT ;  /* 0x000000ff80757812 */ /* 0x000fe200078ec0ff */
[----:B------:R-:W-:Y:S01]  /*d430*/  FMUL.FTZ R113, R2, R113 ;  /* 0x0000007102717220 */ /* 0x000fe20000410000 */
[C---:B--2---:R-:W-:Y:S01]  /*d440*/  HMMA.16816.F32.BF16 R12, R136.reuse, R140, R12 ;  /* 0x0000008c880c723c */ /* 0x044fe2000004180c */
[----:B------:R-:W2:Y:S02]  /*d450*/  LDSM.16.MT88.4 R128, [R189+0xc800] ;  /* 0x00c80000bd80783b */ /* 0x000ea40000004200 */
[----:B------:R-:W-:Y:S01]  /*d460*/  SHF.R.U32.HI R134, RZ, 0x18, R134 ;  /* 0x00000018ff867819 */ /* 0x000fe20000011686 */
[C---:B------:R-:W-:Y:S01]  /*d470*/  FMUL.FTZ R114, R0.reuse, R114 ;  /* 0x0000007200727220 */ /* 0x040fe20000410000 */
[----:B------:R-:W-:Y:S01]  /*d480*/  PRMT R149, R149, 0x5410, R148 ;  /* 0x0000541095957816 */ /* 0x000fe20000000094 */
[----:B------:R-:W-:Y:S01]  /*d490*/  FMUL.FTZ R115, R0, R115 ;  /* 0x0000007300737220 */ /* 0x000fe20000410000 */
[----:B------:R-:W-:Y:S01]  /*d4a0*/  PRMT R117, R117, 0x5410, R134 ;  /* 0x0000541075757816 */ /* 0x000fe20000000086 */
[----:B------:R-:W-:Y:S03]  /*d4b0*/  FFMA.FTZ R163, R2, R221, R163 ;  /* 0x000000dd02a37223 */ /* 0x000fe600000100a3 */
[--C-:B------:R-:W-:Y:S01]  /*d4c0*/  HSET2.LE.AND R116, R149, R216.reuse, PT ;  /* 0x000000d895747233 */ /* 0x100fe20003803000 */
[----:B------:R-:W-:Y:S01]  /*d4d0*/  FFMA.FTZ R165, R0, R217, R165 ;  /* 0x000000d900a57223 */ /* 0x000fe200000100a5 */
[----:B------:R-:W-:Y:S01]  /*d4e0*/  HMMA.16816.F32.BF16 R112, R136, R142, R112 ;  /* 0x0000008e8870723c */ /* 0x000fe20000041870 */
[----:B------:R-:W2:Y:S02]  /*d4f0*/  LDSM.16.MT88.4 R148, [R192+0xe800] ;  /* 0x00e80000c094783b */ /* 0x000ea40000004200 */
[--C-:B------:R-:W-:Y:S01]  /*d500*/  HSET2.LE.AND R118, R133, R216.reuse, PT ;  /* 0x000000d885767233 */ /* 0x100fe20003803000 */
[----:B------:R-:W-:Y:S01]  /*d510*/  FADD.FTZ R163, R160, R163 ;  /* 0x000000a3a0a37221 */ /* 0x000fe20000010000 */
[--C-:B------:R-:W-:Y:S01]  /*d520*/  HSET2.LE.AND R119, R135, R216.reuse, PT ;  /* 0x000000d887777233 */ /* 0x100fe20003803000 */
[----:B------:R-:W-:Y:S01]  /*d530*/  FADD.FTZ R165, R161, R165 ;  /* 0x000000a5a1a57221 */ /* 0x000fe20000010000 */
[--C-:B------:R-:W-:Y:S01]  /*d540*/  HSET2.LE.AND R117, R117, R216.reuse, PT ;  /* 0x000000d875757233 */ /* 0x100fe20003803000 */
[----:B------:R-:W-:Y:S01]  /*d550*/  FADD.FTZ R156, R156, R163 ;  /* 0x000000a39c9c7221 */ /* 0x000fe20000010000 */
[----:B------:R-:W2:Y:S02]  /*d560*/  LDSM.16.MT88.4 R136, [R190+0xe800] ;  /* 0x00e80000be88783b */ /* 0x000ea40000004200 */
[----:B-1----:R-:W-:Y:S01]  /*d570*/  F2FP.BF16.F32.PACK_AB R135, R167, R166 ;  /* 0x000000a6a787723e */ /* 0x002fe200000010ff */
[----:B------:R-:W-:Y:S01]  /*d580*/  FADD.FTZ R158, R158, R165 ;  /* 0x000000a59e9e7221 */ /* 0x000fe20000010000 */
[----:B---3--:R-:W-:Y:S01]  /*d590*/  F2FP.BF16.F32.PACK_AB R140, R169, R168 ;  /* 0x000000a8a98c723e */ /* 0x008fe200000010ff */
[----:B------:R-:W-:Y:S01]  /*d5a0*/  FADD.FTZ R157, R157, R156 ;  /* 0x0000009c9d9d7221 */ /* 0x000fe20000010000 */
[----:B------:R-:W-:Y:S01]  /*d5b0*/  F2FP.BF16.F32.PACK_AB R133, R171, R170 ;  /* 0x000000aaab85723e */ /* 0x000fe200000010ff */
[----:B------:R-:W-:Y:S01]  /*d5c0*/  FADD.FTZ R158, R159, R158 ;  /* 0x0000009e9f9e7221 */ /* 0x000fe20000010000 */
[----:B----4-:R-:W-:Y:S01]  /*d5d0*/  F2FP.BF16.F32.PACK_AB R134, R172, R173 ;  /* 0x000000adac86723e */ /* 0x010fe200000010ff */
[----:B------:R-:W-:Y:S01]  /*d5e0*/  FADD.FTZ R170, R170, R157 ;  /* 0x0000009daaaa7221 */ /* 0x000fe20000010000 */
[----:B------:R-:W-:Y:S01]  /*d5f0*/  LOP3.LUT R118, R118, R135, RZ, 0xc0, !PT ;  /* 0x0000008776767212 */ /* 0x000fe200078ec0ff */
[----:B------:R-:W-:Y:S01]  /*d600*/  FADD.FTZ R173, R173, R158 ;  /* 0x0000009eadad7221 */ /* 0x000fe20000010000 */
[----:B------:R-:W-:Y:S01]  /*d610*/  LOP3.LUT R119, R119, R140, RZ, 0xc0, !PT ;  /* 0x0000008c77777212 */ /* 0x000fe200078ec0ff */
[----:B------:R-:W-:Y:S01]  /*d620*/  FADD.FTZ R171, R171, R170 ;  /* 0x000000aaabab7221 */ /* 0x000fe20000010000 */
[----:B------:R-:W-:Y:S01]  /*d630*/  LOP3.LUT R116, R116, R133, RZ, 0xc0, !PT ;  /* 0x0000008574747212 */ /* 0x000fe200078ec0ff */
[----:B------:R-:W-:Y:S01]  /*d640*/  FFMA.FTZ R133, R20, UR4, -R164 ;  /* 0x0000000414857c23 */ /* 0x000fe200080108a4 */
[----:B------:R-:W-:Y:S01]  /*d650*/  LOP3.LUT R117, R117, R134, RZ, 0xc0, !PT ;  /* 0x0000008675757212 */ /* 0x000fe200078ec0ff */
[----:B------:R-:W-:Y:S01]  /*d660*/  FADD.FTZ R173, R172, R173 ;  /* 0x000000adacad7221 */ /* 0x000fe20000010000 */
[----:B------:R-:W-:Y:S01]  /*d670*/  MOV R0, R3 ;  /* 0x0000000300007202 */ /* 0x000fe20000000f00 */
[----:B------:R-:W-:Y:S02]  /*d680*/  FADD.FTZ R166, R166, R171 ;  /* 0x000000aba6a67221 */ /* 0x000fe40000010000 */
[----:B------:R-:W-:Y:S01]  /*d690*/  MUFU.EX2 R133, R133 ;  /* 0x0000008500857308 */ /* 0x000fe20000000800 */
[----:B------:R-:W-:Y:S01]  /*d6a0*/  FADD.FTZ R168, R168, R173 ;  /* 0x000000ada8a87221 */ /* 0x000fe20000010000 */
[C---:B------:R-:W-:Y:S05]  /*d6b0*/  HMMA.16816.F32.BF16 R4, R116.reuse, R120, R4 ;  /* 0x000000787404723c */ /* 0x040fea0000041804 */
[----:B------:R-:W-:Y:S01]  /*d6c0*/  FADD.FTZ R166, R167, R166 ;  /* 0x000000a6a7a67221 */ /* 0x000fe20000010000 */
[C---:B------:R-:W-:Y:S01]  /*d6d0*/  HMMA.16816.F32.BF16 R8, R116.reuse, R122, R8 ;  /* 0x0000007a7408723c */ /* 0x040fe20000041808 */
[----:B------:R-:W1:Y:S04]  /*d6e0*/  LDSM.16.MT88.4 R120, [R189+0xe800] ;  /* 0x00e80000bd78783b */ /* 0x000e680000004200 */
[----:B------:R-:W-:Y:S01]  /*d6f0*/  FADD.FTZ R168, R169, R168 ;  /* 0x000000a8a9a87221 */ /* 0x000fe20000010000 */
[C---:B-----5:R-:W-:Y:S06]  /*d700*/  HMMA.16816.F32.BF16 R36, R116.reuse, R124, R36 ;  /* 0x0000007c7424723c */ /* 0x060fec0000041824 */
[C---:B------:R-:W-:Y:S01]  /*d710*/  HMMA.16816.F32.BF16 R40, R116.reuse, R126, R40 ;  /* 0x0000007e7428723c */ /* 0x040fe20000041828 */
[----:B------:R-:W3:Y:S05]  /*d720*/  LDSM.16.MT88.4 R124, [R188+0xe800] ;  /* 0x00e80000bc7c783b */ /* 0x000eea0000004200 */
[C---:B--2---:R-:W-:Y:S06]  /*d730*/  HMMA.16816.F32.BF16 R44, R116.reuse, R128, R44 ;  /* 0x00000080742c723c */ /* 0x044fec000004182c */
[C---:B------:R-:W-:Y:S05]  /*d740*/  HMMA.16816.F32.BF16 R48, R116.reuse, R130, R48 ;  /* 0x000000827430723c */ /* 0x040fea0000041830 */
[----:B------:R-:W-:Y:S01]  /*d750*/  LOP3.LUT R128, R225, UR8, R215, 0x96, !PT ;  /* 0x00000008e1807c12 */ /* 0x000fe2000f8e96d7 */
[C---:B------:R-:W-:Y:S05]  /*d760*/  HMMA.16816.F32.BF16 R52, R116.reuse, R144, R52 ;  /* 0x000000907434723c */ /* 0x040fea0000041834 */
[----:B------:R-:W-:Y:S01]  /*d770*/  IMAD.WIDE.U32 R134, R128, -0x326172a9, RZ ;  /* 0xcd9e8d5780867825 */ /* 0x000fe200078e00ff */
[C---:B------:R-:W-:Y:S01]  /*d780*/  HMMA.16816.F32.BF16 R56, R116.reuse, R146, R56 ;  /* 0x000000927438723c */ /* 0x040fe20000041838 */
[----:B------:R-:W2:Y:S04]  /*d790*/  LDSM.16.MT88.4 R128, [R192+0x10800] ;  /* 0x01080000c080783b */ /* 0x000ea80000004200 */
[----:B------:R-:W-:Y:S01]  /*d7a0*/  LOP3.LUT R235, R135, R222, R235, 0x96, !PT ;  /* 0x000000de87eb7212 */ /* 0x000fe200078e96eb */
[C---:B------:R-:W-:Y:S03]  /*d7b0*/  HMMA.16816.F32.BF16 R60, R116.reuse, R148, R60 ;  /* 0x00000094743c723c */ /* 0x040fe6000004183c */
[----:B------:R-:W-:Y:S02]  /*d7c0*/  LDSM.16.MT88.4 R144, [R192+0xf000] ;  /* 0x00f00000c090783b */ /* 0x000fe40000004200 */
[----:B------:R-:W-:Y:S01]  /*d7d0*/  LOP3.LUT R134, R229, R134, R233, 0x96, !PT ;  /* 0x00000086e5867212 */ /* 0x000fe200078e96e9 */
[C---:B------:R-:W-:Y:S05]  /*d7e0*/  HMMA.16816.F32.BF16 R64, R116.reuse, R150, R64 ;  /* 0x000000967440723c */ /* 0x040fea0000041840 */
[----:B------:R-:W-:Y:S01]  /*d7f0*/  IMAD.WIDE.U32 R134, R134, -0x2daee0ad, RZ ;  /* 0xd2511f5386867825 */ /* 0x000fe200078e00ff */
[C---:B------:R-:W-:Y:S05]  /*d800*/  HMMA.16816.F32.BF16 R68, R116.reuse, R136, R68 ;  /* 0x000000887444723c */ /* 0x040fea0000041844 */
[----:B------:R-:W-:Y:S01]  /*d810*/  IMAD.WIDE.U32 R234, R235, -0x2daee0ad, RZ ;  /* 0xd2511f53ebea7825 */ /* 0x000fe200078e00ff */
[C---:B------:R-:W-:Y:S01]  /*d820*/  HMMA.16816.F32.BF16 R72, R116.reuse, R138, R72 ;  /* 0x0000008a7448723c */ /* 0x040fe20000041848 */
[----:B------:R-:W4:Y:S04]  /*d830*/  LDSM.16.MT88.4 R136, [R190+0x10800] ;  /* 0x01080000be88783b */ /* 0x000f280000004200 */
[----:B------:R-:W-:Y:S01]  /*d840*/  LOP3.LUT R234, R135, R234, R220, 0x96, !PT ;  /* 0x000000ea87ea7212 */ /* 0x000fe200078e96dc */
[C---:B-1----:R-:W-:Y:S05]  /*d850*/  HMMA.16816.F32.BF16 R76, R116.reuse, R120, R76 ;  /* 0x00000078744c723c */ /* 0x042fea000004184c */
[----:B------:R-:W-:Y:S01]  /*d860*/  LOP3.LUT R231, R235, R218, R231, 0x96, !PT ;  /* 0x000000daebe77212 */ /* 0x000fe200078e96e7 */
[C---:B------:R-:W-:Y:S05]  /*d870*/  HMMA.16816.F32.BF16 R80, R116.reuse, R122, R80 ;  /* 0x0000007a7450723c */ /* 0x040fea0000041850 */
[----:B------:R-:W-:Y:S01]  /*d880*/  IMAD.WIDE.U32 R236, R231, -0x326172a9, RZ ;  /* 0xcd9e8d57e7ec7825 */ /* 0x000fe200078e00ff */
[C---:B---3--:R-:W-:Y:S05]  /*d890*/  HMMA.16816.F32.BF16 R84, R116.reuse, R124, R84 ;  /* 0x0000007c7454723c */ /* 0x048fea0000041854 */
[----:B------:R-:W-:Y:S01]  /*d8a0*/  IMAD.WIDE.U32 R234, R234, -0x326172a9, RZ ;  /* 0xcd9e8d57eaea7825 */ /* 0x000fe200078e00ff */
[C---:B------:R-:W-:Y:S01]  /*d8b0*/  HMMA.16816.F32.BF16 R88, R116.reuse, R126, R88 ;  /* 0x0000007e7458723c */ /* 0x040fe20000041858 */
[----:B------:R-:W-:Y:S04]  /*d8c0*/  LDSM.16.MT88.4 R124, [R192+0xd000] ;  /* 0x00d00000c07c783b */ /* 0x000fe80000004200 */
[----:B------:R-:W-:Y:S01]  /*d8d0*/  LOP3.LUT R155, R237, R228, R155, 0x96, !PT ;  /* 0x000000e4ed9b7212 */ /* 0x000fe200078e969b */
[C---:B--2---:R-:W-:Y:S05]  /*d8e0*/  HMMA.16816.F32.BF16 R92, R116.reuse, R128, R92 ;  /* 0x00000080745c723c */ /* 0x044fea000004185c */
[----:B------:R-:W-:Y:S01]  /*d8f0*/  LOP3.LUT R236, R235, R236, R174, 0x96, !PT ;  /* 0x000000ecebec7212 */ /* 0x000fe200078e96ae */
[C---:B------:R-:W-:Y:S01]  /*d900*/  HMMA.16816.F32.BF16 R96, R116.reuse, R130, R96 ;  /* 0x000000827460723c */ /* 0x040fe20000041860 */
[----:B------:R-:W-:Y:S04]  /*d910*/  LDSM.16.MT88.4 R128, [R190+0xd000] ;  /* 0x00d00000be80783b */ /* 0x000fe80000004200 */
[----:B------:R-:W-:Y:S01]  /*d920*/  IMAD.WIDE.U32 R120, R155, -0x2daee0ad, RZ ;  /* 0xd2511f539b787825 */ /* 0x000fe200078e00ff */
[C---:B----4-:R-:W-:Y:S05]  /*d930*/  HMMA.16816.F32.BF16 R100, R116.reuse, R136, R100 ;  /* 0x000000887464723c */ /* 0x050fea0000041864 */
[----:B------:R-:W-:Y:S01]  /*d940*/  IMAD.WIDE.U32 R236, R236, -0x2daee0ad, RZ ;  /* 0xd2511f53ecec7825 */ /* 0x000fe200078e00ff */
[C---:B------:R-:W-:Y:S01]  /*d950*/  HMMA.16816.F32.BF16 R104, R116.reuse, R138, R104 ;  /* 0x0000008a7468723c */ /* 0x040fe20000041868 */
[----:B------:R-:W-:Y:S04]  /*d960*/  LDSM.16.MT88.4 R136, [R189+0xd000] ;  /* 0x00d00000bd88783b */ /* 0x000fe80000004200 */
[----:B------:R-:W-:Y:S01]  /*d970*/  LOP3.LUT R232, R121, R134, R154, 0x96, !PT ;  /* 0x0000008679e87212 */ /* 0x000fe200078e969a */
[----:B------:R-:W-:Y:S01]  /*d980*/  FFMA.FTZ R174, R21, UR4, -R164 ;  /* 0x0000000415ae7c23 */ /* 0x000fe200080108a4 */
[----:B------:R-:W-:Y:S01]  /*d990*/  LOP3.LUT R120, R237, R120, R153, 0x96, !PT ;  /* 0x00000078ed787212 */ /* 0x000fe200078e9699 */
[--C-:B------:R-:W-:Y:S03]  /*d9a0*/  FFMA.FTZ R135, R22, UR4, -R162.reuse ;  /* 0x0000000416877c23 */ /* 0x100fe600080108a2 */
[----:B------:R-:W-:Y:S04]  /*d9b0*/  IMAD.WIDE.U32 R232, R232, -0x326172a9, RZ ;  /* 0xcd9e8d57e8e87825 */ /* 0x000fe800078e00ff */
[----:B------:R-:W-:Y:S01]  /*d9c0*/  FFMA.FTZ R220, R23, UR4, -R162 ;  /* 0x0000000417dc7c23 */ /* 0x000fe200080108a2 */
[----:B------:R-:W1:Y:S01]  /*d9d0*/  MUFU.EX2 R174, R174 ;  /* 0x000000ae00ae7308 */ /* 0x000e620000000800 */
[----:B------:R-:W2:Y:S01]  /*d9e0*/  LDSM.16.MT88.4 R20, [R189+0x10800] ;  /* 0x01080000bd14783b */ /* 0x000ea20000004200 */
[----:B------:R-:W-:Y:S04]  /*d9f0*/  IMAD.WIDE.U32 R120, R120, -0x326172a9, RZ ;  /* 0xcd9e8d5778787825 */ /* 0x000fe800078e00ff */
[--C-:B------:R-:W-:Y:S01]  /*da00*/  FFMA.FTZ R229, R24, UR4, -R164.reuse ;  /* 0x0000000418e57c23 */ /* 0x100fe200080108a4 */
[----:B------:R-:W-:Y:S01]  /*da10*/  FFMA.FTZ R228, R25, UR4, -R164 ;  /* 0x0000000419e47c23 */ /* 0x000fe200080108a4 */
[----:B------:R-:W-:Y:S01]  /*da20*/  FFMA.FTZ R231, R27, UR4, -R162 ;  /* 0x000000041be77c23 */ /* 0x000fe200080108a2 */
[----:B------:R-:W-:Y:S01]  /*da30*/  LOP3.LUT R152, R121, R232, R152, 0x96, !PT ;  /* 0x000000e879987212 */ /* 0x000fe200078e9698 */
[----:B------:R-:W-:Y:S01]  /*da40*/  FFMA.FTZ R232, R26, UR4, -R162 ;  /* 0x000000041ae87c23 */ /* 0x000fe200080108a2 */
[----:B------:R-:W-:Y:S01]  /*da50*/  LOP3.LUT R140, R120, 0xffff, RZ, 0xc0, !PT ;  /* 0x0000ffff788c7812 */ /* 0x000fe200078ec0ff */
[----:B------:R-:W-:Y:S01]  /*da60*/  MUFU.EX2 R135, R135 ;  /* 0x0000008700877308 */ /* 0x000fe20000000800 */
[C---:B------:R-:W-:Y:S02]  /*da70*/  LOP3.LUT R122, R152.reuse, 0xffff, RZ, 0xc0, !PT ;  /* 0x0000ffff987a7812 */ /* 0x040fe400078ec0ff */
[----:B------:R-:W-:Y:S02]  /*da80*/  LOP3.LUT R121, R152, 0xff, RZ, 0xc0, !PT ;  /* 0x000000ff98797812 */ /* 0x000fe400078ec0ff */
[----:B------:R-:W-:Y:S02]  /*da90*/  SHF.R.U32.HI R122, RZ, 0x8, R122 ;  /* 0x00000008ff7a7819 */ /* 0x000fe4000001167a */
[--C-:B------:R-:W-:Y:S03]  /*daa0*/  SHF.R.U32.HI R24, RZ, 0x10, R120.reuse ;  /* 0x00000010ff187819 */ /* 0x100fe60000011678 */
[----:B------:R-:W3:Y:S01]  /*dab0*/  MUFU.EX2 R220, R220 ;  /* 0x000000dc00dc7308 */ /* 0x000ee20000000800 */
[----:B------:R-:W-:Y:S02]  /*dac0*/  LOP3.LUT R235, R120, 0xff, RZ, 0xc0, !PT ;  /* 0x000000ff78eb7812 */ /* 0x000fe400078ec0ff */
[----:B------:R-:W-:Y:S02]  /*dad0*/  SHF.R.U32.HI R134, RZ, 0x18, R120 ;  /* 0x00000018ff867819 */ /* 0x000fe40000011678 */
[----:B------:R-:W-:Y:S02]  /*dae0*/  PRMT R25, R121, 0x5410, R122 ;  /* 0x0000541079197816 */ /* 0x000fe4000000007a */
[----:B------:R-:W4:Y:S03]  /*daf0*/  LDSM.16.MT88.4 R120, [R188+0x10800] ;  /* 0x01080000bc78783b */ /* 0x000f260000004200 */
[----:B------:R-:W-:Y:S01]  /*db00*/  MUFU.EX2 R229, R229 ;  /* 0x000000e500e57308 */ /* 0x000fe20000000800 */
[----:B------:R-:W-:Y:S02]  /*db10*/  SHF.R.U32.HI R149, RZ, 0x10, R152 ;  /* 0x00000010ff957819 */ /* 0x000fe40000011698 */
[----:B------:R-:W-:Y:S02]  /*db20*/  SHF.R.U32.HI R26, RZ, 0x8, R140 ;  /* 0x00000008ff1a7819 */ /* 0x000fe4000001168c */
[----:B------:R-:W-:Y:S01]  /*db30*/  SHF.R.U32.HI R152, RZ, 0x18, R152 ;  /* 0x00000018ff987819 */ /* 0x000fe20000011698 */
[----:B------:R-:W5:Y:S04]  /*db40*/  LDSM.16.MT88.4 R140, [R188+0xd000] ;  /* 0x00d00000bc8c783b */ /* 0x000f680000004200 */
[----:B------:R-:W4:Y:S01]  /*db50*/  MUFU.EX2 R228, R228 ;  /* 0x000000e400e47308 */ /* 0x000f220000000800 */
[----:B------:R-:W-:Y:S02]  /*db60*/  LOP3.LUT R149, R149, 0xff, RZ, 0xc0, !PT ;  /* 0x000000ff95957812 */ /* 0x000fe400078ec0ff */
[----:B------:R-:W-:Y:S02]  /*db70*/  LOP3.LUT R27, R24, 0xff, RZ, 0xc0, !PT ;  /* 0x000000ff181b7812 */ /* 0x000fe400078ec0ff */
[----:B------:R-:W-:Y:S01]  /*db80*/  PRMT R149, R149, 0x5410, R152 ;  /* 0x0000541095957816 */ /* 0x000fe20000000098 */
[C---:B--2---:R-:W-:Y:S04]  /*db90*/  HMMA.16816.F32.BF16 R16, R116.reuse, R20, R16 ;  /* 0x000000147410723c */ /* 0x044fe80000041810 */
[----:B------:R-:W-:Y:S01]  /*dba0*/  MUFU.EX2 R232, R232 ;  /* 0x000000e800e87308 */ /* 0x000fe20000000800 */
[----:B------:R-:W-:Y:S01]  /*dbb0*/  LDSM.16.MT88.4 R152, [R189+0xf000] ;  /* 0x00f00000bd98783b */ /* 0x000fe20000004200 */
[--C-:B------:R-:W-:Y:S02]  /*dbc0*/  HSET2.LE.AND R24, R25, R216.reuse, PT ;  /* 0x000000d819187233 */ /* 0x100fe40003803000 */
[----:B-1----:R-:W-:Y:S01]  /*dbd0*/  F2FP.BF16.F32.PACK_AB R25, R174, R133 ;  /* 0x00000085ae19723e */ /* 0x002fe200000010ff */
[C---:B------:R-:W-:Y:S05]  /*dbe0*/  HMMA.16816.F32.BF16 R108, R116.reuse, R22, R108 ;  /* 0x00000016746c723c */ /* 0x040fea000004186c */
[----:B------:R-:W1:Y:S01]  /*dbf0*/  MUFU.EX2 R231, R231 ;  /* 0x000000e700e77308 */ /* 0x000e620000000800 */
[----:B------:R-:W-:Y:S01]  /*dc00*/  PRMT R235, R235, 0x5410, R26 ;  /* 0x00005410ebeb7816 */ /* 0x000fe2000000001a */
[----:B------:R-:W-:Y:S01]  /*dc10*/  FADD.FTZ R133, R133, R166 ;  /* 0x000000a685857221 */ /* 0x000fe20000010000 */
[----:B------:R-:W-:Y:S03]  /*dc20*/  PRMT R27, R27, 0x5410, R134 ;  /* 0x000054101b1b7816 */ /* 0x000fe60000000086 */
[----:B------:R-:W-:Y:S01]  /*dc30*/  LOP3.LUT R24, R24, R25, RZ, 0xc0, !PT ;  /* 0x0000001918187212 */ /* 0x000fe200078ec0ff */
[----:B------:R-:W-:Y:S01]  /*dc40*/  FADD.FTZ R174, R174, R133 ;  /* 0x00000085aeae7221 */ /* 0x000fe20000010000 */
[--C-:B------:R-:W-:Y:S02]  /*dc50*/  HSET2.LE.AND R25, R149, R216.reuse, PT ;  /* 0x000000d895197233 */ /* 0x100fe40003803000 */
[----:B------:R-:W2:Y:S01]  /*dc60*/  LDSM.16.MT88.4 R148, [R190+0xf000] ;  /* 0x00f00000be94783b */ /* 0x000ea20000004200 */
[C---:B---3--:R-:W-:Y:S01]  /*dc70*/  F2FP.BF16.F32.PACK_AB R20, R220.reuse, R135 ;  /* 0x00000087dc14723e */ /* 0x048fe200000010ff */
[----:B------:R-:W-:Y:S01]  /*dc80*/  FADD.FTZ R135, R135, R168 ;  /* 0x000000a887877221 */ /* 0x000fe20000010000 */
[C---:B----4-:R-:W-:Y:S03]  /*dc90*/  HMMA.16816.F32.BF16 R12, R116.reuse, R120, R12 ;  /* 0x00000078740c723c */ /* 0x050fe6000004180c */
[--C-:B------:R-:W-:Y:S01]  /*dca0*/  HSET2.LE.AND R26, R235, R216.reuse, PT ;  /* 0x000000d8eb1a7233 */ /* 0x100fe20003803000 */
[----:B------:R-:W-:Y:S01]  /*dcb0*/  FADD.FTZ R135, R220, R135 ;  /* 0x00000087dc877221 */ /* 0x000fe20000010000 */
[--C-:B------:R-:W-:Y:S01]  /*dcc0*/  HSET2.LE.AND R27, R27, R216.reuse, PT ;  /* 0x000000d81b1b7233 */ /* 0x100fe20003803000 */
[----:B------:R-:W-:Y:S01]  /*dcd0*/  HMMA.16816.F32.BF16 R112, R116, R122, R112 ;  /* 0x0000007a7470723c */ /* 0x000fe20000041870 */
[----:B------:R-:W-:Y:S04]  /*dce0*/  LDSM.16.MT88.4 R116, [R192+0x11000] ;  /* 0x01100000c074783b */ /* 0x000fe80000004200 */
[----:B------:R-:W-:Y:S01]  /*dcf0*/  F2FP.BF16.F32.PACK_AB R21, R228, R229 ;  /* 0x000000e5e415723e */ /* 0x000fe200000010ff */
[----:B------:R-:W-:Y:S01]  /*dd00*/  FADD.FTZ R229, R229, R174 ;  /* 0x000000aee5e57221 */ /* 0x000fe20000010000 */
[----:B-1----:R-:W-:Y:S01]  /*dd10*/  F2FP.BF16.F32.PACK_AB R134, R231, R232 ;  /* 0x000000e8e786723e */ /* 0x002fe200000010ff */
[----:B------:R-:W-:Y:S01]  /*dd20*/  FADD.FTZ R232, R232, R135 ;  /* 0x00000087e8e87221 */ /* 0x000fe20000010000 */
[----:B------:R-:W-:Y:S02]  /*dd30*/  LDSM.16.MT88.4 R120, [R190+0x11000] ;  /* 0x01100000be78783b */ /* 0x000fe40000004200 */
[----:B------:R-:W-:Y:S01]  /*dd40*/  LOP3.LUT R25, R25, R20, RZ, 0xc0, !PT ;  /* 0x0000001419197212 */ /* 0x000fe200078ec0ff */
[----:B------:R-:W-:Y:S01]  /*dd50*/  FADD.FTZ R229, R228, R229 ;  /* 0x000000e5e4e57221 */ /* 0x000fe20000010000 */
[----:B------:R-:W-:Y:S01]  /*dd60*/  LOP3.LUT R26, R26, R21, RZ, 0xc0, !PT ;  /* 0x000000151a1a7212 */ /* 0x000fe200078ec0ff */
[----:B------:R-:W-:Y:S01]  /*dd70*/  FADD.FTZ R231, R231, R232 ;  /* 0x000000e8e7e77221 */ /* 0x000fe20000010000 */
[----:B------:R-:W-:Y:S01]  /*dd80*/  LOP3.LUT R27, R27, R134, RZ, 0xc0, !PT ;  /* 0x000000861b1b7212 */ /* 0x000fe200078ec0ff */
[--C-:B------:R-:W-:Y:S01]  /*dd90*/  FFMA.FTZ R134, R28, UR4, -R164.reuse ;  /* 0x000000041c867c23 */ /* 0x100fe200080108a4 */
[----:B------:R-:W1:Y:S01]  /*dda0*/  LDSM.16.MT88.4 R20, [R188+0xf000] ;  /* 0x00f00000bc14783b */ /* 0x000e620000004200 */
[----:B------:R-:W-:Y:S02]  /*ddb0*/  LOP3.LUT R175, R233, R234, R175, 0x96, !PT ;  /* 0x000000eae9af7212 */ /* 0x000fe400078e96af */
[----:B------:R-:W-:Y:S02]  /*ddc0*/  MOV R133, R132 ;  /* 0x0000008400857202 */ /* 0x000fe40000000f00 */
[C---:B------:R-:W-:Y:S01]  /*ddd0*/  HMMA.16816.F32.BF16 R4, R24.reuse, R124, R4 ;  /* 0x0000007c1804723c */ /* 0x040fe20000041804 */
[----:B------:R-:W-:Y:S05]  /*dde0*/  MUFU.EX2 R134, R134 ;  /* 0x0000008600867308 */ /* 0x000fea0000000800 */
[C---:B------:R-:W-:Y:S01]  /*ddf0*/  HMMA.16816.F32.BF16 R8, R24.reuse, R126, R8 ;  /* 0x0000007e1808723c */ /* 0x040fe20000041808 */
[----:B------:R-:W3:Y:S05]  /*de00*/  LDSM.16.MT88.4 R124, [R189+0x11000] ;  /* 0x01100000bd7c783b */ /* 0x000eea0000004200 */
[C---:B------:R-:W-:Y:S06]  /*de10*/  HMMA.16816.F32.BF16 R36, R24.reuse, R128, R36 ;  /* 0x000000801824723c */ /* 0x040fec0000041824 */
[C---:B------:R-:W-:Y:S06]  /*de20*/  HMMA.16816.F32.BF16 R40, R24.reuse, R130, R40 ;  /* 0x000000821828723c */ /* 0x040fec0000041828 */
[C---:B------:R-:W-:Y:S06]  /*de30*/  HMMA.16816.F32.BF16 R44, R24.reuse, R136, R44 ;  /* 0x00000088182c723c */ /* 0x040fec000004182c */
[C---:B------:R-:W-:Y:S01]  /*de40*/  HMMA.16816.F32.BF16 R48, R24.reuse, R138, R48 ;  /* 0x0000008a1830723c */ /* 0x040fe20000041830 */
[----:B------:R-:W-:Y:S05]  /*de50*/  LDSM.16.MT88.4 R136, [R188+0xd800] ;  /* 0x00d80000bc88783b */ /* 0x000fea0000004200 */
[C---:B-----5:R-:W-:Y:S06]  /*de60*/  HMMA.16816.F32.BF16 R52, R24.reuse, R140, R52 ;  /* 0x0000008c1834723c */ /* 0x060fec0000041834 */
[C---:B------:R-:W-:Y:S01]  /*de70*/  HMMA.16816.F32.BF16 R56, R24.reuse, R142, R56 ;  /* 0x0000008e1838723c */ /* 0x040fe20000041838 */
[----:B------:R-:W-:Y:S05]  /*de80*/  LDSM.16.MT88.4 R140, [R192+0xf800] ;  /* 0x00f80000c08c783b */ /* 0x000fea0000004200 */
[C---:B------:R-:W-:Y:S06]  /*de90*/  HMMA.16816.F32.BF16 R60, R24.reuse, R144, R60 ;  /* 0x00000090183c723c */ /* 0x040fec000004183c */
[C---:B------:R-:W-:Y:S05]  /*dea0*/  HMMA.16816.F32.BF16 R64, R24.reuse, R146, R64 ;  /* 0x000000921840723c */ /* 0x040fea0000041840 */
[--C-:B------:R-:W-:Y:S01]  /*deb0*/  FFMA.FTZ R145, R29, UR4, -R164.reuse ;  /* 0x000000041d917c23 */ /* 0x100fe200080108a4 */
[C---:B--2---:R-:W-:Y:S05]  /*dec0*/  HMMA.16816.F32.BF16 R68, R24.reuse, R148, R68 ;  /* 0x000000941844723c */ /* 0x044fea0000041844 */
[--C-:B------:R-:W-:Y:S01]  /*ded0*/  FFMA.FTZ R146, R32, UR4, -R164.reuse ;  /* 0x0000000420927c23 */ /* 0x100fe200080108a4 */
[C---:B------:R-:W-:Y:S01]  /*dee0*/  HMMA.16816.F32.BF16 R72, R24.reuse, R150, R72 ;  /* 0x000000961848723c */ /* 0x040fe20000041848 */
[----:B------:R-:W-:Y:S04]  /*def0*/  MUFU.EX2 R145, R145 ;  /* 0x0000009100917308 */ /* 0x000fe80000000800 */
[----:B------:R-:W-:Y:S01]  /*df00*/  FFMA.FTZ R164, R33, UR4, -R164 ;  /* 0x0000000421a47c23 */ /* 0x000fe200080108a4 */
[C---:B------:R-:W-:Y:S05]  /*df10*/  HMMA.16816.F32.BF16 R76, R24.reuse, R152, R76 ;  /* 0x00000098184c723c */ /* 0x040fea000004184c */
[----:B------:R-:W-:Y:S01]  /*df20*/  MUFU.EX2 R146, R146 ;  /* 0x0000009200927308 */ /* 0x000fe20000000800 */
[--C-:B------:R-:W-:Y:S01]  /*df30*/  FFMA.FTZ R151, R34, UR4, -R162.reuse ;  /* 0x0000000422977c23 */ /* 0x100fe200080108a2 */
[C---:B------:R-:W-:Y:S04]  /*df40*/  HMMA.16816.F32.BF16 R80, R24.reuse, R154, R80 ;  /* 0x0000009a1850723c */ /* 0x040fe80000041850 */
[--C-:B------:R-:W-:Y:S02]  /*df50*/  FFMA.FTZ R144, R30, UR4, -R162.reuse ;  /* 0x000000041e907c23 */ /* 0x100fe400080108a2 */
[C---:B-1----:R-:W-:Y:S02]  /*df60*/  HMMA.16816.F32.BF16 R84, R24.reuse, R20, R84 ;  /* 0x000000141854723c */ /* 0x042fe40000041854 */
[----:B------:R-:W1:Y:S03]  /*df70*/  MUFU.EX2 R149, R164 ;  /* 0x000000a400957308 */ /* 0x000e660000000800 */
[--C-:B------:R-:W-:Y:S01]  /*df80*/  FFMA.FTZ R147, R31, UR4, -R162.reuse ;  /* 0x000000041f937c23 */ /* 0x100fe200080108a2 */
[C---:B------:R-:W-:Y:S01]  /*df90*/  HMMA.16816.F32.BF16 R88, R24.reuse, R22, R88 ;  /* 0x000000161858723c */ /* 0x040fe20000041858 */
[----:B------:R-:W2:Y:S05]  /*dfa0*/  LDSM.16.MT88.4 R20, [R188+0x11000] ;  /* 0x01100000bc14783b */ /* 0x000eaa0000004200 */
[----:B------:R-:W-:Y:S01]  /*dfb0*/  MUFU.EX2 R151, R151 ;  /* 0x0000009700977308 */ /* 0x000fe20000000800 */
[----:B------:R-:W-:Y:S01]  /*dfc0*/  FFMA.FTZ R162, R35, UR4, -R162 ;  /* 0x0000000423a27c23 */ /* 0x000fe200080108a2 */
[C---:B------:R-:W-:Y:S01]  /*dfd0*/  HMMA.16816.F32.BF16 R92, R24.reuse, R116, R92 ;  /* 0x00000074185c723c */ /* 0x040fe2000004185c */
[----:B------:R-:W4:Y:S07]  /*dfe0*/  LDSM.16.MT88.4 R32, [R192+0xd800] ;  /* 0x00d80000c020783b */ /* 0x000f2e0000004200 */
[----:B------:R-:W5:Y:S01]  /*dff0*/  MUFU.EX2 R162, R162 ;  /* 0x000000a200a27308 */ /* 0x000f620000000800 */
[C---:B------:R-:W-:Y:S01]  /*e000*/  HMMA.16816.F32.BF16 R96, R24.reuse, R118, R96 ;  /* 0x000000761860723c */ /* 0x040fe20000041860 */
[----:B------:R-:W4:Y:S05]  /*e010*/  LDSM.16.MT88.4 R116, [R190+0xd800] ;  /* 0x00d80000be74783b */ /* 0x000f2a0000004200 */
[C---:B------:R-:W-:Y:S03]  /*e020*/  HMMA.16816.F32.BF16 R100, R24.reuse, R120, R100 ;  /* 0x000000781864723c */ /* 0x040fe60000041864 */
[----:B------:R-:W-:Y:S02]  /*e030*/  MUFU.EX2 R144, R144 ;  /* 0x0000009000907308 */ /* 0x000fe40000000800 */
[----:B------:R-:W-:Y:S01]  /*e040*/  IMAD.WIDE.U32 R28, R175, -0x2daee0ad, RZ ;  /* 0xd2511f53af1c7825 */ /* 0x000fe200078e00ff */
[C---:B------:R-:W-:Y:S01]  /*e050*/  HMMA.16816.F32.BF16 R104, R24.reuse, R122, R104 ;  /* 0x0000007a1868723c */ /* 0x040fe20000041868 */
[----:B------:R-:W4:Y:S06]  /*e060*/  LDSM.16.MT88.4 R120, [R189+0xd800] ;  /* 0x00d80000bd78783b */ /* 0x000f2c0000004200 */
[----:B------:R-:W5:Y:S01]  /*e070*/  MUFU.EX2 R147, R147 ;  /* 0x0000009300937308 */ /* 0x000f620000000800 */
[----:B------:R-:W-:Y:S01]  /*e080*/  LOP3.LUT R230, R29, R236, R230, 0x96, !PT ;  /* 0x000000ec1de67212 */ /* 0x000fe200078e96e6 */
[C---:B---3--:R-:W-:Y:S03]  /*e090*/  HMMA.16816.F32.BF16 R16, R24.reuse, R124, R16 ;  /* 0x0000007c1810723c */ /* 0x048fe60000041810 */
[----:B------:R-:W-:Y:S03]  /*e0a0*/  LOP3.LUT R30, R28, 0xffff, RZ, 0xc0, !PT ;  /* 0x0000ffff1c1e7812 */ /* 0x000fe600078ec0ff */
[C---:B------:R-:W-:Y:S05]  /*e0b0*/  HMMA.16816.F32.BF16 R108, R24.reuse, R126, R108 ;  /* 0x0000007e186c723c */ /* 0x040fea000004186c */
[C---:B------:R-:W-:Y:S01]  /*e0c0*/  LOP3.LUT R125, R230.reuse, 0xffff, RZ, 0xc0, !PT ;  /* 0x0000ffffe67d7812 */ /* 0x040fe200078ec0ff */
[C---:B--2---:R-:W-:Y:S05]  /*e0d0*/  HMMA.16816.F32.BF16 R12, R24.reuse, R20, R12 ;  /* 0x00000014180c723c */ /* 0x044fea000004180c */
[----:B------:R-:W-:Y:S01]  /*e0e0*/  SHF.R.U32.HI R129, RZ, 0x10, R230 ;  /* 0x00000010ff817819 */ /* 0x000fe200000116e6 */
[----:B------:R-:W-:Y:S01]  /*e0f0*/  HMMA.16816.F32.BF16 R112, R24, R22, R112 ;  /* 0x000000161870723c */ /* 0x000fe20000041870 */
[----:B------:R-:W-:Y:S04]  /*e100*/  LDSM.16.MT88.4 R24, [R192+0x11800] ;  /* 0x01180000c018783b */ /* 0x000fe80000004200 */
[----:B------:R-:W-:Y:S02]  /*e110*/  SHF.R.U32.HI R31, RZ, 0x10, R28 ;  /* 0x00000010ff1f7819 */ /* 0x000fe4000001161c */
[----:B------:R-:W-:Y:S04]  /*e120*/  SHF.R.U32.HI R30, RZ, 0x8, R30 ;  /* 0x00000008ff1e7819 */ /* 0x000fe8000001161e */
[----:B------:R-:W-:Y:S02]  /*e130*/  LOP3.LUT R124, R230, 0xff, RZ, 0xc0, !PT ;  /* 0x000000ffe67c7812 */ /* 0x000fe400078ec0ff */
[----:B------:R-:W-:Y:S02]  /*e140*/  LOP3.LUT R29, R28, 0xff, RZ, 0xc0, !PT ;  /* 0x000000ff1c1d7812 */ /* 0x000fe400078ec0ff */
[----:B------:R-:W-:Y:S02]  /*e150*/  SHF.R.U32.HI R230, RZ, 0x18, R230 ;  /* 0x00000018ffe67819 */ /* 0x000fe400000116e6 */
[----:B------:R-:W-:Y:S02]  /*e160*/  LOP3.LUT R129, R129, 0xff, RZ, 0xc0, !PT ;  /* 0x000000ff81817812 */ /* 0x000fe400078ec0ff */
[----:B------:R-:W-:Y:S02]  /*e170*/  SHF.R.U32.HI R28, RZ, 0x18, R28 ;  /* 0x00000018ff1c7819 */ /* 0x000fe4000001161c */
[----:B------:R-:W-:Y:S02]  /*e180*/  LOP3.LUT R31, R31, 0xff, RZ, 0xc0, !PT ;  /* 0x000000ff1f1f7812 */ /* 0x000fe400078ec0ff */
[----:B------:R-:W-:Y:S02]  /*e190*/  SHF.R.U32.HI R125, RZ, 0x8, R125 ;  /* 0x00000008ff7d7819 */ /* 0x000fe4000001167d */
[----:B------:R-:W-:Y:S02]  /*e1a0*/  PRMT R29, R29, 0x5410, R30 ;  /* 0x000054101d1d7816 */ /* 0x000fe4000000001e */
[----:B------:R-:W-:Y:S02]  /*e1b0*/  PRMT R129, R129, 0x5410, R230 ;  /* 0x0000541081817816 */ /* 0x000fe400000000e6 */
[----:B------:R-:W-:Y:S02]  /*e1c0*/  PRMT R31, R31, 0x5410, R28 ;  /* 0x000054101f1f7816 */ /* 0x000fe4000000001c */
[----:B------:R-:W-:Y:S02]  /*e1d0*/  PRMT R125, R124, 0x5410, R125 ;  /* 0x000054107c7d7816 */ /* 0x000fe4000000007d */
[--C-:B------:R-:W-:Y:S02]  /*e1e0*/  HSET2.LE.AND R30, R29, R216.reuse, PT ;  /* 0x000000d81d1e7233 */ /* 0x100fe40003803000 */
[--C-:B------:R-:W-:Y:S02]  /*e1f0*/  HSET2.LE.AND R31, R31, R216.reuse, PT ;  /* 0x000000d81f1f7233 */ /* 0x100fe40003803000 */
[--C-:B------:R-:W-:Y:S02]  /*e200*/  HSET2.LE.AND R29, R129, R216.reuse, PT ;  /* 0x000000d8811d7233 */ /* 0x100fe40003803000 */
[----:B------:R-:W-:Y:S02]  /*e210*/  HSET2.LE.AND R28, R125, R216, PT ;  /* 0x000000d87d1c7233 */ /* 0x000fe40003803000 */
[----:B-1----:R-:W-:Y:S02]  /*e220*/  F2FP.BF16.F32.PACK_AB R21, R149, R146 ;  /* 0x000000929515723e */ /* 0x002fe400000010ff */
[----:B-----5:R-:W-:Y:S02]  /*e230*/  F2FP.BF16.F32.PACK_AB R20, R162, R151 ;  /* 0x00000097a214723e */ /* 0x020fe400000010ff */
[----:B------:R-:W-:Y:S01]  /*e240*/  F2FP.BF16.F32.PACK_AB R125, R145, R134 ;  /* 0x00000086917d723e */ /* 0x000fe200000010ff */
[----:B------:R-:W-:Y:S01]  /*e250*/  FADD.FTZ R134, R134, R229 ;  /* 0x000000e586867221 */ /* 0x000fe20000010000 */
[----:B------:R-:W-:Y:S01]  /*e260*/  F2FP.BF16.F32.PACK_AB R124, R147, R144 ;  /* 0x00000090937c723e */ /* 0x000fe200000010ff */
[----:B------:R-:W-:Y:S01]  /*e270*/  FADD.FTZ R144, R144, R231 ;  /* 0x000000e790907221 */ /* 0x000fe20000010000 */
[----:B------:R-:W-:Y:S01]  /*e280*/  LOP3.LUT R30, R30, R21, RZ, 0xc0, !PT ;  /* 0x000000151e1e7212 */ /* 0x000fe200078ec0ff */
[----:B------:R-:W-:Y:S01]  /*e290*/  FADD.FTZ R145, R145, R134 ;  /* 0x0000008691917221 */ /* 0x000fe20000010000 */
[----:B------:R-:W-:Y:S01]  /*e2a0*/  LOP3.LUT R31, R31, R20, RZ, 0xc0, !PT ;  /* 0x000000141f1f7212 */ /* 0x000fe200078ec0ff */
[----:B------:R-:W-:Y:S01]  /*e2b0*/  FADD.FTZ R144, R147, R144 ;  /* 0x0000009093907221 */ /* 0x000fe20000010000 */
[----:B------:R-:W-:Y:S01]  /*e2c0*/  LOP3.LUT R28, R28, R125, RZ, 0xc0, !PT ;  /* 0x0000007d1c1c7212 */ /* 0x000fe200078ec0ff */
[----:B------:R-:W1:Y:S01]  /*e2d0*/  LDSM.16.MT88.4 R20, [R190+0xf800] ;  /* 0x00f80000be14783b */ /* 0x000e620000004200 */
[----:B------:R-:W-:Y:S01]  /*e2e0*/  LOP3.LUT R29, R29, R124, RZ, 0xc0, !PT ;  /* 0x0000007c1d1d7212 */ /* 0x000fe200078ec0ff */
[----:B------:R-:W-:Y:S01]  /*e2f0*/  FADD.FTZ R146, R146, R145 ;  /* 0x0000009192927221 */ /* 0x000fe20000010000 */
[----:B------:R-:W-:Y:S03]  /*e300*/  FADD.FTZ R151, R151, R144 ;  /* 0x0000009097977221 */ /* 0x000fe60000010000 */
[----:B------:R-:W-:Y:S01]  /*e310*/  FADD.FTZ R221, R149, R146 ;  /* 0x0000009295dd7221 */ /* 0x000fe20000010000 */
[----:B------:R-:W-:Y:S01]  /*e320*/  FADD.FTZ R217, R162, R151 ;  /* 0x00000097a2d97221 */ /* 0x000fe20000010000 */
[C---:B----4-:R-:W-:Y:S01]  /*e330*/  HMMA.16816.F32.BF16 R128, R28.reuse, R32, R4 ;  /* 0x000000201c80723c */ /* 0x050fe20000041804 */
[----:B------:R-:W2:Y:S05]  /*e340*/  LDSM.16.MT88.4 R4, [R189+0xf800] ;  /* 0x00f80000bd04783b */ /* 0x000eaa0000004200 */
[C---:B------:R-:W-:Y:S03]  /*e350*/  HMMA.16816.F32.BF16 R124, R28.reuse, R34, R8 ;  /* 0x000000221c7c723c */ /* 0x040fe60000041808 */
[----:B------:R-:W3:Y:S03]  /*e360*/  LDSM.16.MT88.4 R8, [R188+0xf800] ;  /* 0x00f80000bc08783b */ /* 0x000ee60000004200 */
[C---:B------:R-:W-:Y:S05]  /*e370*/  HMMA.16816.F32.BF16 R36, R28.reuse, R116, R36 ;  /* 0x000000741c24723c */ /* 0x040fea0000041824 */
[----:B------:R-:W4:Y:S01]  /*e380*/  LDSM.16.MT88.4 R32, [R190+0x11800] ;  /* 0x01180000be20783b */ /* 0x000f220000004200 */
[C---:B------:R-:W-:Y:S06]  /*e390*/  HMMA.16816.F32.BF16 R40, R28.reuse, R118, R40 ;  /* 0x000000761c28723c */ /* 0x040fec0000041828 */
[C---:B------:R-:W-:Y:S01]  /*e3a0*/  HMMA.16816.F32.BF16 R44, R28.reuse, R120, R44 ;  /* 0x000000781c2c723c */ /* 0x040fe2000004182c */
[----:B------:R-:W5:Y:S05]  /*e3b0*/  LDSM.16.MT88.4 R116, [R189+0x11800] ;  /* 0x01180000bd74783b */ /* 0x000f6a0000004200 */
[C---:B------:R-:W-:Y:S06]  /*e3c0*/  HMMA.16816.F32.BF16 R48, R28.reuse, R122, R48 ;  /* 0x0000007a1c30723c */ /* 0x040fec0000041830 */
[C---:B------:R-:W-:Y:S06]  /*e3d0*/  HMMA.16816.F32.BF16 R52, R28.reuse, R136, R52 ;  /* 0x000000881c34723c */ /* 0x040fec0000041834 */
[C---:B------:R-:W-:Y:S06]  /*e3e0*/  HMMA.16816.F32.BF16 R56, R28.reuse, R138, R56 ;  /* 0x0000008a1c38723c */ /* 0x040fec0000041838 */
[C---:B------:R-:W-:Y:S06]  /*e3f0*/  HMMA.16816.F32.BF16 R60, R28.reuse, R140, R60 ;  /* 0x0000008c1c3c723c */ /* 0x040fec000004183c */
[C---:B------:R-:W-:Y:S06]  /*e400*/  HMMA.16816.F32.BF16 R64, R28.reuse, R142, R64 ;  /* 0x0000008e1c40723c */ /* 0x040fec0000041840 */
[C---:B-1----:R-:W-:Y:S06]  /*e410*/  HMMA.16816.F32.BF16 R68, R28.reuse, R20, R68 ;  /* 0x000000141c44723c */ /* 0x042fec0000041844 */
[C---:B------:R-:W-:Y:S01]  /*e420*/  HMMA.16816.F32.BF16 R72, R28.reuse, R22, R72 ;  /* 0x000000161c48723c */ /* 0x040fe20000041848 */
[----:B------:R-:W1:Y:S05]  /*e430*/  LDSM.16.MT88.4 R20, [R188+0x11800] ;  /* 0x01180000bc14783b */ /* 0x000e6a0000004200 */
[C---:B--2---:R-:W-:Y:S06]  /*e440*/  HMMA.16816.F32.BF16 R76, R28.reuse, R4, R76 ;  /* 0x000000041c4c723c */ /* 0x044fec000004184c */
[C---:B------:R-:W-:Y:S06]  /*e450*/  HMMA.16816.F32.BF16 R80, R28.reuse, R6, R80 ;  /* 0x000000061c50723c */ /* 0x040fec0000041850 */
[C---:B---3--:R-:W-:Y:S06]  /*e460*/  HMMA.16816.F32.BF16 R84, R28.reuse, R8, R84 ;  /* 0x000000081c54723c */ /* 0x048fec0000041854 */
[C---:B------:R-:W-:Y:S06]  /*e470*/  HMMA.16816.F32.BF16 R88, R28.reuse, R10, R88 ;  /* 0x0000000a1c58723c */ /* 0x040fec0000041858 */
[C---:B------:R-:W-:Y:S06]  /*e480*/  HMMA.16816.F32.BF16 R92, R28.reuse, R24, R92 ;  /* 0x000000181c5c723c */ /* 0x040fec000004185c */
[C---:B------:R-:W-:Y:S06]  /*e490*/  HMMA.16816.F32.BF16 R96, R28.reuse, R26, R96 ;  /* 0x0000001a1c60723c */ /* 0x040fec0000041860 */
[C---:B----4-:R-:W-:Y:S06]  /*e4a0*/  HMMA.16816.F32.BF16 R100, R28.reuse, R32, R100 ;  /* 0x000000201c64723c */ /* 0x050fec0000041864 */
[C---:B------:R-:W-:Y:S06]  /*e4b0*/  HMMA.16816.F32.BF16 R104, R28.reuse, R34, R104 ;  /* 0x000000221c68723c */ /* 0x040fec0000041868 */
[C---:B-----5:R-:W-:Y:S06]  /*e4c0*/  HMMA.16816.F32.BF16 R120, R28.reuse, R116, R16 ;  /* 0x000000741c78723c */ /* 0x060fec0000041810 */
[C---:B------:R-:W-:Y:S06]  /*e4d0*/  HMMA.16816.F32.BF16 R108, R28.reuse, R118, R108 ;  /* 0x000000761c6c723c */ /* 0x040fec000004186c */
[C---:B-1----:R-:W-:Y:S06]  /*e4e0*/  HMMA.16816.F32.BF16 R116, R28.reuse, R20, R12 ;  /* 0x000000141c74723c */ /* 0x042fec000004180c */
[----:B------:R-:W-:Y:S01]  /*e4f0*/  HMMA.16816.F32.BF16 R112, R28, R22, R112 ;  /* 0x000000161c70723c */ /* 0x000fe20000041870 */
[----:B------:R-:W-:Y:S11]  /*e500*/  @!UPT UIADD3 URZ, URZ, URZ, URZ ;  /* 0x0000003f3f3ff290 */ /* 0x000ff6000fffe03f */
[----:B------:R-:W-:Y:S01]  /*e510*/  @!UPT UIADD3 URZ, URZ, URZ, URZ ;  /* 0x0000003f3f3ff290 */ /* 0x000fe2000fffe03f */
[----:B------:R-:W-:Y:S11]  /*e520*/  @P5 BRA `(.L_x_360) ;  /* 0xffffffc800f45947 */ /* 0x000ff6000383ffff */
.L_x_359:
[----:B------:R-:W1:Y:S01]  /*e530*/  SHFL.BFLY PT, R2, R221, 0x2, 0x1f ;  /* 0x0c401f00dd027f89 */ /* 0x000e6200000e0000 */
[----:B------:R-:W-:Y:S01]  /*e540*/  MOV R9, 0x3f800000 ;  /* 0x3f80000000097802 */ /* 0x000fe20000000f00 */
[----:B------:R-:W-:Y:S01]  /*e550*/  ULDC UR4, c[0x0][0x38c] ;  /* 0x0000e30000047ab9 */ /* 0x000fe20000000800 */
[----:B------:R-:W-:Y:S01]  /*e560*/  MOV R10, 0x3f800000 ;  /* 0x3f800000000a7802 */ /* 0x000fe20000000f00 */
[----:B------:R-:W2:Y:S01]  /*e570*/  SHFL.BFLY PT, R0, R217, 0x2, 0x1f ;  /* 0x0c401f00d9007f89 */ /* 0x000ea200000e0000 */
[----:B------:R-:W-:Y:S01]  /*e580*/  UMOV UR5, 0x400 ;  /* 0x0000040000057882 */ /* 0x000fe20000000000 */
[----:B------:R-:W-:Y:S01]  /*e590*/  UISETP.NE.AND UP0, UPT, UR12, -0x1, UPT ;  /* 0xffffffff0c00788c */ /* 0x000fe2000bf05270 */
[----:B------:R-:W3:Y:S01]  /*e5a0*/  S2R R5, SR_TID.X ;  /* 0x0000000000057919 */ /* 0x000ee20000002100 */
[----:B-1----:R-:W-:Y:S01]  /*e5b0*/  FADD.FTZ R11, R2, R221 ;  /* 0x000000dd020b7221 */ /* 0x002fe20000010000 */
[----:B--2---:R-:W-:-:S04]  /*e5c0*/  FADD.FTZ R7, R0, R217 ;  /* 0x000000d900077221 */ /* 0x004fc80000010000 */
[----:B------:R-:W1:Y:S04]  /*e5d0*/  SHFL.BFLY PT, R4, R11, 0x1, 0x1f ;  /* 0x0c201f000b047f89 */ /* 0x000e6800000e0000 */
[----:B------:R-:W2:Y:S01]  /*e5e0*/  SHFL.BFLY PT, R2, R7, 0x1, 0x1f ;  /* 0x0c201f0007027f89 */ /* 0x000ea200000e0000 */
[----:B---3--:R-:W-:-:S04]  /*e5f0*/  SHF.R.S32.HI R0, RZ, 0x1f, R5 ;  /* 0x0000001fff007819 */ /* 0x008fc80000011405 */
[----:B------:R-:W-:-:S04]  /*e600*/  LEA.HI R8, R0, R5, RZ, 0x2 ;  /* 0x0000000500087211 */ /* 0x000fc800078f10ff */
[----:B------:R-:W-:Y:S01]  /*e610*/  SHF.R.S32.HI R6, RZ, 0x1f, R8 ;  /* 0x0000001fff067819 */ /* 0x000fe20000011408 */
[----:B-1----:R-:W-:Y:S01]  /*e620*/  FADD.FTZ R4, R11, R4 ;  /* 0x000000040b047221 */ /* 0x002fe20000010000 */
[----:B--2---:R-:W-:-:S04]  /*e630*/  FADD.FTZ R2, R7, R2 ;  /* 0x0000000207027221 */ /* 0x004fc80000010000 */
[----:B------:R-:W-:Y:S02]  /*e640*/  FSETP.NE.FTZ.AND P5, PT, R4, RZ, PT ;  /* 0x000000ff0400720b */ /* 0x000fe40003fb5000 */
[----:B------:R-:W-:Y:S02]  /*e650*/  SHF.R.S32.HI R7, RZ, 0x2, R8 ;  /* 0x00000002ff077819 */ /* 0x000fe40000011408 */
[----:B------:R-:W-:Y:S02]  /*e660*/  FSETP.NE.FTZ.AND P0, PT, R2, RZ, PT ;  /* 0x000000ff0200720b */ /* 0x000fe40003f15000 */
[----:B------:R-:W-:Y:S02]  /*e670*/  LEA.HI R6, R6, R7, RZ, 0x3 ;  /* 0x0000000706067211 */ /* 0x000fe400078f18ff */
[----:B------:R-:W-:Y:S02]  /*e680*/  LOP3.LUT R8, R8, 0x3ffffffc, RZ, 0xc0, !PT ;  /* 0x3ffffffc08087812 */ /* 0x000fe400078ec0ff */
[----:B------:R-:W-:-:S02]  /*e690*/  LOP3.LUT R6, R6, 0xfffffff8, RZ, 0xc0, !PT ;  /* 0xfffffff806067812 */ /* 0x000fc400078ec0ff */
[-C--:B------:R-:W-:Y:S01]  /*e6a0*/  IADD3 R13, -R8, R5.reuse, RZ ;  /* 0x00000005080d7210 */ /* 0x080fe20007ffe1ff */
[----:B------:R-:W1:Y:S01]  /*e6b0*/  @P5 MUFU.RCP R9, R4 ;  /* 0x0000000400095308 */ /* 0x000e620000001000 */
[----:B------:R-:W-:Y:S02]  /*e6c0*/  IADD3 R6, R7, -R6, RZ ;  /* 0x8000000607067210 */ /* 0x000fe40007ffe0ff */
[----:B------:R-:W-:Y:S02]  /*e6d0*/  LEA.HI R7, R0, R5, RZ, 0x5 ;  /* 0x0000000500077211 */ /* 0x000fe400078f28ff */
[C---:B------:R-:W-:Y:S02]  /*e6e0*/  SHF.L.U32 R11, R6.reuse, 0x6, RZ ;  /* 0x00000006060b7819 */ /* 0x040fe400000006ff */
[----:B------:R-:W-:Y:S01]  /*e6f0*/  R2P PR, R6, 0x6 ;  /* 0x0000000606007804 */ /* 0x000fe20000000000 */
[----:B------:R-:W2:Y:S01]  /*e700*/  @P0 MUFU.RCP R10, R2 ;  /* 0x00000002000a0308 */ /* 0x000ea20000001000 */
[----:B------:R-:W-:-:S02]  /*e710*/  LOP3.LUT R11, R11, 0x1c0, RZ, 0xc0, !PT ;  /* 0x000001c00b0b7812 */ /* 0x000fc400078ec0ff */
[----:B------:R-:W-:Y:S02]  /*e720*/  LOP3.LUT R6, R6, 0x1, RZ, 0xc0, !PT ;  /* 0x0000000106067812 */ /* 0x000fe400078ec0ff */
[----:B------:R-:W-:Y:S02]  /*e730*/  LEA.HI R8, R11, R11, RZ, 0x1d ;  /* 0x0000000b0b087211 */ /* 0x000fe400078fe8ff */
[----:B------:R-:W-:Y:S01]  /*e740*/  ISETP.NE.U32.AND P3, PT, R6, 0x1, PT ;  /* 0x000000010600780c */ /* 0x000fe20003f65070 */
[----:B-1----:R-:W-:Y:S01]  /*e750*/  FMUL.FTZ R9, R9, UR4 ;  /* 0x0000000409097c20 */ /* 0x002fe20008410000 */
[----:B------:R-:W-:-:S03]  /*e760*/  MOV R6, 0x20 ;  /* 0x0000002000067802 */ /* 0x000fc60000000f00 */
[C---:B------:R-:W-:Y:S01]  /*e770*/  FMUL.FTZ R128, R9.reuse, R128 ;  /* 0x0000008009807220 */ /* 0x040fe20000410000 */
[C---:B------:R-:W-:Y:S01]  /*e780*/  FMUL.FTZ R129, R9.reuse, R129 ;  /* 0x0000008109817220 */ /* 0x040fe20000410000 */
[C---:B------:R-:W-:Y:S01]  /*e790*/  FMUL.FTZ R124, R9.reuse, R124 ;  /* 0x0000007c097c7220 */ /* 0x040fe20000410000 */
[C---:B------:R-:W-:Y:S01]  /*e7a0*/  FMUL.FTZ R125, R9.reuse, R125 ;  /* 0x0000007d097d7220 */ /* 0x040fe20000410000 */
[----:B--2---:R-:W-:Y:S01]  /*e7b0*/  FMUL.FTZ R10, R10, UR4 ;  /* 0x000000040a0a7c20 */ /* 0x004fe20008410000 */
[----:B------:R-:W1:Y:S01]  /*e7c0*/  S2UR UR4, SR_CgaCtaId ;  /* 0x00000000000479c3 */ /* 0x000e620000008800 */
        /* <DEDUP_REMOVED lines=50> */
[----:B------:R-:W-:Y:S01]  /*eaf0*/  SHF.R.S32.HI R10, RZ, 0x5, R7 ;  /* 0x00000005ff0a7819 */ /* 0x000fe20000011407 */
[----:B-1----:R-:W-:Y:S01]  /*eb00*/  ULEA UR4, UR4, UR5, 0x18 ;  /* 0x0000000504047291 */ /* 0x002fe2000f8ec03f */
[C---:B------:R-:W-:Y:S01]  /*eb10*/  FMUL.FTZ R40, R9.reuse, R40 ;  /* 0x0000002809287220 */ /* 0x040fe20000410000 */
[C---:B------:R-:W-:Y:S01]  /*eb20*/  FMUL.FTZ R41, R9.reuse, R41 ;  /* 0x0000002909297220 */ /* 0x040fe20000410000 */
[----:B------:R-:W-:Y:S01]  /*eb30*/  LEA R13, R10, R13, 0x9 ;  /* 0x0000000d0a0d7211 */ /* 0x000fe200078e48ff */
[C---:B------:R-:W-:Y:S01]  /*eb40*/  FMUL.FTZ R44, R9.reuse, R44 ;  /* 0x0000002c092c7220 */ /* 0x040fe20000410000 */
[----:B------:R-:W-:Y:S01]  /*eb50*/  SEL R6, R6, 0xffffffe0, !P1 ;  /* 0xffffffe006067807 */ /* 0x000fe20004800000 */
[----:B------:R-:W-:Y:S01]  /*eb60*/  FMUL.FTZ R45, R9, R45 ;  /* 0x0000002d092d7220 */ /* 0x000fe20000410000 */
[----:B------:R-:W-:Y:S01]  /*eb70*/  LEA R8, R13, R8, 0x1 ;  /* 0x000000080d087211 */ /* 0x000fe200078e08ff */
[C---:B------:R-:W-:Y:S01]  /*eb80*/  FMUL.FTZ R48, R9.reuse, R48 ;  /* 0x0000003009307220 */ /* 0x040fe20000410000 */
[----:B------:R-:W-:Y:S01]  /*eb90*/  FMUL.FTZ R49, R9, R49 ;  /* 0x0000003109317220 */ /* 0x000fe20000410000 */
[----:B------:R-:W-:Y:S01]  /*eba0*/  F2FP.BF16.F32.PACK_AB R128, R129, R128 ;  /* 0x000000808180723e */ /* 0x000fe200000010ff */
[C---:B------:R-:W-:Y:S01]  /*ebb0*/  FMUL.FTZ R52, R9.reuse, R52 ;  /* 0x0000003409347220 */ /* 0x040fe20000410000 */
[----:B------:R-:W-:Y:S01]  /*ebc0*/  LEA R11, R8, UR4, 0x1 ;  /* 0x00000004080b7c11 */ /* 0x000fe2000f8e08ff */
[C---:B------:R-:W-:Y:S01]  /*ebd0*/  FMUL.FTZ R53, R9.reuse, R53 ;  /* 0x0000003509357220 */ /* 0x040fe20000410000 */
[----:B------:R-:W-:Y:S01]  /*ebe0*/  MOV R8, 0x40 ;  /* 0x0000004000087802 */ /* 0x000fe20000000f00 */
[----:B------:R-:W-:Y:S01]  /*ebf0*/  FMUL.FTZ R56, R9, R56 ;  /* 0x0000003809387220 */ /* 0x000fe20000410000 */
[----:B------:R-:W-:Y:S01]  /*ec00*/  IADD3 R13, R11, -0x10, RZ ;  /* 0xfffffff00b0d7810 */ /* 0x000fe20007ffe0ff */
[----:B------:R-:W-:Y:S01]  /*ec10*/  FMUL.FTZ R57, R9, R57 ;  /* 0x0000003909397220 */ /* 0x000fe20000410000 */
[----:B------:R-:W-:Y:S01]  /*ec20*/  @P3 IADD3 R13, R11, 0x10, RZ ;  /* 0x000000100b0d3810 */ /* 0x000fe20007ffe0ff */
[----:B------:R-:W-:Y:S01]  /*ec30*/  FMUL.FTZ R60, R9, R60 ;  /* 0x0000003c093c7220 */ /* 0x000fe20000410000 */
[----:B------:R-:W-:Y:S01]  /*ec40*/  F2FP.BF16.F32.PACK_AB R130, R131, R130 ;  /* 0x000000828382723e */ /* 0x000fe200000010ff */
[C---:B------:R-:W-:Y:S01]  /*ec50*/  FMUL.FTZ R61, R9.reuse, R61 ;  /* 0x0000003d093d7220 */ /* 0x040fe20000410000 */
[----:B------:R-:W-:Y:S01]  /*ec60*/  SEL R8, R8, 0xffffffc0, !P2 ;  /* 0xffffffc008087807 */ /* 0x000fe20005000000 */
[----:B------:R-:W-:Y:S01]  /*ec70*/  FMUL.FTZ R64, R9, R64 ;  /* 0x0000004009407220 */ /* 0x000fe20000410000 */
[----:B------:R-:W-:Y:S01]  /*ec80*/  F2FP.BF16.F32.PACK_AB R124, R125, R124 ;  /* 0x0000007c7d7c723e */ /* 0x000fe200000010ff */
[----:B------:R-:W-:Y:S01]  /*ec90*/  FMUL.FTZ R65, R9, R65 ;  /* 0x0000004109417220 */ /* 0x000fe20000410000 */
[----:B------:R-:W-:Y:S01]  /*eca0*/  F2FP.BF16.F32.PACK_AB R126, R127, R126 ;  /* 0x0000007e7f7e723e */ /* 0x000fe200000010ff */
[----:B------:R-:W-:Y:S01]  /*ecb0*/  FMUL.FTZ R68, R9, R68 ;  /* 0x0000004409447220 */ /* 0x000fe20000410000 */
        /* <DEDUP_REMOVED lines=20> */
[----:B------:R-:W-:Y:S01]  /*ee00*/  F2FP.BF16.F32.PACK_AB R50, R51, R50 ;  /* 0x000000323332723e */ /* 0x000fe200000010ff */
[----:B------:R-:W-:Y:S01]  /*ee10*/  FMUL.FTZ R80, R9, R80 ;  /* 0x0000005009507220 */ /* 0x000fe20000410000 */
[----:B------:R-:W-:Y:S01]  /*ee20*/  IADD3 R21, R8, R13, RZ ;  /* 0x0000000d08157210 */ /* 0x000fe20007ffe0ff */
        /* <DEDUP_REMOVED lines=14> */
[----:B------:R-:W-:Y:S01]  /*ef10*/  @UP0 ULDC.64 UR4, c[0x0][0x298] ;  /* 0x0000a60000040ab9 */ /* 0x000fe20000000a00 */
[----:B------:R-:W-:Y:S01]  /*ef20*/  F2FP.BF16.F32.PACK_AB R62, R63, R62 ;  /* 0x0000003e3f3e723e */ /* 0x000fe200000010ff */
[----:B------:R1:W-:Y:S01]  /*ef30*/  STS [R19+0x400], R46 ;  /* 0x0004002e13007388 */ /* 0x0003e20000000800 */
[----:B------:R-:W-:Y:S01]  /*ef40*/  F2FP.BF16.F32.PACK_AB R64, R65, R64 ;  /* 0x000000404140723e */ /* 0x000fe200000010ff */
[----:B------:R-:W-:Y:S01]  /*ef50*/  @UP0 UIMAD.WIDE.U32 UR10, UR12, UR4, URZ ;  /* 0x000000040c0a02a5 */ /* 0x000fe2000f8e003f */
[----:B------:R-:W-:Y:S01]  /*ef60*/  F2FP.BF16.F32.PACK_AB R66, R67, R66 ;  /* 0x000000424342723e */ /* 0x000fe200000010ff */
        /* <DEDUP_REMOVED lines=21> */
[----:B------:R-:W-:Y:S01]  /*f0c0*/  PLOP3.LUT P1, PT, PT, PT, UP0, 0x80, 0x0 ;  /* 0x000000000000781c */ /* 0x000fe20003f2f008 */
[C---:B------:R-:W-:Y:S01]  /*f0d0*/  FMUL.FTZ R97, R9.reuse, R97 ;  /* 0x0000006109617220 */ /* 0x040fe20000410000 */
[C---:B------:R-:W-:Y:S01]  /*f0e0*/  FMUL.FTZ R100, R9.reuse, R100 ;  /* 0x0000006409647220 */ /* 0x040fe20000410000 */
[----:B------:R1:W-:Y:S01]  /*f0f0*/  STS [R11+0x2000], R60 ;  /* 0x0020003c0b007388 */ /* 0x0003e20000000800 */
[C---:B------:R-:W-:Y:S01]  /*f100*/  FMUL.FTZ R101, R9.reuse, R101 ;  /* 0x0000006509657220 */ /* 0x040fe20000410000 */
        /* <DEDUP_REMOVED lines=12> */
[----:B------:R-:W-:Y:S01]  /*f1d0*/  FMUL.FTZ R9, R9, R113 ;  /* 0x0000007109097220 */ /* 0x000fe20000410000 */
[----:B------:R-:W-:Y:S01]  /*f1e0*/  @UP0 UIMAD UR7, UR12, UR5, UR11 ;  /* 0x000000050c0702a4 */ /* 0x000fe2000f8e020b */
[----:B------:R1:W-:Y:S01]  /*f1f0*/  STS [R15+0x2000], R68 ;  /* 0x002000440f007388 */ /* 0x0003e20000000800 */
[----:B------:R-:W-:-:S02]  /*f200*/  F2FP.BF16.F32.PACK_AB R88, R89, R88 ;  /* 0x000000585958723e */ /* 0x000fc400000010ff */
[----:B------:R-:W-:Y:S01]  /*f210*/  F2FP.BF16.F32.PACK_AB R90, R91, R90 ;  /* 0x0000005a5b5a723e */ /* 0x000fe200000010ff */
[----:B------:R1:W-:Y:S01]  /*f220*/  STS [R15+0x2400], R70 ;  /* 0x002400460f007388 */ /* 0x0003e20000000800 */
[----:B------:R-:W-:Y:S02]  /*f230*/  F2FP.BF16.F32.PACK_AB R92, R93, R92 ;  /* 0x0000005c5d5c723e */ /* 0x000fe400000010ff */
[----:B------:R-:W-:Y:S01]  /*f240*/  F2FP.BF16.F32.PACK_AB R94, R95, R94 ;  /* 0x0000005e5f5e723e */ /* 0x000fe200000010ff */
[----:B------:R1:W-:Y:S01]  /*f250*/  STS [R17+0x2000], R72 ;  /* 0x0020004811007388 */ /* 0x0003e20000000800 */
[----:B------:R-:W-:Y:S02]  /*f260*/  F2FP.BF16.F32.PACK_AB R96, R97, R96 ;  /* 0x000000606160723e */ /* 0x000fe400000010ff */
[----:B------:R-:W-:Y:S01]  /*f270*/  F2FP.BF16.F32.PACK_AB R98, R99, R98 ;  /* 0x000000626362723e */ /* 0x000fe200000010ff */
        /* <DEDUP_REMOVED lines=19> */
[----:B------:R-:W-:Y:S05]  /*f3b0*/  @P1 BRA `(.L_x_363) ;  /* 0x00000000001c1947 */ /* 0x000fea0003800000 */
[----:B------:R-:W2:Y:S01]  /*f3c0*/  S2UR UR7, SR_CTAID.Y ;  /* 0x00000000000779c3 */ /* 0x000ea20000002600 */
[----:B------:R-:W-:Y:S01]  /*f3d0*/  ULDC.64 UR4, c[0x0][0x290] ;  /* 0x0000a40000047ab9 */ /* 0x000fe20000000a00 */
[----:B--2---:R-:W-:Y:S02]  /*f3e0*/  USHF.R.S32.HI UR6, URZ, 0x1f, UR7 ;  /* 0x0000001f3f067899 */ /* 0x004fe40008011407 */
[----:B------:R-:W-:Y:S02]  /*f3f0*/  UIMAD.WIDE.U32 UR10, UR7, UR4, URZ ;  /* 0x00000004070a72a5 */ /* 0x000fe4000f8e003f */
[----:B------:R-:W-:-:S04]  /*f400*/  UIMAD UR6, UR6, UR4, URZ ;  /* 0x00000004060672a4 */ /* 0x000fc8000f8e023f */
[----:B------:R-:W-:-:S04]  /*f410*/  UIMAD UR5, UR7, UR5, UR6 ;  /* 0x00000005070572a4 */ /* 0x000fc8000f8e0206 */
[----:B------:R-:W-:-:S12]  /*f420*/  UIADD3 UR7, UR11, UR5, URZ ;  /* 0x000000050b077290 */ /* 0x000fd8000fffe03f */
.L_x_363:
[----:B------:R-:W2:Y:S01]  /*f430*/  S2R R6, SR_TID.X ;  /* 0x0000000000067919 */ /* 0x000ea20000002100 */
[----:B------:R-:W-:Y:S01]  /*f440*/  ULDC.U8 UR5, c[0x0][0x3d9] ;  /* 0x0000f64000057ab9 */ /* 0x000fe20000000000 */
[----:B------:R-:W3:Y:S01]  /*f450*/  S2UR UR4, SR_CTAID.X ;  /* 0x00000000000479c3 */ /* 0x000ee20000002500 */
[----:B------:R-:W-:Y:S01]  /*f460*/  ISETP.NE.AND P1, PT, RZ, UR5, PT ;  /* 0x00000005ff007c0c */ /* 0x000fe2000bf25270 */
[----:B------:R-:W-:Y:S01]  /*f470*/  STS [R25+0x2000], R88 ;  /* 0x0020005819007388 */ /* 0x000fe20000000800 */
[----:B------:R-:W-:Y:S01]  /*f480*/  ULDC.U8 UR9, c[0x0][0x3d8] ;  /* 0x0000f60000097ab9 */ /* 0x000fe20000000000 */
[----:B------:R-:W4:Y:S01]  /*f490*/  @P5 MUFU.LG2 R4, R4 ;  /* 0x0000000400045308 */ /* 0x000f220000000c00 */
[----:B------:R-:W-:Y:S01]  /*f4a0*/  ISETP.NE.AND P2, PT, RZ, UR9, PT ;  /* 0x00000009ff007c0c */ /* 0x000fe2000bf45270 */
[----:B------:R-:W-:Y:S01]  /*f4b0*/  STS [R25+0x2400], R90 ;  /* 0x0024005a19007388 */ /* 0x000fe20000000800 */
[----:B------:R-:W-:Y:S01]  /*f4c0*/  LOP3.LUT R12, R7, 0xffffffe0, RZ, 0xc0, !PT ;  /* 0xffffffe0070c7812 */ /* 0x000fe200078ec0ff */
[----:B------:R-:W4:Y:S01]  /*f4d0*/  @P5 LDC R27, c[0x0][0x2e8] ;  /* 0x0000ba00ff1b5b82 */ /* 0x000f220000000800 */
[----:B------:R-:W-:Y:S01]  /*f4e0*/  ISETP.EQ.AND P2, PT, RZ, UR5, P2 ;  /* 0x00000005ff007c0c */ /* 0x000fe20009742270 */
[----:B------:R-:W-:Y:S01]  /*f4f0*/  STS [R11+0x4000], R92 ;  /* 0x0040005c0b007388 */ /* 0x000fe20000000800 */
[----:B------:R-:W-:Y:S01]  /*f500*/  LEA.HI R0, R0, R5, RZ, 0x3 ;  /* 0x0000000500007211 */ /* 0x000fe200078f18ff */
[----:B------:R-:W-:-:S02]  /*f510*/  IMAD.IADD R5, R5, 0x1, -R12 ;  /* 0x0000000105057824 */ /* 0x000fc400078e0a0c */
[----:B------:R1:W-:Y:S02]  /*f520*/  STS [R11+0x4400], R94 ;  /* 0x0044005e0b007388 */ /* 0x0003e40000000800 */
[----:B------:R-:W5:Y:S01]  /*f530*/  @P1 LDC.64 R8, c[0x0][0x2c0] ;  /* 0x0000b000ff081b82 */ /* 0x000f620000000a00 */
[----:B------:R-:W4:Y:S01]  /*f540*/  S2R R20, SR_CTAID.Y ;  /* 0x0000000000147919 */ /* 0x000f220000002600 */
[----:B------:R-:W-:Y:S04]  /*f550*/  STS [R13+0x4000], R96 ;  /* 0x004000600d007388 */ /* 0x000fe80000000800 */
[----:B------:R-:W-:Y:S02]  /*f560*/  @!P2 PLOP3.LUT P6, PT, PT, PT, PT, 0x8, 0x0 ;  /* 0x000000000000a81c */ /* 0x000fe40003fce170 */
[----:B------:R-:W4:Y:S01]  /*f570*/  @P1 LDC R22, c[0x0][0x2c0] ;  /* 0x0000b000ff161b82 */ /* 0x000f220000000800 */
[----:B---3--:R-:W-:Y:S01]  /*f580*/  UIMAD UR6, UR4, -0x40, UR14 ;  /* 0xffffffc0040678a4 */ /* 0x008fe2000f8e020e */
[----:B------:R-:W-:Y:S01]  /*f590*/  STS [R13+0x4400], R98 ;  /* 0x004400620d007388 */ /* 0x000fe20000000800 */
[----:B------:R-:W-:-:S02]  /*f5a0*/  @!P2 CS2R R30, SRZ ;  /* 0x00000000001ea805 */ /* 0x000fc4000001ff00 */
[----:B--2---:R-:W-:Y:S01]  /*f5b0*/  SHF.R.S32.HI R7, RZ, 0x1f, R6 ;  /* 0x0000001fff077819 */ /* 0x004fe20000011406 */
[----:B------:R-:W-:Y:S03]  /*f5c0*/  STS [R15+0x4000], R100 ;  /* 0x004000640f007388 */ /* 0x000fe60000000800 */
[CC--:B------:R-:W-:Y:S01]  /*f5d0*/  LEA.HI R29, R7.reuse, R6.reuse, RZ, 0x5 ;  /* 0x00000006071d7211 */ /* 0x0c0fe200078f28ff */
[----:B------:R-:W-:Y:S01]  /*f5e0*/  STS [R15+0x4400], R102 ;  /* 0x004400660f007388 */ /* 0x000fe20000000800 */
[----:B------:R-:W-:Y:S02]  /*f5f0*/  LEA.HI R7, R7, R6, RZ, 0x3 ;  /* 0x0000000607077211 */ /* 0x000fe400078f18ff */
[----:B------:R-:W-:Y:S01]  /*f600*/  LOP3.LUT R29, R29, 0xffffffe0, RZ, 0xc0, !PT ;  /* 0xffffffe01d1d7812 */ /* 0x000fe200078ec0ff */
[----:B-1----:R-:W1:Y:S01]  /*f610*/  S2R R11, SR_CTAID.Z ;  /* 0x00000000000b7919 */ /* 0x002e620000002700 */
[----:B-----5:R-:W-:Y:S01]  /*f620*/  @P1 IMAD R24, R9, R8, RZ ;  /* 0x0000000809181224 */ /* 0x020fe200078e02ff */
[----:B------:R-:W-:Y:S01]  /*f630*/  LOP3.LUT R9, R7, 0xfffffff8, RZ, 0xc0, !PT ;  /* 0xfffffff807097812 */ /* 0x000fe200078ec0ff */
[----:B------:R-:W-:Y:S04]  /*f640*/  STS [R17+0x4000], R104 ;  /* 0x0040006811007388 */ /* 0x000fe80000000800 */
        /* <DEDUP_REMOVED lines=8> */
[----:B------:R3:W-:Y:S01]  /*f6d0*/  STS [R25+0x4400], R114 ;  /* 0x0044007219007388 */ /* 0x0007e20000000800 */
[----:B--2---:R-:W-:Y:S01]  /*f6e0*/  SHF.R.S32.HI R21, RZ, 0x3, R0 ;  /* 0x00000003ff157819 */ /* 0x004fe20000011400 */
[----:B---3--:R-:W-:Y:S01]  /*f6f0*/  @P1 IMAD.MOV.U32 R25, RZ, RZ, 0x1 ;  /* 0x00000001ff191424 */ /* 0x008fe200078e00ff */
[----:B-1--4-:R-:W-:Y:S06]  /*f700*/  @!P2 BRA `(.L_x_364) ;  /* 0x000000000020a947 */ /* 0x012fec0003800000 */
[----:B------:R-:W1:Y:S01]  /*f710*/  S2UR UR5, SR_CTAID.Y ;  /* 0x00000000000579c3 */ /* 0x000e620000002600 */
[----:B------:R-:W-:Y:S01]  /*f720*/  ULDC UR8, c[0x0][0x2c4] ;  /* 0x0000b10000087ab9 */ /* 0x000fe20000000800 */
[----:B------:R-:W-:Y:S01]  /*f730*/  PLOP3.LUT P6, PT, PT, PT, PT, 0x80, 0x0 ;  /* 0x000000000000781c */ /* 0x000fe20003fcf070 */
[----:B-1----:R-:W-:-:S04]  /*f740*/  UIMAD UR5, UR5, UR8, URZ ;  /* 0x00000008050572a4 */ /* 0x002fc8000f8e023f */
[----:B------:R-:W-:-:S04]  /*f750*/  USEL UR12, UR5, UR12, !UP0 ;  /* 0x0000000c050c7287 */ /* 0x000fc8000c000000 */
[----:B------:R-:W-:Y:S02]  /*f760*/  USHF.R.S32.HI UR5, URZ, 0x1f, UR12 ;  /* 0x0000001f3f057899 */ /* 0x000fe4000801140c */
[----:B------:R-:W-:-:S04]  /*f770*/  IMAD.U32 R30, RZ, RZ, UR12 ;  /* 0x0000000cff1e7e24 */ /* 0x000fc8000f8e00ff */
[----:B------:R-:W-:Y:S02]  /*f780*/  MOV R31, UR5 ;  /* 0x00000005001f7c02 */ /* 0x000fe40008000f00 */
.L_x_364:
[----:B------:R-:W-:Y:S05]  /*f790*/  @P1 BRA `(.L_x_365) ;  /* 0x0000000000181947 */ /* 0x000fea0003800000 */
[----:B------:R-:W1:Y:S01]  /*f7a0*/  LDC R24, c[0x0][0x2c4] ;  /* 0x0000b100ff187b82 */ /* 0x000e620000000800 */
[----:B------:R-:W-:Y:S02]  /*f7b0*/  ISETP.NE.AND P1, PT, RZ, UR9, PT ;  /* 0x00000009ff007c0c */ /* 0x000fe4000bf25270 */
[----:B------:R-:W-:-:S05]  /*f7c0*/  MOV R22, 0x1 ;  /* 0x0000000100167802 */ /* 0x000fca0000000f00 */
[----:B------:R-:W2:Y:S08]  /*f7d0*/  LDC R25, c[0x0][0x270] ;  /* 0x00009c00ff197b82 */ /* 0x000eb00000000800 */
[----:B-1----:R-:W2:Y:S02]  /*f7e0*/  @P1 LDC R24, c[0x0][0x2e4] ;  /* 0x0000b900ff181b82 */ /* 0x002ea40000000800 */
[----:B--2---:R-:W-:-:S07]  /*f7f0*/  IMAD R25, R24, R25, RZ ;  /* 0x0000001918197224 */ /* 0x004fce00078e02ff */
.L_x_365:
[----:B------:R-:W-:Y:S01]  /*f800*/  BAR.SYNC.DEFER_BLOCKING 0x0 ;  /* 0x0000000000007b1d */ /* 0x000fe20000010000 */
[----:B------:R-:W-:Y:S01]  /*f810*/  LEA.HI.SX32 R23, R0, 0x10, 0x1d ;  /* 0x0000001000177811 */ /* 0x000fe200078feaff */
[C---:B------:R-:W-:Y:S01]  /*f820*/  IMAD.IADD R8, R6.reuse, 0x1, -R29 ;  /* 0x0000000106087824 */ /* 0x040fe200078e0a1d */
[----:B------:R-:W-:Y:S01]  /*f830*/  ISETP.GE.AND P4, PT, R21, UR6, PT ;  /* 0x0000000615007c0c */ /* 0x000fe2000bf86270 */
[----:B------:R-:W-:Y:S01]  /*f840*/  IMAD.IADD R9, R6, 0x1, -R9 ;  /* 0x0000000106097824 */ /* 0x000fe200078e0a09 */
[----:B------:R-:W-:-:S03]  /*f850*/  ISETP.GE.AND P3, PT, R23, UR6, PT ;  /* 0x0000000617007c0c */ /* 0x000fc6000bf66270 */
[----:B------:R-:W1:Y:S01]  /*f860*/  @P0 LDC R6, c[0x0][0x2e8] ;  /* 0x0000ba00ff060b82 */ /* 0x000e620000000800 */
[----:B------:R-:W-:Y:S01]  /*f870*/  SHF.R.S32.HI R23, RZ, 0x1f, R10 ;  /* 0x0000001fff177819 */ /* 0x000fe2000001140a */
[----:B------:R-:W2:Y:S01]  /*f880*/  @P0 MUFU.LG2 R2, R2 ;  /* 0x0000000200020308 */ /* 0x000ea20000000c00 */
[----:B------:R-:W-:Y:S01]  /*f890*/  LEA.HI.SX32 R21, R0, 0x20, 0x1d ;  /* 0x0000002000157811 */ /* 0x000fe200078feaff */
[----:B------:R-:W-:Y:S01]  /*f8a0*/  IMAD R25, R20, R25, RZ ;  /* 0x0000001914197224 */ /* 0x000fe200078e02ff */
[----:B------:R-:W-:Y:S01]  /*f8b0*/  LEA.HI R23, R23, R10, RZ, 0x2 ;  /* 0x0000000a17177211 */ /* 0x000fe200078f10ff */
[----:B------:R-:W-:Y:S01]  /*f8c0*/  IMAD.MOV.U32 R20, RZ, RZ, 0x7f800000 ;  /* 0x7f800000ff147424 */ /* 0x000fe200078e00ff */
[----:B------:R-:W-:Y:S01]  /*f8d0*/  ISETP.GE.AND P2, PT, R21, UR6, PT ;  /* 0x0000000615007c0c */ /* 0x000fe2000bf46270 */
[----:B------:R-:W-:Y:S01]  /*f8e0*/  @P5 FMUL.FTZ R21, R4, 0.69314718246459960938 ;  /* 0x3f31721804155820 */ /* 0x000fe20000410000 */
[----:B------:R-:W-:Y:S01]  /*f8f0*/  LOP3.LUT R23, R23, 0xffffffc, RZ, 0xc0, !PT ;  /* 0x0ffffffc17177812 */ /* 0x000fe200078ec0ff */
[----:B------:R-:W-:Y:S01]  /*f900*/  IMAD R4, R22, UR4, RZ ;  /* 0x0000000416047c24 */ /* 0x000fe2000f8e02ff */
[----:B------:R-:W-:Y:S01]  /*f910*/  LOP3.LUT P1, RZ, R5, 0x3, RZ, 0xc0, !PT ;  /* 0x0000000305ff7812 */ /* 0x000fe2000782c0ff */
[----:B------:R-:W-:Y:S01]  /*f920*/  @P5 FFMA.FTZ R20, R132, R27, R21 ;  /* 0x0000001b84145223 */ /* 0x000fe20000010015 */
[----:B------:R-:W-:Y:S01]  /*f930*/  SHF.R.S32.HI R5, RZ, 0x1f, R8 ;  /* 0x0000001fff057819 */ /* 0x000fe20000011408 */
[----:B------:R-:W-:Y:S01]  /*f940*/  IMAD.IADD R23, R10, 0x1, -R23 ;  /* 0x000000010a177824 */ /* 0x000fe200078e0a17 */
[----:B------:R-:W-:Y:S01]  /*f950*/  SEL R25, R25, RZ, !P6 ;  /* 0x000000ff19197207 */ /* 0x000fe20007000000 */
[----:B------:R-:W-:Y:S01]  /*f960*/  IMAD.SHL.U32 R10, R4, 0x40, RZ ;  /* 0x00000040040a7824 */ /* 0x000fe200078e00ff */
[----:B------:R-:W-:Y:S01]  /*f970*/  LEA.HI R5, R5, R8, RZ, 0x2 ;  /* 0x0000000805057211 */ /* 0x000fe200078f10ff */
[----:B------:R3:W4:Y:S01]  /*f980*/  LDS.128 R16, [R199+0x1800] ;  /* 0x00180000c7107984 */ /* 0x0007220000000c00 */
[----:B--2---:R-:W-:Y:S01]  /*f990*/  @P0 FMUL.FTZ R2, R2, 0.69314718246459960938 ;  /* 0x3f31721802020820 */ /* 0x004fe20000410000 */
[----:B------:R-:W-:Y:S01]  /*f9a0*/  IMAD R25, R11, R24, R25 ;  /* 0x000000180b197224 */ /* 0x000fe200078e0219 */
[----:B------:R-:W-:Y:S01]  /*f9b0*/  SHF.R.S32.HI R4, RZ, 0x2, R5 ;  /* 0x00000002ff047819 */ /* 0x000fe20000011405 */
[----:B------:R3:W2:Y:S01]  /*f9c0*/  LDS.128 R12, [R199+0x3800] ;  /* 0x00380000c70c7984 */ /* 0x0006a20000000c00 */
[----:B------:R-:W-:Y:S01]  /*f9d0*/  SHF.R.S32.HI R5, RZ, 0x1f, R10 ;  /* 0x0000001fff057819 */ /* 0x000fe2000001140a */
[----:B------:R-:W-:Y:S01]  /*f9e0*/  BSSY B0, `(.L_x_366) ;  /* 0x000001b000007945 */ /* 0x000fe20003800000 */
[--C-:B------:R-:W-:Y:S01]  /*f9f0*/  IADD3 R10, P6, P5, R10, R30, R25.reuse ;  /* 0x0000001e0a0a7210 */ /* 0x100fe20007dde019 */
[----:B------:R-:W-:Y:S01]  /*fa00*/  IMAD.MOV.U32 R8, RZ, RZ, 0x7f800000 ;  /* 0x7f800000ff087424 */ /* 0x000fe200078e00ff */
[----:B------:R-:W-:Y:S01]  /*fa10*/  SHF.R.S32.HI R30, RZ, 0x1f, R25 ;  /* 0x0000001fff1e7819 */ /* 0x000fe20000011419 */
[----:B-1----:R-:W-:Y:S01]  /*fa20*/  @P0 FFMA.FTZ R8, R3, R6, R2 ;  /* 0x0000000603080223 */ /* 0x002fe20000010002 */
[----:B------:R-:W-:-:S02]  /*fa30*/  IMAD R23, R23, 0x10, R4 ;  /* 0x0000001017177824 */ /* 0x000fc400078e0204 */
[----:B------:R-:W-:Y:S01]  /*fa40*/  IMAD.SHL.U32 R6, R9, 0x8, RZ ;  /* 0x0000000809067824 */ /* 0x000fe200078e00ff */
[----:B------:R-:W-:Y:S01]  /*fa50*/  IADD3.X R30, R5, R31, R30, P6, P5 ;  /* 0x0000001f051e7210 */ /* 0x000fe200037ea41e */
[----:B---3--:R-:W-:Y:S06]  /*fa60*/  @P1 BRA `(.L_x_367) ;  /* 0x0000000000481947 */ /* 0x008fec0003800000 */
[----:B------:R-:W-:Y:S01]  /*fa70*/  UIMAD UR5, UR4, -0x40, UR14 ;  /* 0xffffffc0040578a4 */ /* 0x000fe2000f8e020e */
[----:B------:R-:W-:-:S05]  /*fa80*/  VIADD R9, R23, 0x8 ;  /* 0x0000000817097836 */ /* 0x000fca0000000000 */
[----:B------:R-:W-:Y:S02]  /*fa90*/  ISETP.GE.AND P6, PT, R23, UR5, PT ;  /* 0x0000000517007c0c */ /* 0x000fe4000bfc6270 */
[----:B------:R-:W-:-:S11]  /*faa0*/  ISETP.GE.AND P5, PT, R9, UR5, PT ;  /* 0x0000000509007c0c */ /* 0x000fd6000bfa6270 */
[----:B------:R-:W1:Y:S01]  /*fab0*/  @!P6 LDC.64 R4, c[0x0][0x2b0] ;  /* 0x0000ac00ff04eb82 */ /* 0x000e620000000a00 */
[-C--:B------:R-:W-:Y:S02]  /*fac0*/  @!P6 IMAD R23, R23, R22.reuse, RZ ;  /* 0x000000161717e224 */ /* 0x080fe400078e02ff */
[----:B------:R-:W-:-:S03]  /*fad0*/  @!P5 IMAD R21, R9, R22, RZ ;  /* 0x000000160915d224 */ /* 0x000fc600078e02ff */
[-C--:B------:R-:W-:Y:S02]  /*fae0*/  @!P6 IADD3 R9, P1, R23, R10.reuse, RZ ;  /* 0x0000000a1709e210 */ /* 0x080fe40007f3e0ff */
[----:B------:R-:W3:Y:S01]  /*faf0*/  @!P5 LDC.64 R2, c[0x0][0x2b0] ;  /* 0x0000ac00ff02db82 */ /* 0x000ee20000000a00 */
[----:B------:R-:W-:Y:S02]  /*fb00*/  @!P5 IADD3 R10, P0, R21, R10, RZ ;  /* 0x0000000a150ad210 */ /* 0x000fe40007f1e0ff */
        /* <DEDUP_REMOVED lines=8> */
.L_x_367:
[----:B------:R-:W-:Y:S05]  /*fb90*/  BSYNC B0 ;  /* 0x0000000000007941 */ /* 0x000fea0003800000 */
.L_x_366:
[----:B-1----:R-:W-:Y:S01]  /*fba0*/  SHF.R.S32.HI R2, RZ, 0x1f, R6 ;  /* 0x0000001fff027819 */ /* 0x002fe20000011406 */
[----:B------:R-:W-:Y:S01]  /*fbb0*/  ULDC.64 UR4, c[0x0][0x2a0] ;  /* 0x0000a80000047ab9 */ /* 0x000fe20000000a00 */
[----:B------:R-:W-:Y:S01]  /*fbc0*/  IADD3 R28, P0, R6, UR10, RZ ;  /* 0x0000000a061c7c10 */ /* 0x000fe2000ff1e0ff */
[----:B------:R1:W3:Y:S01]  /*fbd0*/  LDS.128 R24, [R199] ;  /* 0x00000000c7187984 */ /* 0x0002e20000000c00 */
[----:B------:R-:W-:Y:S01]  /*fbe0*/  SHF.R.S32.HI R3, RZ, 0x1f, R11 ;  /* 0x0000001fff037819 */ /* 0x000fe2000001140b */
[----:B------:R-:W-:Y:S01]  /*fbf0*/  BSSY B0, `(.L_x_368) ;  /* 0x000001f000007945 */ /* 0x000fe20003800000 */
[----:B------:R-:W-:Y:S01]  /*fc00*/  LEA.HI.SX32 R0, R0, 0x30, 0x1d ;  /* 0x0000003000007811 */ /* 0x000fe200078feaff */
[----:B------:R1:W1:Y:S01]  /*fc10*/  LDS.128 R20, [R199+0x2000] ;  /* 0x00200000c7147984 */ /* 0x0002620000000c00 */
[----:B------:R-:W-:Y:S01]  /*fc20*/  IADD3.X R29, R2, UR7, RZ, P0, !PT ;  /* 0x00000007021d7c10 */ /* 0x000fe200087fe4ff */
[----:B------:R-:W-:Y:S01]  /*fc30*/  IMAD.U32 R2, RZ, RZ, UR13 ;  /* 0x0000000dff027e24 */ /* 0x000fe2000f8e00ff */
[----:B------:R-:W-:Y:S01]  /*fc40*/  ISETP.GE.AND P0, PT, R0, UR6, PT ;  /* 0x0000000600007c0c */ /* 0x000fe2000bf06270 */
[----:B------:R-:W-:Y:S01]  /*fc50*/  IMAD R0, R3, UR4, RZ ;  /* 0x0000000403007c24 */ /* 0x000fe2000f8e02ff */
[----:B------:R-:W-:Y:S01]  /*fc60*/  SHF.R.S32.HI R4, RZ, 0x3, R7 ;  /* 0x00000003ff047819 */ /* 0x000fe20000011407 */
[----:B------:R-:W-:-:S03]  /*fc70*/  IMAD.WIDE.U32 R28, R11, UR4, R28 ;  /* 0x000000040b1c7c25 */ /* 0x000fc6000f8e001c */
[----:B------:R-:W-:Y:S01]  /*fc80*/  SHF.R.S32.HI R5, RZ, 0x1f, R4 ;  /* 0x0000001fff057819 */ /* 0x000fe20000011404 */
[----:B------:R-:W-:Y:S02]  /*fc90*/  IMAD R31, R11, UR5, R0 ;  /* 0x000000050b1f7c24 */ /* 0x000fe4000f8e0200 */
[----:B------:R1:W1:Y:S01]  /*fca0*/  LDS.128 R8, [R199+0x4000] ;  /* 0x00400000c7087984 */ /* 0x0002620000000c00 */
[----:B------:R-:W-:-:S04]  /*fcb0*/  IMAD.WIDE R2, R2, 0x40, R4 ;  /* 0x0000004002027825 */ /* 0x000fc800078e0204 */
[----:B------:R-:W-:Y:S01]  /*fcc0*/  IMAD.IADD R31, R29, 0x1, R31 ;  /* 0x000000011d1f7824 */ /* 0x000fe200078e021f */
[----:B------:R-:W-:Y:S06]  /*fcd0*/  @P4 BRA `(.L_x_369) ;  /* 0x0000000000404947 */ /* 0x000fec0003800000 */
        /* <DEDUP_REMOVED lines=14> */
[----:B-1----:R3:W-:Y:S04]  /*fdc0*/  @!P5 STG.E.128 desc[UR20][R4.64+0x80], R20 ;  /* 0x000080140400d986 */ /* 0x0027e8000c101d14 */
[----:B------:R3:W-:Y:S02]  /*fdd0*/  @!P4 STG.E.128 desc[UR20][R4.64+0x100], R8 ;  /* 0x000100080400c986 */ /* 0x0007e4000c101d14 */
.L_x_369:
[----:B------:R-:W-:Y:S05]  /*fde0*/  BSYNC B0 ;  /* 0x0000000000007941 */ /* 0x000fea0003800000 */
.L_x_368:
[----:B---3--:R3:W2:Y:S01]  /*fdf0*/  LDS.128 R24, [R199+0x800] ;  /* 0x00080000c7187984 */ /* 0x0086a20000000c00 */
[----:B------:R-:W-:Y:S03]  /*fe00*/  BSSY B0, `(.L_x_370) ;  /* 0x0000017000007945 */ /* 0x000fe60003800000 */
[----:B-1----:R3:W1:Y:S04]  /*fe10*/  LDS.128 R20, [R199+0x2800] ;  /* 0x00280000c7147984 */ /* 0x0026680000000c00 */
[----:B------:R3:W1:Y:S01]  /*fe20*/  LDS.128 R8, [R199+0x4800] ;  /* 0x00480000c7087984 */ /* 0x0006620000000c00 */
        /* <DEDUP_REMOVED lines=17> */
[----:B--2---:R2:W-:Y:S04]  /*ff40*/  @!P4 STG.E.128 desc[UR20][R4.64], R24 ;  /* 0x000000180400c986 */ /* 0x0045e8000c101d14 */
[----:B-1----:R2:W-:Y:S04]  /*ff50*/  @!P3 STG.E.128 desc[UR20][R4.64+0x80], R20 ;  /* 0x000080140400b986 */ /* 0x0025e8000c101d14 */
[----:B------:R2:W-:Y:S02]  /*ff60*/  @!P1 STG.E.128 desc[UR20][R4.64+0x100], R8 ;  /* 0x0001000804009986 */ /* 0x0005e4000c101d14 */
.L_x_371:
[----:B------:R-:W-:Y:S05]  /*ff70*/  BSYNC B0 ;  /* 0x0000000000007941 */ /* 0x000fea0003800000 */
.L_x_370:
[----:B--2---:R2:W2:Y:S01]  /*ff80*/  LDS.128 R24, [R199+0x1000] ;  /* 0x00100000c7187984 */ /* 0x0044a20000000c00 */
        /* <DEDUP_REMOVED lines=23> */
.L_x_373:
[----:B------:R-:W-:Y:S05]  /*10100*/  BSYNC B0 ;  /* 0x0000000000007941 */ /* 0x000fea0003800000 */
.L_x_372:
        /* <DEDUP_REMOVED lines=18> */
[----:B----4-:R4:W-:Y:S04]  /*10230*/  @!P2 STG.E.128 desc[UR20][R2.64], R16 ;  /* 0x000000100200a986 */ /* 0x0109e8000c101d14 */
[----:B------:R4:W-:Y:S01]  /*10240*/  @!P1 STG.E.128 desc[UR20][R2.64+0x80], R12 ;  /* 0x0000800c02009986 */ /* 0x0009e2000c101d14 */
[----:B------:R-:W-:Y:S05]  /*10250*/  @P0 EXIT ;  /* 0x000000000000094d */ /* 0x000fea0003800000 */
[----:B--2---:R-:W-:Y:S01]  /*10260*/  STG.E.128 desc[UR20][R2.64+0x100], R8 ;  /* 0x0001000802007986 */ /* 0x004fe2000c101d14 */
[----:B------:R-:W-:Y:S05]  /*10270*/  EXIT ;  /* 0x000000000000794d */ /* 0x000fea0003800000 */
.L_x_324:
[----:B------:R-:W-:Y:S01]  /*10280*/  UISETP.NE.AND UP3, UPT, UR12, -0x1, UPT ;  /* 0xffffffff0c00788c */ /* 0x000fe2000bf65270 */
[----:B------:R-:W-:Y:S01]  /*10290*/  LEA.HI R7, R7, R6, RZ, 0x3 ;  /* 0x0000000607077211 */ /* 0x000fe200078f18ff */
[----:B------:R-:W-:Y:S01]  /*102a0*/  ULDC.U8 UR15, c[0x0][0x3d9] ;  /* 0x0000f640000f7ab9 */ /* 0x000fe20000000000 */
[----:B------:R-:W-:Y:S01]  /*102b0*/  UIADD3 UR14, -UR19, UR14, URZ ;  /* 0x0000000e130e7290 */ /* 0x000fe2000fffe13f */
[----:B------:R-:W-:Y:S01]  /*102c0*/  IMAD.U32 R15, RZ, RZ, UR13 ;  /* 0x0000000dff0f7e24 */ /* 0x000fe2000f8e00ff */
[----:B------:R-:W-:Y:S01]  /*102d0*/  UISETP.NE.AND UP2, UPT, UR15, URZ, UPT ;  /* 0x0000003f0f00728c */ /* 0x000fe2000bf45270 */
[----:B------:R-:W-:Y:S01]  /*102e0*/  LOP3.LUT R3, R7, 0xfffffff8, RZ, 0xc0, !PT ;  /* 0xfffffff807037812 */ /* 0x000fe200078ec0ff */
[----:B------:R-:W-:Y:S01]  /*102f0*/  BSSY B0, `(.L_x_374) ;  /* 0x000004f000007945 */ /* 0x000fe20003800000 */
[----:B------:R-:W-:-:S03]  /*10300*/  SHF.R.S32.HI R16, RZ, 0x3, R7 ;  /* 0x00000003ff107819 */ /* 0x000fc60000011407 */
[----:B------:R-:W-:Y:S01]  /*10310*/  @!UP3 USHF.R.S32.HI UR4, URZ, 0x1f, UR11 ;  /* 0x0000001f3f04b899 */ /* 0x000fe2000801140b */
[----:B------:R-:W-:Y:S01]  /*10320*/  IMAD.IADD R6, R6, 0x1, -R3 ;  /* 0x0000000106067824 */ /* 0x000fe200078e0a03 */
[----:B------:R-:W-:Y:S01]  /*10330*/  @UP3 ULDC.64 UR8, c[0x0][0x298] ;  /* 0x0000a60000083ab9 */ /* 0x000fe20000000a00 */
[----:B------:R-:W-:Y:S01]  /*10340*/  @!UP3 ULDC.64 UR6, c[0x0][0x290] ;  /* 0x0000a4000006bab9 */ /* 0x000fe20000000a00 */
[----:B------:R-:W-:Y:S01]  /*10350*/  @UP3 UIMAD.WIDE.U32 UR16, UR12, UR8, URZ ;  /* 0x000000080c1032a5 */ /* 0x000fe2000f8e003f */
[--C-:B------:R-:W-:Y:S01]  /*10360*/  SHF.R.S32.HI R17, RZ, 0x1f, R16.reuse ;  /* 0x0000001fff117819 */ /* 0x100fe20000011410 */
[----:B------:R-:W-:Y:S01]  /*10370*/  @!UP3 UIMAD UR8, UR4, UR6, URZ ;  /* 0x000000060408b2a4 */ /* 0x000fe2000f8e023f */
[C---:B------:R-:W-:Y:S01]  /*10380*/  ISETP.NE.AND P3, PT, R6.reuse, RZ, PT ;  /* 0x000000ff0600720c */ /* 0x040fe20003f65270 */
[----:B------:R-:W-:Y:S01]  /*10390*/  @!UP3 UIMAD.WIDE.U32 UR22, UR11, UR6, URZ ;  /* 0x000000060b16b2a5 */ /* 0x000fe2000f8e003f */
[----:B------:R-:W-:Y:S01]  /*103a0*/  IMAD.SHL.U32 R6, R6, 0x8, RZ ;  /* 0x0000000806067824 */ /* 0x000fe200078e00ff */
[----:B------:R-:W-:Y:S01]  /*103b0*/  @!UP3 UIMAD UR8, UR11, UR7, UR8 ;  /* 0x000000070b08b2a4 */ /* 0x000fe2000f8e0208 */
[----:B------:R-:W-:Y:S01]  /*103c0*/  IMAD.WIDE R14, R15, 0x40, R16 ;  /* 0x000000400f0e7825 */ /* 0x000fe200078e0210 */
[----:B------:R-:W-:Y:S01]  /*103d0*/  @UP2 ULDC.64 UR4, c[0x0][0x2c0] ;  /* 0x0000b00000042ab9 */ /* 0x000fe20000000a00 */
[----:B------:R-:W-:Y:S01]  /*103e0*/  ULDC.U8 UR7, c[0x0][0x3d8] ;  /* 0x0000f60000077ab9 */ /* 0x000fe20000000000 */
[----:B------:R-:W-:Y:S01]  /*103f0*/  USHF.R.S32.HI UR6, URZ, 0x1f, UR25 ;  /* 0x0000001f3f067899 */ /* 0x000fe20008011419 */
[----:B------:R-:W-:Y:S01]  /*10400*/  VIADD R0, R16, 0x30 ;  /* 0x0000003010007836 */ /* 0x000fe20000000000 */
[----:B------:R-:W-:Y:S01]  /*10410*/  UISETP.NE.AND UP0, UPT, UR7, URZ, !UP2 ;  /* 0x0000003f0700728c */ /* 0x000fe2000d705270 */
[C---:B------:R-:W-:Y:S01]  /*10420*/  VIADD R5, R6.reuse, 0x40 ;  /* 0x0000004006057836 */ /* 0x040fe20000000000 */
[----:B------:R-:W-:Y:S01]  /*10430*/  UISETP.NE.AND UP1, UPT, UR7, URZ, UPT ;  /* 0x0000003f0700728c */ /* 0x000fe2000bf25270 */
[----:B------:R-:W-:Y:S01]  /*10440*/  IADD3 R4, R6, 0x80, RZ ;  /* 0x0000008006047810 */ /* 0x000fe20007ffe0ff */
[----:B------:R-:W-:-:S02]  /*10450*/  @UP2 UIMAD UR18, UR5, UR4, URZ ;  /* 0x00000004051222a4 */ /* 0x000fc4000f8e023f */
[----:B------:R-:W-:Y:S01]  /*10460*/  UISETP.EQ.AND UP1, UPT, UR15, URZ, UP1 ;  /* 0x0000003f0f00728c */ /* 0x000fe20008f22270 */
[----:B------:R-:W-:Y:S01]  /*10470*/  @!UP2 ULDC UR7, c[0x0][0x2c4] ;  /* 0x0000b1000007aab9 */ /* 0x000fe20000000800 */
[----:B------:R-:W-:Y:S01]  /*10480*/  ULDC.64 UR4, c[0x0][0x2a0] ;  /* 0x0000a80000047ab9 */ /* 0x000fe20000000a00 */
[----:B------:R-:W-:Y:S01]  /*10490*/  @UP3 UIMAD UR9, UR12, UR9, UR17 ;  /* 0x000000090c0932a4 */ /* 0x000fe2000f8e0211 */
[----:B------:R-:W-:Y:S01]  /*104a0*/  IMAD.U32 R10, RZ, RZ, UR4 ;  /* 0x00000004ff0a7e24 */ /* 0x000fe2000f8e00ff */
[----:B------:R-:W-:Y:S01]  /*104b0*/  @UP0 ULDC UR7, c[0x0][0x2e4] ;  /* 0x0000b90000070ab9 */ /* 0x000fe20000000800 */
[----:B------:R-:W-:Y:S02]  /*104c0*/  UISETP.NE.OR UP0, UPT, UR12, -0x1, !UP1 ;  /* 0xffffffff0c00788c */ /* 0x000fe4000cf05670 */
[----:B------:R-:W-:Y:S02]  /*104d0*/  UIMAD UR6, UR6, UR4, URZ ;  /* 0x00000004060672a4 */ /* 0x000fe4000f8e023f */
[----:B------:R-:W-:Y:S01]  /*104e0*/  @!UP3 UIADD3 UR9, UR23, UR8, URZ ;  /* 0x000000081709b290 */ /* 0x000fe2000fffe03f */
[----:B------:R-:W-:Y:S01]  /*104f0*/  @UP2 UMOV UR4, 0x1 ;  /* 0x0000000100042882 */ /* 0x000fe20000000000 */
[----:B------:R-:W-:Y:S01]  /*10500*/  @!UP2 UIMAD UR4, UR7, UR10, URZ ;  /* 0x0000000a0704a2a4 */ /* 0x000fe2000f8e023f */
[----:B------:R-:W-:Y:S01]  /*10510*/  @!UP3 UMOV UR16, UR22 ;  /* 0x000000160010bc82 */ /* 0x000fe20008000000 */
[----:B------:R-:W-:Y:S01]  /*10520*/  @UP1 ULDC UR8, c[0x0][0x2c4] ;  /* 0x0000b10000081ab9 */ /* 0x000fe20000000800 */
[----:B------:R-:W-:Y:S01]  /*10530*/  IADD3 R2, P0, R6, UR16, RZ ;  /* 0x0000001006027c10 */ /* 0x000fe2000ff1e0ff */
[----:B------:R-:W-:-:S02]  /*10540*/  UIMAD UR4, UR11, UR4, URZ ;  /* 0x000000040b0472a4 */ /* 0x000fc4000f8e023f */
[----:B------:R-:W-:Y:S01]  /*10550*/  UIMAD UR5, UR25, UR5, UR6 ;  /* 0x00000005190572a4 */ /* 0x000fe2000f8e0206 */
[----:B------:R-:W-:Y:S01]  /*10560*/  LEA.HI.X.SX32 R3, R6, UR9, 0x1, P0 ;  /* 0x0000000906037c11 */ /* 0x000fe200080f0eff */
[----:B------:R-:W-:Y:S01]  /*10570*/  @!UP0 UIMAD UR12, UR11, UR8, URZ ;  /* 0x000000080b0c82a4 */ /* 0x000fe2000f8e023f */
[----:B------:R-:W-:Y:S01]  /*10580*/  ISETP.GE.AND P0, PT, R16, UR14, PT ;  /* 0x0000000e10007c0c */ /* 0x000fe2000bf06270 */
[----:B------:R-:W-:Y:S01]  /*10590*/  @UP2 ULDC UR6, c[0x0][0x2c0] ;  /* 0x0000b00000062ab9 */ /* 0x000fe20000000800 */
[----:B------:R-:W-:Y:S01]  /*105a0*/  USEL UR4, UR4, URZ, !UP1 ;  /* 0x0000003f04047287 */ /* 0x000fe2000c800000 */
[----:B------:R-:W-:Y:S01]  /*105b0*/  IMAD.WIDE.U32 R10, R10, UR25, R2 ;  /* 0x000000190a0a7c25 */ /* 0x000fe2000f8e0002 */
[----:B------:R-:W-:Y:S01]  /*105c0*/  @!UP2 UMOV UR6, 0x1 ;  /* 0x000000010006a882 */ /* 0x000fe20000000000 */
[----:B------:R-:W-:Y:S01]  /*105d0*/  @!UP2 UMOV UR18, UR7 ;  /* 0x000000070012ac82 */ /* 0x000fe20008000000 */
[----:B------:R-:W-:Y:S01]  /*105e0*/  UIMAD UR7, UR19, UR6, URZ ;  /* 0x00000006130772a4 */ /* 0x000fe2000f8e023f */
[C---:B------:R-:W-:Y:S01]  /*105f0*/  VIADD R3, R16.reuse, 0x10 ;  /* 0x0000001010037836 */ /* 0x040fe20000000000 */
[----:B------:R-:W-:Y:S01]  /*10600*/  UIMAD UR18, UR25, UR18, UR4 ;  /* 0x00000012191272a4 */ /* 0x000fe2000f8e0204 */
[----:B------:R-:W-:Y:S01]  /*10610*/  IADD3 R2, R16, 0x20, RZ ;  /* 0x0000002010027810 */ /* 0x000fe20007ffe0ff */
[----:B------:R-:W-:Y:S01]  /*10620*/  @!UP1 UMOV UR26, URZ ;  /* 0x0000003f001a9c82 */ /* 0x000fe20008000000 */
[----:B------:R-:W-:Y:S01]  /*10630*/  @!UP1 UMOV UR27, URZ ;  /* 0x0000003f001b9c82 */ /* 0x000fe20008000000 */
[----:B------:R-:W-:Y:S01]  /*10640*/  @UP1 UMOV UR26, UR12 ;  /* 0x0000000c001a1c82 */ /* 0x000fe20008000000 */
[----:B------:R-:W-:Y:S01]  /*10650*/  @UP1 USHF.R.S32.HI UR27, URZ, 0x1f, UR12 ;  /* 0x0000001f3f1b1899 */ /* 0x000fe2000801140c */
[----:B------:R-:W-:Y:S01]  /*10660*/  VIADD R13, R11, UR5 ;  /* 0x000000050b0d7c36 */ /* 0x000fe20008000000 */
[----:B------:R-:W-:Y:S01]  /*10670*/  USHF.R.S32.HI UR4, URZ, 0x1f, UR7 ;  /* 0x0000001f3f047899 */ /* 0x000fe20008011407 */
[----:B------:R-:W-:Y:S01]  /*10680*/  ISETP.GE.AND P2, PT, R3, UR14, PT ;  /* 0x0000000e03007c0c */ /* 0x000fe2000bf46270 */
[----:B------:R-:W-:Y:S01]  /*10690*/  USHF.R.S32.HI UR8, URZ, 0x1f, UR18 ;  /* 0x0000001f3f087899 */ /* 0x000fe20008011412 */
[----:B------:R-:W-:Y:S01]  /*106a0*/  ISETP.GE.AND P1, PT, R2, UR14, PT ;  /* 0x0000000e02007c0c */ /* 0x000fe2000bf26270 */
[----:B------:R-:W-:-:S04]  /*106b0*/  UIADD3 UR7, UP1, UP0, UR7, UR26, UR18 ;  /* 0x0000001a07077290 */ /* 0x000fc8000f83e012 */
        /* <DEDUP_REMOVED lines=18> */
.L_x_375:
[----:B------:R-:W-:Y:S05]  /*107e0*/  BSYNC B0 ;  /* 0x0000000000007941 */ /* 0x000fea0003800000 */
.L_x_374:
        /* <DEDUP_REMOVED lines=22> */
.L_x_377:
[----:B------:R-:W-:Y:S05]  /*10950*/  BSYNC B0 ;  /* 0x0000000000007941 */ /* 0x000fea0003800000 */
.L_x_376:
        /* <DEDUP_REMOVED lines=22> */
.L_x_379:
[----:B------:R-:W-:Y:S05]  /*10ac0*/  BSYNC B0 ;  /* 0x0000000000007941 */ /* 0x000fea0003800000 */
.L_x_378:
        /* <DEDUP_REMOVED lines=23> */
.L_x_381:
[----:B------:R-:W-:Y:S05]  /*10c40*/  BSYNC B0 ;  /* 0x0000000000007941 */ /* 0x000fea0003800000 */
.L_x_380:
        /* <DEDUP_REMOVED lines=10> */
.L_x_383:
[----:B------:R-:W-:Y:S05]  /*10cf0*/  BSYNC B0 ;  /* 0x0000000000007941 */ /* 0x000fea0003800000 */
.L_x_382:
        /* <DEDUP_REMOVED lines=10> */
.L_x_385:
[----:B------:R-:W-:Y:S05]  /*10da0*/  BSYNC B0 ;  /* 0x0000000000007941 */ /* 0x000fea0003800000 */
.L_x_384:
        /* <DEDUP_REMOVED lines=10> */
.L_x_387:
[----:B------:R-:W-:Y:S05]  /*10e50*/  BSYNC B0 ;  /* 0x0000000000007941 */ /* 0x000fea0003800000 */
.L_x_386:
        /* <DEDUP_REMOVED lines=10> */
.L_x_388:
        /* <DEDUP_REMOVED lines=16> */
.L_x_805:


//--------------------- .text._ZN5flash16flash_fwd_kernelI23Flash_fwd_kernel_traitsILi192ELi64ELi64ELi4ELb0ELb0EN7cutlass10bfloat16_tE19Flash_kernel_traitsILi192ELi64ELi64ELi4ES3_EELb1ELb1ELb0ELb0ELb0ELb1ELb0ELb0EEEvNS_16Flash_fwd_paramsE --------------------------
	.section	.text._ZN5flash16flash_fwd_kernelI23Flash_fwd_kernel_traitsILi192ELi64ELi64ELi4ELb0ELb0EN7cutlass10bfloat16_tE19Flash_kernel_traitsILi192ELi64ELi64ELi4ES3_EELb1ELb1ELb0ELb0ELb0ELb1ELb0ELb0EEEvNS_16Flash_fwd_paramsE,"ax",@progbits
	.align	128
        .global         _ZN5flash16flash_fwd_kernelI23Flash_fwd_kernel_traitsILi192ELi64ELi64ELi4ELb0ELb0EN7cutlass10bfloat16_tE19Flash_kernel_traitsILi192ELi64ELi64ELi4ES3_EELb1ELb1ELb0ELb0ELb0ELb1ELb0ELb0EEEvNS_16Flash_fwd_paramsE
        .type           _ZN5flash16flash_fwd_kernelI23Flash_fwd_kernel_traitsILi192ELi64ELi64ELi4ELb0ELb0EN7cutlass10bfloat16_tE19Flash_kernel_traitsILi192ELi64ELi64ELi4ES3_EELb1ELb1ELb0ELb0ELb0ELb1ELb0ELb0EEEvNS_16Flash_fwd_paramsE,@function
        .size           _ZN5flash16flash_fwd_kernelI23Flash_fwd_kernel_traitsILi192ELi64ELi64ELi4ELb0ELb0EN7cutlass10bfloat16_tE19Flash_kernel_traitsILi192ELi64ELi64ELi4ES3_EELb1ELb1ELb0ELb0ELb0ELb1ELb0ELb0EEEvNS_16Flash_fwd_paramsE,(.L_x_806 - _ZN5flash16flash_fwd_kernelI23Flash_fwd_kernel_traitsILi192ELi64ELi64ELi4ELb0ELb0EN7cutlass10bfloat16_tE19Flash_kernel_traitsILi192ELi64ELi64ELi4ES3_EELb1ELb1ELb0ELb0ELb0ELb1ELb0ELb0EEEvNS_16Flash_fwd_paramsE)
        .other          _ZN5flash16flash_fwd_kernelI23Flash_fwd_kernel_traitsILi192ELi64ELi64ELi4ELb0ELb0EN7cutlass10bfloat16_tE19Flash_kernel_traitsILi192ELi64ELi64ELi4ES3_EELb1ELb1ELb0ELb0ELb0ELb1ELb0ELb0EEEvNS_16Flash_fwd_paramsE,@"STO_CUDA_ENTRY STV_DEFAULT"
_ZN5flash16flash_fwd_kernelI23Flash_fwd_kernel_traitsILi192ELi64ELi64ELi4ELb0ELb0EN7cutlass10bfloat16_tE19Flash_kernel_traitsILi192ELi64ELi64ELi4ES3_EELb1ELb1ELb0ELb0ELb0ELb1ELb0ELb0EEEvNS_16Flash_fwd_paramsE:
.text._ZN5flash16flash_fwd_kernelI23Flash_fwd_kernel_traitsILi192ELi64ELi64ELi4ELb0ELb0EN7cutlass10bfloat16_tE19Flash_kernel_traitsILi192ELi64ELi64ELi4ES3_EELb1ELb1ELb0ELb0ELb0ELb1ELb0ELb0EEEvNS_16Flash_fwd_paramsE:
[----:B------:R-:W-:Y:S08]  /*0000*/  LDC R1, c[0x0][0x28] ;  /* 0x00000a00ff017b82 */ /* 0x000ff00000000800 */
[----:B------:R-:W1:Y:S01]  /*0010*/  LDC R2, c[0x0][0x3a8] ;  /* 0x0000ea00ff027b82 */ /* 0x000e620000000800 */
[----:B------:R-:W-:Y:S01]  /*0020*/  ULDC.U8 UR4, c[0x0][0x3b4] ;  /* 0x0000ed0000047ab9 */ /* 0x000fe20000000000 */
[----:B------:R-:W-:Y:S01]  /*0030*/  ULDC.64 UR30, c[0x0][0x3a0] ;  /* 0x0000e800001e7ab9 */ /* 0x000fe20000000a00 */
[----:B------:R-:W-:Y:S01]  /*0040*/  ISETP.NE.AND P2, PT, RZ, UR4, PT ;  /* 0x00000004ff007c0c */ /* 0x000fe2000bf45270 */
[----:B------:R-:W-:Y:S01]  /*0050*/  IMAD.U32 R6, RZ, RZ, UR30 ;  /* 0x0000001eff067e24 */ /* 0x000fe2000f8e00ff */
[----:B------:R-:W-:Y:S01]  /*0060*/  ULDC.64 UR28, c[0x0][0x208] ;  /* 0x00008200001c7ab9 */ /* 0x000fe20000000a00 */
[----:B------:R-:W-:-:S02]  /*0070*/  IMAD.U32 R7, RZ, RZ, UR31 ;  /* 0x0000001fff077e24 */ /* 0x000fc4000f8e00ff */
[----:B------:R-:W1:Y:S01]  /*0080*/  LDC R3, c[0x0][0x3ac] ;  /* 0x0000eb00ff037b82 */ /* 0x000e620000000800 */
[----:B------:R-:W2:Y:S01]  /*0090*/  S2R R84, SR_TID.X ;  /* 0x0000000000547919 */ /* 0x000ea20000002100 */
[----:B------:R-:W-:Y:S01]  /*00a0*/  ULDC.64 UR6, c[0x0][0x2f0] ;  /* 0x0000bc0000067ab9 */ /* 0x000fe20000000a00 */
[----:B------:R-:W-:-:S05]  /*00b0*/  ULDC.64 UR10, c[0x0][0x2f0] ;  /* 0x0000bc00000a7ab9 */ /* 0x000fca0000000a00 */
[----:B------:R-:W3:Y:S01]  /*00c0*/  @P2 LDG.E.64 R6, desc[UR28][R6.64] ;  /* 0x0000001c06062981 */ /* 0x000ee2000c1e1b00 */
[----:B------:R-:W-:Y:S08]  /*00d0*/  S2UR UR23, SR_CTAID.X ;  /* 0x00000000001779c3 */ /* 0x000ff00000002500 */
[----:B------:R-:W4:Y:S01]  /*00e0*/  S2UR UR16, SR_CTAID.Y ;  /* 0x00000000001079c3 */ /* 0x000f220000002600 */
[----:B-1----:R-:W5:Y:S07]  /*00f0*/  @P2 LDG.E.64 R4, desc[UR28][R2.64] ;  /* 0x0000001c02042981 */ /* 0x002f6e000c1e1b00 */
[----:B------:R-:W1:Y:S01]  /*0100*/  S2UR UR8, SR_CTAID.Z ;  /* 0x00000000000879c3 */ /* 0x000e620000002700 */
[----:B------:R-:W-:-:S03]  /*0110*/  UISETP.NE.U32.AND UP2, UPT, UR6, URZ, UPT ;  /* 0x0000003f0600728c */ /* 0x000fc6000bf45070 */
[----:B------:R-:W-:Y:S01]  /*0120*/  ULDC.U8 UR6, c[0x0][0x3c2] ;  /* 0x0000f08000067ab9 */ /* 0x000fe20000000000 */
[----:B------:R-:W-:Y:S02]  /*0130*/  UISETP.NE.AND.EX UP2, UPT, UR7, URZ, UPT, UP2 ;  /* 0x0000003f0700728c */ /* 0x000fe4000bf45320 */
[----:B------:R-:W-:Y:S01]  /*0140*/  UISETP.NE.AND UP3, UPT, UR6, URZ, UPT ;  /* 0x0000003f0600728c */ /* 0x000fe2000bf65270 */
[----:B------:R-:W5:Y:S02]  /*0150*/  @P2 LDC R0, c[0x0][0x3b0] ;  /* 0x0000ec00ff002b82 */ /* 0x000f640000000800 */
[----:B------:R-:W-:Y:S01]  /*0160*/  ULDC.64 UR6, c[0x0][0x2f8] ;  /* 0x0000be0000067ab9 */ /* 0x000fe20000000a00 */
[----:B------:R-:W-:Y:S01]  /*0170*/  PLOP3.LUT P0, PT, PT, PT, UP2, 0x80, 0x0 ;  /* 0x000000000000781c */ /* 0x000fe20003f0f028 */
[----:B----4-:R-:W-:Y:S02]  /*0180*/  UIMAD.WIDE UR10, UR16, 0x4, UR10 ;  /* 0x00000004100a78a5 */ /* 0x010fe4000f8e020a */
[----:B-1----:R-:W-:-:S04]  /*0190*/  ULOP3.LUT UR4, UR8, UR23, UR16, 0xfe, !UPT ;  /* 0x0000001708047292 */ /* 0x002fc8000f8efe10 */
[----:B------:R-:W-:Y:S01]  /*01a0*/  IMAD.U32 R14, RZ, RZ, UR10 ;  /* 0x0000000aff0e7e24 */ /* 0x000fe2000f8e00ff */
[----:B------:R-:W-:Y:S01]  /*01b0*/  UIMAD.WIDE UR6, UR16, 0x4, UR6 ;  /* 0x00000004100678a5 */ /* 0x000fe2000f8e0206 */
[----:B------:R-:W-:Y:S01]  /*01c0*/  IMAD.U32 R15, RZ, RZ, UR11 ;  /* 0x0000000bff0f7e24 */ /* 0x000fe2000f8e00ff */
[----:B--2---:R-:W-:Y:S01]  /*01d0*/  LOP3.LUT P3, RZ, R84, UR4, RZ, 0xfc, !PT ;  /* 0x0000000454ff7c12 */ /* 0x004fe2000f86fcff */
[----:B------:R-:W-:Y:S02]  /*01e0*/  ULDC.64 UR4, c[0x0][0x300] ;  /* 0x0000c00000047ab9 */ /* 0x000fe40000000a00 */
[----:B------:R-:W-:-:S04]  /*01f0*/  UISETP.NE.U32.AND UP1, UPT, UR4, URZ, UPT ;  /* 0x0000003f0400728c */ /* 0x000fc8000bf25070 */
[----:B------:R-:W-:-:S03]  /*0200*/  UISETP.NE.AND.EX UP1, UPT, UR5, URZ, UPT, UP1 ;  /* 0x0000003f0500728c */ /* 0x000fc6000bf25310 */
[----:B------:R-:W-:Y:S02]  /*0210*/  ULDC.64 UR4, c[0x0][0x2f8] ;  /* 0x0000be0000047ab9 */ /* 0x000fe40000000a00 */
[----:B------:R-:W-:Y:S01]  /*0220*/  UISETP.EQ.U32.AND UP0, UPT, UR4, URZ, UPT ;  /* 0x0000003f0400728c */ /* 0x000fe2000bf02070 */
[----:B------:R-:W1:Y:S03]  /*0230*/  @!P3 LDC.64 R10, c[0x0][0x3b8] ;  /* 0x0000ee00ff0abb82 */ /* 0x000e660000000a00 */
[----:B------:R-:W-:Y:S02]  /*0240*/  UISETP.EQ.OR.EX UP0, UPT, UR5, URZ, !UP3, UP0 ;  /* 0x0000003f0500728c */ /* 0x000fe4000df02700 */
[----:B------:R-:W-:Y:S02]  /*0250*/  @UP1 ULDC.64 UR10, c[0x0][0x300] ;  /* 0x0000c000000a1ab9 */ /* 0x000fe40000000a00 */
[----:B------:R-:W-:Y:S01]  /*0260*/  @UP1 UIMAD.WIDE UR10, UR16, 0x4, UR10 ;  /* 0x00000004100a18a5 */ /* 0x000fe2000f8e020a */
[----:B---3--:R-:W-:-:S02]  /*0270*/  @P2 R2UR UR30, R6 ;  /* 0x00000000061e22ca */ /* 0x008fc400000e0000 */
[----:B------:R-:W-:-:S11]  /*0280*/  @P2 R2UR UR31, R7 ;  /* 0x00000000071f22ca */ /* 0x000fd600000e0000 */
[----:B------:R-:W-:Y:S02]  /*0290*/  IMAD.U32 R12, RZ, RZ, UR30 ;  /* 0x0000001eff0c7e24 */ /* 0x000fe4000f8e00ff */
[----:B------:R-:W-:Y:S01]  /*02a0*/  IMAD.U32 R13, RZ, RZ, UR31 ;  /* 0x0000001fff0d7e24 */ /* 0x000fe2000f8e00ff */
[----:B-----5:R-:W-:-:S04]  /*02b0*/  @P2 IADD3 R2, P1, R4, R0, RZ ;  /* 0x0000000004022210 */ /* 0x020fc80007f3e0ff */
[----:B-1----:R1:W-:Y:S01]  /*02c0*/  @!P3 STG.E.64 desc[UR28][R10.64], R12 ;  /* 0x0000000c0a00b986 */ /* 0x0023e2000c101b1c */
[----:B------:R-:W-:Y:S01]  /*02d0*/  @P2 IMAD.X R3, RZ, RZ, R5, P1 ;  /* 0x000000ffff032224 */ /* 0x000fe200008e0605 */
[----:B------:R-:W-:Y:S01]  /*02e0*/  PLOP3.LUT P2, PT, PT, PT, UP0, 0x80, 0x0 ;  /* 0x000000000000781c */ /* 0x000fe20003f4f008 */
[----:B------:R-:W-:Y:S01]  /*02f0*/  IMAD.U32 R4, RZ, RZ, UR6 ;  /* 0x00000006ff047e24 */ /* 0x000fe2000f8e00ff */
[----:B------:R-:W-:Y:S01]  /*0300*/  PLOP3.LUT P1, PT, PT, PT, UP1, 0x80, 0x0 ;  /* 0x000000000000781c */ /* 0x000fe20003f2f018 */
[----:B------:R-:W-:Y:S01]  /*0310*/  IMAD.U32 R5, RZ, RZ, UR7 ;  /* 0x00000007ff057e24 */ /* 0x000fe2000f8e00ff */
[----:B------:R2:W-:Y:S01]  /*0320*/  @!P3 STG.E.64 desc[UR28][R10.64+0x8], R2 ;  /* 0x000008020a00b986 */ /* 0x0005e2000c101b1c */
[----:B------:R-:W-:Y:S01]  /*0330*/  SHF.R.S32.HI R21, RZ, 0x1f, R84 ;  /* 0x0000001fff157819 */ /* 0x000fe20000011454 */
[----:B------:R-:W-:Y:S01]  /*0340*/  UMOV UR22, 0xffffffff ;  /* 0xffffffff00167882 */ /* 0x000fe20000000000 */
[----:B------:R-:W-:Y:S01]  /*0350*/  ULDC UR6, c[0x0][0x270] ;  /* 0x00009c0000067ab9 */ /* 0x000fe20000000800 */
[----:B------:R-:W3:Y:S04]  /*0360*/  @P0 LDG.E R8, desc[UR28][R14.64] ;  /* 0x0000001c0e080981 */ /* 0x000ee8000c1e1900 */
[----:B------:R-:W4:Y:S04]  /*0370*/  @P0 LDG.E R7, desc[UR28][R14.64+0x4] ;  /* 0x0000041c0e070981 */ /* 0x000f28000c1e1900 */
[----:B------:R-:W5:Y:S01]  /*0380*/  @!P2 LDG.E R0, desc[UR28][R4.64] ;  /* 0x0000001c0400a981 */ /* 0x000f62000c1e1900 */
[----:B-1----:R-:W-:-:S02]  /*0390*/  IMAD.U32 R12, RZ, RZ, UR10 ;  /* 0x0000000aff0c7e24 */ /* 0x002fc4000f8e00ff */
[----:B------:R-:W-:-:S05]  /*03a0*/  IMAD.U32 R13, RZ, RZ, UR11 ;  /* 0x0000000bff0d7e24 */ /* 0x000fca000f8e00ff */
[----:B------:R-:W2:Y:S01]  /*03b0*/  @P1 LDG.E R6, desc[UR28][R12.64] ;  /* 0x0000001c0c061981 */ /* 0x000ea2000c1e1900 */
[----:B------:R-:W-:Y:S01]  /*03c0*/  LEA.HI R85, R21, R84, RZ, 0x5 ;  /* 0x0000005415557211 */ /* 0x000fe200078f28ff */
[----:B------:R-:W-:Y:S01]  /*03d0*/  UIMAD UR7, UR16, UR6, UR8 ;  /* 0x00000006100772a4 */ /* 0x000fe2000f8e0208 */
[----:B------:R-:W-:Y:S01]  /*03e0*/  UMOV UR10, 0xffffffff ;  /* 0xffffffff000a7882 */ /* 0x000fe20000000000 */
[----:B------:R-:W-:Y:S01]  /*03f0*/  UMOV UR17, URZ ;  /* 0x0000003f00117c82 */ /* 0x000fe20008000000 */
[----:B---3--:R-:W-:Y:S02]  /*0400*/  @P0 R2UR UR22, R8 ;  /* 0x00000000081602ca */ /* 0x008fe400000e0000 */
[----:B----4-:R-:W-:Y:S02]  /*0410*/  @P0 R2UR UR24, R7 ;  /* 0x00000000071802ca */ /* 0x010fe400000e0000 */
[----:B------:R-:W-:Y:S02]  /*0420*/  ISETP.NE.U32.AND P0, PT, RZ, UR4, PT ;  /* 0x00000004ff007c0c */ /* 0x000fe4000bf05070 */
[----:B------:R-:W-:-:S02]  /*0430*/  LOP3.LUT R7, R85, 0xffffffe0, RZ, 0xc0, !PT ;  /* 0xffffffe055077812 */ /* 0x000fc400078ec0ff */
[----:B-----5:R-:W-:Y:S02]  /*0440*/  @!P2 R2UR UR10, R0 ;  /* 0x00000000000aa2ca */ /* 0x020fe400000e0000 */
[----:B------:R-:W-:Y:S01]  /*0450*/  ISETP.NE.AND.EX P2, PT, RZ, UR5, PT, P0 ;  /* 0x00000005ff007c0c */ /* 0x000fe2000bf45300 */
[----:B------:R-:W-:Y:S01]  /*0460*/  USHF.L.U32 UR4, UR7, 0x5, URZ ;  /* 0x0000000507047899 */ /* 0x000fe2000800063f */
[----:B------:R-:W-:-:S03]  /*0470*/  IMAD.IADD R86, R84, 0x1, -R7 ;  /* 0x0000000154567824 */ /* 0x000fc600078e0a07 */
[----:B------:R-:W-:Y:S02]  /*0480*/  @UP2 UIADD3 UR24, UR24, -UR22, URZ ;  /* 0x8000001618182290 */ /* 0x000fe4000fffe03f */
[----:B------:R-:W-:Y:S01]  /*0490*/  USHF.R.S32.HI UR5, URZ, 0x1f, UR4 ;  /* 0x0000001f3f057899 */ /* 0x000fe20008011404 */
[----:B--2---:R-:W-:Y:S02]  /*04a0*/  @P1 R2UR UR17, R6 ;  /* 0x00000000061112ca */ /* 0x004fe400000e0000 */
[--C-:B------:R-:W-:Y:S02]  /*04b0*/  IADD3 R2, P1, P0, R2, UR4, R86.reuse ;  /* 0x0000000402027c10 */ /* 0x100fe4000f83e056 */
[----:B------:R-:W-:Y:S01]  /*04c0*/  SHF.R.S32.HI R6, RZ, 0x1f, R86 ;  /* 0x0000001fff067819 */ /* 0x000fe20000011456 */
[----:B------:R-:W-:-:S03]  /*04d0*/  @!UP2 ULDC UR24, c[0x0][0x2c4] ;  /* 0x0000b1000018aab9 */ /* 0x000fc60000000800 */
[----:B------:R-:W-:Y:S01]  /*04e0*/  IADD3.X R6, R3, UR5, R6, P1, P0 ;  /* 0x0000000503067c10 */ /* 0x000fe20008fe0406 */
        /* <DEDUP_REMOVED lines=8> */
.L_x_389:
[----:B------:R-:W-:-:S05]  /*0570*/  ULDC UR7, c[0x0][0x2c8] ;  /* 0x0000b20000077ab9 */ /* 0x000fca0000000800 */
.L_x_390:
        /* <DEDUP_REMOVED lines=38> */
[----:B------:R-:W-:Y:S01]  /*07e0*/  UISETP.NE.AND UP0, UPT, UR22, -0x1, UPT ;  /* 0xffffffff1600788c */ /* 0x000fe2000bf05270 */
[----:B------:R-:W-:Y:S01]  /*07f0*/  IMAD.U32 R29, RZ, RZ, UR23 ;  /* 0x00000017ff1d7e24 */ /* 0x000fe2000f8e00ff */
[----:B------:R-:W-:Y:S02]  /*0800*/  UIADD3 UR21, -UR13, UR24, URZ ;  /* 0x000000180d157290 */ /* 0x000fe4000fffe13f */
[----:B------:R-:W-:-:S04]  /*0810*/  UIADD3 UR5, UR27, -0x1, URZ ;  /* 0xffffffff1b057890 */ /* 0x000fc8000fffe03f */
[----:B------:R-:W-:-:S03]  /*0820*/  UIMAD UR15, UR5, -0x40, UR14 ;  /* 0xffffffc0050f78a4 */ /* 0x000fc6000f8e020e */
[----:B------:R-:W-:Y:S01]  /*0830*/  @UP0 ULDC.64 UR6, c[0x0][0x240] ;  /* 0x0000900000060ab9 */ /* 0x000fe20000000a00 */
[----:B------:R-:W-:Y:S02]  /*0840*/  @!UP0 USHF.R.S32.HI UR9, URZ, 0x1f, UR16 ;  /* 0x0000001f3f098899 */ /* 0x000fe40008011410 */
[----:B------:R-:W-:-:S04]  /*0850*/  @UP0 UIMAD.WIDE.U32 UR18, UR22, UR6, URZ ;  /* 0x00000006161202a5 */ /* 0x000fc8000f8e003f */
[----:B------:R-:W-:-:S03]  /*0860*/  @UP0 UIMAD UR4, UR22, UR7, UR19 ;  /* 0x00000007160402a4 */ /* 0x000fc6000f8e0213 */
[----:B------:R-:W-:Y:S01]  /*0870*/  @!UP0 ULDC.64 UR6, c[0x0][0x228] ;  /* 0x00008a0000068ab9 */ /* 0x000fe20000000a00 */
[----:B-1----:R-:W-:Y:S01]  /*0880*/  IABS R10, R7 ;  /* 0x00000007000a7213 */ /* 0x002fe20000000000 */
[----:B------:R-:W-:Y:S02]  /*0890*/  @!UP0 UIMAD UR9, UR9, UR6, URZ ;  /* 0x00000006090982a4 */ /* 0x000fe4000f8e023f */
[----:B------:R-:W-:Y:S01]  /*08a0*/  @!UP0 UIMAD.WIDE.U32 UR32, UR16, UR6, URZ ;  /* 0x00000006102082a5 */ /* 0x000fe2000f8e003f */
[----:B------:R-:W1:Y:S01]  /*08b0*/  I2F.RP R8, R10 ;  /* 0x0000000a00087306 */ /* 0x000e620000209400 */
[----:B------:R-:W-:Y:S02]  /*08c0*/  @!UP0 UIMAD UR7, UR16, UR7, UR9 ;  /* 0x00000007100782a4 */ /* 0x000fe4000f8e0209 */
[----:B------:R-:W-:Y:S01]  /*08d0*/  USHF.R.S32.HI UR9, URZ, 0x1f, UR8 ;  /* 0x0000001f3f097899 */ /* 0x000fe20008011408 */
[----:B--2---:R-:W-:Y:S01]  /*08e0*/  IABS R0, R0 ;  /* 0x0000000000007213 */ /* 0x004fe20000000000 */
[----:B------:R-:W-:Y:S01]  /*08f0*/  @!UP0 UIADD3 UR4, UR33, UR7, URZ ;  /* 0x0000000721048290 */ /* 0x000fe2000fffe03f */
[----:B------:R-:W-:-:S02]  /*0900*/  @!UP0 UMOV UR18, UR32 ;  /* 0x0000002000128c82 */ /* 0x000fc40008000000 */
[----:B------:R-:W-:Y:S01]  /*0910*/  ULDC.64 UR6, c[0x0][0x258] ;  /* 0x0000960000067ab9 */ /* 0x000fe20000000a00 */
[----:B------:R-:W-:Y:S01]  /*0920*/  UISETP.NE.AND UP0, UPT, UR10, -0x1, UPT ;  /* 0xffffffff0a00788c */ /* 0x000fe2000bf05270 */
[----:B------:R-:W-:Y:S01]  /*0930*/  IMAD.U32 R22, RZ, RZ, UR6 ;  /* 0x00000006ff167e24 */ /* 0x000fe2000f8e00ff */
[----:B------:R-:W-:Y:S01]  /*0940*/  UIMAD UR9, UR9, UR6, URZ ;  /* 0x00000006090972a4 */ /* 0x000fe2000f8e023f */
[----:B-1----:R-:W1:Y:S03]  /*0950*/  MUFU.RCP R4, R8 ;  /* 0x0000000800047308 */ /* 0x002e660000001000 */
[----:B------:R-:W-:Y:S01]  /*0960*/  UIMAD UR7, UR8, UR7, UR9 ;  /* 0x00000007080772a4 */ /* 0x000fe2000f8e0209 */
[----:B------:R-:W-:-:S04]  /*0970*/  UMOV UR6, 0x400 ;  /* 0x0000040000067882 */ /* 0x000fc80000000000 */
[----:B------:R-:W-:Y:S02]  /*0980*/  @UP0 UIADD3 UR19, UR17, UR10, URZ ;  /* 0x0000000a11130290 */ /* 0x000fe4000fffe03f */
[----:B------:R-:W-:Y:S01]  /*0990*/  @UP0 UIADD3 UR10, UR17, UR10, URZ ;  /* 0x0000000a110a0290 */ /* 0x000fe2000fffe03f */
[----:B-1----:R-:W-:-:S04]  /*09a0*/  VIADD R4, R4, 0xffffffe ;  /* 0x0ffffffe04047836 */ /* 0x002fc80000000000 */
[----:B------:R-:W1:Y:S02]  /*09b0*/  F2I.FTZ.U32.TRUNC.NTZ R5, R4 ;  /* 0x0000000400057305 */ /* 0x000e64000021f000 */
[----:B-1----:R-:W-:Y:S02]  /*09c0*/  IMAD.MOV R3, RZ, RZ, -R5 ;  /* 0x000000ffff037224 */ /* 0x002fe400078e0a05 */
[----:B------:R-:W-:Y:S02]  /*09d0*/  IMAD.MOV.U32 R4, RZ, RZ, RZ ;  /* 0x000000ffff047224 */ /* 0x000fe400078e00ff */
[----:B------:R-:W-:-:S04]  /*09e0*/  IMAD R3, R3, R10, RZ ;  /* 0x0000000a03037224 */ /* 0x000fc800078e02ff */
[----:B------:R-:W-:Y:S01]  /*09f0*/  IMAD.HI.U32 R15, R5, R3, R4 ;  /* 0x00000003050f7227 */ /* 0x000fe200078e0004 */
[----:B------:R-:W-:-:S04]  /*0a00*/  LEA.HI R5, R21, R84, RZ, 0x3 ;  /* 0x0000005415057211 */ /* 0x000fc800078f18ff */
[----:B------:R-:W-:Y:S01]  /*0a10*/  SHF.R.S32.HI R18, RZ, 0x3, R5 ;  /* 0x00000003ff127819 */ /* 0x000fe20000011405 */
[----:B------:R-:W-:Y:S01]  /*0a20*/  IMAD.HI.U32 R15, R15, R0, RZ ;  /* 0x000000000f0f7227 */ /* 0x000fe200078e00ff */
[----:B------:R-:W-:Y:S02]  /*0a30*/  LOP3.LUT R5, R5, 0xfffffff8, RZ, 0xc0, !PT ;  /* 0xfffffff805057812 */ /* 0x000fe400078ec0ff */
[C---:B------:R-:W-:Y:S01]  /*0a40*/  ISETP.GE.AND P4, PT, R18.reuse, UR21, PT ;  /* 0x0000001512007c0c */ /* 0x040fe2000bf86270 */
[----:B------:R-:W-:Y:S01]  /*0a50*/  IMAD.MOV R11, RZ, RZ, -R15 ;  /* 0x000000ffff0b7224 */ /* 0x000fe200078e0a0f */
[----:B------:R-:W-:Y:S01]  /*0a60*/  SHF.R.S32.HI R19, RZ, 0x1f, R18 ;  /* 0x0000001fff137819 */ /* 0x000fe20000011412 */
[----:B------:R-:W-:Y:S02]  /*0a70*/  VIADD R3, R18, 0x10 ;  /* 0x0000001012037836 */ /* 0x000fe40000000000 */
[----:B------:R-:W-:Y:S02]  /*0a80*/  IMAD R11, R10, R11, R0 ;  /* 0x0000000b0a0b7224 */ /* 0x000fe400078e0200 */
[----:B------:R-:W-:Y:S01]  /*0a90*/  IMAD.IADD R0, R84, 0x1, -R5 ;  /* 0x0000000154007824 */ /* 0x000fe200078e0a05 */
[----:B------:R-:W-:Y:S01]  /*0aa0*/  ISETP.GE.AND P2, PT, R3, UR21, PT ;  /* 0x0000001503007c0c */ /* 0x000fe2000bf46270 */
[----:B------:R-:W-:Y:S01]  /*0ab0*/  IMAD.WIDE R28, R29, 0x40, R18 ;  /* 0x000000401d1c7825 */ /* 0x000fe200078e0212 */
[----:B------:R-:W-:-:S02]  /*0ac0*/  ISETP.GT.U32.AND P6, PT, R10, R11, PT ;  /* 0x0000000b0a00720c */ /* 0x000fc40003fc4070 */
[C---:B------:R-:W-:Y:S01]  /*0ad0*/  ISETP.GE.AND P0, PT, R3.reuse, UR15, PT ;  /* 0x0000000f03007c0c */ /* 0x040fe2000bf06270 */
[----:B------:R-:W1:Y:S01]  /*0ae0*/  @!P4 LDC.64 R4, c[0x0][0x240] ;  /* 0x00009000ff04cb82 */ /* 0x000e620000000a00 */
[----:B------:R-:W-:Y:S01]  /*0af0*/  ISETP.GE.AND P5, PT, R3, UR15, PT ;  /* 0x0000000f03007c0c */ /* 0x000fe2000bfa6270 */
[----:B------:R-:W-:Y:S02]  /*0b00*/  IMAD.SHL.U32 R3, R18, 0x40, RZ ;  /* 0x0000004012037824 */ /* 0x000fe400078e00ff */
[----:B------:R-:W-:Y:S02]  /*0b10*/  IMAD.SHL.U32 R16, R0, 0x8, RZ ;  /* 0x0000000800107824 */ /* 0x000fe400078e00ff */
[----:B------:R-:W-:Y:S01]  /*0b20*/  VIADD R14, R18, 0x20 ;  /* 0x00000020120e7836 */ /* 0x000fe20000000000 */
[----:B------:R-:W-:Y:S01]  /*0b30*/  LOP3.LUT R3, R3, 0x1c0, RZ, 0xc0, !PT ;  /* 0x000001c003037812 */ /* 0x000fe200078ec0ff */
[----:B------:R-:W2:Y:S01]  /*0b40*/  @!P2 S2R R20, SR_CgaCtaId ;  /* 0x000000000014a919 */ /* 0x000ea20000008800 */
[----:B------:R-:W-:Y:S01]  /*0b50*/  SHF.R.S32.HI R17, RZ, 0x1f, R16 ;  /* 0x0000001fff117819 */ /* 0x000fe20000011410 */
[----:B------:R-:W-:Y:S01]  /*0b60*/  @!P6 IMAD.IADD R11, R11, 0x1, -R10 ;  /* 0x000000010b0be824 */ /* 0x000fe200078e0a0a */
[----:B------:R-:W-:Y:S01]  /*0b70*/  IADD3 R12, P1, R16, UR18, RZ ;  /* 0x00000012100c7c10 */ /* 0x000fe2000ff3e0ff */
[----:B------:R-:W-:Y:S01]  /*0b80*/  @!P6 VIADD R15, R15, 0x1 ;  /* 0x000000010f0fe836 */ /* 0x000fe20000000000 */
[----:B------:R-:W-:-:S02]  /*0b90*/  LOP3.LUT R8, R3, 0x38, R16, 0xf8, !PT ;  /* 0x0000003803087812 */ /* 0x000fc400078ef810 */
[----:B------:R-:W-:Y:S02]  /*0ba0*/  SHF.R.U32.HI R3, RZ, 0x3, R3 ;  /* 0x00000003ff037819 */ /* 0x000fe40000011603 */
[----:B------:R-:W-:Y:S01]  /*0bb0*/  IADD3.X R13, R17, UR4, RZ, P1, !PT ;  /* 0x00000004110d7c10 */ /* 0x000fe20008ffe4ff */
[----:B------:R-:W3:Y:S01]  /*0bc0*/  S2UR UR4, SR_CgaCtaId ;  /* 0x00000000000479c3 */ /* 0x000ee20000008800 */
[----:B------:R-:W-:Y:S02]  /*0bd0*/  LOP3.LUT R3, R8, R3, RZ, 0x3c, !PT ;  /* 0x0000000308037212 */ /* 0x000fe400078e3cff */
[----:B------:R-:W-:Y:S01]  /*0be0*/  ISETP.GE.U32.AND P3, PT, R11, R10, PT ;  /* 0x0000000a0b00720c */ /* 0x000fe20003f66070 */
[----:B------:R-:W-:Y:S01]  /*0bf0*/  IMAD.WIDE.U32 R22, R22, UR8, R12 ;  /* 0x0000000816167c25 */ /* 0x000fe2000f8e000c */
[----:B------:R-:W-:Y:S01]  /*0c00*/  LOP3.LUT R11, R7, UR8, RZ, 0x3c, !PT ;  /* 0x00000008070b7c12 */ /* 0x000fe2000f8e3cff */
[----:B------:R-:W-:Y:S01]  /*0c10*/  @UP0 ULDC.64 UR8, c[0x0][0x248] ;  /* 0x0000920000080ab9 */ /* 0x000fe20000000a00 */
[----:B------:R-:W-:Y:S01]  /*0c20*/  LEA.HI R12, R21, R84, RZ, 0x6 ;  /* 0x00000054150c7211 */ /* 0x000fe200078f30ff */
[----:B------:R-:W4:Y:S01]  /*0c30*/  @!P4 LDC.64 R8, c[0x0][0x210] ;  /* 0x00008400ff08cb82 */ /* 0x000f220000000a00 */
[----:B------:R-:W-:Y:S01]  /*0c40*/  ISETP.GE.AND P1, PT, R11, RZ, PT ;  /* 0x000000ff0b00720c */ /* 0x000fe20003f26270 */
[-C--:B-1----:R-:W-:Y:S01]  /*0c50*/  @!P4 IMAD R10, R29, R4.reuse, RZ ;  /* 0x000000041d0ac224 */ /* 0x082fe200078e02ff */
[----:B------:R-:W-:Y:S01]  /*0c60*/  ISETP.NE.AND P6, PT, R7, RZ, PT ;  /* 0x000000ff0700720c */ /* 0x000fe20003fc5270 */
[----:B------:R-:W-:Y:S01]  /*0c70*/  VIADD R25, R23, UR7 ;  /* 0x0000000717197c36 */ /* 0x000fe20008000000 */
[----:B------:R-:W-:Y:S01]  /*0c80*/  @!P2 MOV R11, 0x400 ;  /* 0x00000400000ba802 */ /* 0x000fe20000000f00 */
[----:B------:R-:W-:Y:S01]  /*0c90*/  @!P4 IMAD.MOV.U32 R24, RZ, RZ, R22 ;  /* 0x000000ffff18c224 */ /* 0x000fe200078e0016 */
[----:B------:R-:W-:Y:S01]  /*0ca0*/  @UP0 UIMAD.WIDE.U32 UR34, UR19, UR8, URZ ;  /* 0x00000008132202a5 */ /* 0x000fe2000f8e003f */
[C---:B------:R-:W-:Y:S01]  /*0cb0*/  @!P4 IMAD R10, R28.reuse, R5, R10 ;  /* 0x000000051c0ac224 */ /* 0x040fe200078e020a */
[----:B------:R-:W-:Y:S01]  /*0cc0*/  @UP0 UIMAD UR19, UR19, UR9, URZ ;  /* 0x00000009131302a4 */ /* 0x000fe2000f8e023f */
[----:B------:R-:W-:-:S02]  /*0cd0*/  @!P4 IMAD.WIDE.U32 R26, R28, R4, R24 ;  /* 0x000000041c1ac225 */ /* 0x000fc400078e0018 */
[----:B------:R-:W1:Y:S01]  /*0ce0*/  @!P2 LDC.64 R4, c[0x0][0x240] ;  /* 0x00009000ff04ab82 */ /* 0x000e620000000a00 */
[----:B------:R-:W-:Y:S01]  /*0cf0*/  @UP0 UIADD3 UR19, UR35, UR19, URZ ;  /* 0x0000001323130290 */ /* 0x000fe2000fffe03f */
[----:B------:R-:W-:Y:S01]  /*0d00*/  @P3 VIADD R15, R15, 0x1 ;  /* 0x000000010f0f3836 */ /* 0x000fe20000000000 */
[----:B--2---:R-:W-:Y:S01]  /*0d10*/  @!P2 LEA R20, R20, R11, 0x18 ;  /* 0x0000000b1414a211 */ /* 0x004fe200078ec0ff */
[----:B------:R-:W-:Y:S01]  /*0d20*/  IMAD.SHL.U32 R12, R12, 0x8, RZ ;  /* 0x000000080c0c7824 */ /* 0x000fe200078e00ff */
[----:B---3--:R-:W-:Y:S01]  /*0d30*/  ULEA UR4, UR4, UR6, 0x18 ;  /* 0x0000000604047291 */ /* 0x008fe2000f8ec03f */
[----:B------:R-:W-:Y:S01]  /*0d40*/  @!P1 IMAD.MOV R15, RZ, RZ, -R15 ;  /* 0x000000ffff0f9224 */ /* 0x000fe200078e0a0f */
[----:B------:R-:W-:Y:S01]  /*0d50*/  ISETP.GE.AND P1, PT, R14, UR21, PT ;  /* 0x000000150e007c0c */ /* 0x000fe2000bf26270 */
[----:B------:R-:W-:Y:S01]  /*0d60*/  @!P4 IMAD.IADD R10, R27, 0x1, R10 ;  /* 0x000000011b0ac824 */ /* 0x000fe200078e020a */
[----:B------:R-:W-:Y:S01]  /*0d70*/  LOP3.LUT R3, R3, 0xfffffe00, R12, 0xf8, !PT ;  /* 0xfffffe0003037812 */ /* 0x000fe200078ef80c */
[----:B------:R-:W-:Y:S01]  /*0d80*/  @!P2 IMAD.MOV.U32 R36, RZ, RZ, R22 ;  /* 0x000000ffff24a224 */ /* 0x000fe200078e0016 */
[----:B------:R-:W2:Y:S01]  /*0d90*/  @!P2 LDC.64 R12, c[0x0][0x210] ;  /* 0x00008400ff0cab82 */ /* 0x000ea20000000a00 */
[----:B----4-:R-:W-:Y:S01]  /*0da0*/  @!P4 LEA R30, P3, R26, R8, 0x1 ;  /* 0x000000081a1ec211 */ /* 0x010fe200078608ff */
[----:B------:R-:W-:Y:S01]  /*0db0*/  @!P2 IMAD.MOV.U32 R37, RZ, RZ, R25 ;  /* 0x000000ffff25a224 */ /* 0x000fe200078e0019 */
[----:B------:R-:W-:Y:S01]  /*0dc0*/  @!P6 LOP3.LUT R15, RZ, R7, RZ, 0x33, !PT ;  /* 0x00000007ff0fe212 */ /* 0x000fe200078e33ff */
[----:B------:R-:W-:Y:S01]  /*0dd0*/  VIADD R7, R18, 0x30 ;  /* 0x0000003012077836 */ /* 0x000fe20000000000 */
[----:B------:R-:W-:Y:S01]  /*0de0*/  @!P2 IADD3 R8, P6, R28, 0x10, RZ ;  /* 0x000000101c08a810 */ /* 0x000fe20007fde0ff */
[----:B------:R-:W-:Y:S01]  /*0df0*/  @UP0 ULDC.64 UR6, c[0x0][0x250] ;  /* 0x0000940000060ab9 */ /* 0x000fe20000000a00 */
[----:B------:R-:W-:Y:S01]  /*0e00*/  @!P4 LEA.HI.X R31, R26, R9, R10, 0x1, P3 ;  /* 0x000000091a1fc211 */ /* 0x000fe200018f0c0a */
[----:B------:R-:W-:Y:S01]  /*0e10*/  @UP0 UIMAD.WIDE.U32 UR32, UR10, UR6, URZ ;  /* 0x000000060a2002a5 */ /* 0x000fe2000f8e003f */
[----:B------:R-:W-:Y:S01]  /*0e20*/  ISETP.GE.AND P3, PT, R7, UR21, PT ;  /* 0x0000001507007c0c */ /* 0x000fe2000bf66270 */
[----:B------:R-:W-:Y:S01]  /*0e30*/  @!P2 IMAD.X R9, RZ, RZ, R29, P6 ;  /* 0x000000ffff09a224 */ /* 0x000fe200030e061d */
[----:B------:R-:W3:Y:S01]  /*0e40*/  @!P1 S2R R27, SR_CgaCtaId ;  /* 0x00000000001b9919 */ /* 0x000ee20000008800 */
[----:B------:R-:W-:Y:S01]  /*0e50*/  LEA R203, R3, UR4, 0x1 ;  /* 0x0000000403cb7c11 */ /* 0x000fe2000f8e08ff */
[----:B------:R-:W4:Y:S01]  /*0e60*/  @!P1 LDC.64 R10, c[0x0][0x240] ;  /* 0x00009000ff0a9b82 */ /* 0x000f220000000a00 */
[-C--:B-1----:R-:W-:Y:S01]  /*0e70*/  @!P2 IMAD R9, R9, R4.reuse, RZ ;  /* 0x000000040909a224 */ /* 0x082fe200078e02ff */
[----:B------:R-:W-:Y:S01]  /*0e80*/  @UP0 UIMAD UR10, UR10, UR7, URZ ;  /* 0x000000070a0a02a4 */ /* 0x000fe2000f8e023f */
[C---:B------:R-:W-:Y:S01]  /*0e90*/  @!P2 IMAD.WIDE.U32 R36, R8.reuse, R4, R36 ;  /* 0x000000040824a225 */ /* 0x040fe200078e0024 */
[----:B------:R-:W-:Y:S01]  /*0ea0*/  @!PT LDS RZ, [RZ] ;  /* 0x00000000fffff984 */ /* 0x000fe20000000800 */
[----:B------:R-:W-:Y:S01]  /*0eb0*/  @!PT LDS RZ, [RZ] ;  /* 0x00000000fffff984 */ /* 0x000fe20000000800 */
[----:B------:R-:W-:Y:S01]  /*0ec0*/  @!PT LDS RZ, [RZ] ;  /* 0x00000000fffff984 */ /* 0x000fe20000000800 */
[----:B------:R-:W-:Y:S01]  /*0ed0*/  @!P4 LDGSTS.E.BYPASS.LTC128B.128 [R203], desc[UR28][R30.64] ;  /* 0x000000001ecbcfae */ /* 0x000fe2000b901d5c */
[----:B------:R-:W-:Y:S01]  /*0ee0*/  @UP0 UMOV UR26, UR34 ;  /* 0x00000022001a0c82 */ /* 0x000fe20008000000 */
[----:B------:R-:W-:Y:S01]  /*0ef0*/  @UP0 UIADD3 UR18, UR33, UR10, URZ ;  /* 0x0000000a21120290 */ /* 0x000fe2000fffe03f */
[----:B------:R-:W-:Y:S01]  /*0f00*/  @!P2 IMAD R32, R8, R5, R9 ;  /* 0x000000050820a224 */ /* 0x000fe200078e0209 */
[----:B------:R-:W-:Y:S01]  /*0f10*/  @!P4 LDGSTS.E.BYPASS.LTC128B.128 [R203+0x2000], desc[UR28][R30.64+0x80] ;  /* 0x020000801ecbcfae */ /* 0x000fe2000b901d5c */
[----:B------:R-:W1:Y:S01]  /*0f20*/  @!P1 LDC.64 R8, c[0x0][0x210] ;  /* 0x00008400ff089b82 */ /* 0x000e620000000a00 */
[----:B------:R-:W-:Y:S01]  /*0f30*/  @UP0 UMOV UR20, UR32 ;  /* 0x0000002000140c82 */ /* 0x000fe20008000000 */
[----:B------:R-:W-:Y:S01]  /*0f40*/  @!P2 IMAD.IADD R32, R37, 0x1, R32 ;  /* 0x000000012520a824 */ /* 0x000fe200078e0220 */
[----:B------:R5:W-:Y:S01]  /*0f50*/  @!P4 LDGSTS.E.BYPASS.LTC128B.128 [R203+0x4000], desc[UR28][R30.64+0x100] ;  /* 0x040001001ecbcfae */ /* 0x000be2000b901d5c */
[C---:B--2---:R-:W-:Y:S01]  /*0f60*/  @!P2 LEA R34, P6, R36.reuse, R12, 0x1 ;  /* 0x0000000c2422a211 */ /* 0x044fe200078c08ff */
[----:B------:R-:W2:Y:S03]  /*0f70*/  @!P3 S2R R26, SR_CgaCtaId ;  /* 0x00000000001ab919 */ /* 0x000ea60000008800 */
[----:B------:R-:W1:Y:S01]  /*0f80*/  @!P3 LDC.64 R4, c[0x0][0x240] ;  /* 0x00009000ff04bb82 */ /* 0x000e620000000a00 */
[----:B------:R-:W-:-:S02]  /*0f90*/  @!P2 LEA.HI.X R35, R36, R13, R32, 0x1, P6 ;  /* 0x0000000d2423a211 */ /* 0x000fc400030f0c20 */
[----:B------:R-:W-:Y:S02]  /*0fa0*/  @!P1 MOV R32, 0x400 ;  /* 0x0000040000209802 */ /* 0x000fe40000000f00 */
[C---:B------:R-:W-:Y:S02]  /*0fb0*/  @!P3 IADD3 R12, P6, R28.reuse, 0x30, RZ ;  /* 0x000000301c0cb810 */ /* 0x040fe40007fde0ff */
[----:B-----5:R-:W-:Y:S02]  /*0fc0*/  @!P1 IADD3 R30, P4, R28, 0x20, RZ ;  /* 0x000000201c1e9810 */ /* 0x020fe40007f9e0ff */
[----:B---3--:R-:W-:-:S03]  /*0fd0*/  @!P1 LEA R28, R27, R32, 0x18 ;  /* 0x000000201b1c9211 */ /* 0x008fc600078ec0ff */
[--C-:B------:R-:W-:Y:S01]  /*0fe0*/  @!P1 IMAD.X R13, RZ, RZ, R29.reuse, P4 ;  /* 0x000000ffff0d9224 */ /* 0x100fe200020e061d */
[----:B------:R-:W-:Y:S01]  /*0ff0*/  PLOP3.LUT P4, PT, PT, PT, UP0, 0x80, 0x0 ;  /* 0x000000000000781c */ /* 0x000fe20003f8f008 */
[----:B------:R-:W-:Y:S02]  /*1000*/  @!P3 IMAD.X R29, RZ, RZ, R29, P6 ;  /* 0x000000ffff1db224 */ /* 0x000fe400030e061d */
[----:B----4-:R-:W-:-:S04]  /*1010*/  @!P1 IMAD R13, R13, R10, RZ ;  /* 0x0000000a0d0d9224 */ /* 0x010fc800078e02ff */
[----:B------:R-:W-:-:S06]  /*1020*/  @!P1 IMAD R27, R30, R11, R13 ;  /* 0x0000000b1e1b9224 */ /* 0x000fcc00078e020d */
[----:B--2---:R-:W-:Y:S05]  /*1030*/  @P4 BRA `(.L_x_392) ;  /* 0x0000000000344947 */ /* 0x004fea0003800000 */
[----:B------:R-:W-:Y:S01]  /*1040*/  USHF.R.S32.HI UR25, URZ, 0x1f, UR17 ;  /* 0x0000001f3f197899 */ /* 0x000fe20008011411 */
[----:B------:R-:W-:Y:S01]  /*1050*/  ULDC.64 UR8, c[0x0][0x248] ;  /* 0x0000920000087ab9 */ /* 0x000fe20000000a00 */
[----:B------:R-:W-:Y:S02]  /*1060*/  USHF.R.S32.HI UR19, URZ, 0x1f, UR16 ;  /* 0x0000001f3f137899 */ /* 0x000fe40008011410 */
[----:B------:R-:W-:Y:S02]  /*1070*/  UIMAD UR25, UR25, UR8, URZ ;  /* 0x00000008191972a4 */ /* 0x000fe4000f8e023f */
[----:B------:R-:W-:Y:S02]  /*1080*/  UIMAD.WIDE.U32 UR32, UR17, UR8, URZ ;  /* 0x00000008112072a5 */ /* 0x000fe4000f8e003f */
[----:B------:R-:W-:Y:S01]  /*1090*/  UIMAD UR25, UR17, UR9, UR25 ;  /* 0x00000009111972a4 */ /* 0x000fe2000f8e0219 */
[----:B------:R-:W-:Y:S02]  /*10a0*/  ULDC.64 UR10, c[0x0][0x230] ;  /* 0x00008c00000a7ab9 */ /* 0x000fe40000000a00 */
[----:B------:R-:W-:-:S02]  /*10b0*/  UIMAD UR19, UR19, UR10, URZ ;  /* 0x0000000a131372a4 */ /* 0x000fc4000f8e023f */
[----:B------:R-:W-:Y:S02]  /*10c0*/  UIADD3 UR33, UR33, UR25, URZ ;  /* 0x0000001921217290 */ /* 0x000fe4000fffe03f */
[----:B------:R-:W-:Y:S02]  /*10d0*/  UIMAD UR19, UR16, UR11, UR19 ;  /* 0x0000000b101372a4 */ /* 0x000fe4000f8e0213 */
[----:B------:R-:W-:-:S04]  /*10e0*/  UIMAD.WIDE.U32 UR10, UR16, UR10, UR32 ;  /* 0x0000000a100a72a5 */ /* 0x000fc8000f8e0020 */
[----:B------:R-:W-:-:S03]  /*10f0*/  UIADD3 UR19, UR11, UR19, URZ ;  /* 0x000000130b137290 */ /* 0x000fc6000fffe03f */
[----:B------:R-:W-:-:S09]  /*1100*/  UMOV UR26, UR10 ;  /* 0x0000000a001a7c82 */ /* 0x000fd20008000000 */
.L_x_392:
[----:B------:R-:W-:Y:S05]  /*1110*/  @P4 BRA `(.L_x_393) ;  /* 0x0000000000344947 */ /* 0x000fea0003800000 */
        /* <DEDUP_REMOVED lines=8> */
[----:B------:R-:W-:-:S04]  /*11a0*/  UIMAD UR17, UR17, UR10, URZ ;  /* 0x0000000a111172a4 */ /* 0x000fc8000f8e023f */
[----:B------:R-:W-:Y:S02]  /*11b0*/  UIMAD UR11, UR16, UR11, UR17 ;  /* 0x0000000b100b72a4 */ /* 0x000fe4000f8e0211 */
[----:B------:R-:W-:-:S04]  /*11c0*/  UIMAD.WIDE.U32 UR16, UR16, UR10, UR32 ;  /* 0x0000000a101072a5 */ /* 0x000fc8000f8e0020 */
[----:B------:R-:W-:-:S03]  /*11d0*/  UIADD3 UR18, UR17, UR11, URZ ;  /* 0x0000000b11127290 */ /* 0x000fc6000fffe03f */
[----:B------:R-:W-:-:S09]  /*11e0*/  UMOV UR20, UR16 ;  /* 0x0000001000147c82 */ /* 0x000fd20008000000 */
.L_x_393:
[----:B------:R-:W-:Y:S01]  /*11f0*/  @!P1 IMAD.MOV.U32 R23, RZ, RZ, R25 ;  /* 0x000000ffff179224 */ /* 0x000fe200078e0019 */
[----:B------:R-:W-:Y:S01]  /*1200*/  ULDC.64 UR10, c[0x0][0x260] ;  /* 0x00009800000a7ab9 */ /* 0x000fe20000000a00 */
[----:B------:R-:W-:Y:S01]  /*1210*/  IMAD R13, R19, UR8, RZ ;  /* 0x00000008130d7c24 */ /* 0x000fe2000f8e02ff */
[----:B------:R-:W-:Y:S01]  /*1220*/  USHF.L.U64.HI UR17, UR8, 0x6, UR9 ;  /* 0x0000000608117899 */ /* 0x000fe20008010209 */
[----:B------:R-:W-:Y:S01]  /*1230*/  @!P1 IMAD.WIDE.U32 R30, R30, R10, R22 ;  /* 0x0000000a1e1e9225 */ /* 0x000fe200078e0016 */
[----:B------:R-:W-:Y:S01]  /*1240*/  @!P3 MOV R23, 0x400 ;  /* 0x000004000017b802 */ /* 0x000fe20000000f00 */
[----:B------:R-:W2:Y:S01]  /*1250*/  @!P3 LDC.64 R10, c[0x0][0x210] ;  /* 0x00008400ff0abb82 */ /* 0x000ea20000000a00 */
[----:B------:R-:W-:Y:S01]  /*1260*/  USHF.R.S32.HI UR16, URZ, 0x1f, UR5 ;  /* 0x0000001f3f107899 */ /* 0x000fe20008011405 */
[----:B------:R-:W-:Y:S01]  /*1270*/  IMAD.WIDE.U32 R32, R18, UR8, R16 ;  /* 0x0000000812207c25 */ /* 0x000fe2000f8e0010 */
[----:B------:R-:W-:Y:S01]  /*1280*/  @!P3 LEA R26, R26, R23, 0x18 ;  /* 0x000000171a1ab211 */ /* 0x000fe200078ec0ff */
[----:B------:R-:W-:Y:S01]  /*1290*/  UIMAD.WIDE.U32 UR32, UR8, 0x20, URZ ;  /* 0x00000020082078a5 */ /* 0x000fe2000f8e003f */
[----:B------:R-:W-:Y:S01]  /*12a0*/  SHF.R.S32.HI R85, RZ, 0x5, R85 ;  /* 0x00000005ff557819 */ /* 0x000fe20000011455 */
[----:B------:R-:W-:Y:S01]  /*12b0*/  IMAD R13, R18, UR9, R13 ;  /* 0x00000009120d7c24 */ /* 0x000fe2000f8e020d */
[----:B------:R-:W-:Y:S01]  /*12c0*/  IADD3 R204, P4, R32, UR26, RZ ;  /* 0x0000001a20cc7c10 */ /* 0x000fe2000ff9e0ff */
[----:B------:R-:W-:Y:S01]  /*12d0*/  @!P1 IMAD.IADD R24, R31, 0x1, R27 ;  /* 0x000000011f189824 */ /* 0x000fe200078e021b */
[C---:B-1----:R-:W-:Y:S01]  /*12e0*/  @!P1 LEA R32, P6, R30.reuse, R8, 0x1 ;  /* 0x000000081e209211 */ /* 0x042fe200078c08ff */
[----:B------:R-:W-:Y:S01]  /*12f0*/  @!P3 IMAD.MOV.U32 R36, RZ, RZ, R22 ;  /* 0x000000ffff24b224 */ /* 0x000fe200078e0016 */
[----:B------:R-:W-:Y:S01]  /*1300*/  IADD3.X R205, R33, UR19, R13, P4, !PT ;  /* 0x0000001321cd7c10 */ /* 0x000fe2000a7fe40d */
[----:B------:R-:W-:Y:S01]  /*1310*/  @!P2 IMAD R13, R3, 0x2, R20 ;  /* 0x00000002030da824 */ /* 0x000fe200078e0214 */
[----:B------:R-:W-:Y:S01]  /*1320*/  @!P1 LEA.HI.X R33, R30, R9, R24, 0x1, P6 ;  /* 0x000000091e219211 */ /* 0x000fe200030f0c18 */
[----:B------:R-:W-:Y:S01]  /*1330*/  @!P3 IMAD.MOV.U32 R37, RZ, RZ, R25 ;  /* 0x000000ffff25b224 */ /* 0x000fe200078e0019 */
[----:B------:R-:W-:Y:S01]  /*1340*/  ISETP.GE.AND P6, PT, R18, UR15, PT ;  /* 0x0000000f12007c0c */ /* 0x000fe2000bfc6270 */
[-C--:B------:R-:W-:Y:S01]  /*1350*/  @!P3 IMAD R29, R29, R4.reuse, RZ ;  /* 0x000000041d1db224 */ /* 0x080fe200078e02ff */
[----:B------:R-:W-:Y:S01]  /*1360*/  @!PT LDS RZ, [RZ] ;  /* 0x00000000fffff984 */ /* 0x000fe20000000800 */
[----:B------:R-:W-:Y:S01]  /*1370*/  @!PT LDS RZ, [RZ] ;  /* 0x00000000fffff984 */ /* 0x000fe20000000800 */
[----:B------:R-:W-:Y:S01]  /*1380*/  @!PT LDS RZ, [RZ] ;  /* 0x00000000fffff984 */ /* 0x000fe20000000800 */
[----:B------:R-:W-:Y:S01]  /*1390*/  @!P2 LDGSTS.E.BYPASS.LTC128B.128 [R13+0x800], desc[UR28][R34.64] ;  /* 0x00800000220dafae */ /* 0x000fe2000b901d5c */
[----:B------:R-:W-:Y:S01]  /*13a0*/  @!P1 IMAD R23, R3, 0x2, R28 ;  /* 0x0000000203179824 */ /* 0x000fe200078e021c */
[----:B------:R-:W-:Y:S01]  /*13b0*/  USHF.L.U32 UR19, UR8, 0x6, URZ ;  /* 0x0000000608137899 */ /* 0x000fe2000800063f */
[C---:B------:R-:W-:Y:S01]  /*13c0*/  @!P3 IMAD R5, R12.reuse, R5, R29 ;  /* 0x000000050c05b224 */ /* 0x040fe200078e021d */
[----:B------:R-:W-:Y:S01]  /*13d0*/  @!P2 LDGSTS.E.BYPASS.LTC128B.128 [R13+0x2800], desc[UR28][R34.64+0x80] ;  /* 0x02800080220dafae */ /* 0x000fe2000b901d5c */
[----:B------:R-:W-:Y:S01]  /*13e0*/  @!P3 IMAD.WIDE.U32 R36, R12, R4, R36 ;  /* 0x000000040c24b225 */ /* 0x000fe200078e0024 */
[----:B------:R-:W-:-:S02]  /*13f0*/  LEA.HI R24, R21, R84, RZ, 0x4 ;  /* 0x0000005415187211 */ /* 0x000fc400078f20ff */
[----:B------:R1:W-:Y:S01]  /*1400*/  @!P2 LDGSTS.E.BYPASS.LTC128B.128 [R13+0x4800], desc[UR28][R34.64+0x100] ;  /* 0x04800100220dafae */ /* 0x0003e2000b901d5c */
[----:B------:R-:W-:Y:S01]  /*1410*/  @!P3 IMAD.IADD R4, R37, 0x1, R5 ;  /* 0x000000012504b824 */ /* 0x000fe200078e0205 */
[----:B------:R-:W-:Y:S01]  /*1420*/  ISETP.GE.AND P2, PT, R14, UR15, PT ;  /* 0x0000000f0e007c0c */ /* 0x000fe2000bf46270 */
[----:B------:R-:W-:Y:S01]  /*1430*/  IMAD.WIDE.U32 R204, R15, UR10, R204 ;  /* 0x0000000a0fcc7c25 */ /* 0x000fe2000f8e00cc */
[----:B------:R-:W-:Y:S01]  /*1440*/  @!P1 LDGSTS.E.BYPASS.LTC128B.128 [R23+0x1000], desc[UR28][R32.64] ;  /* 0x0100000020179fae */ /* 0x000fe2000b901d5c */
[----:B------:R-:W-:Y:S02]  /*1450*/  SHF.R.S32.HI R201, RZ, 0x4, R24 ;  /* 0x00000004ffc97819 */ /* 0x000fe40000011418 */
[----:B------:R-:W-:Y:S01]  /*1460*/  IMAD.U32 R87, RZ, RZ, UR19 ;  /* 0x00000013ff577e24 */ /* 0x000fe2000f8e00ff */
[----:B------:R-:W-:Y:S01]  /*1470*/  @!P1 LDGSTS.E.BYPASS.LTC128B.128 [R23+0x3000], desc[UR28][R32.64+0x80] ;  /* 0x0300008020179fae */ /* 0x000fe2000b901d5c */
[----:B------:R-:W-:Y:S01]  /*1480*/  IMAD.MOV.U32 R208, RZ, RZ, R204 ;  /* 0x000000ffffd07224 */ /* 0x000fe200078e00cc */
[----:B------:R-:W-:Y:S01]  /*1490*/  @!P0 MOV R21, 0x400 ;  /* 0x0000040000158802 */ /* 0x000fe20000000f00 */
[----:B------:R-:W-:Y:S01]  /*14a0*/  IMAD.WIDE.U32 R16, R18, UR6, R16 ;  /* 0x0000000612107c25 */ /* 0x000fe2000f8e0010 */
[----:B------:R3:W-:Y:S01]  /*14b0*/  @!P1 LDGSTS.E.BYPASS.LTC128B.128 [R23+0x5000], desc[UR28][R32.64+0x100] ;  /* 0x0500010020179fae */ /* 0x0007e2000b901d5c */
[----:B--2---:R-:W-:-:S02]  /*14c0*/  @!P3 LEA R30, P1, R36, R10, 0x1 ;  /* 0x0000000a241eb211 */ /* 0x004fc400078208ff */
[----:B------:R-:W-:Y:S01]  /*14d0*/  SHF.R.S32.HI R10, RZ, 0x1f, R15 ;  /* 0x0000001fff0a7819 */ /* 0x000fe2000001140f */
[----:B------:R-:W2:Y:S01]  /*14e0*/  @!P6 S2R R9, SR_CgaCtaId ;  /* 0x000000000009e919 */ /* 0x000ea20000008800 */
[----:B------:R-:W-:Y:S01]  /*14f0*/  @!P3 LEA.HI.X R31, R36, R11, R4, 0x1, P1 ;  /* 0x0000000b241fb211 */ /* 0x000fe200008f0c04 */
[----:B------:R-:W-:Y:S01]  /*1500*/  @!P3 IMAD R11, R3, 0x2, R26 ;  /* 0x00000002030bb824 */ /* 0x000fe200078e021a */
[----:B------:R-:W4:Y:S01]  /*1510*/  @!P6 LDC.64 R4, c[0x0][0x218] ;  /* 0x00008600ff04eb82 */ /* 0x000f220000000a00 */
[----:B------:R-:W-:Y:S01]  /*1520*/  IMAD R8, R10, UR10, RZ ;  /* 0x0000000a0a087c24 */ /* 0x000fe2000f8e02ff */
[----:B------:R-:W-:Y:S01]  /*1530*/  ISETP.GE.AND P1, PT, R7, UR15, PT ;  /* 0x0000000f07007c0c */ /* 0x000fe2000bf26270 */
[----:B------:R-:W-:Y:S01]  /*1540*/  UIMAD UR10, UR17, UR5, URZ ;  /* 0x00000005110a72a4 */ /* 0x000fe2000f8e023f */
[----:B------:R-:W-:Y:S01]  /*1550*/  @!P3 LDGSTS.E.BYPASS.LTC128B.128 [R11+0x1800], desc[UR28][R30.64] ;  /* 0x018000001e0bbfae */ /* 0x000fe2000b901d5c */
[----:B------:R-:W-:Y:S01]  /*1560*/  IMAD R209, R15, UR11, R8 ;  /* 0x0000000b0fd17c24 */ /* 0x000fe2000f8e0208 */
[----:B------:R-:W-:Y:S01]  /*1570*/  @!P6 MOV R26, 0x400 ;  /* 0x00000400001ae802 */ /* 0x000fe20000000f00 */
[----:B------:R-:W-:Y:S01]  /*1580*/  UIMAD UR10, UR16, UR19, UR10 ;  /* 0x00000013100a72a4 */ /* 0x000fe2000f8e020a */
[----:B------:R-:W5:Y:S01]  /*1590*/  @!P0 S2R R8, SR_CgaCtaId ;  /* 0x0000000000088919 */ /* 0x000f620000008800 */
[----:B------:R-:W-:Y:S01]  /*15a0*/  IMAD.IADD R209, R205, 0x1, R209 ;  /* 0x00000001cdd17824 */ /* 0x000fe200078e02d1 */
[----:B------:R-:W-:Y:S01]  /*15b0*/  ISETP.GE.AND P4, PT, R14, UR15, PT ;  /* 0x0000000f0e007c0c */ /* 0x000fe2000bf86270 */
[----:B-1----:R-:W-:Y:S01]  /*15c0*/  IMAD.U32 R13, RZ, RZ, UR8 ;  /* 0x00000008ff0d7e24 */ /* 0x002fe2000f8e00ff */
[----:B------:R-:W-:Y:S01]  /*15d0*/  @!P3 LDGSTS.E.BYPASS.LTC128B.128 [R11+0x3800], desc[UR28][R30.64+0x80] ;  /* 0x038000801e0bbfae */ /* 0x000fe2000b901d5c */
[----:B------:R-:W-:-:S02]  /*15e0*/  IMAD.U32 R27, RZ, RZ, UR7 ;  /* 0x00000007ff1b7e24 */ /* 0x000fc4000f8e00ff */
[----:B------:R-:W-:Y:S01]  /*15f0*/  VOTEU.ALL UP0, P1 ;  /* 0x00000000003f7886 */ /* 0x000fe20000800000 */
[----:B------:R-:W1:Y:S01]  /*1600*/  @!P1 S2R R12, SR_CgaCtaId ;  /* 0x00000000000c9919 */ /* 0x000e620000008800 */
[----:B------:R-:W-:Y:S02]  /*1610*/  IMAD.U32 R133, RZ, RZ, UR14 ;  /* 0x0000000eff857e24 */ /* 0x000fe4000f8e00ff */
[----:B---3--:R-:W-:Y:S01]  /*1620*/  IMAD.WIDE.U32 R22, R87, UR5, R208 ;  /* 0x0000000557167c25 */ /* 0x008fe2000f8e00d0 */
[----:B------:R3:W-:Y:S03]  /*1630*/  @!P3 LDGSTS.E.BYPASS.LTC128B.128 [R11+0x5800], desc[UR28][R30.64+0x100] ;  /* 0x058001001e0bbfae */ /* 0x0007e6000b901d5c */
[----:B------:R-:W-:Y:S01]  /*1640*/  VIADD R23, R23, UR10 ;  /* 0x0000000a17177c36 */ /* 0x000fe20008000000 */
[----:B----4-:R-:W-:Y:S01]  /*1650*/  @!P6 LEA R28, P3, R22, R4, 0x1 ;  /* 0x00000004161ce211 */ /* 0x010fe200078608ff */
[----:B------:R-:W4:Y:S01]  /*1660*/  @!P2 S2R R20, SR_CgaCtaId ;  /* 0x000000000014a919 */ /* 0x000f220000008800 */
[----:B------:R-:W-:-:S02]  /*1670*/  ULDC.64 UR10, c[0x0][0x268] ;  /* 0x00009a00000a7ab9 */ /* 0x000fc40000000a00 */
[----:B------:R-:W-:Y:S02]  /*1680*/  @!P6 LEA.HI.X R29, R22, R5, R23, 0x1, P3 ;  /* 0x00000005161de211 */ /* 0x000fe400018f0c17 */
[----:B------:R-:W4:Y:S01]  /*1690*/  @!P0 LDC.64 R4, c[0x0][0x218] ;  /* 0x00008600ff048b82 */ /* 0x000f220000000a00 */
[----:B--2---:R-:W-:Y:S02]  /*16a0*/  @!P6 LEA R26, R9, R26, 0x18 ;  /* 0x0000001a091ae211 */ /* 0x004fe400078ec0ff */
[C---:B------:R-:W-:Y:S02]  /*16b0*/  LOP3.LUT R9, R24.reuse, 0xfffffff0, RZ, 0xc0, !PT ;  /* 0xfffffff018097812 */ /* 0x040fe400078ec0ff */
[----:B------:R-:W-:Y:S01]  /*16c0*/  ISETP.GE.AND P3, PT, R7, UR15, PT ;  /* 0x0000000f07007c0c */ /* 0x000fe2000bf66270 */
[----:B------:R-:W-:Y:S01]  /*16d0*/  @!P6 IMAD R25, R3, 0x2, R26 ;  /* 0x000000020319e824 */ /* 0x000fe200078e021a */
[----:B------:R-:W-:Y:S01]  /*16e0*/  LEA.HI R24, R24, R201, RZ, 0x1 ;  /* 0x000000c918187211 */ /* 0x000fe200078f08ff */
[----:B------:R-:W-:Y:S01]  /*16f0*/  IMAD.IADD R7, R84, 0x1, -R9 ;  /* 0x0000000154077824 */ /* 0x000fe200078e0a09 */
[----:B-----5:R-:W-:Y:S01]  /*1700*/  @!P0 LEA R8, R8, R21, 0x18 ;  /* 0x0000001508088211 */ /* 0x020fe200078ec0ff */
[----:B------:R-:W-:Y:S01]  /*1710*/  IMAD.U32 R9, RZ, RZ, UR8 ;  /* 0x00000008ff097e24 */ /* 0x000fe2000f8e00ff */
[----:B------:R-:W-:Y:S01]  /*1720*/  @!P6 LDGSTS.E.BYPASS.LTC128B.128 [R25+0x6000], desc[UR28][R28.64] ;  /* 0x060000001c19efae */ /* 0x000fe2000b901d5c */
[----:B------:R-:W-:Y:S01]  /*1730*/  LOP3.LUT R24, R24, 0xfffffffe, RZ, 0xc0, !PT ;  /* 0xfffffffe18187812 */ /* 0x000fe200078ec0ff */
[----:B------:R-:W-:Y:S01]  /*1740*/  IMAD.U32 R21, RZ, RZ, UR6 ;  /* 0x00000006ff157e24 */ /* 0x000fe2000f8e00ff */
[----:B------:R-:W-:Y:S01]  /*1750*/  SHF.R.S32.HI R14, RZ, 0x1f, R7 ;  /* 0x0000001fff0e7819 */ /* 0x000fe20000011407 */
[----:B------:R-:W-:Y:S01]  /*1760*/  @!P6 LDGSTS.E.BYPASS.LTC128B.128 [R25+0x8000], desc[UR28][R28.64+0x80] ;  /* 0x080000801c19efae */ /* 0x000fe2000b901d5c */
[----:B---3--:R-:W-:-:S02]  /*1770*/  IMAD.U32 R11, RZ, RZ, UR9 ;  /* 0x00000009ff0b7e24 */ /* 0x008fc4000f8e00ff */
[----:B------:R-:W-:Y:S01]  /*1780*/  LEA.HI R14, R14, R7, RZ, 0x3 ;  /* 0x000000070e0e7211 */ /* 0x000fe200078f18ff */
[----:B------:R2:W-:Y:S01]  /*1790*/  @!P6 LDGSTS.E.BYPASS.LTC128B.128 [R25+0xa000], desc[UR28][R28.64+0x100] ;  /* 0x0a0001001c19efae */ /* 0x0005e2000b901d5c */
[----:B------:R-:W-:Y:S01]  /*17a0*/  @!P0 LEA R9, P6, R9, R22, 0x4 ;  /* 0x0000001609098211 */ /* 0x000fe200078c20ff */
[----:B------:R-:W-:Y:S01]  /*17b0*/  IMAD.IADD R201, R201, 0x1, -R24 ;  /* 0x00000001c9c97824 */ /* 0x000fe200078e0a18 */
[----:B------:R-:W-:Y:S02]  /*17c0*/  LOP3.LUT R26, R14, 0xfffffff8, RZ, 0xc0, !PT ;  /* 0xfffffff80e1a7812 */ /* 0x000fe400078ec0ff */
[----:B------:R-:W-:Y:S02]  /*17d0*/  @!P0 LEA.HI.X R24, R13, R23, R11, 0x4, P6 ;  /* 0x000000170d188211 */ /* 0x000fe400030f240b */
[----:B------:R-:W-:Y:S01]  /*17e0*/  @!P1 MOV R11, 0x400 ;  /* 0x00000400000b9802 */ /* 0x000fe20000000f00 */
[----:B------:R-:W-:Y:S01]  /*17f0*/  IMAD.IADD R7, R7, 0x1, -R26 ;  /* 0x0000000107077824 */ /* 0x000fe200078e0a1a */
[----:B------:R-:W-:-:S02]  /*1800*/  @!P2 MOV R13, 0x400 ;  /* 0x00000400000da802 */ /* 0x000fc40000000f00 */
[----:B-1----:R-:W-:Y:S01]  /*1810*/  @!P1 LEA R12, R12, R11, 0x18 ;  /* 0x0000000b0c0c9211 */ /* 0x002fe200078ec0ff */
[----:B------:R-:W-:Y:S01]  /*1820*/  IMAD R11, R19, UR6, RZ ;  /* 0x00000006130b7c24 */ /* 0x000fe2000f8e02ff */
[----:B----4-:R-:W-:Y:S01]  /*1830*/  @!P2 LEA R20, R20, R13, 0x18 ;  /* 0x0000000d1414a211 */ /* 0x010fe200078ec0ff */
[----:B------:R-:W-:Y:S02]  /*1840*/  @!P0 IMAD R13, R3, 0x2, R8 ;  /* 0x00000002030d8824 */ /* 0x000fe400078e0208 */
[----:B------:R-:W-:Y:S01]  /*1850*/  IMAD R11, R18, UR7, R11 ;  /* 0x00000007120b7c24 */ /* 0x000fe2000f8e020b */
[C---:B--2---:R-:W-:Y:S01]  /*1860*/  @!P0 LEA R28, P6, R9.reuse, R4, 0x1 ;  /* 0x00000004091c8211 */ /* 0x044fe200078c08ff */
[----:B------:R-:W-:Y:S02]  /*1870*/  IMAD.SHL.U32 R4, R0, 0x40, RZ ;  /* 0x0000004000047824 */ /* 0x000fe400078e00ff */
[----:B------:R-:W-:Y:S01]  /*1880*/  IMAD.U32 R25, RZ, RZ, UR6 ;  /* 0x00000006ff197e24 */ /* 0x000fe2000f8e00ff */
[----:B------:R-:W-:-:S02]  /*1890*/  @!P0 LEA.HI.X R29, R9, R5, R24, 0x1, P6 ;  /* 0x00000005091d8211 */ /* 0x000fc400030f0c18 */
[C---:B------:R-:W-:Y:S01]  /*18a0*/  ISETP.GE.AND P6, PT, R18.reuse, UR15, PT ;  /* 0x0000000f12007c0c */ /* 0x040fe2000bfc6270 */
[----:B------:R-:W-:Y:S01]  /*18b0*/  IMAD.SHL.U32 R18, R18, 0x8, RZ ;  /* 0x0000000812127824 */ /* 0x000fe200078e00ff */
[----:B------:R-:W-:Y:S01]  /*18c0*/  LOP3.LUT R5, R4, 0x1c0, RZ, 0xc0, !PT ;  /* 0x000001c004057812 */ /* 0x000fe200078ec0ff */
[----:B------:R-:W1:Y:S01]  /*18d0*/  @!P2 LDC.64 R8, c[0x0][0x218] ;  /* 0x00008600ff08ab82 */ /* 0x000e620000000a00 */
[----:B------:R-:W-:Y:S01]  /*18e0*/  @!P0 LDGSTS.E.BYPASS.LTC128B.128 [R13+0x6800], desc[UR28][R28.64] ;  /* 0x068000001c0d8fae */ /* 0x000fe2000b901d5c */
[----:B------:R-:W-:Y:S01]  /*18f0*/  USHF.L.U32 UR15, UR9, 0x5, URZ ;  /* 0x00000005090f7899 */ /* 0x000fe2000800063f */
[----:B------:R-:W-:Y:S02]  /*1900*/  LOP3.LUT R18, R5, 0x8, R18, 0xf8, !PT ;  /* 0x0000000805127812 */ /* 0x000fe400078ef812 */
[----:B------:R-:W-:Y:S01]  /*1910*/  SHF.R.U32.HI R19, RZ, 0x3, R5 ;  /* 0x00000003ff137819 */ /* 0x000fe20000011605 */
[----:B------:R-:W-:Y:S02]  /*1920*/  @!P0 LDGSTS.E.BYPASS.LTC128B.128 [R13+0x8800], desc[UR28][R28.64+0x80] ;  /* 0x088000801c0d8fae */ /* 0x000fe4000b901d5c */
[----:B------:R-:W2:Y:S02]  /*1930*/  @!P1 LDC.64 R4, c[0x0][0x218] ;  /* 0x00008600ff049b82 */ /* 0x000ea40000000a00 */
[----:B------:R3:W-:Y:S01]  /*1940*/  @!P0 LDGSTS.E.BYPASS.LTC128B.128 [R13+0xa800], desc[UR28][R28.64+0x100] ;  /* 0x0a8001001c0d8fae */ /* 0x0007e2000b901d5c */
[----:B------:R-:W-:-:S02]  /*1950*/  IADD3 R222, P0, R16, UR20, RZ ;  /* 0x0000001410de7c10 */ /* 0x000fc4000ff1e0ff */
[----:B------:R-:W-:Y:S01]  /*1960*/  LOP3.LUT R16, R18, R19, RZ, 0x3c, !PT ;  /* 0x0000001312107212 */ /* 0x000fe200078e3cff */
[----:B------:R-:W-:Y:S01]  /*1970*/  IMAD R18, R10, UR10, RZ ;  /* 0x0000000a0a127c24 */ /* 0x000fe2000f8e02ff */
[----:B------:R-:W-:Y:S01]  /*1980*/  IADD3.X R223, R17, UR18, R11, P0, !PT ;  /* 0x0000001211df7c10 */ /* 0x000fe200087fe40b */
[----:B------:R-:W-:Y:S01]  /*1990*/  IMAD.U32 R11, RZ, RZ, UR15 ;  /* 0x0000000fff0b7e24 */ /* 0x000fe2000f8e00ff */
[----:B------:R-:W-:Y:S01]  /*19a0*/  @!P2 IADD3 R10, P0, R22, UR32, RZ ;  /* 0x00000020160aac10 */ /* 0x000fe2000ff1e0ff */
[----:B------:R-:W-:Y:S02]  /*19b0*/  @!P2 IMAD R17, R3, 0x2, R20 ;  /* 0x000000020311a824 */ /* 0x000fe400078e0214 */
[----:B------:R-:W-:Y:S01]  /*19c0*/  IMAD.WIDE.U32 R222, R15, UR10, R222 ;  /* 0x0000000a0fde7c25 */ /* 0x000fe2000f8e00de */
[----:B------:R-:W-:Y:S01]  /*19d0*/  @!P2 IADD3.X R11, R23, UR33, R11, P0, !PT ;  /* 0x00000021170bac10 */ /* 0x000fe200087fe40b */
[----:B------:R-:W-:Y:S02]  /*19e0*/  @!UP0 UIMAD UR10, UR9, 0x30, URZ ;  /* 0x00000030090a88a4 */ /* 0x000fe4000f8e023f */
[----:B------:R-:W-:Y:S01]  /*19f0*/  IMAD R15, R15, UR11, R18 ;  /* 0x0000000b0f0f7c24 */ /* 0x000fe2000f8e0212 */
[----:B-1----:R-:W-:Y:S01]  /*1a00*/  @!P2 LEA R8, P0, R10, R8, 0x1 ;  /* 0x000000080a08a211 */ /* 0x002fe200078008ff */
[----:B------:R-:W-:-:S02]  /*1a10*/  UIMAD.WIDE.U32 UR32, UR5, UR6, URZ ;  /* 0x00000006052072a5 */ /* 0x000fc4000f8e003f */
[----:B------:R-:W-:Y:S01]  /*1a20*/  UIMAD UR11, UR16, UR6, URZ ;  /* 0x00000006100b72a4 */ /* 0x000fe2000f8e023f */
[----:B------:R-:W-:Y:S01]  /*1a30*/  @!P2 LEA.HI.X R9, R10, R9, R11, 0x1, P0 ;  /* 0x000000090a09a211 */ /* 0x000fe200000f0c0b */
[----:B------:R-:W-:Y:S01]  /*1a40*/  IMAD.SHL.U32 R11, R201, 0x8, RZ ;  /* 0x00000008c90b7824 */ /* 0x000fe200078e00ff */
[----:B------:R-:W-:Y:S01]  /*1a50*/  VOTEU.ALL UP0, P3 ;  /* 0x00000000003f7886 */ /* 0x000fe20001800000 */
[----:B------:R-:W-:Y:S01]  /*1a60*/  IMAD.U32 R207, RZ, RZ, UR33 ;  /* 0x00000021ffcf7e24 */ /* 0x000fe2000f8e00ff */
[----:B------:R-:W-:Y:S01]  /*1a70*/  UIMAD UR11, UR5, UR7, UR11 ;  /* 0x00000007050b72a4 */ /* 0x000fe2000f8e020b */
[----:B------:R-:W-:Y:S01]  /*1a80*/  IMAD.IADD R207, R223, 0x1, R15 ;  /* 0x00000001dfcf7824 */ /* 0x000fe200078e020f */
[----:B------:R-:W-:Y:S01]  /*1a90*/  @!P2 LDGSTS.E.BYPASS.LTC128B.128 [R17+0x7000], desc[UR28][R8.64] ;  /* 0x070000000811afae */ /* 0x000fe2000b901d5c */
[----:B------:R-:W-:Y:S01]  /*1aa0*/  @!P1 IMAD R15, R3, 0x2, R12 ;  /* 0x00000002030f9824 */ /* 0x000fe200078e020c */
[----:B------:R-:W-:Y:S01]  /*1ab0*/  UIADD3 UR11, UR33, UR11, URZ ;  /* 0x0000000b210b7290 */ /* 0x000fe2000fffe03f */
[----:B---3--:R-:W-:Y:S01]  /*1ac0*/  IMAD.U32 R13, RZ, RZ, UR8 ;  /* 0x00000008ff0d7e24 */ /* 0x008fe2000f8e00ff */
[----:B------:R-:W-:Y:S01]  /*1ad0*/  @!P2 LDGSTS.E.BYPASS.LTC128B.128 [R17+0x9000], desc[UR28][R8.64+0x80] ;  /* 0x090000800811afae */ /* 0x000fe2000b901d5c */
[----:B------:R-:W-:Y:S01]  /*1ae0*/  IMAD.U32 R206, RZ, RZ, UR32 ;  /* 0x00000020ffce7e24 */ /* 0x000fe2000f8e00ff */
[----:B------:R-:W-:Y:S01]  /*1af0*/  UIMAD.WIDE.U32 UR32, UR6, 0x20, URZ ;  /* 0x00000020062078a5 */ /* 0x000fe2000f8e003f */
[----:B------:R-:W-:Y:S01]  /*1b00*/  @!P1 IMAD.WIDE.U32 R18, R13, 0x30, R22 ;  /* 0x000000300d129825 */ /* 0x000fe200078e0016 */
[----:B------:R1:W-:Y:S03]  /*1b10*/  @!P2 LDGSTS.E.BYPASS.LTC128B.128 [R17+0xb000], desc[UR28][R8.64+0x100] ;  /* 0x0b0001000811afae */ /* 0x0003e6000b901d5c */
[----:B------:R-:W-:Y:S01]  /*1b20*/  @!P1 VIADD R10, R19, UR10 ;  /* 0x0000000a130a9c36 */ /* 0x000fe20008000000 */
[C---:B--2---:R-:W-:Y:S01]  /*1b30*/  @!P1 LEA R22, P0, R18.reuse, R4, 0x1 ;  /* 0x0000000412169211 */ /* 0x044fe200078008ff */
[----:B------:R-:W-:Y:S01]  /*1b40*/  IMAD.SHL.U32 R13, R7, 0x40, RZ ;  /* 0x00000040070d7824 */ /* 0x000fe200078e00ff */
[----:B------:R-:W-:Y:S01]  /*1b50*/  USHF.L.U32 UR10, UR7, 0x5, URZ ;  /* 0x00000005070a7899 */ /* 0x000fe2000800063f */
[----:B------:R-:W-:Y:S01]  /*1b60*/  IMAD R201, R201, 0x200, R16 ;  /* 0x00000200c9c97824 */ /* 0x000fe200078e0210 */
[----:B------:R-:W-:Y:S01]  /*1b70*/  @!P1 LEA.HI.X R23, R18, R5, R10, 0x1, P0 ;  /* 0x0000000512179211 */ /* 0x000fe200000f0c0a */
[----:B------:R-:W-:Y:S01]  /*1b80*/  IMAD.U32 R5, RZ, RZ, UR11 ;  /* 0x0000000bff057e24 */ /* 0x000fe2000f8e00ff */
[----:B------:R-:W-:Y:S01]  /*1b90*/  LOP3.LUT R4, R13, 0x1c0, RZ, 0xc0, !PT ;  /* 0x000001c00d047812 */ /* 0x000fe200078ec0ff */
[----:B------:R-:W-:Y:S01]  /*1ba0*/  IMAD.U32 R16, RZ, RZ, UR6 ;  /* 0x00000006ff107e24 */ /* 0x000fe2000f8e00ff */
[----:B------:R-:W-:Y:S01]  /*1bb0*/  LEA R18, P0, R206, R222, 0x6 ;  /* 0x000000dece127211 */ /* 0x000fe200078030ff */
[----:B------:R-:W-:Y:S01]  /*1bc0*/  @!P1 LDGSTS.E.BYPASS.LTC128B.128 [R15+0x7800], desc[UR28][R22.64] ;  /* 0x07800000160f9fae */ /* 0x000fe2000b901d5c */
[----:B------:R-:W-:Y:S01]  /*1bd0*/  LOP3.LUT R11, R4, 0x8, R11, 0xf8, !PT ;  /* 0x00000008040b7812 */ /* 0x000fe200078ef80b */
[----:B------:R-:W2:Y:S01]  /*1be0*/  @!P6 LDC.64 R12, c[0x0][0x220] ;  /* 0x00008800ff0ceb82 */ /* 0x000ea20000000a00 */
[----:B------:R-:W-:Y:S01]  /*1bf0*/  SHF.R.U32.HI R4, RZ, 0x3, R4 ;  /* 0x00000003ff047819 */ /* 0x000fe20000011604 */
[----:B------:R-:W-:Y:S01]  /*1c00*/  @!P1 LDGSTS.E.BYPASS.LTC128B.128 [R15+0x9800], desc[UR28][R22.64+0x80] ;  /* 0x09800080160f9fae */ /* 0x000fe2000b901d5c */
[----:B------:R-:W-:-:S02]  /*1c10*/  LEA.HI.X R19, R206, R207, R5, 0x6, P0 ;  /* 0x000000cfce137211 */ /* 0x000fc400000f3405 */
[----:B------:R-:W-:Y:S01]  /*1c20*/  LOP3.LUT R3, R11, R4, RZ, 0x3c, !PT ;  /* 0x000000040b037212 */ /* 0x000fe200078e3cff */
[----:B------:R3:W-:Y:S01]  /*1c30*/  @!P1 LDGSTS.E.BYPASS.LTC128B.128 [R15+0xb800], desc[UR28][R22.64+0x100] ;  /* 0x0b800100160f9fae */ /* 0x0007e2000b901d5c */
[----:B------:R-:W-:Y:S01]  /*1c40*/  @!P5 LEA R21, P0, R21, R18, 0x4 ;  /* 0x000000121515d211 */ /* 0x000fe200078020ff */
[----:B------:R-:W4:Y:S01]  /*1c50*/  @!P5 LDC.64 R4, c[0x0][0x220] ;  /* 0x00008800ff04db82 */ /* 0x000f220000000a00 */
[----:B------:R-:W-:Y:S01]  /*1c60*/  LEA R201, R201, UR4, 0x1 ;  /* 0x00000004c9c97c11 */ /* 0x000fe2000f8e08ff */
[----:B------:R-:W0:Y:S01]  /*1c70*/  LDGDEPBAR ;  /* 0x00000000000079af */ /* 0x000e220000000000 */
[----:B------:R-:W-:Y:S01]  /*1c80*/  @!P5 LEA.HI.X R16, R16, R19, R27, 0x4, P0 ;  /* 0x000000131010d211 */ /* 0x000fe200000f241b */
[----:B-1----:R-:W-:Y:S01]  /*1c90*/  IMAD.U32 R17, RZ, RZ, UR10 ;  /* 0x0000000aff117e24 */ /* 0x002fe2000f8e00ff */
[----:B------:R-:W-:Y:S01]  /*1ca0*/  @!UP0 UIMAD UR10, UR7, 0x30, URZ ;  /* 0x00000030070a88a4 */ /* 0x000fe2000f8e023f */
[----:B------:R-:W-:Y:S01]  /*1cb0*/  VIADD R199, R201, 0x6020 ;  /* 0x00006020c9c77836 */ /* 0x000fe20000000000 */
[----:B------:R-:W-:Y:S01]  /*1cc0*/  UISETP.GE.AND UP0, UPT, UR27, 0x2, UPT ;  /* 0x000000021b00788c */ /* 0x000fe2000bf06270 */
[----:B------:R-:W1:Y:S08]  /*1cd0*/  @!P4 LDC.64 R10, c[0x0][0x220] ;  /* 0x00008800ff0acb82 */ /* 0x000e700000000a00 */
[----:B------:R-:W5:Y:S01]  /*1ce0*/  @!P3 LDC.64 R8, c[0x0][0x220] ;  /* 0x00008800ff08bb82 */ /* 0x000f620000000a00 */
[----:B--2---:R-:W-:-:S04]  /*1cf0*/  @!P6 LEA R12, P2, R18, R12, 0x1 ;  /* 0x0000000c120ce211 */ /* 0x004fc800078408ff */
[----:B------:R-:W-:Y:S02]  /*1d00*/  @!P6 LEA.HI.X R13, R18, R13, R19, 0x1, P2 ;  /* 0x0000000d120de211 */ /* 0x000fe400010f0c13 */
[----:B----4-:R-:W-:Y:S01]  /*1d10*/  @!P5 LEA R20, P1, R21, R4, 0x1 ;  /* 0x000000041514d211 */ /* 0x010fe200078208ff */
[----:B---3--:R-:W-:Y:S01]  /*1d20*/  IMAD.SHL.U32 R15, R14, 0x40, RZ ;  /* 0x000000400e0f7824 */ /* 0x008fe200078e00ff */
[----:B------:R-:W-:-:S04]  /*1d30*/  DEPBAR.LE SB0, 0x0 ;  /* 0x000080000000791a */ /* 0x000fc80000000000 */
[----:B------:R-:W-:Y:S01]  /*1d40*/  BAR.SYNC.DEFER_BLOCKING 0x0 ;  /* 0x0000000000007b1d */ /* 0x000fe20000010000 */
[----:B------:R-:W-:Y:S01]  /*1d50*/  @!P4 IADD3 R14, P0, R18, UR32, RZ ;  /* 0x00000020120ecc10 */ /* 0x000fe2000ff1e0ff */
[----:B------:R-:W-:Y:S01]  /*1d60*/  @!P3 IMAD.WIDE.U32 R22, R25, 0x30, R18 ;  /* 0x000000301916b825 */ /* 0x000fe200078e0012 */
[----:B------:R-:W-:Y:S02]  /*1d70*/  LOP3.LUT R4, R15, 0xfffffe00, RZ, 0xc0, !PT ;  /* 0xfffffe000f047812 */ /* 0x000fe400078ec0ff */
[----:B------:R-:W-:Y:S02]  /*1d80*/  @!P4 IADD3.X R17, R19, UR33, R17, P0, !PT ;  /* 0x000000211311cc10 */ /* 0x000fe400087fe411 */
[----:B------:R-:W-:Y:S01]  /*1d90*/  @!P5 LEA.HI.X R21, R21, R5, R16, 0x1, P1 ;  /* 0x000000051515d211 */ /* 0x000fe200008f0c10 */
[----:B------:R-:W-:Y:S01]  /*1da0*/  IMAD R202, R85, 0x400, R4 ;  /* 0x0000040055ca7824 */ /* 0x000fe200078e0204 */
[----:B-1----:R-:W-:Y:S01]  /*1db0*/  @!P4 LEA R16, P0, R14, R10, 0x1 ;  /* 0x0000000a0e10c211 */ /* 0x002fe200078008ff */
[----:B------:R-:W-:-:S02]  /*1dc0*/  @!P3 VIADD R5, R23, UR10 ;  /* 0x0000000a1705bc36 */ /* 0x000fc40008000000 */
[----:B------:R-:W-:Y:S01]  /*1dd0*/  IMAD.IADD R202, R3, 0x1, R202 ;  /* 0x0000000103ca7824 */ /* 0x000fe200078e02ca */
[----:B------:R-:W-:Y:S02]  /*1de0*/  @!P4 LEA.HI.X R17, R14, R11, R17, 0x1, P0 ;  /* 0x0000000b0e11c211 */ /* 0x000fe400000f0c11 */
[----:B-----5:R-:W-:Y:S02]  /*1df0*/  @!P3 LEA R14, P0, R22, R8, 0x1 ;  /* 0x00000008160eb211 */ /* 0x020fe400078008ff */
[----:B------:R-:W-:Y:S02]  /*1e00*/  LEA R202, R202, UR4, 0x1 ;  /* 0x00000004caca7c11 */ /* 0x000fe4000f8e08ff */
[----:B------:R-:W-:Y:S01]  /*1e10*/  @!P3 LEA.HI.X R15, R22, R9, R5, 0x1, P0 ;  /* 0x00000009160fb211 */ /* 0x000fe200000f0c05 */
[----:B------:R-:W-:Y:S01]  /*1e20*/  IMAD.MOV.U32 R5, RZ, RZ, 0x20 ;  /* 0x00000020ff057424 */ /* 0x000fe200078e00ff */
[----:B------:R-:W-:Y:S01]  /*1e30*/  R2P PR, R7, 0x6 ;  /* 0x0000000607007804 */ /* 0x000fe20000000000 */
[----:B------:R-:W-:Y:S01]  /*1e40*/  IMAD.MOV.U32 R7, RZ, RZ, 0x10 ;  /* 0x00000010ff077424 */ /* 0x000fe200078e00ff */
[----:B------:R-:W-:Y:S03]  /*1e50*/  @P6 STS.128 [R203+0xc000], RZ ;  /* 0x00c000ffcb006388 */ /* 0x000fe60000000c00 */
[----:B------:R-:W-:Y:S01]  /*1e60*/  SEL R5, R5, 0xffffffe0, !P2 ;  /* 0xffffffe005057807 */ /* 0x000fe20005000000 */
[----:B------:R-:W-:Y:S01]  /*1e70*/  @P6 STS.128 [R203+0xe000], RZ ;  /* 0x00e000ffcb006388 */ /* 0x000fe20000000c00 */
[----:B------:R-:W-:-:S02]  /*1e80*/  SEL R7, R7, 0xfffffff0, !P1 ;  /* 0xfffffff007077807 */ /* 0x000fc40004800000 */
[----:B------:R-:W-:Y:S01]  /*1e90*/  R2P PR, R0, 0x6 ;  /* 0x0000000600007804 */ /* 0x000fe20000000000 */
[----:B------:R-:W-:Y:S01]  /*1ea0*/  @P6 STS.128 [R203+0x10000], RZ ;  /* 0x010000ffcb006388 */ /* 0x000fe20000000c00 */
[----:B------:R-:W-:Y:S02]  /*1eb0*/  VIADD R0, R201, 0x6000 ;  /* 0x00006000c9007836 */ /* 0x000fe40000000000 */
[--C-:B------:R-:W-:Y:S01]  /*1ec0*/  IMAD R200, R7, 0x2, R202.reuse ;  /* 0x0000000207c87824 */ /* 0x100fe200078e02ca */
[----:B------:R-:W-:Y:S01]  /*1ed0*/  @!PT LDS RZ, [RZ] ;  /* 0x00000000fffff984 */ /* 0x000fe20000000800 */
[----:B------:R-:W-:Y:S01]  /*1ee0*/  @!PT LDS RZ, [RZ] ;  /* 0x00000000fffff984 */ /* 0x000fe20000000800 */
[----:B------:R-:W-:Y:S01]  /*1ef0*/  @!PT LDS RZ, [RZ] ;  /* 0x00000000fffff984 */ /* 0x000fe20000000800 */
[----:B------:R-:W-:Y:S01]  /*1f00*/  @!P6 LDGSTS.E.BYPASS.LTC128B.128 [R203+0xc000], desc[UR28][R12.64] ;  /* 0x0c0000000ccbefae */ /* 0x000fe2000b901d5c */
[C---:B------:R-:W-:Y:S02]  /*1f10*/  IMAD R198, R5.reuse, 0x2, R202 ;  /* 0x0000000205c67824 */ /* 0x040fe400078e02ca */
[----:B------:R-:W-:Y:S01]  /*1f20*/  IMAD R197, R5, 0x2, R200 ;  /* 0x0000000205c57824 */ /* 0x000fe200078e02c8 */
[----:B------:R-:W-:Y:S04]  /*1f30*/  @!P6 LDGSTS.E.BYPASS.LTC128B.128 [R203+0xe000], desc[UR28][R12.64+0x80] ;  /* 0x0e0000800ccbefae */ /* 0x000fe8000b901d5c */
[----:B------:R-:W-:Y:S01]  /*1f40*/  @!P6 LDGSTS.E.BYPASS.LTC128B.128 [R203+0x10000], desc[UR28][R12.64+0x100] ;  /* 0x100001000ccbefae */ /* 0x000fe2000b901d5c */
[----:B------:R-:W-:-:S02]  /*1f50*/  @P1 VIADD R199, R0, 0xffffffe0 ;  /* 0xffffffe000c71836 */ /* 0x000fc40000000000 */
[----:B------:R-:W-:Y:S01]  /*1f60*/  IMAD.MOV.U32 R0, RZ, RZ, 0x40 ;  /* 0x00000040ff007424 */ /* 0x000fe200078e00ff */
[----:B------:R-:W-:Y:S04]  /*1f70*/  @P5 STS.128 [R203+0xc800], RZ ;  /* 0x00c800ffcb005388 */ /* 0x000fe80000000c00 */
[----:B------:R-:W-:Y:S01]  /*1f80*/  @P5 STS.128 [R203+0xe800], RZ ;  /* 0x00e800ffcb005388 */ /* 0x000fe20000000c00 */
[----:B------:R-:W-:-:S03]  /*1f90*/  SEL R0, R0, 0xffffffc0, !P2 ;  /* 0xffffffc000007807 */ /* 0x000fc60005000000 */
[----:B------:R-:W-:Y:S02]  /*1fa0*/  @P5 STS.128 [R203+0x10800], RZ ;  /* 0x010800ffcb005388 */ /* 0x000fe40000000c00 */
[----:B------:R-:W-:Y:S02]  /*1fb0*/  IMAD.IADD R195, R201, 0x1, R0 ;  /* 0x00000001c9c37824 */ /* 0x000fe400078e0200 */
[----:B------:R-:W-:Y:S01]  /*1fc0*/  @!PT LDS RZ, [RZ] ;  /* 0x00000000fffff984 */ /* 0x000fe20000000800 */
[----:B------:R-:W-:Y:S01]  /*1fd0*/  @!PT LDS RZ, [RZ] ;  /* 0x00000000fffff984 */ /* 0x000fe20000000800 */
[----:B------:R-:W-:Y:S01]  /*1fe0*/  @!PT LDS RZ, [RZ] ;  /* 0x00000000fffff984 */ /* 0x000fe20000000800 */
[----:B------:R-:W-:Y:S01]  /*1ff0*/  @!P5 LDGSTS.E.BYPASS.LTC128B.128 [R203+0xc800], desc[UR28][R20.64] ;  /* 0x0c80000014cbdfae */ /* 0x000fe2000b901d5c */
[----:B------:R-:W-:-:S03]  /*2000*/  IMAD.IADD R188, R0, 0x1, R199 ;  /* 0x0000000100bc7824 */ /* 0x000fc600078e02c7 */
[----:B------:R-:W-:Y:S04]  /*2010*/  @!P5 LDGSTS.E.BYPASS.LTC128B.128 [R203+0xe800], desc[UR28][R20.64+0x80] ;  /* 0x0e80008014cbdfae */ /* 0x000fe8000b901d5c */
[----:B------:R-:W-:Y:S04]  /*2020*/  @!P5 LDGSTS.E.BYPASS.LTC128B.128 [R203+0x10800], desc[UR28][R20.64+0x100] ;  /* 0x1080010014cbdfae */ /* 0x000fe8000b901d5c */
[----:B------:R-:W-:Y:S04]  /*2030*/  @P4 STS.128 [R203+0xd000], RZ ;  /* 0x00d000ffcb004388 */ /* 0x000fe80000000c00 */
[----:B------:R-:W-:Y:S04]  /*2040*/  @P4 STS.128 [R203+0xf000], RZ ;  /* 0x00f000ffcb004388 */ /* 0x000fe80000000c00 */
[----:B------:R-:W-:Y:S04]  /*2050*/  @P4 STS.128 [R203+0x11000], RZ ;  /* 0x011000ffcb004388 */ /* 0x000fe80000000c00 */
[----:B------:R-:W-:Y:S01]  /*2060*/  @!PT LDS RZ, [RZ] ;  /* 0x00000000fffff984 */ /* 0x000fe20000000800 */
[----:B------:R-:W-:Y:S01]  /*2070*/  @!PT LDS RZ, [RZ] ;  /* 0x00000000fffff984 */ /* 0x000fe20000000800 */
[----:B------:R-:W-:Y:S01]  /*2080*/  @!PT LDS RZ, [RZ] ;  /* 0x00000000fffff984 */ /* 0x000fe20000000800 */
[----:B------:R-:W-:Y:S04]  /*2090*/  @!P4 LDGSTS.E.BYPASS.LTC128B.128 [R203+0xd000], desc[UR28][R16.64] ;  /* 0x0d00000010cbcfae */ /* 0x000fe8000b901d5c */
[----:B------:R-:W-:Y:S04]  /*20a0*/  @!P4 LDGSTS.E.BYPASS.LTC128B.128 [R203+0xf000], desc[UR28][R16.64+0x80] ;  /* 0x0f00008010cbcfae */ /* 0x000fe8000b901d5c */
[----:B------:R1:W-:Y:S04]  /*20b0*/  @!P4 LDGSTS.E.BYPASS.LTC128B.128 [R203+0x11000], desc[UR28][R16.64+0x100] ;  /* 0x1100010010cbcfae */ /* 0x0003e8000b901d5c */
        /* <DEDUP_REMOVED lines=9> */
[----:B------:R-:W-:Y:S04]  /*2150*/  LDSM.16.M88.4 R8, [R202] ;  /* 0x00000000ca08783b */ /* 0x000fe80000000200 */
[----:B------:R-:W3:Y:S04]  /*2160*/  LDSM.16.M88.4 R24, [R201+0x6000] ;  /* 0x00600000c918783b */ /* 0x000ee80000000200 */
[----:B-1----:R-:W1:Y:S04]  /*2170*/  LDSM.16.M88.4 R16, [R201+0x6800] ;  /* 0x00680000c910783b */ /* 0x002e680000000200 */
[----:B------:R-:W4:Y:S04]  /*2180*/  LDSM.16.M88.4 R60, [R201+0x7000] ;  /* 0x00700000c93c783b */ /* 0x000f280000000200 */
[----:B------:R-:W5:Y:S04]  /*2190*/  LDSM.16.M88.4 R48, [R201+0x7800] ;  /* 0x00780000c930783b */ /* 0x000f680000000200 */
[----:B------:R-:W-:Y:S04]  /*21a0*/  LDSM.16.M88.4 R32, [R199] ;  /* 0x00000000c720783b */ /* 0x000fe80000000200 */
[----:B--2---:R-:W2:Y:S04]  /*21b0*/  LDSM.16.M88.4 R12, [R200] ;  /* 0x00000000c80c783b */ /* 0x004ea80000000200 */
[----:B------:R-:W2:Y:S04]  /*21c0*/  LDSM.16.M88.4 R36, [R199+0x800] ;  /* 0x00080000c724783b */ /* 0x000ea80000000200 */
[----:B------:R-:W2:Y:S04]  /*21d0*/  LDSM.16.M88.4 R40, [R199+0x1000] ;  /* 0x00100000c728783b */ /* 0x000ea80000000200 */
[----:B------:R-:W2:Y:S04]  /*21e0*/  LDSM.16.M88.4 R76, [R199+0x1800] ;  /* 0x00180000c74c783b */ /* 0x000ea80000000200 */
[----:B------:R-:W-:Y:S01]  /*21f0*/  LDSM.16.M88.4 R52, [R198] ;  /* 0x00000000c634783b */ /* 0x000fe20000000200 */
[C---:B---3--:R-:W-:Y:S03]  /*2200*/  HMMA.16816.F32.BF16 R28, R8.reuse, R24, RZ ;  /* 0x00000018081c723c */ /* 0x048fe600000418ff */
[----:B------:R-:W3:Y:S04]  /*2210*/  LDSM.16.M88.4 R44, [R195+0x6000] ;  /* 0x00600000c32c783b */ /* 0x000ee80000000200 */
[----:B------:R-:W3:Y:S01]  /*2220*/  LDSM.16.M88.4 R72, [R195+0x6800] ;  /* 0x00680000c348783b */ /* 0x000ee20000000200 */
[C---:B------:R-:W-:Y:S03]  /*2230*/  HMMA.16816.F32.BF16 R24, R8.reuse, R26, RZ ;  /* 0x0000001a0818723c */ /* 0x040fe600000418ff */
[----:B------:R-:W-:Y:S03]  /*2240*/  LDSM.16.M88.4 R68, [R195+0x7800] ;  /* 0x00780000c344783b */ /* 0x000fe60000000200 */
[C---:B-1----:R-:W-:Y:S01]  /*2250*/  HMMA.16816.F32.BF16 R20, R8.reuse, R16, RZ ;  /* 0x000000100814723c */ /* 0x042fe200000418ff */
[----:B------:R-:W-:Y:S04]  /*2260*/  LDSM.16.M88.4 R80, [R201+0x9000] ;  /* 0x00900000c950783b */ /* 0x000fe80000000200 */
[----:B------:R-:W0:Y:S01]  /*2270*/  LDGDEPBAR ;  /* 0x00000000000079af */ /* 0x000e220000000000 */
[C---:B----4-:R-:W-:Y:S06]  /*2280*/  HMMA.16816.F32.BF16 R64, R8.reuse, R60, RZ ;  /* 0x0000003c0840723c */ /* 0x050fec00000418ff */
[C---:B------:R-:W-:Y:S06]  /*2290*/  HMMA.16816.F32.BF16 R16, R8.reuse, R18, RZ ;  /* 0x000000120810723c */ /* 0x040fec00000418ff */
[C---:B------:R-:W-:Y:S06]  /*22a0*/  HMMA.16816.F32.BF16 R60, R8.reuse, R62, RZ ;  /* 0x0000003e083c723c */ /* 0x040fec00000418ff */
[C---:B-----5:R-:W-:Y:S06]  /*22b0*/  HMMA.16816.F32.BF16 R56, R8.reuse, R48, RZ ;  /* 0x000000300838723c */ /* 0x060fec00000418ff */
[----:B------:R-:W-:Y:S01]  /*22c0*/  HMMA.16816.F32.BF16 R8, R8, R50, RZ ;  /* 0x000000320808723c */ /* 0x000fe200000418ff */
[----:B------:R-:W-:Y:S05]  /*22d0*/  LDSM.16.M88.4 R48, [R188] ;  /* 0x00000000bc30783b */ /* 0x000fea0000000200 */
[C---:B--2---:R-:W-:Y:S06]  /*22e0*/  HMMA.16816.F32.BF16 R28, R12.reuse, R32, R28 ;  /* 0x000000200c1c723c */ /* 0x044fec000004181c */
[C---:B------:R-:W-:Y:S01]  /*22f0*/  HMMA.16816.F32.BF16 R24, R12.reuse, R34, R24 ;  /* 0x000000220c18723c */ /* 0x040fe20000041818 */
[----:B------:R-:W1:Y:S05]  /*2300*/  LDSM.16.M88.4 R32, [R195+0x7000] ;  /* 0x00700000c320783b */ /* 0x000e6a0000000200 */
[C---:B------:R-:W-:Y:S06]  /*2310*/  HMMA.16816.F32.BF16 R20, R12.reuse, R36, R20 ;  /* 0x000000240c14723c */ /* 0x040fec0000041814 */
[C---:B------:R-:W-:Y:S01]  /*2320*/  HMMA.16816.F32.BF16 R16, R12.reuse, R38, R16 ;  /* 0x000000260c10723c */ /* 0x040fe20000041810 */
[----:B------:R-:W2:Y:S05]  /*2330*/  LDSM.16.M88.4 R36, [R197] ;  /* 0x00000000c524783b */ /* 0x000eaa0000000200 */
[C---:B------:R-:W-:Y:S06]  /*2340*/  HMMA.16816.F32.BF16 R64, R12.reuse, R40, R64 ;  /* 0x000000280c40723c */ /* 0x040fec0000041840 */
[C---:B------:R-:W-:Y:S01]  /*2350*/  HMMA.16816.F32.BF16 R60, R12.reuse, R42, R60 ;  /* 0x0000002a0c3c723c */ /* 0x040fe2000004183c */
[----:B------:R-:W4:Y:S05]  /*2360*/  LDSM.16.M88.4 R40, [R188+0x800] ;  /* 0x00080000bc28783b */ /* 0x000f2a0000000200 */
[C---:B------:R-:W-:Y:S06]  /*2370*/  HMMA.16816.F32.BF16 R56, R12.reuse, R76, R56 ;  /* 0x0000004c0c38723c */ /* 0x040fec0000041838 */
[----:B------:R-:W-:Y:S01]  /*2380*/  HMMA.16816.F32.BF16 R8, R12, R78, R8 ;  /* 0x0000004e0c08723c */ /* 0x000fe20000041808 */
[----:B------:R-:W5:Y:S04]  /*2390*/  LDSM.16.M88.4 R12, [R188+0x1000] ;  /* 0x00100000bc0c783b */ /* 0x000f680000000200 */
[----:B------:R-:W-:Y:S01]  /*23a0*/  LDSM.16.M88.4 R76, [R201+0x9800] ;  /* 0x00980000c94c783b */ /* 0x000fe20000000200 */
[C---:B---3--:R-:W-:Y:S06]  /*23b0*/  HMMA.16816.F32.BF16 R28, R52.reuse, R44, R28 ;  /* 0x0000002c341c723c */ /* 0x048fec000004181c */
[C---:B------:R-:W-:Y:S01]  /*23c0*/  HMMA.16816.F32.BF16 R24, R52.reuse, R46, R24 ;  /* 0x0000002e3418723c */ /* 0x040fe20000041818 */
[----:B------:R-:W3:Y:S05]  /*23d0*/  LDSM.16.M88.4 R44, [R188+0x1800] ;  /* 0x00180000bc2c783b */ /* 0x000eea0000000200 */
[C---:B------:R-:W-:Y:S06]  /*23e0*/  HMMA.16816.F32.BF16 R20, R52.reuse, R72, R20 ;  /* 0x000000483414723c */ /* 0x040fec0000041814 */
[C---:B------:R-:W-:Y:S01]  /*23f0*/  HMMA.16816.F32.BF16 R16, R52.reuse, R74, R16 ;  /* 0x0000004a3410723c */ /* 0x040fe20000041810 */
[----:B------:R-:W-:Y:S05]  /*2400*/  LDSM.16.M88.4 R72, [R202+0x2000] ;  /* 0x00200000ca48783b */ /* 0x000fea0000000200 */
        /* <DEDUP_REMOVED lines=8> */
[C---:B------:R-:W-:Y:S01]  /*2490*/  HMMA.16816.F32.BF16 R24, R36.reuse, R50, R24 ;  /* 0x000000322418723c */ /* 0x040fe20000041818 */
[----:B------:R-:W-:Y:S05]  /*24a0*/  LDSM.16.M88.4 R48, [R199+0x3800] ;  /* 0x00380000c730783b */ /* 0x000fea0000000200 */
[C---:B----4-:R-:W-:Y:S06]  /*24b0*/  HMMA.16816.F32.BF16 R20, R36.reuse, R40, R20 ;  /* 0x000000282414723c */ /* 0x050fec0000041814 */
        /* <DEDUP_REMOVED lines=8> */
[----:B------:R-:W-:Y:S01]  /*2540*/  LDSM.16.M88.4 R44, [R195+0x8800] ;  /* 0x00880000c32c783b */ /* 0x000fe20000000200 */
[C---:B-1----:R-:W-:Y:S06]  /*2550*/  HMMA.16816.F32.BF16 R28, R72.reuse, R32, R28 ;  /* 0x00000020481c723c */ /* 0x042fec000004181c */
[C---:B------:R-:W-:Y:S01]  /*2560*/  HMMA.16816.F32.BF16 R24, R72.reuse, R34, R24 ;  /* 0x000000224818723c */ /* 0x040fe20000041818 */
[----:B------:R-:W-:Y:S05]  /*2570*/  LDSM.16.M88.4 R32, [R198+0x2000] ;  /* 0x00200000c620783b */ /* 0x000fea0000000200 */
[C---:B------:R-:W-:Y:S06]  /*2580*/  HMMA.16816.F32.BF16 R20, R72.reuse, R8, R20 ;  /* 0x000000084814723c */ /* 0x040fec0000041814 */
[C---:B------:R-:W-:Y:S01]  /*2590*/  HMMA.16816.F32.BF16 R16, R72.reuse, R10, R16 ;  /* 0x0000000a4810723c */ /* 0x040fe20000041810 */
[----:B------:R-:W1:Y:S05]  /*25a0*/  LDSM.16.M88.4 R8, [R195+0x8000] ;  /* 0x00800000c308783b */ /* 0x000e6a0000000200 */
[C---:B------:R-:W-:Y:S06]  /*25b0*/  HMMA.16816.F32.BF16 R64, R72.reuse, R80, R64 ;  /* 0x000000504840723c */ /* 0x040fec0000041840 */
[C---:B------:R-:W-:Y:S06]  /*25c0*/  HMMA.16816.F32.BF16 R60, R72.reuse, R82, R60 ;  /* 0x00000052483c723c */ /* 0x040fec000004183c */
        /* <DEDUP_REMOVED lines=13> */
[C---:B------:R-:W-:Y:S06]  /*26a0*/  HMMA.16816.F32.BF16 R56, R12.reuse, R48, R56 ;  /* 0x000000300c38723c */ /* 0x040fec0000041838 */
[----:B------:R-:W-:Y:S01]  /*26b0*/  HMMA.16816.F32.BF16 R52, R12, R50, R52 ;  /* 0x000000320c34723c */ /* 0x000fe20000041834 */
[----:B------:R-:W4:Y:S04]  /*26c0*/  LDSM.16.M88.4 R12, [R188+0x2000] ;  /* 0x00200000bc0c783b */ /* 0x000f280000000200 */
[----:B------:R-:W-:Y:S01]  /*26d0*/  LDSM.16.M88.4 R48, [R202+0x4000] ;  /* 0x00400000ca30783b */ /* 0x000fe20000000200 */
[C---:B-1----:R-:W-:Y:S06]  /*26e0*/  HMMA.16816.F32.BF16 R28, R32.reuse, R8, R28 ;  /* 0x00000008201c723c */ /* 0x042fec000004181c */
[C---:B------:R-:W-:Y:S01]  /*26f0*/  HMMA.16816.F32.BF16 R24, R32.reuse, R10, R24 ;  /* 0x0000000a2018723c */ /* 0x040fe20000041818 */
[----:B------:R-:W1:Y:S05]  /*2700*/  LDSM.16.M88.4 R8, [R188+0x2800] ;  /* 0x00280000bc08783b */ /* 0x000e6a0000000200 */
[C---:B------:R-:W-:Y:S06]  /*2710*/  HMMA.16816.F32.BF16 R20, R32.reuse, R44, R20 ;  /* 0x0000002c2014723c */ /* 0x040fec0000041814 */
[C---:B------:R-:W-:Y:S01]  /*2720*/  HMMA.16816.F32.BF16 R16, R32.reuse, R46, R16 ;  /* 0x0000002e2010723c */ /* 0x040fe20000041810 */
[----:B------:R-:W5:Y:S05]  /*2730*/  LDSM.16.M88.4 R44, [R201+0xa000] ;  /* 0x00a00000c92c783b */ /* 0x000f6a0000000200 */
[C---:B--2---:R-:W-:Y:S06]  /*2740*/  HMMA.16816.F32.BF16 R64, R32.reuse, R40, R64 ;  /* 0x000000282040723c */ /* 0x044fec0000041840 */
[C---:B------:R-:W-:Y:S01]  /*2750*/  HMMA.16816.F32.BF16 R60, R32.reuse, R42, R60 ;  /* 0x0000002a203c723c */ /* 0x040fe2000004183c */
[----:B------:R-:W2:Y:S05]  /*2760*/  LDSM.16.M88.4 R40, [R201+0xa800] ;  /* 0x00a80000c928783b */ /* 0x000eaa0000000200 */
[C---:B---3--:R-:W-:Y:S06]  /*2770*/  HMMA.16816.F32.BF16 R56, R32.reuse, R36, R56 ;  /* 0x000000242038723c */ /* 0x048fec0000041838 */
[----:B------:R-:W-:Y:S01]  /*2780*/  HMMA.16816.F32.BF16 R52, R32, R38, R52 ;  /* 0x000000262034723c */ /* 0x000fe20000041834 */
[----:B------:R-:W3:Y:S04]  /*2790*/  LDSM.16.M88.4 R36, [R201+0xb000] ;  /* 0x00b00000c924783b */ /* 0x000ee80000000200 */
[----:B------:R-:W-:Y:S01]  /*27a0*/  LDSM.16.M88.4 R32, [R201+0xb800] ;  /* 0x00b80000c920783b */ /* 0x000fe20000000200 */
[C---:B----4-:R-:W-:Y:S06]  /*27b0*/  HMMA.16816.F32.BF16 R28, R76.reuse, R12, R28 ;  /* 0x0000000c4c1c723c */ /* 0x050fec000004181c */
[C---:B------:R-:W-:Y:S01]  /*27c0*/  HMMA.16816.F32.BF16 R24, R76.reuse, R14, R24 ;  /* 0x0000000e4c18723c */ /* 0x040fe20000041818 */
[----:B------:R-:W-:Y:S05]  /*27d0*/  LDSM.16.M88.4 R12, [R200+0x4000] ;  /* 0x00400000c80c783b */ /* 0x000fea0000000200 */
[C---:B-1----:R-:W-:Y:S06]  /*27e0*/  HMMA.16816.F32.BF16 R20, R76.reuse, R8, R20 ;  /* 0x000000084c14723c */ /* 0x042fec0000041814 */
[C---:B------:R-:W-:Y:S01]  /*27f0*/  HMMA.16816.F32.BF16 R16, R76.reuse, R10, R16 ;  /* 0x0000000a4c10723c */ /* 0x040fe20000041810 */
[----:B------:R-:W1:Y:S05]  /*2800*/  LDSM.16.M88.4 R8, [R199+0x4000] ;  /* 0x00400000c708783b */ /* 0x000e6a0000000200 */
[C---:B------:R-:W-:Y:S06]  /*2810*/  HMMA.16816.F32.BF16 R64, R76.reuse, R72, R64 ;  /* 0x000000484c40723c */ /* 0x040fec0000041840 */
[C---:B------:R-:W-:Y:S06]  /*2820*/  HMMA.16816.F32.BF16 R56, R76.reuse, R68, R56 ;  /* 0x000000444c38723c */ /* 0x040fec0000041838 */
[C---:B------:R-:W-:Y:S01]  /*2830*/  HMMA.16816.F32.BF16 R68, R76.reuse, R70, R52 ;  /* 0x000000464c44723c */ /* 0x040fe20000041834 */
[----:B------:R-:W4:Y:S05]  /*2840*/  LDSM.16.M88.4 R52, [R199+0x4800] ;  /* 0x00480000c734783b */ /* 0x000f2a0000000200 */
[----:B------:R-:W-:Y:S06]  /*2850*/  HMMA.16816.F32.BF16 R60, R76, R74, R60 ;  /* 0x0000004a4c3c723c */ /* 0x000fec000004183c */
[C---:B-----5:R-:W-:Y:S06]  /*2860*/  HMMA.16816.F32.BF16 R28, R48.reuse, R44, R28 ;  /* 0x0000002c301c723c */ /* 0x060fec000004181c */
[C---:B------:R-:W-:Y:S01]  /*2870*/  HMMA.16816.F32.BF16 R24, R48.reuse, R46, R24 ;  /* 0x0000002e3018723c */ /* 0x040fe20000041818 */
[----:B------:R-:W-:Y:S05]  /*2880*/  LDSM.16.M88.4 R44, [R198+0x4000] ;  /* 0x00400000c62c783b */ /* 0x000fea0000000200 */
[C---:B--2---:R-:W-:Y:S06]  /*2890*/  HMMA.16816.F32.BF16 R20, R48.reuse, R40, R20 ;  /* 0x000000283014723c */ /* 0x044fec0000041814 */
[C---:B------:R-:W-:Y:S01]  /*28a0*/  HMMA.16816.F32.BF16 R16, R48.reuse, R42, R16 ;  /* 0x0000002a3010723c */ /* 0x040fe20000041810 */
[----:B------:R-:W2:Y:S05]  /*28b0*/  LDSM.16.M88.4 R40, [R199+0x5000] ;  /* 0x00500000c728783b */ /* 0x000eaa0000000200 */
[C---:B---3--:R-:W-:Y:S01]  /*28c0*/  HMMA.16816.F32.BF16 R72, R48.reuse, R36, R64 ;  /* 0x000000243048723c */ /* 0x048fe20000041840 */
[----:B------:R-:W3:Y:S05]  /*28d0*/  LDSM.16.M88.4 R64, [R195+0xa000] ;  /* 0x00a00000c340783b */ /* 0x000eea0000000200 */
[----:B------:R-:W-:Y:S01]  /*28e0*/  HMMA.16816.F32.BF16 R60, R48, R38, R60 ;  /* 0x00000026303c723c */ /* 0x000fe2000004183c */
[----:B------:R-:W5:Y:S05]  /*28f0*/  LDSM.16.M88.4 R36, [R199+0x5800] ;  /* 0x00580000c724783b */ /* 0x000f6a0000000200 */
[----:B-1----:R-:W-:Y:S06]  /*2900*/  HMMA.16816.F32.BF16 R28, R12, R8, R28 ;  /* 0x000000080c1c723c */ /* 0x002fec000004181c */
[C---:B------:R-:W-:Y:S06]  /*2910*/  HMMA.16816.F32.BF16 R56, R48.reuse, R32, R56 ;  /* 0x000000203038723c */ /* 0x040fec0000041838 */
[----:B------:R-:W-:Y:S01]  /*2920*/  HMMA.16816.F32.BF16 R68, R48, R34, R68 ;  /* 0x000000223044723c */ /* 0x000fe20000041844 */
[----:B------:R-:W1:Y:S04]  /*2930*/  LDSM.16.M88.4 R32, [R195+0xa800] ;  /* 0x00a80000c320783b */ /* 0x000e680000000200 */
[----:B------:R-:W-:Y:S01]  /*2940*/  LDSM.16.M88.4 R48, [R188+0x4000] ;  /* 0x00400000bc30783b */ /* 0x000fe20000000200 */
[C---:B------:R-:W-:Y:S03]  /*2950*/  HMMA.16816.F32.BF16 R24, R12.reuse, R10, R24 ;  /* 0x0000000a0c18723c */ /* 0x040fe60000041818 */
[----:B------:R-:W1:Y:S03]  /*2960*/  LDSM.16.M88.4 R8, [R195+0xb000] ;  /* 0x00b00000c308783b */ /* 0x000e660000000200 */
[C---:B----4-:R-:W-:Y:S01]  /*2970*/  HMMA.16816.F32.BF16 R76, R12.reuse, R52, R20 ;  /* 0x000000340c4c723c */ /* 0x050fe20000041814 */
[----:B------:R-:W4:Y:S05]  /*2980*/  LDSM.16.M88.4 R20, [R197+0x4000] ;  /* 0x00400000c514783b */ /* 0x000f2a0000000200 */
[----:B--2---:R-:W-:Y:S06]  /*2990*/  HMMA.16816.F32.BF16 R72, R12, R40, R72 ;  /* 0x000000280c48723c */ /* 0x004fec0000041848 */
[----:B---3--:R-:W-:Y:S06]  /*29a0*/  HMMA.16816.F32.BF16 R28, R44, R64, R28 ;  /* 0x000000402c1c723c */ /* 0x008fec000004181c */
[C---:B------:R-:W-:Y:S01]  /*29b0*/  HMMA.16816.F32.BF16 R60, R12.reuse, R42, R60 ;  /* 0x0000002a0c3c723c */ /* 0x040fe2000004183c */
[----:B------:R-:W2:Y:S05]  /*29c0*/  LDSM.16.M88.4 R40, [R188+0x4800] ;  /* 0x00480000bc28783b */ /* 0x000eaa0000000200 */
[C---:B------:R-:W-:Y:S06]  /*29d0*/  HMMA.16816.F32.BF16 R16, R12.reuse, R54, R16 ;  /* 0x000000360c10723c */ /* 0x040fec0000041810 */
[C---:B-----5:R-:W-:Y:S06]  /*29e0*/  HMMA.16816.F32.BF16 R56, R12.reuse, R36, R56 ;  /* 0x000000240c38723c */ /* 0x060fec0000041838 */
[----:B------:R-:W-:Y:S01]  /*29f0*/  HMMA.16816.F32.BF16 R68, R12, R38, R68 ;  /* 0x000000260c44723c */ /* 0x000fe20000041844 */
[----:B------:R-:W-:-:S05]  /*2a00*/  IMAD.U32 R36, RZ, RZ, UR5 ;  /* 0x00000005ff247e24 */ /* 0x000fca000f8e00ff */
[----:B-1----:R-:W-:Y:S01]  /*2a10*/  HMMA.16816.F32.BF16 R76, R44, R32, R76 ;  /* 0x000000202c4c723c */ /* 0x002fe2000004184c */
[----:B------:R-:W-:-:S04]  /*2a20*/  SHF.R.S32.HI R13, RZ, 0x1f, R86 ;  /* 0x0000001fff0d7819 */ /* 0x000fc80000011456 */
[----:B------:R-:W-:Y:S01]  /*2a30*/  LEA.HI R210, R13, R86, RZ, 0x2 ;  /* 0x000000560dd27211 */ /* 0x000fe200078f10ff */
[----:B------:R-:W-:Y:S01]  /*2a40*/  HMMA.16816.F32.BF16 R24, R44, R66, R24 ;  /* 0x000000422c18723c */ /* 0x000fe20000041818 */
[----:B------:R-:W-:Y:S01]  /*2a50*/  LEA R33, R85, UR13, 0x4 ;  /* 0x0000000d55217c11 */ /* 0x000fe2000f8e20ff */
[----:B------:R-:W1:Y:S01]  /*2a60*/  LDSM.16.M88.4 R12, [R195+0xb800] ;  /* 0x00b80000c30c783b */ /* 0x000e620000000200 */
[----:B------:R-:W-:-:S03]  /*2a70*/  SHF.R.S32.HI R210, RZ, 0x2, R210 ;  /* 0x00000002ffd27819 */ /* 0x000fc600000114d2 */
[----:B------:R-:W-:Y:S01]  /*2a80*/  HMMA.16816.F32.BF16 R72, R44, R8, R72 ;  /* 0x000000082c48723c */ /* 0x000fe20000041848 */
[----:B------:R-:W-:-:S04]  /*2a90*/  IADD3 R0, R33, 0x1, R210 ;  /* 0x0000000121007810 */ /* 0x000fc80007ffe0d2 */
[----:B------:R-:W-:Y:S01]  /*2aa0*/  IADD3 R0, R133, -UR24, R0 ;  /* 0x8000001885007c10 */ /* 0x000fe2000fffe000 */
[----:B----4-:R-:W-:Y:S01]  /*2ab0*/  HMMA.16816.F32.BF16 R28, R20, R48, R28 ;  /* 0x00000030141c723c */ /* 0x010fe2000004181c */
[----:B------:R-:W-:-:S03]  /*2ac0*/  IMAD.SHL.U32 R9, R84, 0x2, RZ ;  /* 0x0000000254097824 */ /* 0x000fc600078e00ff */
[----:B------:R-:W-:Y:S02]  /*2ad0*/  VIADD R0, R0, UR12 ;  /* 0x0000000c00007c36 */ /* 0x000fe40008000000 */
[----:B------:R-:W-:Y:S01]  /*2ae0*/  LOP3.LUT R9, R9, 0x6, RZ, 0xc0, !PT ;  /* 0x0000000609097812 */ /* 0x000fe200078ec0ff */
[----:B------:R-:W-:Y:S01]  /*2af0*/  HMMA.16816.F32.BF16 R16, R44, R34, R16 ;  /* 0x000000222c10723c */ /* 0x000fe20000041810 */
[----:B------:R-:W3:Y:S01]  /*2b00*/  LDSM.16.M88.4 R32, [R188+0x5000] ;  /* 0x00500000bc20783b */ /* 0x000ee20000000200 */
[----:B------:R-:W-:Y:S02]  /*2b10*/  VIMNMX R134, R0, UR14, PT ;  /* 0x0000000e00867c48 */ /* 0x000fe4000bfe0100 */
[----:B------:R-:W-:Y:S01]  /*2b20*/  IMAD R36, R36, 0x40, R9 ;  /* 0x0000004024247824 */ /* 0x000fe200078e0209 */
[----:B------:R-:W-:Y:S01]  /*2b30*/  VIADDMNMX R133, R0, 0x8, R133, PT ;  /* 0x0000000800857846 */ /* 0x000fe20003800185 */
[----:B------:R-:W-:Y:S02]  /*2b40*/  HMMA.16816.F32.BF16 R24, R20, R50, R24 ;  /* 0x000000321418723c */ /* 0x000fe40000041818 */
[----:B------:R-:W-:-:S02]  /*2b50*/  VIADD R8, R36, 0x1 ;  /* 0x0000000124087836 */ /* 0x000fc40000000000 */
[C---:B------:R-:W-:Y:S02]  /*2b60*/  VIADD R0, R36.reuse, 0x8 ;  /* 0x0000000824007836 */ /* 0x040fe40000000000 */
[----:B------:R-:W-:Y:S01]  /*2b70*/  VIADD R9, R36, 0x9 ;  /* 0x0000000924097836 */ /* 0x000fe20000000000 */
[CC--:B------:R-:W-:Y:S01]  /*2b80*/  ISETP.GE.AND P3, PT, R8.reuse, R134.reuse, PT ;  /* 0x000000860800720c */ /* 0x0c0fe20003f66270 */
[----:B------:R-:W-:Y:S01]  /*2b90*/  HMMA.16816.F32.BF16 R60, R44, R10, R60 ;  /* 0x0000000a2c3c723c */ /* 0x000fe2000004183c */
[-C--:B------:R-:W-:Y:S01]  /*2ba0*/  ISETP.GE.AND P0, PT, R8, R133.reuse, PT ;  /* 0x000000850800720c */ /* 0x080fe20003f06270 */
[----:B------:R-:W-:Y:S01]  /*2bb0*/  VIADD R8, R36, 0x10 ;  /* 0x0000001024087836 */ /* 0x000fe20000000000 */
[-C--:B------:R-:W-:Y:S01]  /*2bc0*/  ISETP.GE.AND P5, PT, R0, R134.reuse, PT ;  /* 0x000000860000720c */ /* 0x080fe20003fa6270 */
[----:B------:R-:W-:Y:S01]  /*2bd0*/  VIADD R38, R36, 0x11 ;  /* 0x0000001124267836 */ /* 0x000fe20000000000 */
[----:B------:R-:W-:Y:S01]  /*2be0*/  ISETP.GE.AND P6, PT, R0, R133, PT ;  /* 0x000000850000720c */ /* 0x000fe20003fc6270 */
[----:B--2---:R-:W-:Y:S01]  /*2bf0*/  HMMA.16816.F32.BF16 R76, R20, R40, R76 ;  /* 0x00000028144c723c */ /* 0x004fe2000004184c */
[----:B------:R-:W-:Y:S01]  /*2c00*/  FSEL R0, R29, -INF , !P3 ;  /* 0xff8000001d007808 */ /* 0x000fe20005800000 */
[----:B------:R-:W-:Y:S01]  /*2c10*/  VIADD R29, R36, 0x18 ;  /* 0x00000018241d7836 */ /* 0x000fe20000000000 */
[----:B------:R-:W-:-:S02]  /*2c20*/  ISETP.GE.AND P2, PT, R9, R134, PT ;  /* 0x000000860900720c */ /* 0x000fc40003f46270 */
[-C--:B------:R-:W-:Y:S01]  /*2c30*/  ISETP.GE.AND P1, PT, R9, R133.reuse, PT ;  /* 0x000000850900720c */ /* 0x080fe20003f26270 */
[----:B------:R-:W-:Y:S01]  /*2c40*/  HMMA.16816.F32.BF16 R16, R20, R42, R16 ;  /* 0x0000002a1410723c */ /* 0x000fe20000041810 */
[C---:B------:R-:W-:Y:S02]  /*2c50*/  ISETP.GE.AND P4, PT, R8.reuse, R134, PT ;  /* 0x000000860800720c */ /* 0x040fe40003f86270 */
[----:B------:R-:W-:Y:S02]  /*2c60*/  ISETP.GE.AND P3, PT, R8, R133, PT ;  /* 0x000000850800720c */ /* 0x000fe40003f66270 */
[----:B------:R-:W2:Y:S01]  /*2c70*/  LDSM.16.M88.4 R8, [R188+0x5800] ;  /* 0x00580000bc08783b */ /* 0x000ea20000000200 */
[----:B-1----:R-:W-:Y:S01]  /*2c80*/  HMMA.16816.F32.BF16 R56, R44, R12, R56 ;  /* 0x0000000c2c38723c */ /* 0x002fe20000041838 */
[----:B------:R-:W-:Y:S01]  /*2c90*/  FSEL R24, R24, -INF , !P5 ;  /* 0xff80000018187808 */ /* 0x000fe20006800000 */
[----:B------:R-:W-:-:S04]  /*2ca0*/  DEPBAR.LE SB0, 0x0 ;  /* 0x000080000000791a */ /* 0x000fc80000000000 */
[----:B------:R-:W-:Y:S01]  /*2cb0*/  ISETP.GE.AND P5, PT, R38, R133, PT ;  /* 0x000000852600720c */ /* 0x000fe20003fa6270 */
[----:B------:R-:W-:Y:S01]  /*2cc0*/  HMMA.16816.F32.BF16 R68, R44, R14, R68 ;  /* 0x0000000e2c44723c */ /* 0x000fe20000041844 */
[----:B------:R-:W-:Y:S01]  /*2cd0*/  FSEL R39, R26, -INF , !P6 ;  /* 0xff8000001a277808 */ /* 0x000fe20007000000 */
[C---:B------:R-:W-:Y:S01]  /*2ce0*/  VIADD R12, R36.reuse, 0x19 ;  /* 0x00000019240c7836 */ /* 0x040fe20000000000 */
[----:B------:R-:W-:Y:S02]  /*2cf0*/  FSEL R37, R31, -INF , !P0 ;  /* 0xff8000001f257808 */ /* 0x000fe40004000000 */
[----:B------:R-:W-:Y:S01]  /*2d00*/  FSEL R26, R25, -INF , !P2 ;  /* 0xff800000191a7808 */ /* 0x000fe20005000000 */
[C---:B------:R-:W-:Y:S01]  /*2d10*/  VIADD R25, R36.reuse, 0x20 ;  /* 0x0000002024197836 */ /* 0x040fe20000000000 */
[----:B------:R-:W-:Y:S01]  /*2d20*/  FSEL R15, R79, -INF , !P5 ;  /* 0xff8000004f0f7808 */ /* 0x000fe20006800000 */
[----:B---3--:R-:W-:Y:S01]  /*2d30*/  HMMA.16816.F32.BF16 R72, R20, R32, R72 ;  /* 0x000000201448723c */ /* 0x008fe20000041848 */
[CC--:B------:R-:W-:Y:S01]  /*2d40*/  ISETP.GE.AND P5, PT, R36.reuse, R134.reuse, PT ;  /* 0x000000862400720c */ /* 0x0c0fe20003fa6270 */
[----:B------:R-:W-:Y:S01]  /*2d50*/  VIADD R14, R36, 0x21 ;  /* 0x00000021240e7836 */ /* 0x000fe20000000000 */
[----:B------:R-:W-:-:S02]  /*2d60*/  ISETP.GE.AND P0, PT, R38, R134, PT ;  /* 0x000000862600720c */ /* 0x000fc40003f06270 */
[CC--:B------:R-:W-:Y:S01]  /*2d70*/  ISETP.GE.AND P6, PT, R29.reuse, R134.reuse, PT ;  /* 0x000000861d00720c */ /* 0x0c0fe20003fc6270 */
[----:B------:R-:W-:Y:S01]  /*2d80*/  HMMA.16816.F32.BF16 R60, R20, R34, R60 ;  /* 0x00000022143c723c */ /* 0x000fe2000004183c */
[-C--:B------:R-:W-:Y:S01]  /*2d90*/  ISETP.GE.AND P2, PT, R29, R133.reuse, PT ;  /* 0x000000851d00720c */ /* 0x080fe20003f46270 */
[----:B------:R-:W-:Y:S01]  /*2da0*/  VIADD R29, R36, 0x28 ;  /* 0x00000028241d7836 */ /* 0x000fe20000000000 */
[----:B------:R-:W-:Y:S02]  /*2db0*/  FSEL R27, R27, -INF , !P1 ;  /* 0xff8000001b1b7808 */ /* 0x000fe40004800000 */
[----:B------:R-:W-:Y:S02]  /*2dc0*/  FSEL R76, R76, -INF , !P4 ;  /* 0xff8000004c4c7808 */ /* 0x000fe40006000000 */
[----:B------:R-:W-:Y:S02]  /*2dd0*/  FSEL R38, R28, -INF , !P5 ;  /* 0xff8000001c267808 */ /* 0x000fe40006800000 */
[C---:B------:R-:W-:Y:S01]  /*2de0*/  ISETP.GE.AND P1, PT, R12.reuse, R134, PT ;  /* 0x000000860c00720c */ /* 0x040fe20003f26270 */
[----:B------:R-:W-:Y:S01]  /*2df0*/  BAR.SYNC.DEFER_BLOCKING 0x0 ;  /* 0x0000000000007b1d */ /* 0x000fe20000010000 */
[----:B------:R-:W-:-:S02]  /*2e00*/  ISETP.GE.AND P4, PT, R12, R133, PT ;  /* 0x000000850c00720c */ /* 0x000fc40003f86270 */
[----:B------:R-:W-:Y:S02]  /*2e10*/  FSEL R13, R78, -INF , !P3 ;  /* 0xff8000004e0d7808 */ /* 0x000fe40005800000 */
[----:B------:R-:W-:Y:S02]  /*2e20*/  FSEL R12, R77, -INF , !P0 ;  /* 0xff8000004d0c7808 */ /* 0x000fe40004000000 */
[C---:B------:R-:W-:Y:S01]  /*2e30*/  ISETP.GE.AND P3, PT, R25.reuse, R134, PT ;  /* 0x000000861900720c */ /* 0x040fe20003f66270 */
[C---:B--2---:R-:W-:Y:S01]  /*2e40*/  HMMA.16816.F32.BF16 R56, R20.reuse, R8, R56 ;  /* 0x000000081438723c */ /* 0x044fe20000041838 */
[----:B------:R-:W-:Y:S02]  /*2e50*/  ISETP.GE.AND P0, PT, R25, R133, PT ;  /* 0x000000851900720c */ /* 0x000fe40003f06270 */
[----:B------:R-:W-:Y:S02]  /*2e60*/  FSEL R16, R16, -INF , !P6 ;  /* 0xff80000010107808 */ /* 0x000fe40007000000 */
[----:B------:R-:W-:Y:S01]  /*2e70*/  FSEL R25, R18, -INF , !P2 ;  /* 0xff80000012197808 */ /* 0x000fe20005000000 */
[----:B------:R-:W-:Y:S01]  /*2e80*/  HMMA.16816.F32.BF16 R68, R20, R10, R68 ;  /* 0x0000000a1444723c */ /* 0x000fe20000041844 */
[----:B------:R-:W-:Y:S01]  /*2e90*/  FMNMX.FTZ R31, R38, R0, !PT ;  /* 0x00000000261f7209 */ /* 0x000fe20007810000 */
[----:B------:R-:W-:Y:S01]  /*2ea0*/  VIADD R8, R36, 0x38 ;  /* 0x0000003824087836 */ /* 0x000fe20000000000 */
[----:B------:R-:W-:-:S02]  /*2eb0*/  ISETP.GE.AND P6, PT, R14, R134, PT ;  /* 0x000000860e00720c */ /* 0x000fc40003fc6270 */
[-C--:B------:R-:W-:Y:S02]  /*2ec0*/  ISETP.GE.AND P2, PT, R14, R133.reuse, PT ;  /* 0x000000850e00720c */ /* 0x080fe40003f46270 */
[----:B------:R-:W-:Y:S01]  /*2ed0*/  FSEL R14, R17, -INF , !P1 ;  /* 0xff800000110e7808 */ /* 0x000fe20004800000 */
[C---:B------:R-:W-:Y:S01]  /*2ee0*/  VIADD R17, R36.reuse, 0x29 ;  /* 0x0000002924117836 */ /* 0x040fe20000000000 */
[C---:B------:R-:W-:Y:S01]  /*2ef0*/  ISETP.GE.AND P5, PT, R29.reuse, R134, PT ;  /* 0x000000861d00720c */ /* 0x040fe20003fa6270 */
[----:B------:R-:W-:Y:S01]  /*2f00*/  VIADD R10, R36, 0x30 ;  /* 0x00000030240a7836 */ /* 0x000fe20000000000 */
[----:B------:R-:W-:Y:S02]  /*2f10*/  ISETP.GE.AND P1, PT, R29, R133, PT ;  /* 0x000000851d00720c */ /* 0x000fe40003f26270 */
[----:B------:R-:W-:Y:S02]  /*2f20*/  FMNMX.FTZ R29, R24, R31, !PT ;  /* 0x0000001f181d7209 */ /* 0x000fe40007810000 */
[----:B------:R-:W-:-:S02]  /*2f30*/  FSEL R32, R72, -INF , !P3 ;  /* 0xff80000048207808 */ /* 0x000fc40005800000 */
[----:B------:R-:W-:Y:S02]  /*2f40*/  FMNMX.FTZ R9, R26, R29, !PT ;  /* 0x0000001d1a097209 */ /* 0x000fe40007810000 */
[----:B------:R-:W-:Y:S02]  /*2f50*/  ISETP.GE.AND P3, PT, R36, R133, PT ;  /* 0x000000852400720c */ /* 0x000fe40003f66270 */
[----:B------:R-:W-:Y:S02]  /*2f60*/  FMNMX.FTZ R9, R76, R9, !PT ;  /* 0x000000094c097209 */ /* 0x000fe40007810000 */
[----:B------:R-:W-:Y:S02]  /*2f70*/  FSEL R19, R19, -INF , !P4 ;  /* 0xff80000013137808 */ /* 0x000fe40006000000 */
[----:B------:R-:W-:Y:S02]  /*2f80*/  FMNMX.FTZ R9, R12, R9, !PT ;  /* 0x000000090c097209 */ /* 0x000fe40007810000 */
[----:B------:R-:W-:-:S02]  /*2f90*/  FSEL R35, R74, -INF , !P0 ;  /* 0xff8000004a237808 */ /* 0x000fc40004000000 */
[----:B------:R-:W-:Y:S01]  /*2fa0*/  FMNMX.FTZ R11, R16, R9, !PT ;  /* 0x00000009100b7209 */ /* 0x000fe20007810000 */
[C---:B------:R-:W-:Y:S01]  /*2fb0*/  VIADD R9, R36.reuse, 0x31 ;  /* 0x0000003124097836 */ /* 0x040fe20000000000 */
[C---:B------:R-:W-:Y:S01]  /*2fc0*/  ISETP.GE.AND P4, PT, R17.reuse, R134, PT ;  /* 0x000000861100720c */ /* 0x040fe20003f86270 */
[----:B------:R-:W-:Y:S01]  /*2fd0*/  VIADD R36, R36, 0x39 ;  /* 0x0000003924247836 */ /* 0x000fe20000000000 */
[----:B------:R-:W-:Y:S02]  /*2fe0*/  ISETP.GE.AND P0, PT, R17, R133, PT ;  /* 0x000000851100720c */ /* 0x000fe40003f06270 */
[----:B------:R-:W-:Y:S02]  /*2ff0*/  FSEL R17, R30, -INF , !P3 ;  /* 0xff8000001e117808 */ /* 0x000fe40005800000 */
[----:B------:R-:W-:Y:S02]  /*3000*/  FMNMX.FTZ R11, R14, R11, !PT ;  /* 0x0000000b0e0b7209 */ /* 0x000fe40007810000 */
[----:B------:R-:W-:-:S02]  /*3010*/  FSEL R34, R73, -INF , !P6 ;  /* 0xff80000049227808 */ /* 0x000fc40007000000 */
[----:B------:R-:W-:Y:S02]  /*3020*/  FMNMX.FTZ R18, R17, R37, !PT ;  /* 0x0000002511127209 */ /* 0x000fe40007810000 */
[----:B------:R-:W-:Y:S02]  /*3030*/  FMNMX.FTZ R11, R32, R11, !PT ;  /* 0x0000000b200b7209 */ /* 0x000fe40007810000 */
[----:B------:R-:W-:Y:S02]  /*3040*/  FSEL R33, R75, -INF , !P2 ;  /* 0xff8000004b217808 */ /* 0x000fe40005000000 */
[----:B------:R-:W-:Y:S02]  /*3050*/  ISETP.GE.AND P2, PT, R10, R134, PT ;  /* 0x000000860a00720c */ /* 0x000fe40003f46270 */
[----:B------:R-:W-:Y:S02]  /*3060*/  FSEL R30, R60, -INF , !P5 ;  /* 0xff8000003c1e7808 */ /* 0x000fe40006800000 */
[----:B------:R-:W-:-:S02]  /*3070*/  FMNMX.FTZ R18, R39, R18, !PT ;  /* 0x0000001227127209 */ /* 0x000fc40007810000 */
[----:B------:R-:W-:Y:S02]  /*3080*/  FMNMX.FTZ R11, R34, R11, !PT ;  /* 0x0000000b220b7209 */ /* 0x000fe40007810000 */
[----:B------:R-:W-:Y:S02]  /*3090*/  FSEL R186, R56, -INF , !P2 ;  /* 0xff80000038ba7808 */ /* 0x000fe40005000000 */
[----:B------:R-:W-:Y:S02]  /*30a0*/  FSEL R28, R61, -INF , !P4 ;  /* 0xff8000003d1c7808 */ /* 0x000fe40006000000 */
[----:B------:R-:W-:Y:S02]  /*30b0*/  FMNMX.FTZ R18, R27, R18, !PT ;  /* 0x000000121b127209 */ /* 0x000fe40007810000 */
[----:B------:R-:W-:Y:S02]  /*30c0*/  FMNMX.FTZ R11, R30, R11, !PT ;  /* 0x0000000b1e0b7209 */ /* 0x000fe40007810000 */
[----:B------:R-:W-:-:S02]  /*30d0*/  ISETP.GE.AND P2, PT, R8, R134, PT ;  /* 0x000000860800720c */ /* 0x000fc40003f46270 */
[----:B------:R-:W-:Y:S02]  /*30e0*/  ISETP.GE.AND P3, PT, R9, R134, PT ;  /* 0x000000860900720c */ /* 0x000fe40003f66270 */
[----:B------:R-:W-:Y:S02]  /*30f0*/  FMNMX.FTZ R18, R13, R18, !PT ;  /* 0x000000120d127209 */ /* 0x000fe40007810000 */
[----:B------:R-:W-:Y:S02]  /*3100*/  FMNMX.FTZ R11, R28, R11, !PT ;  /* 0x0000000b1c0b7209 */ /* 0x000fe40007810000 */
[----:B------:R-:W-:Y:S02]  /*3110*/  FSEL R182, R68, -INF , !P2 ;  /* 0xff80000044b67808 */ /* 0x000fe40005000000 */
[----:B------:R-:W-:Y:S02]  /*3120*/  PLOP3.LUT P2, PT, PT, PT, UP0, 0x80, 0x0 ;  /* 0x000000000000781c */ /* 0x000fe40003f4f008 */
[----:B------:R-:W-:-:S02]  /*3130*/  FSEL R184, R57, -INF , !P3 ;  /* 0xff80000039b87808 */ /* 0x000fc40005800000 */
[----:B------:R-:W-:Y:S02]  /*3140*/  FMNMX.FTZ R18, R15, R18, !PT ;  /* 0x000000120f127209 */ /* 0x000fe40007810000 */
[----:B------:R-:W-:Y:S02]  /*3150*/  FMNMX.FTZ R11, R186, R11, !PT ;  /* 0x0000000bba0b7209 */ /* 0x000fe40007810000 */
[----:B------:R-:W-:Y:S02]  /*3160*/  ISETP.GE.AND P3, PT, R36, R134, PT ;  /* 0x000000862400720c */ /* 0x000fe40003f66270 */
[----:B------:R-:W-:Y:S02]  /*3170*/  FMNMX.FTZ R18, R25, R18, !PT ;  /* 0x0000001219127209 */ /* 0x000fe40007810000 */
[----:B------:R-:W-:Y:S02]  /*3180*/  FMNMX.FTZ R11, R184, R11, !PT ;  /* 0x0000000bb80b7209 */ /* 0x000fe40007810000 */
[----:B------:R-:W-:-:S02]  /*3190*/  FSEL R180, R69, -INF , !P3 ;  /* 0xff80000045b47808 */ /* 0x000fc40005800000 */
[----:B------:R-:W-:Y:S02]  /*31a0*/  FMNMX.FTZ R18, R19, R18, !PT ;  /* 0x0000001213127209 */ /* 0x000fe40007810000 */
[----:B------:R-:W-:Y:S02]  /*31b0*/  FMNMX.FTZ R11, R182, R11, !PT ;  /* 0x0000000bb60b7209 */ /* 0x000fe40007810000 */
[----:B------:R-:W-:Y:S02]  /*31c0*/  FMNMX.FTZ R18, R35, R18, !PT ;  /* 0x0000001223127209 */ /* 0x000fe40007810000 */
[----:B------:R-:W-:Y:S01]  /*31d0*/  FMNMX.FTZ R132, R180, R11, !PT ;  /* 0x0000000bb4847209 */ /* 0x000fe20007810000 */
[----:B------:R-:W-:Y:S06]  /*31e0*/  @!P2 BRA `(.L_x_394) ;  /* 0x000000000084a947 */ /* 0x000fec0003800000 */
[----:B------:R-:W-:Y:S02]  /*31f0*/  UIADD3 UR11, UR27, -0x2, URZ ;  /* 0xfffffffe1b0b7890 */ /* 0x000fe4000fffe03f */
[----:B------:R-:W-:Y:S02]  /*3200*/  USHF.L.U32 UR12, UR8, 0x5, URZ ;  /* 0x00000005080c7899 */ /* 0x000fe4000800063f */
[----:B------:R-:W-:Y:S02]  /*3210*/  USHF.R.S32.HI UR10, URZ, 0x1f, UR11 ;  /* 0x0000001f3f0a7899 */ /* 0x000fe4000801140b */
[----:B------:R-:W-:Y:S01]  /*3220*/  UIMAD UR17, UR17, UR11, URZ ;  /* 0x0000000b111172a4 */ /* 0x000fe2000f8e023f */
[----:B------:R-:W-:-:S03]  /*3230*/  IMAD.WIDE.U32 R20, R87, UR11, R208 ;  /* 0x0000000b57147c25 */ /* 0x000fc6000f8e00d0 */
[----:B------:R-:W-:-:S03]  /*3240*/  UIMAD UR17, UR10, UR19, UR17 ;  /* 0x000000130a1172a4 */ /* 0x000fc6000f8e0211 */
[----:B------:R-:W-:Y:S02]  /*3250*/  ULDC.64 UR10, c[0x0][0x218] ;  /* 0x00008600000a7ab9 */ /* 0x000fe40000000a00 */
[----:B------:R-:W-:Y:S01]  /*3260*/  LEA R40, P4, R20, UR10, 0x1 ;  /* 0x0000000a14287c11 */ /* 0x000fe2000f8808ff */
[----:B------:R-:W-:Y:S01]  /*3270*/  VIADD R11, R21, UR17 ;  /* 0x00000011150b7c36 */ /* 0x000fe20008000000 */
[----:B------:R-:W-:Y:S02]  /*3280*/  USHF.L.U64.HI UR10, UR8, 0x5, UR9 ;  /* 0x00000005080a7899 */ /* 0x000fe40008010209 */
[----:B------:R-:W-:Y:S02]  /*3290*/  IADD3 R22, P3, R40, UR12, RZ ;  /* 0x0000000c28167c10 */ /* 0x000fe4000ff7e0ff */
[----:B------:R-:W-:Y:S02]  /*32a0*/  LEA.HI.X R41, R20, UR11, R11, 0x1, P4 ;  /* 0x0000000b14297c11 */ /* 0x000fe4000a0f0c0b */
[----:B------:R-:W-:-:S02]  /*32b0*/  IADD3 R42, P4, R22, UR12, RZ ;  /* 0x0000000c162a7c10 */ /* 0x000fc4000ff9e0ff */
[----:B------:R-:W-:Y:S01]  /*32c0*/  IADD3.X R23, R41, UR10, RZ, P3, !PT ;  /* 0x0000000a29177c10 */ /* 0x000fe20009ffe4ff */
[----:B------:R-:W-:Y:S01]  /*32d0*/  @!PT LDS RZ, [RZ] ;  /* 0x00000000fffff984 */ /* 0x000fe20000000800 */
[----:B------:R-:W-:Y:S01]  /*32e0*/  @!PT LDS RZ, [RZ] ;  /* 0x00000000fffff984 */ /* 0x000fe20000000800 */
[----:B------:R-:W-:Y:S01]  /*32f0*/  @!PT LDS RZ, [RZ] ;  /* 0x00000000fffff984 */ /* 0x000fe20000000800 */
[----:B------:R1:W-:Y:S01]  /*3300*/  LDGSTS.E.BYPASS.LTC128B.128 [R203+0x6000], desc[UR28][R40.64] ;  /* 0x0600000028cb7fae */ /* 0x0003e2000b901d5c */
[----:B------:R-:W-:Y:S02]  /*3310*/  IADD3 R20, P3, R42, UR12, RZ ;  /* 0x0000000c2a147c10 */ /* 0x000fe4000ff7e0ff */
[----:B------:R-:W-:Y:S01]  /*3320*/  IADD3.X R43, R23, UR10, RZ, P4, !PT ;  /* 0x0000000a172b7c10 */ /* 0x000fe2000a7fe4ff */
[----:B------:R1:W-:Y:S03]  /*3330*/  LDGSTS.E.BYPASS.LTC128B.128 [R203+0x8000], desc[UR28][R40.64+0x80] ;  /* 0x0800008028cb7fae */ /* 0x0003e6000b901d5c */
[----:B------:R-:W-:Y:S01]  /*3340*/  IADD3.X R21, R43, UR10, RZ, P3, !PT ;  /* 0x0000000a2b157c10 */ /* 0x000fe20009ffe4ff */
[----:B------:R1:W-:Y:S04]  /*3350*/  LDGSTS.E.BYPASS.LTC128B.128 [R203+0xa000], desc[UR28][R40.64+0x100] ;  /* 0x0a00010028cb7fae */ /* 0x0003e8000b901d5c */
        /* <DEDUP_REMOVED lines=9> */
[----:B------:R-:W0:Y:S02]  /*33f0*/  LDGDEPBAR ;  /* 0x00000000000079af */ /* 0x000e240000000000 */
.L_x_394:
[----:B------:R-:W-:Y:S01]  /*3400*/  FSEL R31, R62, -INF , !P1 ;  /* 0xff8000003e1f7808 */ /* 0x000fe20004800000 */
[----:B------:R-:W2:Y:S01]  /*3410*/  SHFL.BFLY PT, R11, R132, 0x2, 0x1f ;  /* 0x0c401f00840b7f89 */ /* 0x000ea200000e0000 */
[----:B------:R-:W-:Y:S01]  /*3420*/  FMNMX.FTZ R18, R33, R18, !PT ;  /* 0x0000001221127209 */ /* 0x000fe20007810000 */
[----:B------:R-:W-:Y:S01]  /*3430*/  UMOV UR10, UR5 ;  /* 0x00000005000a7c82 */ /* 0x000fe20008000000 */
[-C--:B------:R-:W-:Y:S01]  /*3440*/  ISETP.GE.AND P1, PT, R10, R133.reuse, PT ;  /* 0x000000850a00720c */ /* 0x080fe20003f26270 */
[----:B------:R-:W-:Y:S01]  /*3450*/  USHF.L.U32 UR11, UR10, 0x1, URZ ;  /* 0x000000010a0b7899 */ /* 0x000fe2000800063f */
[----:B------:R-:W-:Y:S01]  /*3460*/  FSEL R29, R63, -INF , !P0 ;  /* 0xff8000003f1d7808 */ /* 0x000fe20004000000 */
[----:B------:R-:W-:Y:S01]  /*3470*/  UIADD3 UR18, UR31, -0x4498517b, URZ ;  /* 0xbb67ae851f127890 */ /* 0x000fe2000fffe03f */
[----:B------:R-:W-:Y:S01]  /*3480*/  FMNMX.FTZ R18, R31, R18, !PT ;  /* 0x000000121f127209 */ /* 0x000fe20007810000 */
[----:B------:R-:W-:Y:S01]  /*3490*/  IMAD.WIDE.U32 R146, R2, -0x2daee0ad, RZ ;  /* 0xd2511f5302927825 */ /* 0x000fe200078e00ff */
[-C--:B------:R-:W-:Y:S01]  /*34a0*/  ISETP.GE.AND P0, PT, R9, R133.reuse, PT ;  /* 0x000000850900720c */ /* 0x080fe20003f06270 */
[----:B------:R-:W-:Y:S01]  /*34b0*/  UIADD3 UR19, UR30, -0x61c88647, URZ ;  /* 0x9e3779b91e137890 */ /* 0x000fe2000fffe03f */
[----:B------:R-:W-:Y:S01]  /*34c0*/  FSEL R181, R58, -INF , !P1 ;  /* 0xff8000003ab57808 */ /* 0x000fe20004800000 */
[----:B-1----:R-:W-:Y:S01]  /*34d0*/  IMAD.U32 R21, RZ, RZ, UR11 ;  /* 0x0000000bff157e24 */ /* 0x002fe2000f8e00ff */
[----:B------:R-:W-:Y:S01]  /*34e0*/  FMNMX.FTZ R18, R29, R18, !PT ;  /* 0x000000121d127209 */ /* 0x000fe20007810000 */
[----:B------:R-:W-:Y:S01]  /*34f0*/  UIADD3 UR17, UR30, 0x3c6ef372, URZ ;  /* 0x3c6ef3721e117890 */ /* 0x000fe2000fffe03f */
[-C--:B------:R-:W-:Y:S01]  /*3500*/  ISETP.GE.AND P1, PT, R8, R133.reuse, PT ;  /* 0x000000850800720c */ /* 0x080fe20003f26270 */
[----:B------:R-:W-:Y:S01]  /*3510*/  IMAD.U32 R8, RZ, RZ, UR23 ;  /* 0x00000017ff087e24 */ /* 0x000fe2000f8e00ff */
[----:B------:R-:W-:Y:S01]  /*3520*/  FSEL R179, R59, -INF , !P0 ;  /* 0xff8000003bb37808 */ /* 0x000fe20004000000 */
[----:B------:R-:W-:Y:S01]  /*3530*/  UIADD3 UR16, UR31, 0x76cf5d0a, URZ ;  /* 0x76cf5d0a1f107890 */ /* 0x000fe2000fffe03f */
[----:B------:R-:W-:Y:S01]  /*3540*/  FMNMX.FTZ R18, R181, R18, !PT ;  /* 0x00000012b5127209 */ /* 0x000fe20007810000 */
[----:B------:R-:W-:Y:S01]  /*3550*/  IMAD R211, R8, 0x4, R85 ;  /* 0x0000000408d37824 */ /* 0x000fe200078e0255 */
[----:B------:R-:W-:Y:S01]  /*3560*/  ISETP.GE.AND P0, PT, R36, R133, PT ;  /* 0x000000852400720c */ /* 0x000fe20003f06270 */
[----:B------:R-:W-:Y:S01]  /*3570*/  UIADD3 UR14, UR31, 0x32370b8f, URZ ;  /* 0x32370b8f1f0e7890 */ /* 0x000fe2000fffe03f */
[----:B------:R-:W-:Y:S01]  /*3580*/  FSEL R177, R70, -INF , !P1 ;  /* 0xff80000046b17808 */ /* 0x000fe20004800000 */
[----:B------:R-:W-:Y:S01]  /*3590*/  IMAD.WIDE.U32 R144, R211, -0x326172a9, RZ ;  /* 0xcd9e8d57d3907825 */ /* 0x000fe200078e00ff */
[----:B------:R-:W-:Y:S01]  /*35a0*/  FMNMX.FTZ R18, R179, R18, !PT ;  /* 0x00000012b3127209 */ /* 0x000fe20007810000 */
[----:B------:R-:W-:Y:S01]  /*35b0*/  ULDC UR32, c[0x0][0x2ec] ;  /* 0x0000bb0000207ab9 */ /* 0x000fe20000000800 */
[----:B------:R-:W-:Y:S01]  /*35c0*/  FSEL R176, R71, -INF , !P0 ;  /* 0xff80000047b07808 */ /* 0x000fe20004000000 */
[----:B------:R-:W-:Y:S01]  /*35d0*/  UIADD3 UR15, UR30, -0x255992d5, URZ ;  /* 0xdaa66d2b1e0f7890 */ /* 0x000fe2000fffe03f */
[----:B------:R-:W-:Y:S01]  /*35e0*/  FMNMX.FTZ R9, R177, R18, !PT ;  /* 0x00000012b1097209 */ /* 0x000fe20007810000 */
[----:B------:R-:W-:Y:S01]  /*35f0*/  UIADD3 UR13, UR30, 0x78dde6e4, URZ ;  /* 0x78dde6e41e0d7890 */ /* 0x000fe2000fffe03f */
[----:B--2---:R-:W-:Y:S01]  /*3600*/  FMNMX.FTZ R132, R132, R11, !PT ;  /* 0x0000000b84847209 */ /* 0x004fe20007810000 */
[----:B------:R-:W-:Y:S01]  /*3610*/  IMAD.IADD R196, R4, 0x1, R3 ;  /* 0x0000000104c47824 */ /* 0x000fe200078e0203 */
[----:B------:R-:W-:Y:S01]  /*3620*/  FMNMX.FTZ R9, R176, R9, !PT ;  /* 0x00000009b0097209 */ /* 0x000fe20007810000 */
[----:B------:R-:W-:Y:S01]  /*3630*/  UIADD3 UR5, UR31, -0x56f99767, URZ ;  /* 0xa90668991f057890 */ /* 0x000fe2000fffe03f */
[----:B------:R-:W-:Y:S01]  /*3640*/  LOP3.LUT R213, R6, UR30, RZ, 0x3c, !PT ;  /* 0x0000001e06d57c12 */ /* 0x000fe2000f8e3cff */
[----:B------:R-:W1:Y:S01]  /*3650*/  SHFL.BFLY PT, R11, R132, 0x1, 0x1f ;  /* 0x0c201f00840b7f89 */ /* 0x000e6200000e0000 */
[----:B------:R-:W-:Y:S01]  /*3660*/  LOP3.LUT R6, R147, UR31, R21, 0x96, !PT ;  /* 0x0000001f93067c12 */ /* 0x000fe2000f8e9615 */
[----:B------:R-:W-:Y:S01]  /*3670*/  UIADD3 UR12, UR31, -0x126145ec, URZ ;  /* 0xed9eba141f0c7890 */ /* 0x000fe2000fffe03f */
[----:B------:R-:W-:Y:S01]  /*3680*/  LOP3.LUT R138, R145, R213, RZ, 0x3c, !PT ;  /* 0x000000d5918a7212 */ /* 0x000fe200078e3cff */
[----:B------:R-:W2:Y:S01]  /*3690*/  SHFL.BFLY PT, R8, R9, 0x2, 0x1f ;  /* 0x0c401f0009087f89 */ /* 0x000ea200000e0000 */
[----:B------:R-:W-:Y:S01]  /*36a0*/  UIADD3 UR20, UR30, -0x4ab325aa, URZ ;  /* 0xb54cda561e147890 */ /* 0x000fe2000fffe03f */
[----:B------:R-:W-:Y:S01]  /*36b0*/  IMAD.WIDE.U32 R20, R6, -0x326172a9, RZ ;  /* 0xcd9e8d5706147825 */ /* 0x000fe200078e00ff */
[----:B------:R-:W-:Y:S01]  /*36c0*/  LEA R196, R196, UR4, 0x1 ;  /* 0x00000004c4c47c11 */ /* 0x000fe2000f8e08ff */
[----:B------:R-:W-:-:S02]  /*36d0*/  UIADD3 UR25, UR30, 0x1715609d, URZ ;  /* 0x1715609d1e197890 */ /* 0x000fc4000fffe03f */
[----:B------:R-:W-:Y:S01]  /*36e0*/  IMAD.WIDE.U32 R138, R138, -0x2daee0ad, RZ ;  /* 0xd2511f538a8a7825 */ /* 0x000fe200078e00ff */
[----:B------:R-:W-:Y:S01]  /*36f0*/  UIADD3 UR26, UR31, 0x646e171e, URZ ;  /* 0x646e171e1f1a7890 */ /* 0x000fe2000fffe03f */
[----:B------:R-:W-:Y:S01]  /*3700*/  LDSM.16.MT88.4 R124, [R196+0xc000] ;  /* 0x00c00000c47c783b */ /* 0x000fe20000004200 */
[----:B------:R-:W-:Y:S01]  /*3710*/  UIADD3 UR11, UR11, 0x1, URZ ;  /* 0x000000010b0b7890 */ /* 0x000fe2000fffe03f */
[----:B------:R-:W-:Y:S01]  /*3720*/  IMAD R194, R7, 0x2, R196 ;  /* 0x0000000207c27824 */ /* 0x000fe200078e02c4 */
[----:B------:R-:W-:Y:S01]  /*3730*/  LOP3.LUT R136, R139, UR18, R146, 0x96, !PT ;  /* 0x000000128b887c12 */ /* 0x000fe2000f8e9692 */
[C---:B------:R-:W-:Y:S01]  /*3740*/  IMAD R193, R5.reuse, 0x2, R196 ;  /* 0x0000000205c17824 */ /* 0x040fe200078e02c4 */
[----:B------:R-:W-:Y:S01]  /*3750*/  LDSM.16.MT88.4 R64, [R196+0xe000] ;  /* 0x00e00000c440783b */ /* 0x000fe20000004200 */
[----:B------:R-:W-:Y:S02]  /*3760*/  IMAD R192, R5, 0x2, R194 ;  /* 0x0000000205c07824 */ /* 0x000fe400078e02c2 */
[----:B------:R-:W-:Y:S01]  /*3770*/  IMAD.WIDE.U32 R136, R136, -0x326172a9, RZ ;  /* 0xcd9e8d5788887825 */ /* 0x000fe200078e00ff */
[----:B------:R-:W-:Y:S01]  /*3780*/  LDSM.16.MT88.4 R40, [R194+0xc000] ;  /* 0x00c00000c228783b */ /* 0x000fe20000004200 */
[----:B-1----:R-:W-:-:S03]  /*3790*/  FMNMX.FTZ R132, R132, R11, !PT ;  /* 0x0000000b84847209 */ /* 0x002fc60007810000 */
[----:B------:R-:W-:Y:S01]  /*37a0*/  LDSM.16.MT88.4 R56, [R192+0xc000] ;  /* 0x00c00000c038783b */ /* 0x000fe20000004200 */
[----:B------:R-:W-:Y:S01]  /*37b0*/  LOP3.LUT R20, R137, UR17, R20, 0x96, !PT ;  /* 0x0000001189147c12 */ /* 0x000fe2000f8e9614 */
[----:B------:R-:W-:Y:S01]  /*37c0*/  VIADD R189, R199, 0x1800 ;  /* 0x00001800c7bd7836 */ /* 0x000fe20000000000 */
[----:B--2---:R-:W-:Y:S01]  /*37d0*/  FMNMX.FTZ R9, R9, R8, !PT ;  /* 0x0000000809097209 */ /* 0x004fe20007810000 */
[----:B------:R-:W-:Y:S01]  /*37e0*/  FMUL.FTZ R183, R132, UR32 ;  /* 0x0000002084b77c20 */ /* 0x000fe20008410000 */
[----:B------:R-:W-:Y:S01]  /*37f0*/  LOP3.LUT R8, R21, UR19, R144, 0x96, !PT ;  /* 0x0000001315087c12 */ /* 0x000fe2000f8e9690 */
[----:B------:R-:W-:Y:S01]  /*3800*/  IMAD.WIDE.U32 R20, R20, -0x2daee0ad, RZ ;  /* 0xd2511f5314147825 */ /* 0x000fe200078e00ff */
[----:B------:R-:W-:Y:S01]  /*3810*/  FSETP.NEU.FTZ.AND P0, PT, R132, -INF , PT ;  /* 0xff8000008400780b */ /* 0x000fe20003f1d000 */
[----:B------:R-:W1:Y:S02]  /*3820*/  SHFL.BFLY PT, R6, R9, 0x1, 0x1f ;  /* 0x0c201f0009067f89 */ /* 0x000e6400000e0000 */
[----:B------:R-:W-:Y:S01]  /*3830*/  IMAD.WIDE.U32 R10, R8, -0x2daee0ad, RZ ;  /* 0xd2511f53080a7825 */ /* 0x000fe200078e00ff */
[----:B------:R-:W-:Y:S01]  /*3840*/  FSEL R183, R183, RZ, P0 ;  /* 0x000000ffb7b77208 */ /* 0x000fe20000000000 */
[----:B------:R-:W2:Y:S02]  /*3850*/  LDSM.16.MT88.4 R48, [R193+0xc000] ;  /* 0x00c00000c130783b */ /* 0x000ea40000004200 */
[----:B------:R-:W-:Y:S01]  /*3860*/  VIADD R187, R199, 0x2000 ;  /* 0x00002000c7bb7836 */ /* 0x000fe20000000000 */
[----:B------:R-:W-:Y:S01]  /*3870*/  LOP3.LUT R8, R11, UR16, R138, 0x96, !PT ;  /* 0x000000100b087c12 */ /* 0x000fe2000f8e968a */
[--C-:B------:R-:W-:Y:S01]  /*3880*/  FFMA.FTZ R163, R0, UR32, -R183.reuse ;  /* 0x0000002000a37c23 */ /* 0x100fe200080108b7 */
[----:B------:R-:W-:Y:S01]  /*3890*/  LOP3.LUT R10, R21, UR14, R10, 0x96, !PT ;  /* 0x0000000e150a7c12 */ /* 0x000fe2000f8e960a */
[--C-:B------:R-:W-:Y:S01]  /*38a0*/  FFMA.FTZ R164, R38, UR32, -R183.reuse ;  /* 0x0000002026a47c23 */ /* 0x100fe200080108b7 */
[----:B------:R-:W-:Y:S01]  /*38b0*/  FFMA.FTZ R162, R24, UR32, -R183 ;  /* 0x0000002018a27c23 */ /* 0x000fe200080108b7 */
[----:B------:R-:W-:-:S04]  /*38c0*/  IMAD.WIDE.U32 R22, R8, -0x326172a9, RZ ;  /* 0xcd9e8d5708167825 */ /* 0x000fc800078e00ff */
[----:B------:R-:W-:Y:S01]  /*38d0*/  FFMA.FTZ R159, R26, UR32, -R183 ;  /* 0x000000201a9f7c23 */ /* 0x000fe200080108b7 */
[----:B------:R-:W-:Y:S01]  /*38e0*/  MUFU.EX2 R163, R163 ;  /* 0x000000a300a37308 */ /* 0x000fe20000000800 */
[----:B------:R-:W3:Y:S01]  /*38f0*/  LDSM.16.MT88.4 R72, [R194+0xe000] ;  /* 0x00e00000c248783b */ /* 0x000ee20000004200 */
[----:B------:R-:W-:Y:S01]  /*3900*/  IMAD.WIDE.U32 R10, R10, -0x326172a9, RZ ;  /* 0xcd9e8d570a0a7825 */ /* 0x000fe200078e00ff */
[----:B------:R-:W-:-:S03]  /*3910*/  LOP3.LUT R0, R23, UR15, R136, 0x96, !PT ;  /* 0x0000000f17007c12 */ /* 0x000fc6000f8e9688 */
[--C-:B------:R-:W-:Y:S01]  /*3920*/  FFMA.FTZ R154, R16, UR32, -R183.reuse ;  /* 0x00000020109a7c23 */ /* 0x100fe200080108b7 */
[----:B------:R-:W4:Y:S01]  /*3930*/  LDSM.16.MT88.4 R80, [R193+0xe000] ;  /* 0x00e00000c150783b */ /* 0x000f220000004200 */
[----:B------:R-:W-:Y:S01]  /*3940*/  FFMA.FTZ R153, R14, UR32, -R183 ;  /* 0x000000200e997c23 */ /* 0x000fe200080108b7 */
[----:B------:R-:W-:Y:S01]  /*3950*/  LOP3.LUT R8, R11, UR13, R22, 0x96, !PT ;  /* 0x0000000d0b087c12 */ /* 0x000fe2000f8e9616 */
[----:B------:R-:W-:Y:S01]  /*3960*/  IMAD.WIDE.U32 R22, R0, -0x2daee0ad, RZ ;  /* 0xd2511f5300167825 */ /* 0x000fe200078e00ff */
[----:B------:R-:W5:Y:S01]  /*3970*/  MUFU.EX2 R164, R164 ;  /* 0x000000a400a47308 */ /* 0x000f620000000800 */
[----:B-1----:R-:W-:Y:S01]  /*3980*/  FMNMX.FTZ R3, R9, R6, !PT ;  /* 0x0000000609037209 */ /* 0x002fe20007810000 */
[----:B------:R-:W1:Y:S01]  /*3990*/  LDSM.16.MT88.4 R88, [R192+0xe000] ;  /* 0x00e00000c058783b */ /* 0x000e620000004200 */
[----:B------:R-:W-:Y:S01]  /*39a0*/  IMAD.WIDE.U32 R8, R8, -0x2daee0ad, RZ ;  /* 0xd2511f5308087825 */ /* 0x000fe200078e00ff */
[----:B------:R-:W-:-:S03]  /*39b0*/  LOP3.LUT R20, R23, UR12, R20, 0x96, !PT ;  /* 0x0000000c17147c12 */ /* 0x000fc6000f8e9614 */
[--C-:B------:R-:W-:Y:S01]  /*39c0*/  FFMA.FTZ R157, R76, UR32, -R183.reuse ;  /* 0x000000204c9d7c23 */ /* 0x100fe200080108b7 */
[C---:B------:R-:W-:Y:S01]  /*39d0*/  FMUL.FTZ R178, R3.reuse, UR32 ;  /* 0x0000002003b27c20 */ /* 0x040fe20008410000 */
[----:B------:R-:W-:Y:S01]  /*39e0*/  FSETP.NEU.FTZ.AND P0, PT, R3, -INF , PT ;  /* 0xff8000000300780b */ /* 0x000fe20003f1d000 */
[----:B------:R-:W-:Y:S01]  /*39f0*/  MUFU.EX2 R162, R162 ;  /* 0x000000a200a27308 */ /* 0x000fe20000000800 */
[----:B------:R-:W-:Y:S01]  /*3a00*/  LOP3.LUT R0, R9, UR5, R22, 0x96, !PT ;  /* 0x0000000509007c12 */ /* 0x000fe2000f8e9616 */
[----:B------:R-:W-:Y:S01]  /*3a10*/  IMAD.WIDE.U32 R20, R20, -0x326172a9, RZ ;  /* 0xcd9e8d5714147825 */ /* 0x000fe200078e00ff */
[----:B------:R-:W-:Y:S01]  /*3a20*/  FSEL R178, R178, RZ, P0 ;  /* 0x000000ffb2b27208 */ /* 0x000fe20000000000 */
[----:B------:R-:W1:Y:S02]  /*3a30*/  LDSM.16.MT88.4 R96, [R196+0x10000] ;  /* 0x01000000c460783b */ /* 0x000e640000004200 */
[----:B------:R-:W-:Y:S01]  /*3a40*/  FFMA.FTZ R156, R12, UR32, -R183 ;  /* 0x000000200c9c7c23 */ /* 0x000fe200080108b7 */
[----:B------:R-:W-:-:S04]  /*3a50*/  IMAD.WIDE.U32 R22, R0, -0x326172a9, RZ ;  /* 0xcd9e8d5700167825 */ /* 0x000fc800078e00ff */
[----:B------:R-:W-:Y:S01]  /*3a60*/  FFMA.FTZ R167, R32, UR32, -R183 ;  /* 0x0000002020a77c23 */ /* 0x000fe200080108b7 */
[----:B------:R-:W2:Y:S01]  /*3a70*/  LDC.U8 R0, c[0x0][0x388] ;  /* 0x0000e200ff007b82 */ /* 0x000ea20000000000 */
[--C-:B------:R-:W-:Y:S01]  /*3a80*/  FFMA.FTZ R165, R17, UR32, -R178.reuse ;  /* 0x0000002011a57c23 */ /* 0x100fe200080108b2 */
[----:B------:R-:W-:Y:S01]  /*3a90*/  FFMA.FTZ R166, R37, UR32, -R178 ;  /* 0x0000002025a67c23 */ /* 0x000fe200080108b2 */
[----:B------:R-:W-:Y:S01]  /*3aa0*/  LOP3.LUT R17, R23, UR20, R20, 0x96, !PT ;  /* 0x0000001417117c12 */ /* 0x000fe2000f8e9614 */
[--C-:B------:R-:W-:Y:S01]  /*3ab0*/  FFMA.FTZ R161, R39, UR32, -R178.reuse ;  /* 0x0000002027a17c23 */ /* 0x100fe200080108b2 */
[--C-:B------:R-:W-:Y:S01]  /*3ac0*/  FFMA.FTZ R160, R27, UR32, -R178.reuse ;  /* 0x000000201ba07c23 */ /* 0x100fe200080108b2 */
[----:B------:R-:W-:Y:S01]  /*3ad0*/  MUFU.EX2 R159, R159 ;  /* 0x0000009f009f7308 */ /* 0x000fe20000000800 */
[--C-:B------:R-:W-:Y:S01]  /*3ae0*/  SHF.R.U32.HI R4, RZ, 0x10, R17.reuse ;  /* 0x00000010ff047819 */ /* 0x100fe20000011611 */
[----:B------:R-:W1:Y:S01]  /*3af0*/  LDSM.16.MT88.4 R100, [R194+0x10000] ;  /* 0x01000000c264783b */ /* 0x000e620000004200 */
[----:B------:R-:W-:Y:S01]  /*3b00*/  SHF.R.U32.HI R5, RZ, 0x18, R17 ;  /* 0x00000018ff057819 */ /* 0x000fe20000011611 */
[--C-:B------:R-:W-:Y:S01]  /*3b10*/  FFMA.FTZ R152, R25, UR32, -R178.reuse ;  /* 0x0000002019987c23 */ /* 0x100fe200080108b2 */
[----:B------:R-:W-:Y:S01]  /*3b20*/  LOP3.LUT R4, R4, 0xff, RZ, 0xc0, !PT ;  /* 0x000000ff04047812 */ /* 0x000fe200078ec0ff */
[----:B------:R-:W1:Y:S01]  /*3b30*/  LDSM.16.MT88.4 R116, [R193+0x10000] ;  /* 0x01000000c174783b */ /* 0x000e620000004200 */
[----:B------:R-:W-:Y:S01]  /*3b40*/  LOP3.LUT R9, R17, 0xffff, RZ, 0xc0, !PT ;  /* 0x0000ffff11097812 */ /* 0x000fe200078ec0ff */
[----:B------:R-:W-:Y:S01]  /*3b50*/  MUFU.EX2 R165, R165 ;  /* 0x000000a500a57308 */ /* 0x000fe20000000800 */
[----:B------:R-:W-:Y:S01]  /*3b60*/  PRMT R4, R4, 0x5410, R5 ;  /* 0x0000541004047816 */ /* 0x000fe20000000005 */
[--C-:B------:R-:W-:Y:S01]  /*3b70*/  FFMA.FTZ R135, R19, UR32, -R178.reuse ;  /* 0x0000002013877c23 */ /* 0x100fe200080108b2 */
[----:B------:R-:W-:Y:S01]  /*3b80*/  LOP3.LUT R112, R17, 0xff, RZ, 0xc0, !PT ;  /* 0x000000ff11707812 */ /* 0x000fe200078ec0ff */
[--C-:B------:R-:W-:Y:S01]  /*3b90*/  FFMA.FTZ R158, R13, UR32, -R178.reuse ;  /* 0x000000200d9e7c23 */ /* 0x100fe200080108b2 */
[----:B------:R-:W-:Y:S01]  /*3ba0*/  SHF.R.U32.HI R9, RZ, 0x8, R9 ;  /* 0x00000008ff097819 */ /* 0x000fe20000011609 */
[----:B------:R-:W-:Y:S01]  /*3bb0*/  FFMA.FTZ R155, R15, UR32, -R178 ;  /* 0x000000200f9b7c23 */ /* 0x000fe200080108b2 */
[----:B-----5:R-:W-:Y:S01]  /*3bc0*/  F2FP.BF16.F32.PACK_AB R5, R163, R164 ;  /* 0x000000a4a305723e */ /* 0x020fe200000010ff */
[----:B------:R-:W5:Y:S01]  /*3bd0*/  MUFU.EX2 R166, R166 ;  /* 0x000000a600a67308 */ /* 0x000f620000000800 */
[----:B------:R-:W-:Y:S01]  /*3be0*/  PRMT R112, R112, 0x5410, R9 ;  /* 0x0000541070707816 */ /* 0x000fe20000000009 */
[----:B--2---:R-:W-:Y:S01]  /*3bf0*/  IMAD R171, R0, 0x10000, R0 ;  /* 0x0001000000ab7824 */ /* 0x004fe200078e0200 */
[--C-:B------:R-:W-:Y:S01]  /*3c00*/  SHF.R.U32.HI R7, RZ, 0x10, R22.reuse ;  /* 0x00000010ff077819 */ /* 0x100fe20000011616 */
[----:B------:R-:W-:Y:S01]  /*3c10*/  LDSM.16.MT88.4 R12, [R192+0xc800] ;  /* 0x00c80000c00c783b */ /* 0x000fe20000004200 */
[----:B------:R-:W-:Y:S01]  /*3c20*/  LOP3.LUT R11, R22, 0xffff, RZ, 0xc0, !PT ;  /* 0x0000ffff160b7812 */ /* 0x000fe200078ec0ff */
[--C-:B------:R-:W-:Y:S01]  /*3c30*/  FFMA.FTZ R168, R34, UR32, -R183.reuse ;  /* 0x0000002022a87c23 */ /* 0x100fe200080108b7 */
[--C-:B------:R-:W-:Y:S01]  /*3c40*/  HSET2.LE.AND R113, R4, R171.reuse, PT ;  /* 0x000000ab04717233 */ /* 0x100fe20003803000 */
[----:B------:R-:W-:Y:S01]  /*3c50*/  MUFU.EX2 R161, R161 ;  /* 0x000000a100a17308 */ /* 0x000fe20000000800 */
[----:B------:R-:W-:Y:S01]  /*3c60*/  HSET2.LE.AND R112, R112, R171, PT ;  /* 0x000000ab70707233 */ /* 0x000fe20003803000 */
[----:B------:R-:W-:Y:S01]  /*3c70*/  LDSM.16.MT88.4 R16, [R194+0xc800] ;  /* 0x00c80000c210783b */ /* 0x000fe20000004200 */
[----:B------:R-:W-:Y:S01]  /*3c80*/  SHF.R.U32.HI R6, RZ, 0x18, R22 ;  /* 0x00000018ff067819 */ /* 0x000fe20000011616 */
[--C-:B------:R-:W-:Y:S01]  /*3c90*/  FFMA.FTZ R172, R35, UR32, -R178.reuse ;  /* 0x0000002023ac7c23 */ /* 0x100fe200080108b2 */
[----:B------:R-:W-:Y:S01]  /*3ca0*/  LOP3.LUT R7, R7, 0xff, RZ, 0xc0, !PT ;  /* 0x000000ff07077812 */ /* 0x000fe200078ec0ff */
[----:B------:R-:W-:Y:S01]  /*3cb0*/  LDSM.16.MT88.4 R148, [R193+0x10800] ;  /* 0x01080000c194783b */ /* 0x000fe20000004200 */
[----:B------:R-:W-:Y:S01]  /*3cc0*/  LOP3.LUT R112, R112, R5, RZ, 0xc0, !PT ;  /* 0x0000000570707212 */ /* 0x000fe200078ec0ff */
[----:B------:R-:W2:Y:S01]  /*3cd0*/  MUFU.EX2 R160, R160 ;  /* 0x000000a000a07308 */ /* 0x000ea20000000800 */
[----:B-----5:R-:W-:Y:S01]  /*3ce0*/  F2FP.BF16.F32.PACK_AB R4, R166, R165 ;  /* 0x000000a5a604723e */ /* 0x020fe200000010ff */
[----:B------:R-:W-:Y:S01]  /*3cf0*/  FFMA.FTZ R173, R33, UR32, -R178 ;  /* 0x0000002021ad7c23 */ /* 0x000fe200080108b2 */
[----:B------:R-:W-:Y:S01]  /*3d00*/  LOP3.LUT R114, R22, 0xff, RZ, 0xc0, !PT ;  /* 0x000000ff16727812 */ /* 0x000fe200078ec0ff */
[--C-:B------:R-:W-:Y:S01]  /*3d10*/  FFMA.FTZ R169, R30, UR32, -R183.reuse ;  /* 0x000000201ea97c23 */ /* 0x100fe200080108b7 */
[----:B------:R-:W-:Y:S01]  /*3d20*/  LOP3.LUT R113, R113, R4, RZ, 0xc0, !PT ;  /* 0x0000000471717212 */ /* 0x000fe200078ec0ff */
[----:B------:R-:W-:Y:S01]  /*3d30*/  FFMA.FTZ R170, R28, UR32, -R183 ;  /* 0x000000201caa7c23 */ /* 0x000fe200080108b7 */
[----:B------:R-:W-:Y:S01]  /*3d40*/  LOP3.LUT R4, R21, UR25, R10, 0x96, !PT ;  /* 0x0000001915047c12 */ /* 0x000fe2000f8e960a */
[----:B------:R-:W-:Y:S01]  /*3d50*/  MUFU.EX2 R154, R154 ;  /* 0x0000009a009a7308 */ /* 0x000fe20000000800 */
[----:B------:R-:W-:Y:S01]  /*3d60*/  SHF.R.U32.HI R11, RZ, 0x8, R11 ;  /* 0x00000008ff0b7819 */ /* 0x000fe2000001160b */
[----:B------:R-:W-:Y:S01]  /*3d70*/  LDSM.16.MT88.4 R20, [R193+0xc800] ;  /* 0x00c80000c114783b */ /* 0x000fe20000004200 */
[----:B------:R-:W-:Y:S01]  /*3d80*/  PRMT R6, R7, 0x5410, R6 ;  /* 0x0000541007067816 */ /* 0x000fe20000000006 */
[----:B------:R-:W-:Y:S01]  /*3d90*/  IMAD.WIDE.U32 R4, R4, -0x2daee0ad, RZ ;  /* 0xd2511f5304047825 */ /* 0x000fe200078e00ff */
[----:B------:R-:W-:-:S03]  /*3da0*/  PRMT R114, R114, 0x5410, R11 ;  /* 0x0000541072727816 */ /* 0x000fc6000000000b */
[----:B------:R-:W-:Y:S01]  /*3db0*/  FFMA.FTZ R175, R31, UR32, -R178 ;  /* 0x000000201faf7c23 */ /* 0x000fe200080108b2 */
[----:B------:R-:W-:Y:S01]  /*3dc0*/  F2FP.BF16.F32.PACK_AB R7, R159, R162 ;  /* 0x000000a29f07723e */ /* 0x000fe200000010ff */
[----:B------:R-:W5:Y:S01]  /*3dd0*/  MUFU.EX2 R153, R153 ;  /* 0x0000009900997308 */ /* 0x000f620000000800 */
[----:B------:R-:W-:Y:S01]  /*3de0*/  LOP3.LUT R8, R5, UR26, R8, 0x96, !PT ;  /* 0x0000001a05087c12 */ /* 0x000fe2000f8e9608 */
[--C-:B------:R-:W-:Y:S01]  /*3df0*/  FFMA.FTZ R174, R29, UR32, -R178.reuse ;  /* 0x000000201dae7c23 */ /* 0x100fe200080108b2 */
[----:B------:R-:W-:Y:S01]  /*3e00*/  LOP3.LUT R5, R4, 0xffff, RZ, 0xc0, !PT ;  /* 0x0000ffff04057812 */ /* 0x000fe200078ec0ff */
[----:B------:R-:W-:Y:S01]  /*3e10*/  LDSM.16.MT88.4 R24, [R196+0xc800] ;  /* 0x00c80000c418783b */ /* 0x000fe20000004200 */
[--C-:B------:R-:W-:Y:S01]  /*3e20*/  HSET2.LE.AND R115, R6, R171.reuse, PT ;  /* 0x000000ab06737233 */ /* 0x100fe20003803000 */
[----:B------:R-:W-:Y:S01]  /*3e30*/  FFMA.FTZ R177, R177, UR32, -R178 ;  /* 0x00000020b1b17c23 */ /* 0x000fe200080108b2 */
[----:B------:R-:W-:Y:S01]  /*3e40*/  HSET2.LE.AND R114, R114, R171, PT ;  /* 0x000000ab72727233 */ /* 0x000fe20003803000 */
[----:B------:R-:W-:Y:S01]  /*3e50*/  MUFU.EX2 R152, R152 ;  /* 0x0000009800987308 */ /* 0x000fe20000000800 */
[----:B--2---:R-:W-:Y:S01]  /*3e60*/  F2FP.BF16.F32.PACK_AB R6, R160, R161 ;  /* 0x000000a1a006723e */ /* 0x004fe200000010ff */
[----:B------:R-:W-:Y:S01]  /*3e70*/  LDSM.16.MT88.4 R32, [R193+0xd000] ;  /* 0x00d00000c120783b */ /* 0x000fe20000004200 */
[----:B------:R-:W-:Y:S01]  /*3e80*/  SHF.R.U32.HI R5, RZ, 0x8, R5 ;  /* 0x00000008ff057819 */ /* 0x000fe20000011605 */
[----:B------:R-:W-:Y:S01]  /*3e90*/  FADD.FTZ R163, R164, R163 ;  /* 0x000000a3a4a37221 */ /* 0x000fe20000010000 */
[----:B------:R-:W-:Y:S01]  /*3ea0*/  LOP3.LUT R142, R4, 0xff, RZ, 0xc0, !PT ;  /* 0x000000ff048e7812 */ /* 0x000fe200078ec0ff */
[----:B------:R-:W-:Y:S01]  /*3eb0*/  LDSM.16.MT88.4 R28, [R196+0xf000] ;  /* 0x00f00000c41c783b */ /* 0x000fe20000004200 */
[----:B------:R-:W-:Y:S01]  /*3ec0*/  LOP3.LUT R114, R114, R7, RZ, 0xc0, !PT ;  /* 0x0000000772727212 */ /* 0x000fe200078ec0ff */
[----:B------:R-:W2:Y:S01]  /*3ed0*/  MUFU.EX2 R135, R135 ;  /* 0x0000008700877308 */ /* 0x000ea20000000800 */
[----:B------:R-:W-:Y:S01]  /*3ee0*/  LOP3.LUT R115, R115, R6, RZ, 0xc0, !PT ;  /* 0x0000000673737212 */ /* 0x000fe200078ec0ff */
[----:B------:R-:W-:Y:S01]  /*3ef0*/  FADD.FTZ R166, R165, R166 ;  /* 0x000000a6a5a67221 */ /* 0x000fe20000010000 */
[--C-:B------:R-:W-:Y:S01]  /*3f00*/  SHF.R.U32.HI R10, RZ, 0x10, R4.reuse ;  /* 0x00000010ff0a7819 */ /* 0x100fe20000011604 */
[----:B------:R-:W-:Y:S01]  /*3f10*/  FADD.FTZ R162, R162, R163 ;  /* 0x000000a3a2a27221 */ /* 0x000fe20000010000 */
[----:B------:R-:W-:Y:S01]  /*3f20*/  SHF.R.U32.HI R11, RZ, 0x18, R4 ;  /* 0x00000018ff0b7819 */ /* 0x000fe20000011604 */
[----:B------:R-:W-:Y:S01]  /*3f30*/  FADD.FTZ R161, R161, R166 ;  /* 0x000000a6a1a17221 */ /* 0x000fe20000010000 */
[----:B------:R-:W-:Y:S01]  /*3f40*/  PRMT R142, R142, 0x5410, R5 ;  /* 0x000054108e8e7816 */ /* 0x000fe20000000005 */
[----:B------:R-:W-:Y:S01]  /*3f50*/  MUFU.EX2 R157, R157 ;  /* 0x0000009d009d7308 */ /* 0x000fe20000000800 */
[----:B------:R-:W1:Y:S01]  /*3f60*/  LDSM.16.MT88.4 R4, [R192+0x10000] ;  /* 0x01000000c004783b */ /* 0x000e620000004200 */
[----:B------:R-:W-:Y:S01]  /*3f70*/  LOP3.LUT R10, R10, 0xff, RZ, 0xc0, !PT ;  /* 0x000000ff0a0a7812 */ /* 0x000fe200078ec0ff */
[C---:B------:R-:W-:Y:S01]  /*3f80*/  HMMA.16816.F32.BF16 R52, R112.reuse, R56, RZ ;  /* 0x000000387034723c */ /* 0x040fe200000418ff */
[----:B------:R-:W-:Y:S01]  /*3f90*/  LOP3.LUT R9, R8, 0xffff, RZ, 0xc0, !PT ;  /* 0x0000ffff08097812 */ /* 0x000fe200078ec0ff */
[----:B------:R-:W-:Y:S01]  /*3fa0*/  FADD.FTZ R162, R159, R162 ;  /* 0x000000a29fa27221 */ /* 0x000fe20000010000 */
[----:B------:R-:W-:Y:S01]  /*3fb0*/  PRMT R10, R10, 0x5410, R11 ;  /* 0x000054100a0a7816 */ /* 0x000fe2000000000b */
[----:B------:R-:W-:Y:S01]  /*3fc0*/  FADD.FTZ R161, R160, R161 ;  /* 0x000000a1a0a17221 */ /* 0x000fe20000010000 */
[--C-:B------:R-:W-:Y:S01]  /*3fd0*/  SHF.R.U32.HI R11, RZ, 0x10, R8.reuse ;  /* 0x00000010ff0b7819 */ /* 0x100fe20000011608 */
[----:B------:R-:W3:Y:S01]  /*3fe0*/  MUFU.EX2 R156, R156 ;  /* 0x0000009c009c7308 */ /* 0x000ee20000000800 */
[----:B------:R-:W-:Y:S01]  /*3ff0*/  LOP3.LUT R140, R8, 0xff, RZ, 0xc0, !PT ;  /* 0x000000ff088c7812 */ /* 0x000fe200078ec0ff */
[----:B------:R-:W-:Y:S01]  /*4000*/  HMMA.16816.F32.BF16 R56, R112, R58, RZ ;  /* 0x0000003a7038723c */ /* 0x000fe200000418ff */
[----:B------:R-:W-:Y:S01]  /*4010*/  SHF.R.U32.HI R9, RZ, 0x8, R9 ;  /* 0x00000008ff097819 */ /* 0x000fe20000011609 */
[----:B------:R-:W-:Y:S01]  /*4020*/  VIADD R185, R199, 0x3000 ;  /* 0x00003000c7b97836 */ /* 0x000fe20000000000 */
[----:B------:R-:W-:-:S02]  /*4030*/  SHF.R.U32.HI R8, RZ, 0x18, R8 ;  /* 0x00000018ff087819 */ /* 0x000fc40000011608 */
[----:B------:R-:W-:Y:S01]  /*4040*/  LOP3.LUT R11, R11, 0xff, RZ, 0xc0, !PT ;  /* 0x000000ff0b0b7812 */ /* 0x000fe200078ec0ff */
[----:B------:R-:W-:Y:S01]  /*4050*/  MUFU.EX2 R158, R158 ;  /* 0x0000009e009e7308 */ /* 0x000fe20000000800 */
[----:B------:R-:W-:Y:S01]  /*4060*/  PRMT R140, R140, 0x5410, R9 ;  /* 0x000054108c8c7816 */ /* 0x000fe20000000009 */
[C---:B------:R-:W-:Y:S01]  /*4070*/  HMMA.16816.F32.BF16 R128, R112.reuse, R124, RZ ;  /* 0x0000007c7080723c */ /* 0x040fe200000418ff */
[--C-:B------:R-:W-:Y:S02]  /*4080*/  HSET2.LE.AND R143, R10, R171.reuse, PT ;  /* 0x000000ab0a8f7233 */ /* 0x100fe40003803000 */
[----:B------:R-:W-:Y:S02]  /*4090*/  HSET2.LE.AND R142, R142, R171, PT ;  /* 0x000000ab8e8e7233 */ /* 0x000fe40003803000 */
[----:B-----5:R-:W-:Y:S01]  /*40a0*/  F2FP.BF16.F32.PACK_AB R9, R153, R154 ;  /* 0x0000009a9909723e */ /* 0x020fe200000010ff */
[----:B------:R-:W5:Y:S01]  /*40b0*/  MUFU.EX2 R155, R155 ;  /* 0x0000009b009b7308 */ /* 0x000f620000000800 */
[----:B--2---:R-:W-:Y:S01]  /*40c0*/  F2FP.BF16.F32.PACK_AB R10, R135, R152 ;  /* 0x00000098870a723e */ /* 0x004fe200000010ff */
[----:B------:R-:W-:Y:S01]  /*40d0*/  HMMA.16816.F32.BF16 R36, R112, R40, RZ ;  /* 0x000000287024723c */ /* 0x000fe200000418ff */
[----:B------:R-:W-:-:S02]  /*40e0*/  PRMT R8, R11, 0x5410, R8 ;  /* 0x000054100b087816 */ /* 0x000fc40000000008 */
[----:B------:R-:W-:Y:S02]  /*40f0*/  LOP3.LUT R142, R142, R9, RZ, 0xc0, !PT ;  /* 0x000000098e8e7212 */ /* 0x000fe400078ec0ff */
[----:B------:R-:W-:Y:S01]  /*4100*/  LOP3.LUT R143, R143, R10, RZ, 0xc0, !PT ;  /* 0x0000000a8f8f7212 */ /* 0x000fe200078ec0ff */
[C---:B------:R-:W-:Y:S01]  /*4110*/  HMMA.16816.F32.BF16 R44, R112.reuse, R48, RZ ;  /* 0x00000030702c723c */ /* 0x040fe200000418ff */
[--C-:B------:R-:W-:Y:S01]  /*4120*/  HSET2.LE.AND R141, R8, R171.reuse, PT ;  /* 0x000000ab088d7233 */ /* 0x100fe20003803000 */
[----:B------:R-:W-:Y:S01]  /*4130*/  MUFU.EX2 R167, R167 ;  /* 0x000000a700a77308 */ /* 0x000fe20000000800 */
[----:B------:R-:W2:Y:S01]  /*4140*/  LDSM.16.MT88.4 R8, [R196+0xe800] ;  /* 0x00e80000c408783b */ /* 0x000ea20000004200 */
[----:B------:R-:W-:Y:S02]  /*4150*/  HSET2.LE.AND R140, R140, R171, PT ;  /* 0x000000ab8c8c7233 */ /* 0x000fe40003803000 */
[----:B---3--:R-:W-:Y:S01]  /*4160*/  F2FP.BF16.F32.PACK_AB R109, R156, R157 ;  /* 0x0000009d9c6d723e */ /* 0x008fe200000010ff */
[C---:B------:R-:W-:Y:S01]  /*4170*/  HMMA.16816.F32.BF16 R60, R112.reuse, R64, RZ ;  /* 0x00000040703c723c */ /* 0x040fe200000418ff */
[----:B------:R-:W-:Y:S01]  /*4180*/  FADD.FTZ R157, R157, R162 ;  /* 0x000000a29d9d7221 */ /* 0x000fe20000010000 */
[----:B-----5:R-:W-:Y:S01]  /*4190*/  F2FP.BF16.F32.PACK_AB R108, R155, R158 ;  /* 0x0000009e9b6c723e */ /* 0x020fe200000010ff */
[----:B------:R-:W3:Y:S01]  /*41a0*/  MUFU.EX2 R168, R168 ;  /* 0x000000a800a87308 */ /* 0x000ee20000000800 */
[----:B------:R-:W-:Y:S01]  /*41b0*/  LOP3.LUT R140, R140, R109, RZ, 0xc0, !PT ;  /* 0x0000006d8c8c7212 */ /* 0x000fe200078ec0ff */
[----:B------:R-:W-:Y:S01]  /*41c0*/  FADD.FTZ R158, R158, R161 ;  /* 0x000000a19e9e7221 */ /* 0x000fe20000010000 */
[----:B------:R-:W-:Y:S01]  /*41d0*/  HMMA.16816.F32.BF16 R68, R112, R72, RZ ;  /* 0x000000487044723c */ /* 0x000fe200000418ff */
[----:B------:R-:W-:Y:S01]  /*41e0*/  LOP3.LUT R141, R141, R108, RZ, 0xc0, !PT ;  /* 0x0000006c8d8d7212 */ /* 0x000fe200078ec0ff */
[----:B------:R-:W-:Y:S01]  /*41f0*/  FADD.FTZ R157, R156, R157 ;  /* 0x0000009d9c9d7221 */ /* 0x000fe20000010000 */
[----:B------:R-:W-:-:S02]  /*4200*/  FADD.FTZ R155, R155, R158 ;  /* 0x0000009e9b9b7221 */ /* 0x000fc40000010000 */
[----:B------:R-:W-:Y:S01]  /*4210*/  MUFU.EX2 R172, R172 ;  /* 0x000000ac00ac7308 */ /* 0x000fe20000000800 */
[----:B----4-:R-:W-:Y:S01]  /*4220*/  HMMA.16816.F32.BF16 R76, R112, R80, RZ ;  /* 0x00000050704c723c */ /* 0x010fe200000418ff */
[----:B------:R-:W-:-:S04]  /*4230*/  FADD.FTZ R152, R152, R155 ;  /* 0x0000009b98987221 */ /* 0x000fc80000010000 */
[----:B------:R-:W-:Y:S01]  /*4240*/  FADD.FTZ R135, R135, R152 ;  /* 0x0000009887877221 */ /* 0x000fe20000010000 */
[C---:B-1----:R-:W-:Y:S01]  /*4250*/  HMMA.16816.F32.BF16 R84, R112.reuse, R88, RZ ;  /* 0x000000587054723c */ /* 0x042fe200000418ff */
[----:B------:R-:W1:Y:S05]  /*4260*/  MUFU.EX2 R173, R173 ;  /* 0x000000ad00ad7308 */ /* 0x000e6a0000000800 */
[C---:B------:R-:W-:Y:S03]  /*4270*/  HMMA.16816.F32.BF16 R92, R112.reuse, R96, RZ ;  /* 0x00000060705c723c */ /* 0x040fe600000418ff */
[----:B------:R-:W-:Y:S03]  /*4280*/  MUFU.EX2 R169, R169 ;  /* 0x000000a900a97308 */ /* 0x000fe60000000800 */
[C---:B------:R-:W-:Y:S05]  /*4290*/  HMMA.16816.F32.BF16 R120, R112.reuse, R100, RZ ;  /* 0x000000647078723c */ /* 0x040fea00000418ff */
[----:B------:R-:W4:Y:S01]  /*42a0*/  MUFU.EX2 R170, R170 ;  /* 0x000000aa00aa7308 */ /* 0x000f220000000800 */
[C---:B------:R-:W-:Y:S06]  /*42b0*/  HMMA.16816.F32.BF16 R104, R112.reuse, R116, RZ ;  /* 0x000000747068723c */ /* 0x040fec00000418ff */
[C---:B------:R-:W-:Y:S01]  /*42c0*/  HMMA.16816.F32.BF16 R124, R112.reuse, R126, RZ ;  /* 0x0000007e707c723c */ /* 0x040fe200000418ff */
[----:B------:R-:W-:Y:S05]  /*42d0*/  MUFU.EX2 R175, R175 ;  /* 0x000000af00af7308 */ /* 0x000fea0000000800 */
[C---:B------:R-:W-:Y:S03]  /*42e0*/  HMMA.16816.F32.BF16 R40, R112.reuse, R42, RZ ;  /* 0x0000002a7028723c */ /* 0x040fe600000418ff */
[----:B------:R-:W5:Y:S03]  /*42f0*/  MUFU.EX2 R174, R174 ;  /* 0x000000ae00ae7308 */ /* 0x000f660000000800 */
[C---:B------:R-:W-:Y:S06]  /*4300*/  HMMA.16816.F32.BF16 R48, R112.reuse, R50, RZ ;  /* 0x000000327030723c */ /* 0x040fec00000418ff */
        /* <DEDUP_REMOVED lines=8> */
[----:B------:R-:W-:Y:S01]  /*4390*/  HMMA.16816.F32.BF16 R112, R112, R6, RZ ;  /* 0x000000067070723c */ /* 0x000fe200000418ff */
[----:B------:R-:W3:Y:S05]  /*43a0*/  LDSM.16.MT88.4 R4, [R194+0xe800] ;  /* 0x00e80000c204783b */ /* 0x000eea0000004200 */
[C---:B------:R-:W-:Y:S06]  /*43b0*/  HMMA.16816.F32.BF16 R52, R140.reuse, R12, R52 ;  /* 0x0000000c8c34723c */ /* 0x040fec0000041834 */
[----:B------:R-:W-:Y:S01]  /*43c0*/  HMMA.16816.F32.BF16 R56, R140, R14, R56 ;  /* 0x0000000e8c38723c */ /* 0x000fe20000041838 */
[----:B------:R-:W-:-:S05]  /*43d0*/  IMAD.U32 R13, RZ, RZ, UR11 ;  /* 0x0000000bff0d7e24 */ /* 0x000fca000f8e00ff */
[----:B------:R-:W-:Y:S01]  /*43e0*/  LOP3.LUT R146, R147, UR31, R13, 0x96, !PT ;  /* 0x0000001f93927c12 */ /* 0x000fe2000f8e960d */
[C---:B--2---:R-:W-:Y:S01]  /*43f0*/  HMMA.16816.F32.BF16 R60, R140.reuse, R8, R60 ;  /* 0x000000088c3c723c */ /* 0x044fe2000004183c */
[----:B------:R-:W2:Y:S03]  /*4400*/  LDSM.16.MT88.4 R12, [R192+0xe800] ;  /* 0x00e80000c00c783b */ /* 0x000ea60000004200 */
[----:B------:R-:W-:Y:S02]  /*4410*/  IMAD.WIDE.U32 R146, R146, -0x326172a9, RZ ;  /* 0xcd9e8d5792927825 */ /* 0x000fe400078e00ff */
[----:B------:R-:W-:Y:S01]  /*4420*/  HMMA.16816.F32.BF16 R64, R140, R10, R64 ;  /* 0x0000000a8c40723c */ /* 0x000fe20000041840 */
[----:B------:R-:W1:Y:S02]  /*4430*/  LDSM.16.MT88.4 R8, [R196+0x10800] ;  /* 0x01080000c408783b */ /* 0x000e640000004200 */
[----:B------:R-:W-:-:S03]  /*4440*/  LOP3.LUT R144, R147, UR19, R144, 0x96, !PT ;  /* 0x0000001393907c12 */ /* 0x000fc6000f8e9690 */
[----:B------:R-:W-:Y:S02]  /*4450*/  HMMA.16816.F32.BF16 R36, R140, R16, R36 ;  /* 0x000000108c24723c */ /* 0x000fe40000041824 */
[----:B------:R-:W-:-:S04]  /*4460*/  IMAD.WIDE.U32 R144, R144, -0x2daee0ad, RZ ;  /* 0xd2511f5390907825 */ /* 0x000fc800078e00ff */
[----:B------:R-:W-:Y:S01]  /*4470*/  HMMA.16816.F32.BF16 R40, R140, R18, R40 ;  /* 0x000000128c28723c */ /* 0x000fe20000041828 */
[----:B------:R-:W4:Y:S01]  /*4480*/  LDSM.16.MT88.4 R16, [R193+0xe800] ;  /* 0x00e80000c110783b */ /* 0x000f220000004200 */
[----:B------:R-:W-:-:S04]  /*4490*/  LOP3.LUT R138, R145, UR16, R138, 0x96, !PT ;  /* 0x00000010918a7c12 */ /* 0x000fc8000f8e968a */
[----:B------:R-:W-:Y:S01]  /*44a0*/  HMMA.16816.F32.BF16 R44, R140, R20, R44 ;  /* 0x000000148c2c723c */ /* 0x000fe2000004182c */
[----:B------:R-:W-:-:S05]  /*44b0*/  IMAD.WIDE.U32 R138, R138, -0x326172a9, RZ ;  /* 0xcd9e8d578a8a7825 */ /* 0x000fca00078e00ff */
[----:B---3--:R-:W-:Y:S01]  /*44c0*/  HMMA.16816.F32.BF16 R68, R140, R4, R68 ;  /* 0x000000048c44723c */ /* 0x008fe20000041844 */
[----:B------:R-:W-:Y:S02]  /*44d0*/  LOP3.LUT R20, R137, UR17, R146, 0x96, !PT ;  /* 0x0000001189147c12 */ /* 0x000fe4000f8e9692 */
[----:B------:R-:W-:-:S03]  /*44e0*/  LOP3.LUT R136, R139, UR15, R136, 0x96, !PT ;  /* 0x0000000f8b887c12 */ /* 0x000fc6000f8e9688 */
[----:B------:R-:W-:Y:S01]  /*44f0*/  IMAD.WIDE.U32 R20, R20, -0x2daee0ad, RZ ;  /* 0xd2511f5314147825 */ /* 0x000fe200078e00ff */
[C---:B------:R-:W-:Y:S01]  /*4500*/  HMMA.16816.F32.BF16 R72, R140.reuse, R6, R72 ;  /* 0x000000068c48723c */ /* 0x040fe20000041848 */
[----:B------:R-:W3:Y:S02]  /*4510*/  LDSM.16.MT88.4 R4, [R194+0x10800] ;  /* 0x01080000c204783b */ /* 0x000ee40000004200 */
[----:B------:R-:W-:Y:S01]  /*4520*/  IMAD.WIDE.U32 R136, R136, -0x2daee0ad, RZ ;  /* 0xd2511f5388887825 */ /* 0x000fe200078e00ff */
[----:B------:R-:W-:Y:S02]  /*4530*/  LOP3.LUT R214, R21, UR14, R144, 0x96, !PT ;  /* 0x0000000e15d67c12 */ /* 0x000fe4000f8e9690 */
[----:B--2---:R-:W-:Y:S01]  /*4540*/  HMMA.16816.F32.BF16 R84, R140, R12, R84 ;  /* 0x0000000c8c54723c */ /* 0x004fe20000041854 */
[----:B------:R-:W2:Y:S01]  /*4550*/  LDSM.16.MT88.4 R144, [R192+0x10800] ;  /* 0x01080000c090783b */ /* 0x000ea20000004200 */
[----:B------:R-:W-:Y:S01]  /*4560*/  LOP3.LUT R216, R137, UR12, R20, 0x96, !PT ;  /* 0x0000000c89d87c12 */ /* 0x000fe2000f8e9614 */
[----:B------:R-:W-:-:S03]  /*4570*/  IMAD.WIDE.U32 R214, R214, -0x326172a9, RZ ;  /* 0xcd9e8d57d6d67825 */ /* 0x000fc600078e00ff */
[----:B-1----:R-:W-:Y:S01]  /*4580*/  HMMA.16816.F32.BF16 R92, R140, R8, R92 ;  /* 0x000000088c5c723c */ /* 0x002fe2000004185c */
[----:B------:R-:W-:Y:S01]  /*4590*/  IMAD.WIDE.U32 R216, R216, -0x326172a9, RZ ;  /* 0xcd9e8d57d8d87825 */ /* 0x000fe200078e00ff */
[----:B------:R-:W-:-:S03]  /*45a0*/  LOP3.LUT R190, R215, UR13, R138, 0x96, !PT ;  /* 0x0000000dd7be7c12 */ /* 0x000fc6000f8e968a */
[----:B------:R-:W-:Y:S02]  /*45b0*/  FFMA.FTZ R215, R176, UR32, -R178 ;  /* 0x00000020b0d77c23 */ /* 0x000fe400080108b2 */
[----:B------:R-:W-:Y:S01]  /*45c0*/  MUFU.EX2 R176, R177 ;  /* 0x000000b100b07308 */ /* 0x000fe20000000800 */
[----:B------:R-:W-:Y:S01]  /*45d0*/  HMMA.16816.F32.BF16 R88, R140, R14, R88 ;  /* 0x0000000e8c58723c */ /* 0x000fe20000041858 */
[----:B------:R-:W-:Y:S01]  /*45e0*/  IMAD.WIDE.U32 R190, R190, -0x2daee0ad, RZ ;  /* 0xd2511f53bebe7825 */ /* 0x000fe200078e00ff */
[----:B------:R-:W-:-:S03]  /*45f0*/  LOP3.LUT R214, R217, UR25, R214, 0x96, !PT ;  /* 0x00000019d9d67c12 */ /* 0x000fc6000f8e96d6 */
[----:B------:R-:W-:Y:S01]  /*4600*/  FFMA.FTZ R217, R180, UR32, -R183 ;  /* 0x00000020b4d97c23 */ /* 0x000fe200080108b7 */
[----:B------:R-:W-:Y:S01]  /*4610*/  FFMA.FTZ R180, R179, UR32, -R178 ;  /* 0x00000020b3b47c23 */ /* 0x000fe200080108b2 */
[----:B------:R-:W-:Y:S01]  /*4620*/  LOP3.LUT R12, R191, UR5, R136, 0x96, !PT ;  /* 0x00000005bf0c7c12 */ /* 0x000fe2000f8e9688 */
[C---:B----4-:R-:W-:Y:S01]  /*4630*/  HMMA.16816.F32.BF16 R76, R140.reuse, R16, R76 ;  /* 0x000000108c4c723c */ /* 0x050fe2000004184c */
[----:B------:R-:W-:Y:S02]  /*4640*/  LDSM.16.MT88.4 R136, [R196+0xd000] ;  /* 0x00d00000c488783b */ /* 0x000fe40000004200 */
[----:B------:R-:W-:Y:S01]  /*4650*/  MUFU.EX2 R217, R217 ;  /* 0x000000d900d97308 */ /* 0x000fe20000000800 */
[----:B------:R-:W-:Y:S02]  /*4660*/  VIADD R191, R199, 0x800 ;  /* 0x00000800c7bf7836 */ /* 0x000fe40000000000 */
[----:B------:R-:W-:Y:S01]  /*4670*/  IMAD.WIDE.U32 R12, R12, -0x326172a9, RZ ;  /* 0xcd9e8d570c0c7825 */ /* 0x000fe200078e00ff */
[C---:B------:R-:W-:Y:S04]  /*4680*/  HMMA.16816.F32.BF16 R80, R140.reuse, R18, R80 ;  /* 0x000000128c50723c */ /* 0x040fe80000041850 */
[----:B------:R-:W-:Y:S01]  /*4690*/  LOP3.LUT R8, R13, UR20, R216, 0x96, !PT ;  /* 0x000000140d087c12 */ /* 0x000fe2000f8e96d8 */
[----:B------:R-:W-:Y:S01]  /*46a0*/  MUFU.EX2 R180, R180 ;  /* 0x000000b400b47308 */ /* 0x000fe20000000800 */
[C---:B------:R-:W-:Y:S01]  /*46b0*/  LOP3.LUT R16, R12.reuse, 0xff, RZ, 0xc0, !PT ;  /* 0x000000ff0c107812 */ /* 0x040fe200078ec0ff */
[----:B------:R-:W-:Y:S01]  /*46c0*/  HMMA.16816.F32.BF16 R96, R140, R10, R96 ;  /* 0x0000000a8c60723c */ /* 0x000fe20000041860 */
[----:B------:R-:W-:-:S02]  /*46d0*/  LOP3.LUT R19, R12, 0xffff, RZ, 0xc0, !PT ;  /* 0x0000ffff0c137812 */ /* 0x000fc400078ec0ff */
[--C-:B------:R-:W-:Y:S02]  /*46e0*/  SHF.R.U32.HI R9, RZ, 0x10, R12.reuse ;  /* 0x00000010ff097819 */ /* 0x100fe4000001160c */
[----:B------:R-:W-:Y:S01]  /*46f0*/  SHF.R.U32.HI R17, RZ, 0x18, R12 ;  /* 0x00000018ff117819 */ /* 0x000fe2000001160c */
[C---:B------:R-:W-:Y:S01]  /*4700*/  HMMA.16816.F32.BF16 R48, R140.reuse, R22, R48 ;  /* 0x000000168c30723c */ /* 0x040fe20000041830 */
[----:B------:R-:W1:Y:S01]  /*4710*/  LDSM.16.MT88.4 R12, [R194+0xd000] ;  /* 0x00d00000c20c783b */ /* 0x000e620000004200 */
[C---:B------:R-:W-:Y:S01]  /*4720*/  LOP3.LUT R11, R8.reuse, 0xffff, RZ, 0xc0, !PT ;  /* 0x0000ffff080b7812 */ /* 0x040fe200078ec0ff */
[----:B------:R-:W-:Y:S01]  /*4730*/  MUFU.EX2 R215, R215 ;  /* 0x000000d700d77308 */ /* 0x000fe20000000800 */
[----:B------:R-:W-:Y:S02]  /*4740*/  LOP3.LUT R10, R8, 0xff, RZ, 0xc0, !PT ;  /* 0x000000ff080a7812 */ /* 0x000fe400078ec0ff */
[----:B------:R-:W-:Y:S01]  /*4750*/  SHF.R.U32.HI R11, RZ, 0x8, R11 ;  /* 0x00000008ff0b7819 */ /* 0x000fe2000001160b */
[----:B---3--:R-:W-:Y:S01]  /*4760*/  HMMA.16816.F32.BF16 R120, R140, R4, R120 ;  /* 0x000000048c78723c */ /* 0x008fe20000041878 */
[----:B------:R-:W-:-:S02]  /*4770*/  SHF.R.U32.HI R22, RZ, 0x10, R8 ;  /* 0x00000010ff167819 */ /* 0x000fc40000011608 */
[----:B------:R-:W-:Y:S02]  /*4780*/  SHF.R.U32.HI R19, RZ, 0x8, R19 ;  /* 0x00000008ff137819 */ /* 0x000fe40000011613 */
[----:B------:R-:W-:Y:S01]  /*4790*/  LOP3.LUT R22, R22, 0xff, RZ, 0xc0, !PT ;  /* 0x000000ff16167812 */ /* 0x000fe200078ec0ff */
[C---:B------:R-:W-:Y:S01]  /*47a0*/  HMMA.16816.F32.BF16 R100, R140.reuse, R6, R100 ;  /* 0x000000068c64723c */ /* 0x040fe20000041864 */
[----:B------:R-:W-:Y:S02]  /*47b0*/  PRMT R4, R10, 0x5410, R11 ;  /* 0x000054100a047816 */ /* 0x000fe4000000000b */
[----:B------:R-:W-:Y:S02]  /*47c0*/  SHF.R.U32.HI R5, RZ, 0x18, R8 ;  /* 0x00000018ff057819 */ /* 0x000fe40000011608 */
[----:B------:R-:W-:Y:S01]  /*47d0*/  PRMT R18, R16, 0x5410, R19 ;  /* 0x0000541010127816 */ /* 0x000fe20000000013 */
[----:B------:R-:W-:Y:S01]  /*47e0*/  HMMA.16816.F32.BF16 R104, R140, R148, R104 ;  /* 0x000000948c68723c */ /* 0x000fe20000041868 */
[----:B------:R-:W-:-:S02]  /*47f0*/  LOP3.LUT R6, R9, 0xff, RZ, 0xc0, !PT ;  /* 0x000000ff09067812 */ /* 0x000fc400078ec0ff */
[----:B------:R-:W3:Y:S01]  /*4800*/  LDSM.16.MT88.4 R8, [R192+0xd000] ;  /* 0x00d00000c008783b */ /* 0x000ee20000004200 */
[--C-:B------:R-:W-:Y:S02]  /*4810*/  HSET2.LE.AND R20, R4, R171.reuse, PT ;  /* 0x000000ab04147233 */ /* 0x100fe40003803000 */
[----:B------:R-:W-:Y:S01]  /*4820*/  F2FP.BF16.F32.PACK_AB R7, R168, R167 ;  /* 0x000000a7a807723e */ /* 0x000fe200000010ff */
[C---:B------:R-:W-:Y:S01]  /*4830*/  HMMA.16816.F32.BF16 R128, R140.reuse, R24, R128 ;  /* 0x000000188c80723c */ /* 0x040fe20000041880 */
[----:B------:R-:W-:Y:S01]  /*4840*/  PRMT R4, R22, 0x5410, R5 ;  /* 0x0000541016047816 */ /* 0x000fe20000000005 */
[----:B------:R-:W-:Y:S01]  /*4850*/  FFMA.FTZ R149, R184, UR32, -R183 ;  /* 0x00000020b8957c23 */ /* 0x000fe200080108b7 */
[----:B------:R-:W-:Y:S01]  /*4860*/  PRMT R16, R6, 0x5410, R17 ;  /* 0x0000541006107816 */ /* 0x000fe20000000011 */
[----:B------:R-:W-:Y:S01]  /*4870*/  VIADD R184, R199, 0x3800 ;  /* 0x00003800c7b87836 */ /* 0x000fe20000000000 */
[----:B------:R-:W-:Y:S01]  /*4880*/  LOP3.LUT R20, R20, R7, RZ, 0xc0, !PT ;  /* 0x0000000714147212 */ /* 0x000fe200078ec0ff */
[C---:B------:R-:W-:Y:S01]  /*4890*/  HMMA.16816.F32.BF16 R124, R140.reuse, R26, R124 ;  /* 0x0000001a8c7c723c */ /* 0x040fe2000004187c */
[--C-:B------:R-:W-:Y:S01]  /*48a0*/  HSET2.LE.AND R21, R4, R171.reuse, PT ;  /* 0x000000ab04157233 */ /* 0x100fe20003803000 */
[----:B------:R-:W-:Y:S01]  /*48b0*/  LDSM.16.MT88.4 R24, [R194+0xf000] ;  /* 0x00f00000c218783b */ /* 0x000fe20000004200 */
[----:B------:R-:W-:Y:S01]  /*48c0*/  F2FP.BF16.F32.PACK_AB R22, R173, R172 ;  /* 0x000000acad16723e */ /* 0x000fe200000010ff */
[----:B------:R-:W-:Y:S01]  /*48d0*/  MUFU.EX2 R149, R149 ;  /* 0x0000009500957308 */ /* 0x000fe20000000800 */
[--C-:B------:R-:W-:Y:S01]  /*48e0*/  HSET2.LE.AND R18, R18, R171.reuse, PT ;  /* 0x000000ab12127233 */ /* 0x100fe20003803000 */
[----:B------:R-:W4:Y:S01]  /*48f0*/  LDSM.16.MT88.4 R4, [R193+0xf000] ;  /* 0x00f00000c104783b */ /* 0x000f220000004200 */
[----:B------:R-:W-:Y:S01]  /*4900*/  HSET2.LE.AND R23, R16, R171, PT ;  /* 0x000000ab10177233 */ /* 0x000fe20003803000 */
[----:B--2---:R-:W-:Y:S01]  /*4910*/  HMMA.16816.F32.BF16 R108, R140, R144, R108 ;  /* 0x000000908c6c723c */ /* 0x004fe2000004186c */
[----:B------:R-:W-:-:S02]  /*4920*/  F2FP.BF16.F32.PACK_AB R17, R170, R169 ;  /* 0x000000a9aa11723e */ /* 0x000fc400000010ff */
[----:B-----5:R-:W-:Y:S02]  /*4930*/  F2FP.BF16.F32.PACK_AB R148, R174, R175 ;  /* 0x000000afae94723e */ /* 0x020fe400000010ff */
[----:B------:R-:W-:Y:S01]  /*4940*/  LOP3.LUT R21, R21, R22, RZ, 0xc0, !PT ;  /* 0x0000001615157212 */ /* 0x000fe200078ec0ff */
[C---:B------:R-:W-:Y:S01]  /*4950*/  HMMA.16816.F32.BF16 R112, R140.reuse, R146, R112 ;  /* 0x000000928c70723c */ /* 0x040fe20000041870 */
[----:B------:R-:W-:Y:S01]  /*4960*/  LOP3.LUT R22, R18, R17, RZ, 0xc0, !PT ;  /* 0x0000001112167212 */ /* 0x000fe200078ec0ff */
[----:B------:R-:W-:Y:S01]  /*4970*/  LDSM.16.MT88.4 R144, [R192+0x11000] ;  /* 0x01100000c090783b */ /* 0x000fe20000004200 */
[----:B------:R-:W-:Y:S01]  /*4980*/  LOP3.LUT R23, R23, R148, RZ, 0xc0, !PT ;  /* 0x0000009417177212 */ /* 0x000fe200078ec0ff */
[--C-:B------:R-:W-:Y:S01]  /*4990*/  FFMA.FTZ R148, R186, UR32, -R183.reuse ;  /* 0x00000020ba947c23 */ /* 0x100fe200080108b7 */
[----:B------:R-:W-:Y:S01]  /*49a0*/  VIADD R186, R199, 0x2800 ;  /* 0x00002800c7ba7836 */ /* 0x000fe20000000000 */
[----:B------:R-:W2:Y:S01]  /*49b0*/  LDSM.16.MT88.4 R16, [R192+0xf000] ;  /* 0x00f00000c010783b */ /* 0x000ea20000004200 */
[----:B------:R-:W-:Y:S03]  /*49c0*/  HMMA.16816.F32.BF16 R116, R140, R150, R116 ;  /* 0x000000968c74723c */ /* 0x000fe60000041874 */
[----:B------:R-:W-:Y:S01]  /*49d0*/  MUFU.EX2 R148, R148 ;  /* 0x0000009400947308 */ /* 0x000fe20000000800 */
[----:B------:R-:W-:Y:S02]  /*49e0*/  LDSM.16.MT88.4 R140, [R194+0xd800] ;  /* 0x00d80000c28c783b */ /* 0x000fe40000004200 */
[----:B-1----:R-:W-:Y:S01]  /*49f0*/  HMMA.16816.F32.BF16 R36, R20, R12, R36 ;  /* 0x0000000c1424723c */ /* 0x002fe20000041824 */
[----:B------:R-:W-:Y:S01]  /*4a00*/  FFMA.FTZ R150, R182, UR32, -R183 ;  /* 0x00000020b6967c23 */ /* 0x000fe200080108b7 */
[----:B------:R-:W-:Y:S01]  /*4a10*/  FFMA.FTZ R151, R181, UR32, -R178 ;  /* 0x00000020b5977c23 */ /* 0x000fe200080108b2 */
[----:B------:R-:W-:-:S02]  /*4a20*/  VIADD R183, R199, 0x4000 ;  /* 0x00004000c7b77836 */ /* 0x000fc40000000000 */
[C---:B------:R-:W-:Y:S01]  /*4a30*/  VIADD R182, R199.reuse, 0x4800 ;  /* 0x00004800c7b67836 */ /* 0x040fe20000000000 */
[----:B------:R-:W-:Y:S01]  /*4a40*/  HMMA.16816.F32.BF16 R40, R20, R14, R40 ;  /* 0x0000000e1428723c */ /* 0x000fe20000041828 */
[----:B------:R-:W1:Y:S01]  /*4a50*/  LDSM.16.MT88.4 R12, [R196+0x11000] ;  /* 0x01100000c40c783b */ /* 0x000e620000004200 */
[----:B------:R-:W-:Y:S01]  /*4a60*/  MUFU.EX2 R150, R150 ;  /* 0x0000009600967308 */ /* 0x000fe20000000800 */
[----:B------:R-:W-:-:S03]  /*4a70*/  VIADD R181, R199, 0x5000 ;  /* 0x00005000c7b57836 */ /* 0x000fc60000000000 */
[C---:B---3--:R-:W-:Y:S04]  /*4a80*/  HMMA.16816.F32.BF16 R52, R20.reuse, R8, R52 ;  /* 0x000000081434723c */ /* 0x048fe80000041834 */
[----:B------:R-:W3:Y:S02]  /*4a90*/  MUFU.EX2 R151, R151 ;  /* 0x0000009700977308 */ /* 0x000ee40000000800 */
[C---:B------:R-:W-:Y:S01]  /*4aa0*/  HMMA.16816.F32.BF16 R56, R20.reuse, R10, R56 ;  /* 0x0000000a1438723c */ /* 0x040fe20000041838 */
[----:B------:R-:W5:Y:S05]  /*4ab0*/  LDSM.16.MT88.4 R8, [R194+0x11000] ;  /* 0x01100000c208783b */ /* 0x000f6a0000004200 */
[C---:B----4-:R-:W-:Y:S06]  /*4ac0*/  HMMA.16816.F32.BF16 R76, R20.reuse, R4, R76 ;  /* 0x00000004144c723c */ /* 0x050fec000004184c */
[----:B------:R-:W-:Y:S01]  /*4ad0*/  HMMA.16816.F32.BF16 R80, R20, R6, R80 ;  /* 0x000000061450723c */ /* 0x000fe20000041850 */
[----:B------:R-:W4:Y:S01]  /*4ae0*/  LDSM.16.MT88.4 R4, [R193+0x11000] ;  /* 0x01100000c104783b */ /* 0x000f220000004200 */
[----:B---3--:R-:W-:-:S04]  /*4af0*/  F2FP.BF16.F32.PACK_AB R178, R180, R151 ;  /* 0x00000097b4b2723e */ /* 0x008fc800000010ff */
[C---:B--2---:R-:W-:Y:S06]  /*4b00*/  HMMA.16816.F32.BF16 R84, R20.reuse, R16, R84 ;  /* 0x000000101454723c */ /* 0x044fec0000041854 */
[C---:B------:R-:W-:Y:S01]  /*4b10*/  HMMA.16816.F32.BF16 R88, R20.reuse, R18, R88 ;  /* 0x000000121458723c */ /* 0x040fe20000041858 */
[----:B------:R-:W2:Y:S05]  /*4b20*/  LDSM.16.MT88.4 R16, [R196+0xd800] ;  /* 0x00d80000c410783b */ /* 0x000eaa0000004200 */
[C---:B-1----:R-:W-:Y:S06]  /*4b30*/  HMMA.16816.F32.BF16 R96, R20.reuse, R14, R96 ;  /* 0x0000000e1460723c */ /* 0x042fec0000041860 */
[----:B------:R-:W-:Y:S01]  /*4b40*/  HMMA.16816.F32.BF16 R92, R20, R12, R92 ;  /* 0x0000000c145c723c */ /* 0x000fe2000004185c */
[----:B------:R-:W-:-:S05]  /*4b50*/  IMAD.WIDE.U32 R14, R214, -0x2daee0ad, RZ ;  /* 0xd2511f53d60e7825 */ /* 0x000fca00078e00ff */
[C---:B-----5:R-:W-:Y:S01]  /*4b60*/  HMMA.16816.F32.BF16 R120, R20.reuse, R8, R120 ;  /* 0x000000081478723c */ /* 0x060fe20000041878 */
[C---:B------:R-:W-:Y:S02]  /*4b70*/  LOP3.LUT R13, R14.reuse, 0xffff, RZ, 0xc0, !PT ;  /* 0x0000ffff0e0d7812 */ /* 0x040fe400078ec0ff */
[----:B------:R-:W-:Y:S02]  /*4b80*/  LOP3.LUT R12, R14, 0xff, RZ, 0xc0, !PT ;  /* 0x000000ff0e0c7812 */ /* 0x000fe400078ec0ff */
[----:B------:R-:W-:Y:S01]  /*4b90*/  SHF.R.U32.HI R13, RZ, 0x8, R13 ;  /* 0x00000008ff0d7819 */ /* 0x000fe2000001160d */
[C---:B------:R-:W-:Y:S01]  /*4ba0*/  HMMA.16816.F32.BF16 R100, R20.reuse, R10, R100 ;  /* 0x0000000a1464723c */ /* 0x040fe20000041864 */
[--C-:B------:R-:W-:Y:S02]  /*4bb0*/  SHF.R.U32.HI R9, RZ, 0x10, R14.reuse ;  /* 0x00000010ff097819 */ /* 0x100fe4000001160e */
[----:B------:R-:W-:Y:S02]  /*4bc0*/  SHF.R.U32.HI R8, RZ, 0x18, R14 ;  /* 0x00000018ff087819 */ /* 0x000fe4000001160e */
[----:B------:R-:W-:Y:S01]  /*4bd0*/  LOP3.LUT R190, R15, UR26, R190, 0x96, !PT ;  /* 0x0000001a0fbe7c12 */ /* 0x000fe2000f8e96be */
[----:B------:R-:W-:Y:S01]  /*4be0*/  HMMA.16816.F32.BF16 R68, R20, R24, R68 ;  /* 0x000000181444723c */ /* 0x000fe20000041844 */
[----:B------:R-:W-:-:S02]  /*4bf0*/  PRMT R10, R12, 0x5410, R13 ;  /* 0x000054100c0a7816 */ /* 0x000fc4000000000d */
[----:B------:R-:W1:Y:S01]  /*4c00*/  LDSM.16.MT88.4 R12, [R192+0xd800] ;  /* 0x00d80000c00c783b */ /* 0x000e620000004200 */
[----:B------:R-:W-:Y:S02]  /*4c10*/  LOP3.LUT R9, R9, 0xff, RZ, 0xc0, !PT ;  /* 0x000000ff09097812 */ /* 0x000fe400078ec0ff */
[C---:B------:R-:W-:Y:S01]  /*4c20*/  HMMA.16816.F32.BF16 R128, R20.reuse, R136, R128 ;  /* 0x000000881480723c */ /* 0x040fe20000041880 */
[----:B------:R-:W-:Y:S02]  /*4c30*/  SHF.R.U32.HI R24, RZ, 0x10, R190 ;  /* 0x00000010ff187819 */ /* 0x000fe400000116be */
[----:B------:R-:W-:Y:S02]  /*4c40*/  PRMT R8, R9, 0x5410, R8 ;  /* 0x0000541009087816 */ /* 0x000fe40000000008 */
[----:B------:R-:W-:Y:S01]  /*4c50*/  LOP3.LUT R9, R190, 0xffff, RZ, 0xc0, !PT ;  /* 0x0000ffffbe097812 */ /* 0x000fe200078ec0ff */
[----:B------:R-:W-:Y:S01]  /*4c60*/  HMMA.16816.F32.BF16 R124, R20, R138, R124 ;  /* 0x0000008a147c723c */ /* 0x000fe2000004187c */
[----:B------:R-:W-:Y:S01]  /*4c70*/  LOP3.LUT R24, R24, 0xff, RZ, 0xc0, !PT ;  /* 0x000000ff18187812 */ /* 0x000fe200078ec0ff */
[----:B------:R-:W-:Y:S01]  /*4c80*/  LDSM.16.MT88.4 R136, [R193+0xd800] ;  /* 0x00d80000c188783b */ /* 0x000fe20000004200 */
[----:B------:R-:W-:-:S03]  /*4c90*/  SHF.R.U32.HI R9, RZ, 0x8, R9 ;  /* 0x00000008ff097819 */ /* 0x000fc60000011609 */
[C---:B----4-:R-:W-:Y:S06]  /*4ca0*/  HMMA.16816.F32.BF16 R104, R20.reuse, R4, R104 ;  /* 0x000000041468723c */ /* 0x050fec0000041868 */
[C---:B------:R-:W-:Y:S01]  /*4cb0*/  HMMA.16816.F32.BF16 R116, R20.reuse, R6, R116 ;  /* 0x000000061474723c */ /* 0x040fe20000041874 */
[----:B------:R-:W-:Y:S02]  /*4cc0*/  LOP3.LUT R4, R190, 0xff, RZ, 0xc0, !PT ;  /* 0x000000ffbe047812 */ /* 0x000fe400078ec0ff */
[----:B------:R-:W-:Y:S01]  /*4cd0*/  SHF.R.U32.HI R5, RZ, 0x18, R190 ;  /* 0x00000018ff057819 */ /* 0x000fe200000116be */
[----:B------:R-:W-:Y:S01]  /*4ce0*/  VIADD R190, R199, 0x1000 ;  /* 0x00001000c7be7836 */ /* 0x000fe20000000000 */
[----:B------:R-:W-:Y:S01]  /*4cf0*/  PRMT R4, R4, 0x5410, R9 ;  /* 0x0000541004047816 */ /* 0x000fe20000000009 */
[----:B------:R-:W-:Y:S01]  /*4d00*/  HMMA.16816.F32.BF16 R108, R20, R144, R108 ;  /* 0x00000090146c723c */ /* 0x000fe2000004186c */
[----:B------:R-:W-:-:S02]  /*4d10*/  PRMT R24, R24, 0x5410, R5 ;  /* 0x0000541018187816 */ /* 0x000fc40000000005 */
[--C-:B------:R-:W-:Y:S02]  /*4d20*/  HSET2.LE.AND R6, R10, R171.reuse, PT ;  /* 0x000000ab0a067233 */ /* 0x100fe40003803000 */
[--C-:B------:R-:W-:Y:S01]  /*4d30*/  HSET2.LE.AND R7, R8, R171.reuse, PT ;  /* 0x000000ab08077233 */ /* 0x100fe20003803000 */
[C---:B------:R-:W-:Y:S01]  /*4d40*/  HMMA.16816.F32.BF16 R44, R20.reuse, R32, R44 ;  /* 0x00000020142c723c */ /* 0x040fe2000004182c */
[----:B------:R-:W3:Y:S01]  /*4d50*/  LDSM.16.MT88.4 R8, [R192+0xf800] ;  /* 0x00f80000c008783b */ /* 0x000ee20000004200 */
[--C-:B------:R-:W-:Y:S02]  /*4d60*/  HSET2.LE.AND R4, R4, R171.reuse, PT ;  /* 0x000000ab04047233 */ /* 0x100fe40003803000 */
[----:B------:R-:W-:Y:S02]  /*4d70*/  HSET2.LE.AND R5, R24, R171, PT ;  /* 0x000000ab18057233 */ /* 0x000fe40003803000 */
[----:B------:R-:W-:Y:S01]  /*4d80*/  F2FP.BF16.F32.PACK_AB R171, R149, R148 ;  /* 0x0000009495ab723e */ /* 0x000fe200000010ff */
[----:B------:R-:W-:Y:S01]  /*4d90*/  HMMA.16816.F32.BF16 R48, R20, R34, R48 ;  /* 0x000000221430723c */ /* 0x000fe20000041830 */
[----:B------:R-:W-:Y:S01]  /*4da0*/  F2FP.BF16.F32.PACK_AB R145, R217, R150 ;  /* 0x00000096d991723e */ /* 0x000fe200000010ff */
[----:B------:R-:W-:Y:S01]  /*4db0*/  LDSM.16.MT88.4 R32, [R196+0xf800] ;  /* 0x00f80000c420783b */ /* 0x000fe20000004200 */
[----:B------:R-:W-:-:S02]  /*4dc0*/  F2FP.BF16.F32.PACK_AB R144, R215, R176 ;  /* 0x000000b0d790723e */ /* 0x000fc400000010ff */
[----:B------:R-:W-:Y:S01]  /*4dd0*/  LOP3.LUT R4, R4, R171, RZ, 0xc0, !PT ;  /* 0x000000ab04047212 */ /* 0x000fe200078ec0ff */
[C---:B------:R-:W-:Y:S01]  /*4de0*/  HMMA.16816.F32.BF16 R60, R20.reuse, R28, R60 ;  /* 0x0000001c143c723c */ /* 0x040fe2000004183c */
[----:B------:R-:W-:Y:S02]  /*4df0*/  LOP3.LUT R5, R5, R178, RZ, 0xc0, !PT ;  /* 0x000000b205057212 */ /* 0x000fe400078ec0ff */
[----:B------:R-:W-:Y:S02]  /*4e00*/  LOP3.LUT R6, R6, R145, RZ, 0xc0, !PT ;  /* 0x0000009106067212 */ /* 0x000fe400078ec0ff */
[----:B------:R-:W-:Y:S01]  /*4e10*/  LOP3.LUT R7, R7, R144, RZ, 0xc0, !PT ;  /* 0x0000009007077212 */ /* 0x000fe200078ec0ff */
[----:B------:R-:W-:Y:S01]  /*4e20*/  HMMA.16816.F32.BF16 R64, R20, R30, R64 ;  /* 0x0000001e1440723c */ /* 0x000fe20000041840 */
[----:B------:R-:W-:Y:S05]  /*4e30*/  LDSM.16.MT88.4 R28, [R194+0xf800] ;  /* 0x00f80000c21c783b */ /* 0x000fea0000004200 */
[C---:B--2---:R-:W-:Y:S06]  /*4e40*/  HMMA.16816.F32.BF16 R128, R4.reuse, R16, R128 ;  /* 0x000000100480723c */ /* 0x044fec0000041880 */
[C---:B------:R-:W-:Y:S01]  /*4e50*/  HMMA.16816.F32.BF16 R124, R4.reuse, R18, R124 ;  /* 0x00000012047c723c */ /* 0x040fe2000004187c */
[----:B------:R-:W2:Y:S05]  /*4e60*/  LDSM.16.MT88.4 R16, [R194+0x11800] ;  /* 0x01180000c210783b */ /* 0x000eaa0000004200 */
[C---:B-1----:R-:W-:Y:S06]  /*4e70*/  HMMA.16816.F32.BF16 R52, R4.reuse, R12, R52 ;  /* 0x0000000c0434723c */ /* 0x042fec0000041834 */
[C---:B------:R-:W-:Y:S01]  /*4e80*/  HMMA.16816.F32.BF16 R56, R4.reuse, R14, R56 ;  /* 0x0000000e0438723c */ /* 0x040fe20000041838 */
[----:B------:R-:W1:Y:S05]  /*4e90*/  LDSM.16.MT88.4 R12, [R193+0x11800] ;  /* 0x01180000c10c783b */ /* 0x000e6a0000004200 */
[C---:B---3--:R-:W-:Y:S06]  /*4ea0*/  HMMA.16816.F32.BF16 R84, R4.reuse, R8, R84 ;  /* 0x000000080454723c */ /* 0x048fec0000041854 */
[----:B------:R-:W-:Y:S01]  /*4eb0*/  HMMA.16816.F32.BF16 R88, R4, R10, R88 ;  /* 0x0000000a0458723c */ /* 0x000fe20000041858 */
[----:B------:R-:W3:Y:S05]  /*4ec0*/  LDSM.16.MT88.4 R8, [R192+0x11800] ;  /* 0x01180000c008783b */ /* 0x000eea0000004200 */
[C---:B------:R-:W-:Y:S01]  /*4ed0*/  HMMA.16816.F32.BF16 R72, R20.reuse, R26, R72 ;  /* 0x0000001a1448723c */ /* 0x040fe20000041848 */
[----:B------:R-:W4:Y:S05]  /*4ee0*/  LDSM.16.MT88.4 R24, [R193+0xf800] ;  /* 0x00f80000c118783b */ /* 0x000f2a0000004200 */
[----:B------:R-:W-:Y:S01]  /*4ef0*/  HMMA.16816.F32.BF16 R112, R20, R146, R112 ;  /* 0x000000921470723c */ /* 0x000fe20000041870 */
[----:B------:R-:W5:Y:S05]  /*4f00*/  LDSM.16.MT88.4 R20, [R196+0x11800] ;  /* 0x01180000c414783b */ /* 0x000f6a0000004200 */
[C---:B--2---:R-:W-:Y:S06]  /*4f10*/  HMMA.16816.F32.BF16 R120, R4.reuse, R16, R120 ;  /* 0x000000100478723c */ /* 0x044fec0000041878 */
[----:B------:R-:W-:Y:S01]  /*4f20*/  HMMA.16816.F32.BF16 R36, R4, R140, R36 ;  /* 0x0000008c0424723c */ /* 0x000fe20000041824 */
[----:B------:R-:W-:-:S04]  /*4f30*/  FADD.FTZ R16, R154, R157 ;  /* 0x0000009d9a107221 */ /* 0x000fc80000010000 */
[----:B------:R-:W-:Y:S01]  /*4f40*/  FADD.FTZ R16, R153, R16 ;  /* 0x0000001099107221 */ /* 0x000fe20000010000 */
[----:B-1----:R-:W-:Y:S03]  /*4f50*/  HMMA.16816.F32.BF16 R104, R4, R12, R104 ;  /* 0x0000000c0468723c */ /* 0x002fe60000041868 */
[----:B------:R-:W-:-:S03]  /*4f60*/  FADD.FTZ R167, R167, R16 ;  /* 0x00000010a7a77221 */ /* 0x000fc60000010000 */
[----:B------:R-:W-:Y:S01]  /*4f70*/  HMMA.16816.F32.BF16 R40, R4, R142, R40 ;  /* 0x0000008e0428723c */ /* 0x000fe20000041828 */
[----:B------:R-:W-:Y:S01]  /*4f80*/  FADD.FTZ R12, R172, R135 ;  /* 0x00000087ac0c7221 */ /* 0x000fe20000010000 */
[----:B------:R-:W-:-:S03]  /*4f90*/  FADD.FTZ R168, R168, R167 ;  /* 0x000000a7a8a87221 */ /* 0x000fc60000010000 */
[----:B------:R-:W-:Y:S01]  /*4fa0*/  FADD.FTZ R12, R173, R12 ;  /* 0x0000000cad0c7221 */ /* 0x000fe20000010000 */
[----:B------:R-:W-:Y:S01]  /*4fb0*/  FADD.FTZ R13, R169, R168 ;  /* 0x000000a8a90d7221 */ /* 0x000fe20000010000 */
[----:B---3--:R-:W-:Y:S02]  /*4fc0*/  HMMA.16816.F32.BF16 R108, R4, R8, R108 ;  /* 0x00000008046c723c */ /* 0x008fe4000004186c */
        /* <DEDUP_REMOVED lines=9> */
[C---:B------:R-:W-:Y:S01]  /*5060*/  HMMA.16816.F32.BF16 R48, R4.reuse, R138, R48 ;  /* 0x0000008a0430723c */ /* 0x040fe20000041830 */
[----:B------:R-:W-:Y:S02]  /*5070*/  VIADD R180, R199, 0x5800 ;  /* 0x00005800c7b47836 */ /* 0x000fe40000000000 */
[----:B------:R-:W-:Y:S01]  /*5080*/  FADD.FTZ R176, R176, R9 ;  /* 0x00000009b0b07221 */ /* 0x000fe20000010000 */
[----:B------:R-:W-:Y:S02]  /*5090*/  FADD.FTZ R217, R217, R150 ;  /* 0x00000096d9d97221 */ /* 0x000fe40000010000 */
[----:B------:R-:W-:Y:S01]  /*50a0*/  HMMA.16816.F32.BF16 R60, R4, R32, R60 ;  /* 0x00000020043c723c */ /* 0x000fe2000004183c */
[----:B------:R-:W-:-:S05]  /*50b0*/  FADD.FTZ R215, R215, R176 ;  /* 0x000000b0d7d77221 */ /* 0x000fca0000010000 */
[C---:B------:R-:W-:Y:S06]  /*50c0*/  HMMA.16816.F32.BF16 R64, R4.reuse, R34, R64 ;  /* 0x000000220440723c */ /* 0x040fec0000041840 */
[C---:B------:R-:W-:Y:S06]  /*50d0*/  HMMA.16816.F32.BF16 R68, R4.reuse, R28, R68 ;  /* 0x0000001c0444723c */ /* 0x040fec0000041844 */
[C---:B------:R-:W-:Y:S06]  /*50e0*/  HMMA.16816.F32.BF16 R72, R4.reuse, R30, R72 ;  /* 0x0000001e0448723c */ /* 0x040fec0000041848 */
[C---:B----4-:R-:W-:Y:S06]  /*50f0*/  HMMA.16816.F32.BF16 R76, R4.reuse, R24, R76 ;  /* 0x00000018044c723c */ /* 0x050fec000004184c */
[C---:B------:R-:W-:Y:S06]  /*5100*/  HMMA.16816.F32.BF16 R80, R4.reuse, R26, R80 ;  /* 0x0000001a0450723c */ /* 0x040fec0000041850 */
[C---:B-----5:R-:W-:Y:S06]  /*5110*/  HMMA.16816.F32.BF16 R92, R4.reuse, R20, R92 ;  /* 0x00000014045c723c */ /* 0x060fec000004185c */
        /* <DEDUP_REMOVED lines=8> */
[----:B------:R-:W-:Y:S01]  /*51a0*/  USHF.R.S32.HI UR10, URZ, 0x1f, UR4 ;  /* 0x0000001f3f0a7899 */ /* 0x000fe20008011404 */
[----:B------:R-:W1:Y:S01]  /*51b0*/  S2R R135, SR_TID.X ;  /* 0x0000000000877919 */ /* 0x000e620000002100 */
[----:B------:R-:W-:Y:S02]  /*51c0*/  UIMAD.WIDE.U32 UR34, UR4, UR6, URZ ;  /* 0x00000006042272a5 */ /* 0x000fe4000f8e003f */
[----:B------:R-:W-:Y:S02]  /*51d0*/  UIMAD UR10, UR10, UR6, URZ ;  /* 0x000000060a0a72a4 */ /* 0x000fe4000f8e023f */
[----:B------:R-:W-:Y:S02]  /*51e0*/  USHF.L.U32 UR33, UR6, 0x5, URZ ;  /* 0x0000000506217899 */ /* 0x000fe4000800063f */
[----:B------:R-:W-:Y:S01]  /*51f0*/  UIMAD UR10, UR4, UR7, UR10 ;  /* 0x00000007040a72a4 */ /* 0x000fe2000f8e020a */
[----:B------:R-:W-:Y:S01]  /*5200*/  IMAD.U32 R8, RZ, RZ, UR34 ;  /* 0x00000022ff087e24 */ /* 0x000fe2000f8e00ff */
[----:B------:R-:W-:Y:S01]  /*5210*/  UISETP.NE.AND UP0, UPT, UR27, 0x2, UPT ;  /* 0x000000021b00788c */ /* 0x000fe2000bf05270 */
[----:B------:R-:W-:Y:S01]  /*5220*/  IMAD.U32 R9, RZ, RZ, UR35 ;  /* 0x00000023ff097e24 */ /* 0x000fe2000f8e00ff */
[----:B------:R-:W-:Y:S01]  /*5230*/  UIADD3 UR10, UR35, UR10, URZ ;  /* 0x0000000a230a7290 */ /* 0x000fe2000fffe03f */
[----:B------:R-:W-:Y:S01]  /*5240*/  BAR.SYNC.DEFER_BLOCKING 0x0 ;  /* 0x0000000000007b1d */ /* 0x000fe20000010000 */
[----:B------:R-:W-:-:S04]  /*5250*/  LEA R4, P0, R8, R222, 0x6 ;  /* 0x000000de08047211 */ /* 0x000fc800078030ff */
[----:B------:R-:W-:Y:S01]  /*5260*/  IMAD.U32 R5, RZ, RZ, UR10 ;  /* 0x0000000aff057e24 */ /* 0x000fe2000f8e00ff */
[----:B------:R-:W-:Y:S02]  /*5270*/  ULDC.64 UR10, c[0x0][0x220] ;  /* 0x00008800000a7ab9 */ /* 0x000fe40000000a00 */
[----:B------:R-:W-:Y:S01]  /*5280*/  LEA R6, P1, R4, UR10, 0x1 ;  /* 0x0000000a04067c11 */ /* 0x000fe2000f8208ff */
[----:B------:R-:W-:Y:S01]  /*5290*/  USHF.L.U64.HI UR10, UR6, 0x5, UR7 ;  /* 0x00000005060a7899 */ /* 0x000fe20008010207 */
[----:B------:R-:W-:Y:S02]  /*52a0*/  LEA.HI.X R5, R8, R207, R5, 0x6, P0 ;  /* 0x000000cf08057211 */ /* 0x000fe400000f3405 */
[----:B------:R-:W-:Y:S02]  /*52b0*/  IADD3 R8, P0, R6, UR33, RZ ;  /* 0x0000002106087c10 */ /* 0x000fe4000ff1e0ff */
[----:B------:R-:W-:Y:S02]  /*52c0*/  LEA.HI.X R7, R4, UR11, R5, 0x1, P1 ;  /* 0x0000000b04077c11 */ /* 0x000fe400088f0c05 */
[----:B------:R-:W-:-:S02]  /*52d0*/  IADD3 R4, P1, R8, UR33, RZ ;  /* 0x0000002108047c10 */ /* 0x000fc4000ff3e0ff */
[----:B------:R-:W-:Y:S02]  /*52e0*/  IADD3.X R9, R7, UR10, RZ, P0, !PT ;  /* 0x0000000a07097c10 */ /* 0x000fe400087fe4ff */
[----:B------:R-:W-:Y:S02]  /*52f0*/  IADD3 R12, P0, R4, UR33, RZ ;  /* 0x00000021040c7c10 */ /* 0x000fe4000ff1e0ff */
[----:B------:R-:W-:Y:S01]  /*5300*/  IADD3.X R5, R9, UR10, RZ, P1, !PT ;  /* 0x0000000a09057c10 */ /* 0x000fe20008ffe4ff */
[----:B------:R-:W-:Y:S01]  /*5310*/  @!PT LDS RZ, [RZ] ;  /* 0x00000000fffff984 */ /* 0x000fe20000000800 */
[----:B------:R-:W-:Y:S01]  /*5320*/  @!PT LDS RZ, [RZ] ;  /* 0x00000000fffff984 */ /* 0x000fe20000000800 */
[----:B------:R-:W-:Y:S01]  /*5330*/  @!PT LDS RZ, [RZ] ;  /* 0x00000000fffff984 */ /* 0x000fe20000000800 */
[----:B------:R-:W-:Y:S03]  /*5340*/  LDGSTS.E.BYPASS.LTC128B.128 [R203+0xc000], desc[UR28][R6.64] ;  /* 0x0c00000006cb7fae */ /* 0x000fe6000b901d5c */
[----:B------:R-:W-:Y:S01]  /*5350*/  IADD3.X R13, R5, UR10, RZ, P0, !PT ;  /* 0x0000000a050d7c10 */ /* 0x000fe200087fe4ff */
[----:B------:R-:W-:Y:S04]  /*5360*/  LDGSTS.E.BYPASS.LTC128B.128 [R203+0xe000], desc[UR28][R6.64+0x80] ;  /* 0x0e00008006cb7fae */ /* 0x000fe8000b901d5c */
[----:B------:R-:W-:Y:S04]  /*5370*/  LDGSTS.E.BYPASS.LTC128B.128 [R203+0x10000], desc[UR28][R6.64+0x100] ;  /* 0x1000010006cb7fae */ /* 0x000fe8000b901d5c */
[----:B------:R-:W-:Y:S04]  /*5380*/  LDGSTS.E.BYPASS.LTC128B.128 [R203+0xc800], desc[UR28][R8.64] ;  /* 0x0c80000008cb7fae */ /* 0x000fe8000b901d5c */
[----:B------:R-:W-:Y:S04]  /*5390*/  LDGSTS.E.BYPASS.LTC128B.128 [R203+0xe800], desc[UR28][R8.64+0x80] ;  /* 0x0e80008008cb7fae */ /* 0x000fe8000b901d5c */
[----:B------:R2:W-:Y:S04]  /*53a0*/  LDGSTS.E.BYPASS.LTC128B.128 [R203+0x10800], desc[UR28][R8.64+0x100] ;  /* 0x1080010008cb7fae */ /* 0x0005e8000b901d5c */
[----:B------:R-:W-:Y:S04]  /*53b0*/  LDGSTS.E.BYPASS.LTC128B.128 [R203+0xd000], desc[UR28][R4.64] ;  /* 0x0d00000004cb7fae */ /* 0x000fe8000b901d5c */
[----:B------:R-:W-:Y:S04]  /*53c0*/  LDGSTS.E.BYPASS.LTC128B.128 [R203+0xf000], desc[UR28][R4.64+0x80] ;  /* 0x0f00008004cb7fae */ /* 0x000fe8000b901d5c */
[----:B------:R3:W-:Y:S04]  /*53d0*/  LDGSTS.E.BYPASS.LTC128B.128 [R203+0x11000], desc[UR28][R4.64+0x100] ;  /* 0x1100010004cb7fae */ /* 0x0007e8000b901d5c */
[----:B------:R-:W-:Y:S04]  /*53e0*/  LDGSTS.E.BYPASS.LTC128B.128 [R203+0xd800], desc[UR28][R12.64] ;  /* 0x0d8000000ccb7fae */ /* 0x000fe8000b901d5c */
[----:B------:R-:W-:Y:S04]  /*53f0*/  LDGSTS.E.BYPASS.LTC128B.128 [R203+0xf800], desc[UR28][R12.64+0x80] ;  /* 0x0f8000800ccb7fae */ /* 0x000fe8000b901d5c */
[----:B------:R4:W-:Y:S04]  /*5400*/  LDGSTS.E.BYPASS.LTC128B.128 [R203+0x11800], desc[UR28][R12.64+0x100] ;  /* 0x118001000ccb7fae */ /* 0x0009e8000b901d5c */
[----:B------:R-:W-:Y:S04]  /*5410*/  LDSM.16.M88.4 R148, [R202] ;  /* 0x00000000ca94783b */ /* 0x000fe80000000200 */
[----:B------:R-:W5:Y:S04]  /*5420*/  LDSM.16.M88.4 R24, [R201+0x6000] ;  /* 0x00600000c918783b */ /* 0x000f680000000200 */
[----:B------:R-:W1:Y:S04]  /*5430*/  LDSM.16.M88.4 R16, [R201+0x6800] ;  /* 0x00680000c910783b */ /* 0x000e680000000200 */
[----:B------:R-:W1:Y:S04]  /*5440*/  LDSM.16.M88.4 R156, [R201+0x7000] ;  /* 0x00700000c99c783b */ /* 0x000e680000000200 */
[----:B------:R-:W1:Y:S04]  /*5450*/  LDSM.16.M88.4 R144, [R201+0x7800] ;  /* 0x00780000c990783b */ /* 0x000e680000000200 */
[----:B------:R-:W-:Y:S04]  /*5460*/  LDSM.16.M88.4 R164, [R200] ;  /* 0x00000000c8a4783b */ /* 0x000fe80000000200 */
[----:B------:R-:W1:Y:S04]  /*5470*/  LDSM.16.M88.4 R140, [R199] ;  /* 0x00000000c78c783b */ /* 0x000e680000000200 */
[----:B--2---:R-:W2:Y:S04]  /*5480*/  LDSM.16.M88.4 R8, [R191] ;  /* 0x00000000bf08783b */ /* 0x004ea80000000200 */
[----:B---3--:R-:W3:Y:S04]  /*5490*/  LDSM.16.M88.4 R4, [R190] ;  /* 0x00000000be04783b */ /* 0x008ee80000000200 */
[----:B------:R-:W3:Y:S04]  /*54a0*/  LDSM.16.M88.4 R172, [R189] ;  /* 0x00000000bdac783b */ /* 0x000ee80000000200 */
[----:B------:R-:W-:Y:S01]  /*54b0*/  LDSM.16.M88.4 R168, [R198] ;  /* 0x00000000c6a8783b */ /* 0x000fe20000000200 */
[C---:B-----5:R-:W-:Y:S03]  /*54c0*/  HMMA.16816.F32.BF16 R28, R148.reuse, R24, RZ ;  /* 0x00000018941c723c */ /* 0x060fe600000418ff */
[----:B------:R-:W5:Y:S04]  /*54d0*/  LDSM.16.M88.4 R136, [R195+0x6000] ;  /* 0x00600000c388783b */ /* 0x000f680000000200 */
[----:B------:R-:W5:Y:S01]  /*54e0*/  LDSM.16.M88.4 R32, [R195+0x6800] ;  /* 0x00680000c320783b */ /* 0x000f620000000200 */
[C---:B------:R-:W-:Y:S03]  /*54f0*/  HMMA.16816.F32.BF16 R24, R148.reuse, R26, RZ ;  /* 0x0000001a9418723c */ /* 0x040fe600000418ff */
[----:B----4-:R-:W4:Y:S03]  /*5500*/  LDSM.16.M88.4 R12, [R195+0x7000] ;  /* 0x00700000c30c783b */ /* 0x010f260000000200 */
[C---:B-1----:R-:W-:Y:S01]  /*5510*/  HMMA.16816.F32.BF16 R20, R148.reuse, R16, RZ ;  /* 0x000000109414723c */ /* 0x042fe200000418ff */
[----:B------:R-:W1:Y:S04]  /*5520*/  LDSM.16.M88.4 R176, [R195+0x7800] ;  /* 0x00780000c3b0783b */ /* 0x000e680000000200 */
[----:B------:R-:W0:Y:S01]  /*5530*/  LDGDEPBAR ;  /* 0x00000000000079af */ /* 0x000e220000000000 */
[C---:B------:R-:W-:Y:S06]  /*5540*/  HMMA.16816.F32.BF16 R160, R148.reuse, R156, RZ ;  /* 0x0000009c94a0723c */ /* 0x040fec00000418ff */
[C---:B------:R-:W-:Y:S06]  /*5550*/  HMMA.16816.F32.BF16 R16, R148.reuse, R18, RZ ;  /* 0x000000129410723c */ /* 0x040fec00000418ff */
[C---:B------:R-:W-:Y:S06]  /*5560*/  HMMA.16816.F32.BF16 R156, R148.reuse, R158, RZ ;  /* 0x0000009e949c723c */ /* 0x040fec00000418ff */
[C---:B------:R-:W-:Y:S06]  /*5570*/  HMMA.16816.F32.BF16 R152, R148.reuse, R144, RZ ;  /* 0x000000909498723c */ /* 0x040fec00000418ff */
[----:B------:R-:W-:Y:S01]  /*5580*/  HMMA.16816.F32.BF16 R148, R148, R146, RZ ;  /* 0x000000929494723c */ /* 0x000fe200000418ff */
[----:B------:R-:W-:Y:S05]  /*5590*/  LDSM.16.M88.4 R144, [R188] ;  /* 0x00000000bc90783b */ /* 0x000fea0000000200 */
[C---:B------:R-:W-:Y:S06]  /*55a0*/  HMMA.16816.F32.BF16 R24, R164.reuse, R142, R24 ;  /* 0x0000008ea418723c */ /* 0x040fec0000041818 */
[C---:B--2---:R-:W-:Y:S06]  /*55b0*/  HMMA.16816.F32.BF16 R20, R164.reuse, R8, R20 ;  /* 0x00000008a414723c */ /* 0x044fec0000041814 */
[C---:B------:R-:W-:Y:S01]  /*55c0*/  HMMA.16816.F32.BF16 R28, R164.reuse, R140, R28 ;  /* 0x0000008ca41c723c */ /* 0x040fe2000004181c */
[----:B------:R-:W2:Y:S05]  /*55d0*/  LDSM.16.M88.4 R140, [R197] ;  /* 0x00000000c58c783b */ /* 0x000eaa0000000200 */
[C---:B------:R-:W-:Y:S01]  /*55e0*/  HMMA.16816.F32.BF16 R16, R164.reuse, R10, R16 ;  /* 0x0000000aa410723c */ /* 0x040fe20000041810 */
[----:B------:R-:W2:Y:S05]  /*55f0*/  LDSM.16.M88.4 R8, [R188+0x800] ;  /* 0x00080000bc08783b */ /* 0x000eaa0000000200 */
[C---:B---3--:R-:W-:Y:S06]  /*5600*/  HMMA.16816.F32.BF16 R160, R164.reuse, R4, R160 ;  /* 0x00000004a4a0723c */ /* 0x048fec00000418a0 */
[C---:B------:R-:W-:Y:S01]  /*5610*/  HMMA.16816.F32.BF16 R156, R164.reuse, R6, R156 ;  /* 0x00000006a49c723c */ /* 0x040fe2000004189c */
[----:B------:R-:W3:Y:S05]  /*5620*/  LDSM.16.M88.4 R4, [R188+0x1000] ;  /* 0x00100000bc04783b */ /* 0x000eea0000000200 */
[C---:B------:R-:W-:Y:S06]  /*5630*/  HMMA.16816.F32.BF16 R152, R164.reuse, R172, R152 ;  /* 0x000000aca498723c */ /* 0x040fec0000041898 */
[----:B------:R-:W-:Y:S01]  /*5640*/  HMMA.16816.F32.BF16 R148, R164, R174, R148 ;  /* 0x000000aea494723c */ /* 0x000fe20000041894 */
[----:B------:R-:W3:Y:S04]  /*5650*/  LDSM.16.M88.4 R164, [R188+0x1800] ;  /* 0x00180000bca4783b */ /* 0x000ee80000000200 */
[----:B------:R-:W-:Y:S01]  /*5660*/  LDSM.16.M88.4 R172, [R202+0x2000] ;  /* 0x00200000caac783b */ /* 0x000fe20000000200 */
[C---:B-----5:R-:W-:Y:S06]  /*5670*/  HMMA.16816.F32.BF16 R24, R168.reuse, R138, R24 ;  /* 0x0000008aa818723c */ /* 0x060fec0000041818 */
[C---:B------:R-:W-:Y:S06]  /*5680*/  HMMA.16816.F32.BF16 R20, R168.reuse, R32, R20 ;  /* 0x00000020a814723c */ /* 0x040fec0000041814 */
[C---:B------:R-:W-:Y:S01]  /*5690*/  HMMA.16816.F32.BF16 R28, R168.reuse, R136, R28 ;  /* 0x00000088a81c723c */ /* 0x040fe2000004181c */
[----:B------:R-:W5:Y:S05]  /*56a0*/  LDSM.16.M88.4 R136, [R201+0x8000] ;  /* 0x00800000c988783b */ /* 0x000f6a0000000200 */
[C---:B------:R-:W-:Y:S01]  /*56b0*/  HMMA.16816.F32.BF16 R16, R168.reuse, R34, R16 ;  /* 0x00000022a810723c */ /* 0x040fe20000041810 */
[----:B------:R-:W5:Y:S05]  /*56c0*/  LDSM.16.M88.4 R32, [R201+0x8800] ;  /* 0x00880000c920783b */ /* 0x000f6a0000000200 */
[C---:B----4-:R-:W-:Y:S06]  /*56d0*/  HMMA.16816.F32.BF16 R160, R168.reuse, R12, R160 ;  /* 0x0000000ca8a0723c */ /* 0x050fec00000418a0 */
[C---:B------:R-:W-:Y:S01]  /*56e0*/  HMMA.16816.F32.BF16 R156, R168.reuse, R14, R156 ;  /* 0x0000000ea89c723c */ /* 0x040fe2000004189c */
[----:B------:R-:W4:Y:S05]  /*56f0*/  LDSM.16.M88.4 R12, [R201+0x9000] ;  /* 0x00900000c90c783b */ /* 0x000f2a0000000200 */
[C---:B-1----:R-:W-:Y:S06]  /*5700*/  HMMA.16816.F32.BF16 R152, R168.reuse, R176, R152 ;  /* 0x000000b0a898723c */ /* 0x042fec0000041898 */
[----:B------:R-:W-:Y:S01]  /*5710*/  HMMA.16816.F32.BF16 R148, R168, R178, R148 ;  /* 0x000000b2a894723c */ /* 0x000fe20000041894 */
[----:B------:R-:W1:Y:S04]  /*5720*/  LDSM.16.M88.4 R176, [R201+0x9800] ;  /* 0x00980000c9b0783b */ /* 0x000e680000000200 */
[----:B------:R-:W-:Y:S01]  /*5730*/  LDSM.16.M88.4 R168, [R187] ;  /* 0x00000000bba8783b */ /* 0x000fe20000000200 */
[C---:B--2---:R-:W-:Y:S06]  /*5740*/  HMMA.16816.F32.BF16 R24, R140.reuse, R146, R24 ;  /* 0x000000928c18723c */ /* 0x044fec0000041818 */
[C---:B------:R-:W-:Y:S06]  /*5750*/  HMMA.16816.F32.BF16 R20, R140.reuse, R8, R20 ;  /* 0x000000088c14723c */ /* 0x040fec0000041814 */
[C---:B------:R-:W-:Y:S01]  /*5760*/  HMMA.16816.F32.BF16 R28, R140.reuse, R144, R28 ;  /* 0x000000908c1c723c */ /* 0x040fe2000004181c */
[----:B------:R-:W2:Y:S05]  /*5770*/  LDSM.16.M88.4 R144, [R200+0x2000] ;  /* 0x00200000c890783b */ /* 0x000eaa0000000200 */
[C---:B------:R-:W-:Y:S01]  /*5780*/  HMMA.16816.F32.BF16 R16, R140.reuse, R10, R16 ;  /* 0x0000000a8c10723c */ /* 0x040fe20000041810 */
[----:B------:R-:W2:Y:S05]  /*5790*/  LDSM.16.M88.4 R8, [R186] ;  /* 0x00000000ba08783b */ /* 0x000eaa0000000200 */
[C---:B---3--:R-:W-:Y:S06]  /*57a0*/  HMMA.16816.F32.BF16 R160, R140.reuse, R4, R160 ;  /* 0x000000048ca0723c */ /* 0x048fec00000418a0 */
[C---:B------:R-:W-:Y:S01]  /*57b0*/  HMMA.16816.F32.BF16 R156, R140.reuse, R6, R156 ;  /* 0x000000068c9c723c */ /* 0x040fe2000004189c */
[----:B------:R-:W3:Y:S05]  /*57c0*/  LDSM.16.M88.4 R4, [R185] ;  /* 0x00000000b904783b */ /* 0x000eea0000000200 */
[C---:B------:R-:W-:Y:S06]  /*57d0*/  HMMA.16816.F32.BF16 R152, R140.reuse, R164, R152 ;  /* 0x000000a48c98723c */ /* 0x040fec0000041898 */
[----:B------:R-:W-:Y:S01]  /*57e0*/  HMMA.16816.F32.BF16 R148, R140, R166, R148 ;  /* 0x000000a68c94723c */ /* 0x000fe20000041894 */
[----:B------:R-:W3:Y:S04]  /*57f0*/  LDSM.16.M88.4 R164, [R184] ;  /* 0x00000000b8a4783b */ /* 0x000ee80000000200 */
[----:B------:R-:W-:Y:S01]  /*5800*/  LDSM.16.M88.4 R140, [R195+0x8000] ;  /* 0x00800000c38c783b */ /* 0x000fe20000000200 */
[C---:B-----5:R-:W-:Y:S06]  /*5810*/  HMMA.16816.F32.BF16 R24, R172.reuse, R138, R24 ;  /* 0x0000008aac18723c */ /* 0x060fec0000041818 */
[C---:B------:R-:W-:Y:S06]  /*5820*/  HMMA.16816.F32.BF16 R20, R172.reuse, R32, R20 ;  /* 0x00000020ac14723c */ /* 0x040fec0000041814 */
[C---:B------:R-:W-:Y:S01]  /*5830*/  HMMA.16816.F32.BF16 R28, R172.reuse, R136, R28 ;  /* 0x00000088ac1c723c */ /* 0x040fe2000004181c */
[----:B------:R-:W-:Y:S05]  /*5840*/  LDSM.16.M88.4 R136, [R195+0x8800] ;  /* 0x00880000c388783b */ /* 0x000fea0000000200 */
        /* <DEDUP_REMOVED lines=15> */
[C---:B---3--:R-:W-:Y:S06]  /*5940*/  HMMA.16816.F32.BF16 R160, R144.reuse, R4, R160 ;  /* 0x0000000490a0723c */ /* 0x048fec00000418a0 */
[C---:B------:R-:W-:Y:S01]  /*5950*/  HMMA.16816.F32.BF16 R156, R144.reuse, R6, R156 ;  /* 0x00000006909c723c */ /* 0x040fe2000004189c */
[----:B------:R-:W2:Y:S05]  /*5960*/  LDSM.16.M88.4 R4, [R197+0x2000] ;  /* 0x00200000c504783b */ /* 0x000eaa0000000200 */
[C---:B------:R-:W-:Y:S06]  /*5970*/  HMMA.16816.F32.BF16 R152, R144.reuse, R164, R152 ;  /* 0x000000a49098723c */ /* 0x040fec0000041898 */
[----:B------:R-:W-:Y:S01]  /*5980*/  HMMA.16816.F32.BF16 R148, R144, R166, R148 ;  /* 0x000000a69094723c */ /* 0x000fe20000041894 */
[----:B------:R-:W3:Y:S04]  /*5990*/  LDSM.16.M88.4 R164, [R188+0x3800] ;  /* 0x00380000bca4783b */ /* 0x000ee80000000200 */
[----:B------:R-:W-:Y:S01]  /*59a0*/  LDSM.16.M88.4 R144, [R201+0xa000] ;  /* 0x00a00000c990783b */ /* 0x000fe20000000200 */
[C---:B-----5:R-:W-:Y:S06]  /*59b0*/  HMMA.16816.F32.BF16 R24, R32.reuse, R142, R24 ;  /* 0x0000008e2018723c */ /* 0x060fec0000041818 */
[C---:B------:R-:W-:Y:S06]  /*59c0*/  HMMA.16816.F32.BF16 R20, R32.reuse, R136, R20 ;  /* 0x000000882014723c */ /* 0x040fec0000041814 */
[C---:B------:R-:W-:Y:S01]  /*59d0*/  HMMA.16816.F32.BF16 R28, R32.reuse, R140, R28 ;  /* 0x0000008c201c723c */ /* 0x040fe2000004181c */
[----:B------:R-:W-:Y:S05]  /*59e0*/  LDSM.16.M88.4 R140, [R201+0xa800] ;  /* 0x00a80000c98c783b */ /* 0x000fea0000000200 */
[C---:B------:R-:W-:Y:S01]  /*59f0*/  HMMA.16816.F32.BF16 R16, R32.reuse, R138, R16 ;  /* 0x0000008a2010723c */ /* 0x040fe20000041810 */
[----:B------:R-:W-:Y:S05]  /*5a00*/  LDSM.16.M88.4 R136, [R201+0xb000] ;  /* 0x00b00000c988783b */ /* 0x000fea0000000200 */
[C---:B----4-:R-:W-:Y:S06]  /*5a10*/  HMMA.16816.F32.BF16 R160, R32.reuse, R12, R160 ;  /* 0x0000000c20a0723c */ /* 0x050fec00000418a0 */
[C---:B------:R-:W-:Y:S01]  /*5a20*/  HMMA.16816.F32.BF16 R156, R32.reuse, R14, R156 ;  /* 0x0000000e209c723c */ /* 0x040fe2000004189c */
[----:B------:R-:W4:Y:S05]  /*5a30*/  LDSM.16.M88.4 R12, [R202+0x4000] ;  /* 0x00400000ca0c783b */ /* 0x000f2a0000000200 */
[C---:B-1----:R-:W-:Y:S06]  /*5a40*/  HMMA.16816.F32.BF16 R152, R32.reuse, R176, R152 ;  /* 0x000000b02098723c */ /* 0x042fec0000041898 */
[----:B------:R-:W-:Y:S01]  /*5a50*/  HMMA.16816.F32.BF16 R148, R32, R178, R148 ;  /* 0x000000b22094723c */ /* 0x000fe20000041894 */
[----:B------:R-:W-:Y:S05]  /*5a60*/  LDSM.16.M88.4 R32, [R201+0xb800] ;  /* 0x00b80000c920783b */ /* 0x000fea0000000200 */
[C---:B--2---:R-:W-:Y:S06]  /*5a70*/  HMMA.16816.F32.BF16 R24, R4.reuse, R174, R24 ;  /* 0x000000ae0418723c */ /* 0x044fec0000041818 */
[C---:B------:R-:W-:Y:S06]  /*5a80*/  HMMA.16816.F32.BF16 R20, R4.reuse, R168, R20 ;  /* 0x000000a80414723c */ /* 0x040fec0000041814 */
[C---:B------:R-:W-:Y:S01]  /*5a90*/  HMMA.16816.F32.BF16 R28, R4.reuse, R172, R28 ;  /* 0x000000ac041c723c */ /* 0x040fe2000004181c */
[----:B------:R-:W-:Y:S05]  /*5aa0*/  LDSM.16.M88.4 R172, [R200+0x4000] ;  /* 0x00400000c8ac783b */ /* 0x000fea0000000200 */
[C---:B------:R-:W-:Y:S01]  /*5ab0*/  HMMA.16816.F32.BF16 R16, R4.reuse, R170, R16 ;  /* 0x000000aa0410723c */ /* 0x040fe20000041810 */
[----:B------:R-:W-:Y:S05]  /*5ac0*/  LDSM.16.M88.4 R168, [R181] ;  /* 0x00000000b5a8783b */ /* 0x000fea0000000200 */
[C---:B------:R-:W-:Y:S06]  /*5ad0*/  HMMA.16816.F32.BF16 R160, R4.reuse, R8, R160 ;  /* 0x0000000804a0723c */ /* 0x040fec00000418a0 */
[C---:B------:R-:W-:Y:S01]  /*5ae0*/  HMMA.16816.F32.BF16 R156, R4.reuse, R10, R156 ;  /* 0x0000000a049c723c */ /* 0x040fe2000004189c */
[----:B------:R-:W1:Y:S05]  /*5af0*/  LDSM.16.M88.4 R8, [R183] ;  /* 0x00000000b708783b */ /* 0x000e6a0000000200 */
[C---:B---3--:R-:W-:Y:S06]  /*5b00*/  HMMA.16816.F32.BF16 R152, R4.reuse, R164, R152 ;  /* 0x000000a40498723c */ /* 0x048fec0000041898 */
[----:B------:R-:W-:Y:S01]  /*5b10*/  HMMA.16816.F32.BF16 R148, R4, R166, R148 ;  /* 0x000000a60494723c */ /* 0x000fe20000041894 */
[----:B------:R-:W2:Y:S04]  /*5b20*/  LDSM.16.M88.4 R4, [R182] ;  /* 0x00000000b604783b */ /* 0x000ea80000000200 */
[----:B------:R-:W-:Y:S01]  /*5b30*/  LDSM.16.M88.4 R164, [R180] ;  /* 0x00000000b4a4783b */ /* 0x000fe20000000200 */
[C---:B----4-:R-:W-:Y:S06]  /*5b40*/  HMMA.16816.F32.BF16 R24, R12.reuse, R146, R24 ;  /* 0x000000920c18723c */ /* 0x050fec0000041818 */
[C---:B------:R-:W-:Y:S06]  /*5b50*/  HMMA.16816.F32.BF16 R20, R12.reuse, R140, R20 ;  /* 0x0000008c0c14723c */ /* 0x040fec0000041814 */
[C---:B------:R-:W-:Y:S01]  /*5b60*/  HMMA.16816.F32.BF16 R28, R12.reuse, R144, R28 ;  /* 0x000000900c1c723c */ /* 0x040fe2000004181c */
[----:B------:R-:W-:Y:S05]  /*5b70*/  LDSM.16.M88.4 R144, [R198+0x4000] ;  /* 0x00400000c690783b */ /* 0x000fea0000000200 */
[C---:B------:R-:W-:Y:S01]  /*5b80*/  HMMA.16816.F32.BF16 R16, R12.reuse, R142, R16 ;  /* 0x0000008e0c10723c */ /* 0x040fe20000041810 */
[----:B------:R-:W3:Y:S05]  /*5b90*/  LDSM.16.M88.4 R140, [R195+0xa000] ;  /* 0x00a00000c38c783b */ /* 0x000eea0000000200 */
[C---:B------:R-:W-:Y:S06]  /*5ba0*/  HMMA.16816.F32.BF16 R160, R12.reuse, R136, R160 ;  /* 0x000000880ca0723c */ /* 0x040fec00000418a0 */
[----:B------:R-:W-:Y:S01]  /*5bb0*/  HMMA.16816.F32.BF16 R156, R12, R138, R156 ;  /* 0x0000008a0c9c723c */ /* 0x000fe2000004189c */
[----:B------:R-:W4:Y:S05]  /*5bc0*/  LDSM.16.M88.4 R136, [R195+0xa800] ;  /* 0x00a80000c388783b */ /* 0x000f2a0000000200 */
[----:B-1----:R-:W-:Y:S06]  /*5bd0*/  HMMA.16816.F32.BF16 R24, R172, R10, R24 ;  /* 0x0000000aac18723c */ /* 0x002fec0000041818 */
[C---:B------:R-:W-:Y:S06]  /*5be0*/  HMMA.16816.F32.BF16 R152, R12.reuse, R32, R152 ;  /* 0x000000200c98723c */ /* 0x040fec0000041898 */
[----:B------:R-:W-:Y:S01]  /*5bf0*/  HMMA.16816.F32.BF16 R148, R12, R34, R148 ;  /* 0x000000220c94723c */ /* 0x000fe20000041894 */
[----:B------:R-:W1:Y:S04]  /*5c00*/  LDSM.16.M88.4 R32, [R195+0xb000] ;  /* 0x00b00000c320783b */ /* 0x000e680000000200 */
[----:B------:R-:W-:Y:S01]  /*5c10*/  LDSM.16.M88.4 R12, [R197+0x4000] ;  /* 0x00400000c50c783b */ /* 0x000fe20000000200 */
[C---:B--2---:R-:W-:Y:S06]  /*5c20*/  HMMA.16816.F32.BF16 R20, R172.reuse, R4, R20 ;  /* 0x00000004ac14723c */ /* 0x044fec0000041814 */
[C---:B------:R-:W-:Y:S01]  /*5c30*/  HMMA.16816.F32.BF16 R28, R172.reuse, R8, R28 ;  /* 0x00000008ac1c723c */ /* 0x040fe2000004181c */
[----:B------:R-:W2:Y:S05]  /*5c40*/  LDSM.16.M88.4 R8, [R188+0x4000] ;  /* 0x00400000bc08783b */ /* 0x000eaa0000000200 */
[C---:B------:R-:W-:Y:S01]  /*5c50*/  HMMA.16816.F32.BF16 R16, R172.reuse, R6, R16 ;  /* 0x00000006ac10723c */ /* 0x040fe20000041810 */
[----:B------:R-:W5:Y:S05]  /*5c60*/  LDSM.16.M88.4 R4, [R188+0x4800] ;  /* 0x00480000bc04783b */ /* 0x000f6a0000000200 */
[----:B------:R-:W-:Y:S06]  /*5c70*/  HMMA.16816.F32.BF16 R160, R172, R168, R160 ;  /* 0x000000a8aca0723c */ /* 0x000fec00000418a0 */
[C---:B---3--:R-:W-:Y:S06]  /*5c80*/  HMMA.16816.F32.BF16 R24, R144.reuse, R142, R24 ;  /* 0x0000008e9018723c */ /* 0x048fec0000041818 */
[C---:B----4-:R-:W-:Y:S06]  /*5c90*/  HMMA.16816.F32.BF16 R20, R144.reuse, R136, R20 ;  /* 0x000000889014723c */ /* 0x050fec0000041814 */
[C---:B------:R-:W-:Y:S01]  /*5ca0*/  HMMA.16816.F32.BF16 R28, R144.reuse, R140, R28 ;  /* 0x0000008c901c723c */ /* 0x040fe2000004181c */
[----:B------:R-:W-:Y:S05]  /*5cb0*/  LDSM.16.M88.4 R140, [R188+0x5000] ;  /* 0x00500000bc8c783b */ /* 0x000fea0000000200 */
[C---:B------:R-:W-:Y:S01]  /*5cc0*/  HMMA.16816.F32.BF16 R16, R144.reuse, R138, R16 ;  /* 0x0000008a9010723c */ /* 0x040fe20000041810 */
[----:B------:R-:W3:Y:S05]  /*5cd0*/  LDSM.16.M88.4 R136, [R195+0xb800] ;  /* 0x00b80000c388783b */ /* 0x000eea0000000200 */
[----:B-1----:R-:W-:Y:S06]  /*5ce0*/  HMMA.16816.F32.BF16 R160, R144, R32, R160 ;  /* 0x0000002090a0723c */ /* 0x002fec00000418a0 */
[----:B--2---:R-:W-:Y:S01]  /*5cf0*/  HMMA.16816.F32.BF16 R24, R12, R10, R24 ;  /* 0x0000000a0c18723c */ /* 0x004fe20000041818 */
[----:B------:R-:W-:-:S02]  /*5d00*/  IMAD.SHL.U32 R33, R135, 0x2, RZ ;  /* 0x0000000287217824 */ /* 0x000fc400078e00ff */
[----:B------:R-:W-:-:S03]  /*5d10*/  IMAD.U32 R32, RZ, RZ, UR4 ;  /* 0x00000004ff207e24 */ /* 0x000fc6000f8e00ff */
[----:B------:R-:W-:Y:S01]  /*5d20*/  HMMA.16816.F32.BF16 R152, R172, R164, R152 ;  /* 0x000000a4ac98723c */ /* 0x000fe20000041898 */
[----:B------:R-:W-:-:S05]  /*5d30*/  LOP3.LUT R33, R33, 0x6, RZ, 0xc0, !PT ;  /* 0x0000000621217812 */ /* 0x000fca00078ec0ff */
[----:B-----5:R-:W-:Y:S01]  /*5d40*/  HMMA.16816.F32.BF16 R20, R12, R4, R20 ;  /* 0x000000040c14723c */ /* 0x020fe20000041814 */
[----:B------:R-:W-:-:S04]  /*5d50*/  IMAD R32, R32, 0x40, R33 ;  /* 0x0000004020207824 */ /* 0x000fc800078e0221 */
[C---:B------:R-:W-:Y:S01]  /*5d60*/  VIADD R33, R32.reuse, 0x11 ;  /* 0x0000001120217836 */ /* 0x040fe20000000000 */
[----:B------:R-:W-:Y:S01]  /*5d70*/  HMMA.16816.F32.BF16 R156, R172, R170, R156 ;  /* 0x000000aaac9c723c */ /* 0x000fe2000004189c */
[C---:B------:R-:W-:Y:S02]  /*5d80*/  VIADD R5, R32.reuse, 0x1 ;  /* 0x0000000120057836 */ /* 0x040fe40000000000 */
[----:B------:R-:W-:-:S03]  /*5d90*/  VIADD R4, R32, 0x8 ;  /* 0x0000000820047836 */ /* 0x000fc60000000000 */
[----:B------:R-:W-:Y:S01]  /*5da0*/  HMMA.16816.F32.BF16 R28, R12, R8, R28 ;  /* 0x000000080c1c723c */ /* 0x000fe2000004181c */
[----:B------:R-:W1:Y:S01]  /*5db0*/  LDSM.16.M88.4 R8, [R188+0x5800] ;  /* 0x00580000bc08783b */ /* 0x000e620000000200 */
[----:B------:R-:W-:Y:S01]  /*5dc0*/  ISETP.GE.AND P6, PT, R5, R134, PT ;  /* 0x000000860500720c */ /* 0x000fe20003fc6270 */
[----:B------:R-:W-:-:S04]  /*5dd0*/  DEPBAR.LE SB0, 0x0 ;  /* 0x000080000000791a */ /* 0x000fc80000000000 */
[----:B------:R-:W-:Y:S01]  /*5de0*/  HMMA.16816.F32.BF16 R148, R172, R166, R148 ;  /* 0x000000a6ac94723c */ /* 0x000fe20000041894 */
[-C--:B------:R-:W-:Y:S01]  /*5df0*/  ISETP.GE.AND P0, PT, R5, R133.reuse, PT ;  /* 0x000000850500720c */ /* 0x080fe20003f06270 */
[----:B------:R-:W-:Y:S01]  /*5e00*/  VIADD R5, R32, 0x9 ;  /* 0x0000000920057836 */ /* 0x000fe20000000000 */
[CC--:B------:R-:W-:Y:S02]  /*5e10*/  ISETP.GE.AND P1, PT, R4.reuse, R134.reuse, PT ;  /* 0x000000860400720c */ /* 0x0c0fe40003f26270 */
[-C--:B------:R-:W-:Y:S01]  /*5e20*/  ISETP.GE.AND P3, PT, R4, R133.reuse, PT ;  /* 0x000000850400720c */ /* 0x080fe20003f66270 */
[----:B------:R-:W-:Y:S01]  /*5e30*/  HMMA.16816.F32.BF16 R16, R12, R6, R16 ;  /* 0x000000060c10723c */ /* 0x000fe20000041810 */
[----:B------:R-:W-:Y:S01]  /*5e40*/  VIADD R4, R32, 0x10 ;  /* 0x0000001020047836 */ /* 0x000fe20000000000 */
[----:B------:R-:W-:Y:S01]  /*5e50*/  BAR.SYNC.DEFER_BLOCKING 0x0 ;  /* 0x0000000000007b1d */ /* 0x000fe20000010000 */
[CC--:B------:R-:W-:Y:S02]  /*5e60*/  ISETP.GE.AND P4, PT, R5.reuse, R134.reuse, PT ;  /* 0x000000860500720c */ /* 0x0c0fe40003f86270 */
[----:B------:R-:W-:Y:S01]  /*5e70*/  ISETP.GE.AND P2, PT, R5, R133, PT ;  /* 0x000000850500720c */ /* 0x000fe20003f46270 */
[----:B---3--:R-:W-:Y:S01]  /*5e80*/  HMMA.16816.F32.BF16 R152, R144, R136, R152 ;  /* 0x000000889098723c */ /* 0x008fe20000041898 */
[----:B------:R-:W-:Y:S01]  /*5e90*/  FSEL R5, R24, -INF , !P1 ;  /* 0xff80000018057808 */ /* 0x000fe20004800000 */
[----:B------:R-:W-:Y:S01]  /*5ea0*/  VIADD R24, R32, 0x18 ;  /* 0x0000001820187836 */ /* 0x000fe20000000000 */
[----:B------:R-:W-:-:S02]  /*5eb0*/  ISETP.GE.AND P5, PT, R4, R134, PT ;  /* 0x000000860400720c */ /* 0x000fc40003fa6270 */
[----:B------:R-:W-:Y:S01]  /*5ec0*/  ISETP.GE.AND P1, PT, R4, R133, PT ;  /* 0x000000850400720c */ /* 0x000fe20003f26270 */
[C---:B------:R-:W-:Y:S01]  /*5ed0*/  HMMA.16816.F32.BF16 R156, R144.reuse, R34, R156 ;  /* 0x00000022909c723c */ /* 0x040fe2000004189c */
[----:B------:R-:W-:Y:S02]  /*5ee0*/  FSEL R6, R27, -INF , !P2 ;  /* 0xff8000001b067808 */ /* 0x000fe40005000000 */
[----:B------:R-:W-:Y:S01]  /*5ef0*/  FSEL R4, R26, -INF , !P3 ;  /* 0xff8000001a047808 */ /* 0x000fe20005800000 */
[----:B------:R-:W-:Y:S01]  /*5f00*/  VIADD R26, R32, 0x19 ;  /* 0x00000019201a7836 */ /* 0x000fe20000000000 */
[----:B------:R-:W-:Y:S01]  /*5f10*/  FSEL R27, R20, -INF , !P5 ;  /* 0xff800000141b7808 */ /* 0x000fe20006800000 */
[----:B------:R-:W-:Y:S01]  /*5f20*/  HMMA.16816.F32.BF16 R148, R144, R138, R148 ;  /* 0x0000008a9094723c */ /* 0x000fe20000041894 */
[-C--:B------:R-:W-:Y:S02]  /*5f30*/  ISETP.GE.AND P3, PT, R33, R134.reuse, PT ;  /* 0x000000862100720c */ /* 0x080fe40003f66270 */
[----:B------:R-:W-:-:S02]  /*5f40*/  ISETP.GE.AND P2, PT, R24, R134, PT ;  /* 0x000000861800720c */ /* 0x000fc40003f46270 */
[-C--:B------:R-:W-:Y:S01]  /*5f50*/  ISETP.GE.AND P5, PT, R24, R133.reuse, PT ;  /* 0x000000851800720c */ /* 0x080fe20003fa6270 */
[C---:B------:R-:W-:Y:S01]  /*5f60*/  HMMA.16816.F32.BF16 R160, R12.reuse, R140, R160 ;  /* 0x0000008c0ca0723c */ /* 0x040fe200000418a0 */
[----:B------:R-:W-:Y:S02]  /*5f70*/  FSEL R7, R25, -INF , !P4 ;  /* 0xff80000019077808 */ /* 0x000fe40006000000 */
[----:B------:R-:W-:Y:S01]  /*5f80*/  FSEL R24, R22, -INF , !P1 ;  /* 0xff80000016187808 */ /* 0x000fe20004800000 */
[----:B------:R-:W-:Y:S01]  /*5f90*/  VIADD R22, R32, 0x20 ;  /* 0x0000002020167836 */ /* 0x000fe20000000000 */
[----:B------:R-:W-:Y:S01]  /*5fa0*/  ISETP.GE.AND P4, PT, R33, R133, PT ;  /* 0x000000852100720c */ /* 0x000fe20003f86270 */
[----:B-1----:R-:W-:Y:S01]  /*5fb0*/  HMMA.16816.F32.BF16 R152, R12, R8, R152 ;  /* 0x000000080c98723c */ /* 0x002fe20000041898 */
[----:B------:R-:W-:Y:S02]  /*5fc0*/  FSEL R25, R21, -INF , !P3 ;  /* 0xff80000015197808 */ /* 0x000fe40005800000 */
[----:B------:R-:W-:-:S02]  /*5fd0*/  ISETP.GE.AND P1, PT, R26, R134, PT ;  /* 0x000000861a00720c */ /* 0x000fc40003f26270 */
[----:B------:R-:W-:Y:S01]  /*5fe0*/  ISETP.GE.AND P3, PT, R26, R133, PT ;  /* 0x000000851a00720c */ /* 0x000fe20003f66270 */
[C---:B------:R-:W-:Y:S01]  /*5ff0*/  HMMA.16816.F32.BF16 R156, R12.reuse, R142, R156 ;  /* 0x0000008e0c9c723c */ /* 0x040fe2000004189c */
[----:B------:R-:W-:Y:S01]  /*6000*/  FSEL R21, R29, -INF , !P6 ;  /* 0xff8000001d157808 */ /* 0x000fe20007000000 */
[C---:B------:R-:W-:Y:S01]  /*6010*/  VIADD R9, R32.reuse, 0x29 ;  /* 0x0000002920097836 */ /* 0x040fe20000000000 */
[----:B------:R-:W-:Y:S02]  /*6020*/  FSEL R26, R23, -INF , !P4 ;  /* 0xff800000171a7808 */ /* 0x000fe40006000000 */
[-C--:B------:R-:W-:Y:S01]  /*6030*/  ISETP.GE.AND P6, PT, R32, R134.reuse, PT ;  /* 0x000000862000720c */ /* 0x080fe20003fc6270 */
[----:B------:R-:W-:Y:S01]  /*6040*/  HMMA.16816.F32.BF16 R148, R12, R10, R148 ;  /* 0x0000000a0c94723c */ /* 0x000fe20000041894 */
[----:B------:R-:W-:Y:S02]  /*6050*/  FSEL R20, R31, -INF , !P0 ;  /* 0xff8000001f147808 */ /* 0x000fe40004000000 */
[----:B------:R-:W-:-:S02]  /*6060*/  ISETP.GE.AND P4, PT, R22, R134, PT ;  /* 0x000000861600720c */ /* 0x000fc40003f86270 */
[-C--:B------:R-:W-:Y:S01]  /*6070*/  ISETP.GE.AND P0, PT, R22, R133.reuse, PT ;  /* 0x000000851600720c */ /* 0x080fe20003f06270 */
[----:B------:R-:W-:Y:S01]  /*6080*/  VIADD R22, R32, 0x21 ;  /* 0x0000002120167836 */ /* 0x000fe20000000000 */
[----:B------:R-:W-:Y:S01]  /*6090*/  FSEL R23, R28, -INF , !P6 ;  /* 0xff8000001c177808 */ /* 0x000fe20007000000 */
[----:B------:R-:W-:Y:S01]  /*60a0*/  VIADD R10, R32, 0x30 ;  /* 0x00000030200a7836 */ /* 0x000fe20000000000 */
[----:B------:R-:W-:Y:S01]  /*60b0*/  FSEL R29, R16, -INF , !P2 ;  /* 0xff800000101d7808 */ /* 0x000fe20005000000 */
[----:B------:R-:W-:Y:S01]  /*60c0*/  VIADD R16, R32, 0x28 ;  /* 0x0000002820107836 */ /* 0x000fe20000000000 */
[C---:B------:R-:W-:Y:S02]  /*60d0*/  ISETP.GE.AND P6, PT, R22.reuse, R134, PT ;  /* 0x000000861600720c */ /* 0x040fe40003fc6270 */
[----:B------:R-:W-:Y:S02]  /*60e0*/  ISETP.GE.AND P2, PT, R22, R133, PT ;  /* 0x000000851600720c */ /* 0x000fe40003f46270 */
[----:B------:R-:W-:-:S02]  /*60f0*/  FMNMX.FTZ R22, R132, R23, !PT ;  /* 0x0000001784167209 */ /* 0x000fc40007810000 */
[----:B------:R-:W-:Y:S02]  /*6100*/  FSEL R140, R19, -INF , !P3 ;  /* 0xff800000138c7808 */ /* 0x000fe40005800000 */
[----:B------:R-:W-:Y:S02]  /*6110*/  FMNMX.FTZ R22, R21, R22, !PT ;  /* 0x0000001615167209 */ /* 0x000fe40007810000 */
[----:B------:R-:W-:Y:S02]  /*6120*/  ISETP.GE.AND P3, PT, R32, R133, PT ;  /* 0x000000852000720c */ /* 0x000fe40003f66270 */
[----:B------:R-:W-:Y:S02]  /*6130*/  FMNMX.FTZ R8, R5, R22, !PT ;  /* 0x0000001605087209 */ /* 0x000fe40007810000 */
[----:B------:R-:W-:Y:S02]  /*6140*/  FSEL R31, R17, -INF , !P1 ;  /* 0xff800000111f7808 */ /* 0x000fe40004800000 */
[----:B------:R-:W-:-:S02]  /*6150*/  FMNMX.FTZ R8, R7, R8, !PT ;  /* 0x0000000807087209 */ /* 0x000fc40007810000 */
[----:B------:R-:W-:Y:S02]  /*6160*/  FSEL R30, R30, -INF , !P3 ;  /* 0xff8000001e1e7808 */ /* 0x000fe40005800000 */
[----:B------:R-:W-:Y:S02]  /*6170*/  FMNMX.FTZ R8, R27, R8, !PT ;  /* 0x000000081b087209 */ /* 0x000fe40007810000 */
[----:B------:R-:W-:Y:S02]  /*6180*/  FSEL R137, R160, -INF , !P4 ;  /* 0xff800000a0897808 */ /* 0x000fe40006000000 */
[----:B------:R-:W-:Y:S01]  /*6190*/  FMNMX.FTZ R12, R25, R8, !PT ;  /* 0x00000008190c7209 */ /* 0x000fe20007810000 */
[----:B------:R-:W-:Y:S01]  /*61a0*/  VIADD R8, R32, 0x38 ;  /* 0x0000003820087836 */ /* 0x000fe20000000000 */
[----:B------:R-:W-:Y:S02]  /*61b0*/  FMNMX.FTZ R11, R3, R30, !PT ;  /* 0x0000001e030b7209 */ /* 0x000fe40007810000 */
[----:B------:R-:W-:-:S02]  /*61c0*/  FMNMX.FTZ R12, R29, R12, !PT ;  /* 0x0000000c1d0c7209 */ /* 0x000fc40007810000 */
[----:B------:R-:W-:Y:S02]  /*61d0*/  FSEL R142, R18, -INF , !P5 ;  /* 0xff800000128e7808 */ /* 0x000fe40006800000 */
[----:B------:R-:W-:Y:S02]  /*61e0*/  FMNMX.FTZ R12, R31, R12, !PT ;  /* 0x0000000c1f0c7209 */ /* 0x000fe40007810000 */
[----:B------:R-:W-:Y:S02]  /*61f0*/  ISETP.GE.AND P5, PT, R16, R134, PT ;  /* 0x000000861000720c */ /* 0x000fe40003fa6270 */
[----:B------:R-:W-:Y:S02]  /*6200*/  FSEL R143, R161, -INF , !P6 ;  /* 0xff800000a18f7808 */ /* 0x000fe40007000000 */
[----:B------:R-:W-:Y:S02]  /*6210*/  FMNMX.FTZ R11, R20, R11, !PT ;  /* 0x0000000b140b7209 */ /* 0x000fe40007810000 */
[----:B------:R-:W-:-:S02]  /*6220*/  FMNMX.FTZ R12, R137, R12, !PT ;  /* 0x0000000c890c7209 */ /* 0x000fc40007810000 */
[----:B------:R-:W-:Y:S02]  /*6230*/  ISETP.GE.AND P4, PT, R9, R134, PT ;  /* 0x000000860900720c */ /* 0x000fe40003f86270 */
[----:B------:R-:W-:Y:S02]  /*6240*/  FSEL R141, R156, -INF , !P5 ;  /* 0xff8000009c8d7808 */ /* 0x000fe40006800000 */
[----:B------:R-:W-:Y:S02]  /*6250*/  FMNMX.FTZ R11, R4, R11, !PT ;  /* 0x0000000b040b7209 */ /* 0x000fe40007810000 */
[----:B------:R-:W-:Y:S02]  /*6260*/  FMNMX.FTZ R12, R143, R12, !PT ;  /* 0x0000000c8f0c7209 */ /* 0x000fe40007810000 */
[----:B------:R-:W-:Y:S02]  /*6270*/  FSEL R136, R162, -INF , !P0 ;  /* 0xff800000a2887808 */ /* 0x000fe40004000000 */
[----:B------:R-:W-:Y:S01]  /*6280*/  ISETP.GE.AND P0, PT, R9, R133, PT ;  /* 0x000000850900720c */ /* 0x000fe20003f06270 */
[----:B------:R-:W-:Y:S01]  /*6290*/  VIADD R9, R32, 0x31 ;  /* 0x0000003120097836 */ /* 0x000fe20000000000 */
[----:B------:R-:W-:Y:S01]  /*62a0*/  ISETP.GE.AND P3, PT, R10, R134, PT ;  /* 0x000000860a00720c */ /* 0x000fe20003f66270 */
[----:B------:R-:W-:Y:S01]  /*62b0*/  VIADD R32, R32, 0x39 ;  /* 0x0000003920207836 */ /* 0x000fe20000000000 */
[----:B------:R-:W-:-:S02]  /*62c0*/  FSEL R139, R157, -INF , !P4 ;  /* 0xff8000009d8b7808 */ /* 0x000fc40006000000 */
[----:B------:R-:W-:Y:S02]  /*62d0*/  FMNMX.FTZ R11, R6, R11, !PT ;  /* 0x0000000b060b7209 */ /* 0x000fe40007810000 */
[----:B------:R-:W-:Y:S02]  /*62e0*/  FMNMX.FTZ R12, R141, R12, !PT ;  /* 0x0000000c8d0c7209 */ /* 0x000fe40007810000 */
[----:B------:R-:W-:Y:S02]  /*62f0*/  ISETP.GE.AND P6, PT, R9, R134, PT ;  /* 0x000000860900720c */ /* 0x000fe40003fc6270 */
[----:B------:R-:W-:Y:S02]  /*6300*/  FSEL R167, R152, -INF , !P3 ;  /* 0xff80000098a77808 */ /* 0x000fe40005800000 */
[----:B------:R-:W-:Y:S02]  /*6310*/  FMNMX.FTZ R11, R24, R11, !PT ;  /* 0x0000000b180b7209 */ /* 0x000fe40007810000 */
[----:B------:R-:W-:-:S02]  /*6320*/  FMNMX.FTZ R12, R139, R12, !PT ;  /* 0x0000000c8b0c7209 */ /* 0x000fc40007810000 */
[----:B------:R-:W-:Y:S02]  /*6330*/  FSEL R174, R163, -INF , !P2 ;  /* 0xff800000a3ae7808 */ /* 0x000fe40005000000 */
[----:B------:R-:W-:Y:S02]  /*6340*/  PLOP3.LUT P2, PT, PT, PT, UP0, 0x80, 0x0 ;  /* 0x000000000000781c */ /* 0x000fe40003f4f008 */
        /* <DEDUP_REMOVED lines=8> */
[----:B------:R-:W-:Y:S02]  /*63d0*/  ISETP.GE.AND P1, PT, R16, R133, PT ;  /* 0x000000851000720c */ /* 0x000fe40003f26270 */
[----:B------:R-:W-:-:S02]  /*63e0*/  FSEL R145, R149, -INF , !P4 ;  /* 0xff80000095917808 */ /* 0x000fc40006000000 */
[----:B------:R-:W-:Y:S02]  /*63f0*/  FMNMX.FTZ R15, R140, R11, !PT ;  /* 0x0000000b8c0f7209 */ /* 0x000fe40007810000 */
[----:B------:R-:W-:Y:S02]  /*6400*/  FMNMX.FTZ R12, R147, R12, !PT ;  /* 0x0000000c930c7209 */ /* 0x000fe40007810000 */
[----:B------:R-:W-:Y:S02]  /*6410*/  FSEL R138, R158, -INF , !P1 ;  /* 0xff8000009e8a7808 */ /* 0x000fe40004800000 */
[----:B------:R-:W-:Y:S02]  /*6420*/  FMNMX.FTZ R15, R136, R15, !PT ;  /* 0x0000000f880f7209 */ /* 0x000fe40007810000 */
[----:B------:R-:W-:Y:S01]  /*6430*/  FMNMX.FTZ R12, R145, R12, !PT ;  /* 0x0000000c910c7209 */ /* 0x000fe20007810000 */
[----:B------:R-:W-:Y:S06]  /*6440*/  @!P2 BRA `(.L_x_396) ;  /* 0x000000000098a947 */ /* 0x000fec0003800000 */
[----:B------:R-:W-:Y:S02]  /*6450*/  UIADD3 UR11, UR27, -0x3, URZ ;  /* 0xfffffffd1b0b7890 */ /* 0x000fe4000fffe03f */
[----:B------:R-:W-:Y:S02]  /*6460*/  USHF.L.U32 UR33, UR8, 0x5, URZ ;  /* 0x0000000508217899 */ /* 0x000fe4000800063f */
        /* <DEDUP_REMOVED lines=36> */
.L_x_396:
[----:B------:R-:W-:Y:S01]  /*66b0*/  FMNMX.FTZ R15, R174, R15, !PT ;  /* 0x0000000fae0f7209 */ /* 0x000fe20007810000 */
[----:B------:R-:W2:Y:S01]  /*66c0*/  SHFL.BFLY PT, R11, R12, 0x2, 0x1f ;  /* 0x0c401f000c0b7f89 */ /* 0x000ea200000e0000 */
[----:B------:R-:W-:Y:S01]  /*66d0*/  ISETP.GE.AND P1, PT, R10, R133, PT ;  /* 0x000000850a00720c */ /* 0x000fe20003f26270 */
[----:B------:R-:W-:Y:S01]  /*66e0*/  IMAD.WIDE.U32 R220, R211, -0x326172a9, RZ ;  /* 0xcd9e8d57d3dc7825 */ /* 0x000fe200078e00ff */
[----:B------:R-:W-:Y:S01]  /*66f0*/  FSEL R176, R159, -INF , !P0 ;  /* 0xff8000009fb07808 */ /* 0x000fe20004000000 */
[----:B------:R-:W-:Y:S01]  /*6700*/  UMOV UR10, UR4 ;  /* 0x00000004000a7c82 */ /* 0x000fe20008000000 */
[----:B------:R-:W-:Y:S01]  /*6710*/  FMNMX.FTZ R15, R138, R15, !PT ;  /* 0x0000000f8a0f7209 */ /* 0x000fe20007810000 */
[----:B------:R-:W-:Y:S01]  /*6720*/  USHF.L.U32 UR4, UR10, 0x1, URZ ;  /* 0x000000010a047899 */ /* 0x000fe2000800063f */
[----:B------:R-:W-:Y:S01]  /*6730*/  ISETP.GE.AND P0, PT, R9, R133, PT ;  /* 0x000000850900720c */ /* 0x000fe20003f06270 */
[----:B------:R-:W-:Y:S01]  /*6740*/  IMAD.WIDE.U32 R224, R2, -0x2daee0ad, RZ ;  /* 0xd2511f5302e07825 */ /* 0x000fe200078e00ff */
[----:B------:R-:W-:Y:S01]  /*6750*/  FSEL R146, R154, -INF , !P1 ;  /* 0xff8000009a927808 */ /* 0x000fe20004800000 */
[----:B-1----:R-:W-:Y:S01]  /*6760*/  LDSM.16.MT88.4 R16, [R192+0xc000] ;  /* 0x00c00000c010783b */ /* 0x002fe20000004200 */
[----:B------:R-:W-:Y:S01]  /*6770*/  FMNMX.FTZ R15, R176, R15, !PT ;  /* 0x0000000fb00f7209 */ /* 0x000fe20007810000 */
[----:B------:R-:W-:Y:S01]  /*6780*/  UISETP.GE.AND UP0, UPT, UR27, 0x3, UPT ;  /* 0x000000031b00788c */ /* 0x000fe2000bf06270 */
[----:B------:R-:W-:-:S02]  /*6790*/  ISETP.GE.AND P1, PT, R8, R133, PT ;  /* 0x000000850800720c */ /* 0x000fc40003f26270 */
[----:B------:R-:W-:Y:S02]  /*67a0*/  FSEL R144, R155, -INF , !P0 ;  /* 0xff8000009b907808 */ /* 0x000fe40004000000 */
[----:B------:R-:W-:Y:S02]  /*67b0*/  FMNMX.FTZ R15, R146, R15, !PT ;  /* 0x0000000f920f7209 */ /* 0x000fe40007810000 */
[----:B------:R-:W-:Y:S02]  /*67c0*/  ISETP.GE.AND P0, PT, R32, R133, PT ;  /* 0x000000852000720c */ /* 0x000fe40003f06270 */
[----:B------:R-:W-:Y:S02]  /*67d0*/  FSEL R162, R150, -INF , !P1 ;  /* 0xff80000096a27808 */ /* 0x000fe40004800000 */
[----:B------:R-:W-:Y:S01]  /*67e0*/  FMNMX.FTZ R15, R144, R15, !PT ;  /* 0x0000000f900f7209 */ /* 0x000fe20007810000 */
[----:B------:R-:W-:Y:S01]  /*67f0*/  @UP0 UIADD3 UR27, UR27, -0x3, URZ ;  /* 0xfffffffd1b1b0890 */ /* 0x000fe2000fffe03f */
[----:B------:R-:W-:-:S02]  /*6800*/  FSEL R160, R151, -INF , !P0 ;  /* 0xff80000097a07808 */ /* 0x000fc40004000000 */
[----:B------:R-:W-:Y:S02]  /*6810*/  FMNMX.FTZ R9, R162, R15, !PT ;  /* 0x0000000fa2097209 */ /* 0x000fe40007810000 */
[----:B--2---:R-:W-:Y:S02]  /*6820*/  FMNMX.FTZ R12, R12, R11, !PT ;  /* 0x0000000b0c0c7209 */ /* 0x004fe40007810000 */
[----:B------:R-:W-:Y:S02]  /*6830*/  FMNMX.FTZ R9, R160, R9, !PT ;  /* 0x00000009a0097209 */ /* 0x000fe40007810000 */
[----:B------:R-:W-:Y:S01]  /*6840*/  LOP3.LUT R218, R221, R213, RZ, 0x3c, !PT ;  /* 0x000000d5ddda7212 */ /* 0x000fe200078e3cff */
[----:B------:R-:W1:Y:S01]  /*6850*/  SHFL.BFLY PT, R149, R12, 0x1, 0x1f ;  /* 0x0c201f000c957f89 */ /* 0x000e6200000e0000 */
[----:B------:R-:W-:Y:S02]  /*6860*/  MOV R11, UR31 ;  /* 0x0000001f000b7c02 */ /* 0x000fe40008000f00 */
[----:B------:R-:W-:Y:S01]  /*6870*/  PRMT R159, R0, 0x7054, R0 ;  /* 0x00007054009f7816 */ /* 0x000fe20000000000 */
[----:B------:R-:W2:Y:S01]  /*6880*/  SHFL.BFLY PT, R10, R9, 0x2, 0x1f ;  /* 0x0c401f00090a7f89 */ /* 0x000ea200000e0000 */
[----:B------:R-:W-:Y:S01]  /*6890*/  IMAD.WIDE.U32 R218, R218, -0x2daee0ad, RZ ;  /* 0xd2511f53dada7825 */ /* 0x000fe200078e00ff */
[----:B------:R-:W-:Y:S01]  /*68a0*/  LOP3.LUT R8, R225, UR4, R11, 0x96, !PT ;  /* 0x00000004e1087c12 */ /* 0x000fe2000f8e960b */
[----:B------:R-:W-:-:S03]  /*68b0*/  UIADD3 UR4, UR4, 0x1, URZ ;  /* 0x0000000104047890 */ /* 0x000fc6000fffe03f */
[----:B------:R-:W-:Y:S01]  /*68c0*/  LOP3.LUT R178, R219, UR18, R224, 0x96, !PT ;  /* 0x00000012dbb27c12 */ /* 0x000fe2000f8e96e0 */
[----:B------:R-:W-:Y:S02]  /*68d0*/  IMAD.WIDE.U32 R34, R8, -0x326172a9, RZ ;  /* 0xcd9e8d5708227825 */ /* 0x000fe400078e00ff */
[----:B------:R-:W-:Y:S02]  /*68e0*/  MOV R224, UR4 ;  /* 0x0000000400e07c02 */ /* 0x000fe40008000f00 */
[----:B------:R-:W-:Y:S01]  /*68f0*/  IMAD.WIDE.U32 R178, R178, -0x326172a9, RZ ;  /* 0xcd9e8d57b2b27825 */ /* 0x000fe200078e00ff */
[----:B------:R-:W-:Y:S02]  /*6900*/  LOP3.LUT R8, R35, UR19, R220, 0x96, !PT ;  /* 0x0000001323087c12 */ /* 0x000fe4000f8e96dc */
[----:B------:R-:W-:Y:S02]  /*6910*/  LOP3.LUT R224, R225, UR31, R224, 0x96, !PT ;  /* 0x0000001fe1e07c12 */ /* 0x000fe4000f8e96e0 */
[----:B------:R-:W-:Y:S01]  /*6920*/  LOP3.LUT R34, R179, UR17, R34, 0x96, !PT ;  /* 0x00000011b3227c12 */ /* 0x000fe2000f8e9622 */
[----:B------:R-:W-:Y:S01]  /*6930*/  IMAD.WIDE.U32 R134, R8, -0x2daee0ad, RZ ;  /* 0xd2511f5308867825 */ /* 0x000fe200078e00ff */
[----:B-1----:R-:W-:-:S03]  /*6940*/  FMNMX.FTZ R149, R12, R149, !PT ;  /* 0x000000950c957209 */ /* 0x002fc60007810000 */
[----:B------:R-:W-:Y:S01]  /*6950*/  IMAD.WIDE.U32 R34, R34, -0x2daee0ad, RZ ;  /* 0xd2511f5322227825 */ /* 0x000fe200078e00ff */
[----:B------:R-:W-:Y:S02]  /*6960*/  LOP3.LUT R8, R135, UR16, R218, 0x96, !PT ;  /* 0x0000001087087c12 */ /* 0x000fe4000f8e96da */
[----:B--2---:R-:W-:Y:S01]  /*6970*/  FMNMX.FTZ R9, R9, R10, !PT ;  /* 0x0000000a09097209 */ /* 0x004fe20007810000 */
[C---:B------:R-:W-:Y:S01]  /*6980*/  FMUL.FTZ R164, R149.reuse, UR32 ;  /* 0x0000002095a47c20 */ /* 0x040fe20008410000 */
[----:B------:R-:W-:Y:S01]  /*6990*/  FSETP.NEU.FTZ.AND P1, PT, R149, -INF , PT ;  /* 0xff8000009500780b */ /* 0x000fe20003f3d000 */
[----:B------:R-:W-:Y:S01]  /*69a0*/  IMAD.WIDE.U32 R32, R8, -0x326172a9, RZ ;  /* 0xcd9e8d5708207825 */ /* 0x000fe200078e00ff */
[----:B------:R-:W-:Y:S01]  /*69b0*/  LOP3.LUT R134, R35, UR14, R134, 0x96, !PT ;  /* 0x0000000e23867c12 */ /* 0x000fe2000f8e9686 */
[----:B------:R-:W1:Y:S01]  /*69c0*/  SHFL.BFLY PT, R148, R9, 0x1, 0x1f ;  /* 0x0c201f0009947f89 */ /* 0x000e6200000e0000 */
[----:B------:R-:W-:Y:S01]  /*69d0*/  FSEL R164, R164, RZ, P1 ;  /* 0x000000ffa4a47208 */ /* 0x000fe20000800000 */
[----:B------:R-:W-:-:S04]  /*69e0*/  IMAD.WIDE.U32 R224, R224, -0x326172a9, RZ ;  /* 0xcd9e8d57e0e07825 */ /* 0x000fc800078e00ff */
[----:B------:R-:W-:-:S04]  /*69f0*/  IMAD.WIDE.U32 R134, R134, -0x326172a9, RZ ;  /* 0xcd9e8d5786867825 */ /* 0x000fc800078e00ff */
[----:B------:R-:W-:Y:S01]  /*6a00*/  FFMA.FTZ R154, R5, UR32, -R164 ;  /* 0x00000020059a7c23 */ /* 0x000fe200080108a4 */
[----:B------:R-:W-:Y:S01]  /*6a10*/  LOP3.LUT R5, R33, UR15, R178, 0x96, !PT ;  /* 0x0000000f21057c12 */ /* 0x000fe2000f8e96b2 */
[--C-:B------:R-:W-:Y:S01]  /*6a20*/  FFMA.FTZ R153, R7, UR32, -R164.reuse ;  /* 0x0000002007997c23 */ /* 0x100fe200080108a4 */
[----:B------:R-:W-:Y:S01]  /*6a30*/  FFMA.FTZ R156, R23, UR32, -R164 ;  /* 0x00000020179c7c23 */ /* 0x000fe200080108a4 */
[----:B------:R-:W-:Y:S01]  /*6a40*/  LOP3.LUT R32, R135, UR13, R32, 0x96, !PT ;  /* 0x0000000d87207c12 */ /* 0x000fe2000f8e9620 */
[--C-:B------:R-:W-:Y:S01]  /*6a50*/  FFMA.FTZ R155, R21, UR32, -R164.reuse ;  /* 0x00000020159b7c23 */ /* 0x100fe200080108a4 */
[----:B------:R-:W-:Y:S01]  /*6a60*/  IMAD.WIDE.U32 R14, R5, -0x2daee0ad, RZ ;  /* 0xd2511f53050e7825 */ /* 0x000fe200078e00ff */
[----:B------:R-:W-:Y:S01]  /*6a70*/  FSEL R5, R149, RZ, P1 ;  /* 0x000000ff95057208 */ /* 0x000fe20000800000 */
[----:B------:R-:W-:Y:S02]  /*6a80*/  MUFU.EX2 R154, R154 ;  /* 0x0000009a009a7308 */ /* 0x000fe40000000800 */
[----:B------:R-:W-:Y:S01]  /*6a90*/  FFMA.FTZ R163, R27, UR32, -R164 ;  /* 0x000000201ba37c23 */ /* 0x000fe200080108a4 */
[----:B------:R-:W-:Y:S01]  /*6aa0*/  IMAD.WIDE.U32 R32, R32, -0x2daee0ad, RZ ;  /* 0xd2511f5320207825 */ /* 0x000fe200078e00ff */
[----:B------:R-:W-:-:S03]  /*6ab0*/  LOP3.LUT R34, R15, UR12, R34, 0x96, !PT ;  /* 0x0000000c0f227c12 */ /* 0x000fc6000f8e9622 */
[----:B------:R-:W-:Y:S01]  /*6ac0*/  FADD.FTZ R158, R132, -R5 ;  /* 0x80000005849e7221 */ /* 0x000fe20000010000 */
[--C-:B------:R-:W-:Y:S01]  /*6ad0*/  FFMA.FTZ R166, R25, UR32, -R164.reuse ;  /* 0x0000002019a67c23 */ /* 0x100fe200080108a4 */
[----:B------:R-:W-:Y:S01]  /*6ae0*/  FFMA.FTZ R168, R29, UR32, -R164 ;  /* 0x000000201da87c23 */ /* 0x000fe200080108a4 */
[----:B------:R-:W-:Y:S01]  /*6af0*/  LOP3.LUT R14, R33, UR5, R14, 0x96, !PT ;  /* 0x00000005210e7c12 */ /* 0x000fe2000f8e960e */
[----:B------:R-:W-:Y:S01]  /*6b00*/  IMAD.WIDE.U32 R34, R34, -0x326172a9, RZ ;  /* 0xcd9e8d5722227825 */ /* 0x000fe200078e00ff */
[----:B-1----:R-:W-:Y:S01]  /*6b10*/  FMNMX.FTZ R148, R9, R148, !PT ;  /* 0x0000009409947209 */ /* 0x002fe20007810000 */
[----:B------:R-:W-:Y:S02]  /*6b20*/  MUFU.EX2 R156, R156 ;  /* 0x0000009c009c7308 */ /* 0x000fe40000000800 */
[----:B------:R-:W-:Y:S01]  /*6b30*/  FMUL.FTZ R158, R158, UR32 ;  /* 0x000000209e9e7c20 */ /* 0x000fe20008410000 */
[----:B------:R-:W-:Y:S01]  /*6b40*/  IMAD.WIDE.U32 R14, R14, -0x326172a9, RZ ;  /* 0xcd9e8d570e0e7825 */ /* 0x000fe200078e00ff */
[----:B------:R-:W-:-:S03]  /*6b50*/  FSETP.NEU.FTZ.AND P0, PT, R148, -INF , PT ;  /* 0xff8000009400780b */ /* 0x000fc60003f1d000 */
[----:B------:R-:W-:Y:S01]  /*6b60*/  FMUL.FTZ R161, R148, UR32 ;  /* 0x0000002094a17c20 */ /* 0x000fe20008410000 */
[----:B------:R-:W-:Y:S01]  /*6b70*/  FFMA.FTZ R169, R31, UR32, -R164 ;  /* 0x000000201fa97c23 */ /* 0x000fe200080108a4 */
[----:B------:R-:W-:Y:S01]  /*6b80*/  LOP3.LUT R220, R225, UR19, R220, 0x96, !PT ;  /* 0x00000013e1dc7c12 */ /* 0x000fe2000f8e96dc */
[----:B------:R-:W-:Y:S01]  /*6b90*/  FFMA.FTZ R143, R143, UR32, -R164 ;  /* 0x000000208f8f7c23 */ /* 0x000fe200080108a4 */
[----:B------:R-:W-:Y:S01]  /*6ba0*/  LOP3.LUT R7, R14, 0xffff, RZ, 0xc0, !PT ;  /* 0x0000ffff0e077812 */ /* 0x000fe200078ec0ff */
[----:B------:R-:W-:Y:S01]  /*6bb0*/  MUFU.EX2 R155, R155 ;  /* 0x0000009b009b7308 */ /* 0x000fe20000000800 */
[----:B------:R-:W-:Y:S01]  /*6bc0*/  FSEL R161, R161, RZ, P0 ;  /* 0x000000ffa1a17208 */ /* 0x000fe20000000000 */
[----:B------:R-:W-:Y:S01]  /*6bd0*/  IMAD.WIDE.U32 R220, R220, -0x2daee0ad, RZ ;  /* 0xd2511f53dcdc7825 */ /* 0x000fe200078e00ff */
[----:B------:R-:W-:-:S03]  /*6be0*/  SHF.R.U32.HI R7, RZ, 0x8, R7 ;  /* 0x00000008ff077819 */ /* 0x000fc60000011607 */
[----:B------:R-:W-:Y:S01]  /*6bf0*/  FFMA.FTZ R177, R141, UR32, -R164 ;  /* 0x000000208db17c23 */ /* 0x000fe200080108a4 */
[----:B------:R-:W-:Y:S01]  /*6c00*/  LOP3.LUT R10, R14, 0xff, RZ, 0xc0, !PT ;  /* 0x000000ff0e0a7812 */ /* 0x000fe200078ec0ff */
[--C-:B------:R-:W-:Y:S01]  /*6c10*/  FFMA.FTZ R150, R4, UR32, -R161.reuse ;  /* 0x0000002004967c23 */ /* 0x100fe200080108a1 */
[----:B------:R-:W-:Y:S01]  /*6c20*/  FSEL R4, R148, RZ, P0 ;  /* 0x000000ff94047208 */ /* 0x000fe20000000000 */
[--C-:B------:R-:W-:Y:S01]  /*6c30*/  FFMA.FTZ R152, R30, UR32, -R161.reuse ;  /* 0x000000201e987c23 */ /* 0x100fe200080108a1 */
[--C-:B------:R-:W-:Y:S01]  /*6c40*/  FFMA.FTZ R151, R20, UR32, -R161.reuse ;  /* 0x0000002014977c23 */ /* 0x100fe200080108a1 */
[----:B------:R-:W-:Y:S01]  /*6c50*/  LOP3.LUT R9, R15, UR20, R34, 0x96, !PT ;  /* 0x000000140f097c12 */ /* 0x000fe2000f8e9622 */
[----:B------:R-:W-:Y:S01]  /*6c60*/  FFMA.FTZ R15, R6, UR32, -R161 ;  /* 0x00000020060f7c23 */ /* 0x000fe200080108a1 */
[----:B------:R-:W-:Y:S01]  /*6c70*/  PRMT R10, R10, 0x5410, R7 ;  /* 0x000054100a0a7816 */ /* 0x000fe20000000007 */
[----:B------:R-:W-:Y:S01]  /*6c80*/  FADD.FTZ R157, R3, -R4 ;  /* 0x80000004039d7221 */ /* 0x000fe20000010000 */
[----:B------:R-:W-:Y:S01]  /*6c90*/  MUFU.EX2 R153, R153 ;  /* 0x0000009900997308 */ /* 0x000fe20000000800 */
[----:B------:R-:W1:Y:S01]  /*6ca0*/  LDSM.16.MT88.4 R4, [R196+0xc000] ;  /* 0x00c00000c404783b */ /* 0x000e620000004200 */
[--C-:B------:R-:W-:Y:S01]  /*6cb0*/  SHF.R.U32.HI R13, RZ, 0x10, R14.reuse ;  /* 0x00000010ff0d7819 */ /* 0x100fe2000001160e */
[----:B------:R-:W-:Y:S01]  /*6cc0*/  FMUL.FTZ R157, R157, UR32 ;  /* 0x000000209d9d7c20 */ /* 0x000fe20008410000 */
[----:B------:R-:W-:Y:S01]  /*6cd0*/  SHF.R.U32.HI R12, RZ, 0x10, R9 ;  /* 0x00000010ff0c7819 */ /* 0x000fe20000011609 */
[----:B------:R-:W2:Y:S01]  /*6ce0*/  LDSM.16.MT88.4 R20, [R194+0xc000] ;  /* 0x00c00000c214783b */ /* 0x000ea20000004200 */
[C---:B------:R-:W-:Y:S01]  /*6cf0*/  LOP3.LUT R11, R9.reuse, 0xffff, RZ, 0xc0, !PT ;  /* 0x0000ffff090b7812 */ /* 0x040fe200078ec0ff */
[--C-:B------:R-:W-:Y:S01]  /*6d00*/  FFMA.FTZ R173, R24, UR32, -R161.reuse ;  /* 0x0000002018ad7c23 */ /* 0x100fe200080108a1 */
[----:B------:R-:W-:Y:S01]  /*6d10*/  MUFU.EX2 R152, R152 ;  /* 0x0000009800987308 */ /* 0x000fe20000000800 */
[----:B------:R-:W-:Y:S01]  /*6d20*/  LOP3.LUT R8, R9, 0xff, RZ, 0xc0, !PT ;  /* 0x000000ff09087812 */ /* 0x000fe200078ec0ff */
[--C-:B------:R-:W-:Y:S01]  /*6d30*/  FFMA.FTZ R172, R26, UR32, -R161.reuse ;  /* 0x000000201aac7c23 */ /* 0x100fe200080108a1 */
[----:B------:R-:W-:Y:S01]  /*6d40*/  SHF.R.U32.HI R14, RZ, 0x18, R14 ;  /* 0x00000018ff0e7819 */ /* 0x000fe2000001160e */
[--C-:B------:R-:W-:Y:S01]  /*6d50*/  FFMA.FTZ R171, R142, UR32, -R161.reuse ;  /* 0x000000208eab7c23 */ /* 0x100fe200080108a1 */
[----:B------:R-:W-:Y:S01]  /*6d60*/  LOP3.LUT R13, R13, 0xff, RZ, 0xc0, !PT ;  /* 0x000000ff0d0d7812 */ /* 0x000fe200078ec0ff */
[----:B------:R-:W-:Y:S01]  /*6d70*/  FFMA.FTZ R170, R140, UR32, -R161 ;  /* 0x000000208caa7c23 */ /* 0x000fe200080108a1 */
[----:B------:R-:W-:Y:S01]  /*6d80*/  SHF.R.U32.HI R9, RZ, 0x18, R9 ;  /* 0x00000018ff097819 */ /* 0x000fe20000011609 */
[----:B------:R-:W3:Y:S01]  /*6d90*/  MUFU.EX2 R151, R151 ;  /* 0x0000009700977308 */ /* 0x000ee20000000800 */
[----:B------:R-:W-:Y:S01]  /*6da0*/  LOP3.LUT R12, R12, 0xff, RZ, 0xc0, !PT ;  /* 0x000000ff0c0c7812 */ /* 0x000fe200078ec0ff */
[----:B------:R-:W-:Y:S01]  /*6db0*/  LDSM.16.MT88.4 R24, [R193+0xc800] ;  /* 0x00c80000c118783b */ /* 0x000fe20000004200 */
[----:B------:R-:W-:Y:S01]  /*6dc0*/  SHF.R.U32.HI R11, RZ, 0x8, R11 ;  /* 0x00000008ff0b7819 */ /* 0x000fe2000001160b */
[----:B------:R-:W-:Y:S01]  /*6dd0*/  FFMA.FTZ R212, R139, UR32, -R164 ;  /* 0x000000208bd47c23 */ /* 0x000fe200080108a4 */
[----:B------:R-:W-:Y:S01]  /*6de0*/  PRMT R14, R13, 0x5410, R14 ;  /* 0x000054100d0e7816 */ /* 0x000fe2000000000e */
[----:B------:R-:W-:Y:S01]  /*6df0*/  FFMA.FTZ R214, R136, UR32, -R161 ;  /* 0x0000002088d67c23 */ /* 0x000fe200080108a1 */
[----:B------:R-:W-:Y:S01]  /*6e00*/  PRMT R12, R12, 0x5410, R9 ;  /* 0x000054100c0c7816 */ /* 0x000fe20000000009 */
[----:B------:R-:W-:Y:S01]  /*6e10*/  MUFU.EX2 R150, R150 ;  /* 0x0000009600967308 */ /* 0x000fe20000000800 */
[----:B------:R-:W-:Y:S01]  /*6e20*/  PRMT R8, R8, 0x5410, R11 ;  /* 0x0000541008087816 */ /* 0x000fe2000000000b */
[----:B------:R-:W-:Y:S01]  /*6e30*/  LDSM.16.MT88.4 R28, [R194+0xc800] ;  /* 0x00c80000c21c783b */ /* 0x000fe20000004200 */
[--C-:B------:R-:W-:Y:S01]  /*6e40*/  HSET2.LE.AND R11, R14, R159.reuse, PT ;  /* 0x0000009f0e0b7233 */ /* 0x100fe20003803000 */
[--C-:B------:R-:W-:Y:S01]  /*6e50*/  FFMA.FTZ R176, R176, UR32, -R161.reuse ;  /* 0x00000020b0b07c23 */ /* 0x100fe200080108a1 */
[--C-:B------:R-:W-:Y:S01]  /*6e60*/  HSET2.LE.AND R9, R12, R159.reuse, PT ;  /* 0x0000009f0c097233 */ /* 0x100fe20003803000 */
[----:B------:R-:W-:Y:S01]  /*6e70*/  FFMA.FTZ R167, R167, UR32, -R164 ;  /* 0x00000020a7a77c23 */ /* 0x000fe200080108a4 */
[--C-:B------:R-:W-:Y:S01]  /*6e80*/  HSET2.LE.AND R10, R10, R159.reuse, PT ;  /* 0x0000009f0a0a7233 */ /* 0x100fe20003803000 */
[----:B------:R4:W5:Y:S01]  /*6e90*/  MUFU.EX2 R3, R15 ;  /* 0x0000000f00037308 */ /* 0x0009620000000800 */
[----:B------:R-:W-:Y:S01]  /*6ea0*/  HSET2.LE.AND R8, R8, R159, PT ;  /* 0x0000009f08087233 */ /* 0x000fe20003803000 */
[--C-:B------:R-:W-:Y:S01]  /*6eb0*/  FFMA.FTZ R216, R146, UR32, -R161.reuse ;  /* 0x0000002092d87c23 */ /* 0x100fe200080108a1 */
[----:B---3--:R-:W-:Y:S01]  /*6ec0*/  F2FP.BF16.F32.PACK_AB R14, R151, R152 ;  /* 0x00000098970e723e */ /* 0x008fe200000010ff */
[----:B------:R-:W-:Y:S01]  /*6ed0*/  FFMA.FTZ R162, R162, UR32, -R161 ;  /* 0x00000020a2a27c23 */ /* 0x000fe200080108a1 */
[----:B------:R-:W-:-:S02]  /*6ee0*/  F2FP.BF16.F32.PACK_AB R13, R153, R154 ;  /* 0x0000009a990d723e */ /* 0x000fc400000010ff */
[----:B------:R-:W-:Y:S01]  /*6ef0*/  LOP3.LUT R9, R9, R14, RZ, 0xc0, !PT ;  /* 0x0000000e09097212 */ /* 0x000fe200078ec0ff */
[----:B------:R-:W3:Y:S01]  /*6f00*/  MUFU.EX2 R158, R158 ;  /* 0x0000009e009e7308 */ /* 0x000ee20000000800 */
[----:B------:R-:W-:Y:S02]  /*6f10*/  LOP3.LUT R10, R10, R13, RZ, 0xc0, !PT ;  /* 0x0000000d0a0a7212 */ /* 0x000fe400078ec0ff */
[----:B------:R-:W-:Y:S02]  /*6f20*/  LOP3.LUT R218, R221, UR16, R218, 0x96, !PT ;  /* 0x00000010ddda7c12 */ /* 0x000fe4000f8e96da */
[----:B------:R-:W-:-:S03]  /*6f30*/  PLOP3.LUT P0, PT, PT, PT, UP0, 0x80, 0x0 ;  /* 0x000000000000781c */ /* 0x000fc60003f0f008 */
[----:B------:R-:W1:Y:S01]  /*6f40*/  MUFU.EX2 R157, R157 ;  /* 0x0000009d009d7308 */ /* 0x000e620000000800 */
[----:B----4-:R-:W-:Y:S01]  /*6f50*/  F2FP.BF16.F32.PACK_AB R15, R155, R156 ;  /* 0x0000009c9b0f723e */ /* 0x010fe200000010ff */
[----:B------:R-:W-:Y:S01]  /*6f60*/  IMAD.WIDE.U32 R218, R218, -0x326172a9, RZ ;  /* 0xcd9e8d57dada7825 */ /* 0x000fe200078e00ff */
[----:B-----5:R-:W-:Y:S02]  /*6f70*/  F2FP.BF16.F32.PACK_AB R12, R3, R150 ;  /* 0x00000096030c723e */ /* 0x020fe400000010ff */
[----:B------:R-:W-:Y:S02]  /*6f80*/  LOP3.LUT R8, R8, R15, RZ, 0xc0, !PT ;  /* 0x0000000f08087212 */ /* 0x000fe400078ec0ff */
[----:B------:R-:W-:Y:S01]  /*6f90*/  LOP3.LUT R11, R11, R12, RZ, 0xc0, !PT ;  /* 0x0000000c0b0b7212 */ /* 0x000fe200078ec0ff */
[----:B------:R-:W-:Y:S01]  /*6fa0*/  MUFU.EX2 R163, R163 ;  /* 0x000000a300a37308 */ /* 0x000fe20000000800 */
[----:B------:R-:W4:Y:S01]  /*6fb0*/  LDSM.16.MT88.4 R12, [R193+0xc000] ;  /* 0x00c00000c10c783b */ /* 0x000f220000004200 */
[-C--:B---3--:R-:W-:Y:S01]  /*6fc0*/  FMUL.FTZ R128, R128, R158.reuse ;  /* 0x0000009e80807220 */ /* 0x088fe20000410000 */
[-C--:B------:R-:W-:Y:S01]  /*6fd0*/  FMUL.FTZ R129, R129, R158.reuse ;  /* 0x0000009e81817220 */ /* 0x080fe20000410000 */
[-C--:B------:R-:W-:Y:S01]  /*6fe0*/  FMUL.FTZ R124, R124, R158.reuse ;  /* 0x0000009e7c7c7220 */ /* 0x080fe20000410000 */
[-C--:B------:R-:W-:Y:S01]  /*6ff0*/  FMUL.FTZ R125, R125, R158.reuse ;  /* 0x0000009e7d7d7220 */ /* 0x080fe20000410000 */
[-C--:B------:R-:W-:Y:S01]  /*7000*/  FMUL.FTZ R44, R44, R158.reuse ;  /* 0x0000009e2c2c7220 */ /* 0x080fe20000410000 */
[-C--:B------:R-:W-:Y:S01]  /*7010*/  FMUL.FTZ R45, R45, R158.reuse ;  /* 0x0000009e2d2d7220 */ /* 0x080fe20000410000 */
[-C--:B------:R-:W-:Y:S01]  /*7020*/  FMUL.FTZ R48, R48, R158.reuse ;  /* 0x0000009e30307220 */ /* 0x080fe20000410000 */
        /* <DEDUP_REMOVED lines=34> */
[C---:B----4-:R-:W-:Y:S01]  /*7250*/  HMMA.16816.F32.BF16 R44, R8.reuse, R12, R44 ;  /* 0x0000000c082c723c */ /* 0x050fe2000004182c */
        /* <DEDUP_REMOVED lines=76> */
[C---:B----4-:R-:W-:Y:S01]  /*7720*/  HMMA.16816.F32.BF16 R84, R8.reuse, R16, R84 ;  /* 0x000000100854723c */ /* 0x050fe20000041854 */
[----:B------:R-:W-:Y:S01]  /*7730*/  LOP3.LUT R4, R35, UR25, R134, 0x96, !PT ;  /* 0x0000001923047c12 */ /* 0x000fe2000f8e9686 */
[----:B------:R-:W-:Y:S01]  /*7740*/  MUFU.EX2 R166, R166 ;  /* 0x000000a600a67308 */ /* 0x000fe20000000800 */
[----:B------:R-:W1:Y:S01]  /*7750*/  LDSM.16.MT88.4 R132, [R192+0x10000] ;  /* 0x01000000c084783b */ /* 0x000e620000004200 */
[----:B------:R-:W-:Y:S01]  /*7760*/  FFMA.FTZ R156, R217, R158, R156 ;  /* 0x0000009ed99c7223 */ /* 0x000fe2000001009c */
[----:B------:R-:W-:Y:S01]  /*7770*/  FFMA.FTZ R152, R215, R157, R152 ;  /* 0x0000009dd7987223 */ /* 0x000fe20000010098 */
[----:B------:R-:W-:Y:S01]  /*7780*/  IMAD.WIDE.U32 R4, R4, -0x2daee0ad, RZ ;  /* 0xd2511f5304047825 */ /* 0x000fe200078e00ff */
[C---:B------:R-:W-:Y:S03]  /*7790*/  HMMA.16816.F32.BF16 R88, R8.reuse, R18, R88 ;  /* 0x000000120858723c */ /* 0x040fe60000041858 */
[----:B------:R-:W-:Y:S01]  /*77a0*/  FADD.FTZ R155, R155, R156 ;  /* 0x0000009c9b9b7221 */ /* 0x000fe20000010000 */
[----:B------:R-:W-:Y:S01]  /*77b0*/  FADD.FTZ R151, R151, R152 ;  /* 0x0000009897977221 */ /* 0x000fe20000010000 */
[----:B------:R-:W-:Y:S01]  /*77c0*/  MUFU.EX2 R168, R168 ;  /* 0x000000a800a87308 */ /* 0x000fe20000000800 */
[----:B------:R-:W-:Y:S01]  /*77d0*/  LOP3.LUT R16, R4, 0xffff, RZ, 0xc0, !PT ;  /* 0x0000ffff04107812 */ /* 0x000fe200078ec0ff */
[----:B------:R-:W-:Y:S01]  /*77e0*/  FADD.FTZ R154, R154, R155 ;  /* 0x0000009b9a9a7221 */ /* 0x000fe20000010000 */
[----:B------:R-:W-:Y:S01]  /*77f0*/  LOP3.LUT R32, R5, UR26, R32, 0x96, !PT ;  /* 0x0000001a05207c12 */ /* 0x000fe2000f8e9620 */
[----:B------:R-:W-:Y:S01]  /*7800*/  HMMA.16816.F32.BF16 R96, R8, R6, R96 ;  /* 0x000000060860723c */ /* 0x000fe20000041860 */
[----:B------:R-:W-:Y:S01]  /*7810*/  LOP3.LUT R5, R4, 0xff, RZ, 0xc0, !PT ;  /* 0x000000ff04057812 */ /* 0x000fe200078ec0ff */
[----:B------:R-:W-:-:S02]  /*7820*/  FADD.FTZ R154, R153, R154 ;  /* 0x0000009a999a7221 */ /* 0x000fc40000010000 */
[----:B------:R-:W4:Y:S02]  /*7830*/  MUFU.EX2 R169, R169 ;  /* 0x000000a900a97308 */ /* 0x000f240000000800 */
[C---:B--2---:R-:W-:Y:S01]  /*7840*/  HMMA.16816.F32.BF16 R116, R8.reuse, R14, R116 ;  /* 0x0000000e0874723c */ /* 0x044fe20000041874 */
[C---:B------:R-:W-:Y:S02]  /*7850*/  LOP3.LUT R6, R32.reuse, 0xff, RZ, 0xc0, !PT ;  /* 0x000000ff20067812 */ /* 0x040fe400078ec0ff */
[--C-:B------:R-:W-:Y:S02]  /*7860*/  SHF.R.U32.HI R7, RZ, 0x10, R4.reuse ;  /* 0x00000010ff077819 */ /* 0x100fe40000011604 */
[----:B------:R-:W-:Y:S01]  /*7870*/  SHF.R.U32.HI R4, RZ, 0x18, R4 ;  /* 0x00000018ff047819 */ /* 0x000fe20000011604 */
[----:B------:R-:W-:Y:S01]  /*7880*/  HMMA.16816.F32.BF16 R104, R8, R12, R104 ;  /* 0x0000000c0868723c */ /* 0x000fe20000041868 */
[----:B------:R-:W-:Y:S01]  /*7890*/  SHF.R.U32.HI R14, RZ, 0x8, R16 ;  /* 0x00000008ff0e7819 */ /* 0x000fe20000011610 */
[----:B------:R-:W-:Y:S01]  /*78a0*/  MUFU.EX2 R173, R173 ;  /* 0x000000ad00ad7308 */ /* 0x000fe20000000800 */
[----:B------:R-:W2:Y:S01]  /*78b0*/  LDSM.16.MT88.4 R16, [R196+0xe800] ;  /* 0x00e80000c410783b */ /* 0x000ea20000004200 */
[----:B------:R-:W-:-:S02]  /*78c0*/  LOP3.LUT R15, R32, 0xffff, RZ, 0xc0, !PT ;  /* 0x0000ffff200f7812 */ /* 0x000fc400078ec0ff */
[----:B------:R-:W-:Y:S01]  /*78d0*/  PRMT R14, R5, 0x5410, R14 ;  /* 0x00005410050e7816 */ /* 0x000fe2000000000e */
[C---:B---3--:R-:W-:Y:S01]  /*78e0*/  HMMA.16816.F32.BF16 R120, R8.reuse, R20, R120 ;  /* 0x000000140878723c */ /* 0x048fe20000041878 */
[--C-:B------:R-:W-:Y:S02]  /*78f0*/  SHF.R.U32.HI R13, RZ, 0x10, R32.reuse ;  /* 0x00000010ff0d7819 */ /* 0x100fe40000011620 */
[----:B------:R-:W-:Y:S01]  /*7900*/  SHF.R.U32.HI R12, RZ, 0x18, R32 ;  /* 0x00000018ff0c7819 */ /* 0x000fe20000011620 */
[----:B------:R-:W3:Y:S01]  /*7910*/  MUFU.EX2 R172, R172 ;  /* 0x000000ac00ac7308 */ /* 0x000ee20000000800 */
[----:B------:R-:W-:Y:S01]  /*7920*/  LOP3.LUT R13, R13, 0xff, RZ, 0xc0, !PT ;  /* 0x000000ff0d0d7812 */ /* 0x000fe200078ec0ff */
[----:B------:R-:W-:Y:S01]  /*7930*/  HMMA.16816.F32.BF16 R100, R8, R22, R100 ;  /* 0x000000160864723c */ /* 0x000fe20000041864 */
[----:B------:R-:W-:Y:S01]  /*7940*/  SHF.R.U32.HI R15, RZ, 0x8, R15 ;  /* 0x00000008ff0f7819 */ /* 0x000fe2000001160f */
[----:B------:R-:W5:Y:S01]  /*7950*/  LDSM.16.MT88.4 R20, [R192+0xc800] ;  /* 0x00c80000c014783b */ /* 0x000f620000004200 */
[----:B------:R-:W-:-:S02]  /*7960*/  PRMT R12, R13, 0x5410, R12 ;  /* 0x000054100d0c7816 */ /* 0x000fc4000000000c */
[----:B------:R-:W-:Y:S01]  /*7970*/  PRMT R140, R6, 0x5410, R15 ;  /* 0x00005410068c7816 */ /* 0x000fe2000000000f */
[----:B------:R-:W-:Y:S01]  /*7980*/  MUFU.EX2 R171, R171 ;  /* 0x000000ab00ab7308 */ /* 0x000fe20000000800 */
[--C-:B------:R-:W-:Y:S01]  /*7990*/  HSET2.LE.AND R6, R14, R159.reuse, PT ;  /* 0x0000009f0e067233 */ /* 0x100fe20003803000 */
[C---:B-1----:R-:W-:Y:S01]  /*79a0*/  HMMA.16816.F32.BF16 R108, R8.reuse, R132, R108 ;  /* 0x00000084086c723c */ /* 0x042fe2000004186c */
[----:B------:R-:W-:Y:S01]  /*79b0*/  HSET2.LE.AND R5, R12, R159, PT ;  /* 0x0000009f0c057233 */ /* 0x000fe20003803000 */
[----:B------:R-:W-:Y:S01]  /*79c0*/  LDSM.16.MT88.4 R32, [R196+0xc800] ;  /* 0x00c80000c420783b */ /* 0x000fe20000004200 */
[----:B------:R-:W-:Y:S02]  /*79d0*/  LOP3.LUT R7, R7, 0xff, RZ, 0xc0, !PT ;  /* 0x000000ff07077812 */ /* 0x000fe400078ec0ff */
[----:B----4-:R-:W-:Y:S01]  /*79e0*/  F2FP.BF16.F32.PACK_AB R175, R169, R168 ;  /* 0x000000a8a9af723e */ /* 0x010fe200000010ff */
[----:B------:R-:W1:Y:S01]  /*79f0*/  MUFU.EX2 R170, R170 ;  /* 0x000000aa00aa7308 */ /* 0x000e620000000800 */
[----:B------:R-:W4:Y:S01]  /*7a00*/  LDSM.16.MT88.4 R12, [R194+0xe800] ;  /* 0x00e80000c20c783b */ /* 0x000f220000004200 */
[----:B------:R-:W-:Y:S01]  /*7a10*/  HMMA.16816.F32.BF16 R112, R8, R134, R112 ;  /* 0x000000860870723c */ /* 0x000fe20000041870 */
[----:B------:R-:W-:-:S02]  /*7a20*/  PRMT R4, R7, 0x5410, R4 ;  /* 0x0000541007047816 */ /* 0x000fc40000000004 */
[----:B------:R-:W4:Y:S01]  /*7a30*/  LDSM.16.MT88.4 R8, [R193+0xe800] ;  /* 0x00e80000c108783b */ /* 0x000f220000004200 */
[----:B------:R-:W-:Y:S02]  /*7a40*/  F2FP.BF16.F32.PACK_AB R133, R166, R163 ;  /* 0x000000a3a685723e */ /* 0x000fe400000010ff */
[--C-:B------:R-:W-:Y:S01]  /*7a50*/  HSET2.LE.AND R7, R4, R159.reuse, PT ;  /* 0x0000009f04077233 */ /* 0x100fe20003803000 */
[----:B------:R-:W-:Y:S01]  /*7a60*/  MUFU.EX2 R177, R177 ;  /* 0x000000b100b17308 */ /* 0x000fe20000000800 */
[----:B------:R-:W-:Y:S02]  /*7a70*/  HSET2.LE.AND R4, R140, R159, PT ;  /* 0x0000009f8c047233 */ /* 0x000fe40003803000 */
[----:B---3--:R-:W-:Y:S02]  /*7a80*/  F2FP.BF16.F32.PACK_AB R132, R172, R173 ;  /* 0x000000adac84723e */ /* 0x008fe400000010ff */
[----:B------:R-:W-:Y:S01]  /*7a90*/  LOP3.LUT R6, R6, R175, RZ, 0xc0, !PT ;  /* 0x000000af06067212 */ /* 0x000fe200078ec0ff */
[----:B------:R-:W-:Y:S01]  /*7aa0*/  FFMA.FTZ R175, R137, UR32, -R164 ;  /* 0x0000002089af7c23 */ /* 0x000fe200080108a4 */
[----:B------:R-:W-:Y:S01]  /*7ab0*/  LOP3.LUT R4, R4, R133, RZ, 0xc0, !PT ;  /* 0x0000008504047212 */ /* 0x000fe200078ec0ff */
[----:B------:R-:W3:Y:S01]  /*7ac0*/  MUFU.EX2 R212, R212 ;  /* 0x000000d400d47308 */ /* 0x000ee20000000800 */
[----:B-1----:R-:W-:-:S02]  /*7ad0*/  F2FP.BF16.F32.PACK_AB R140, R170, R171 ;  /* 0x000000abaa8c723e */ /* 0x002fc400000010ff */
[----:B------:R-:W-:Y:S02]  /*7ae0*/  LOP3.LUT R5, R5, R132, RZ, 0xc0, !PT ;  /* 0x0000008405057212 */ /* 0x000fe400078ec0ff */
[----:B------:R-:W-:Y:S01]  /*7af0*/  LOP3.LUT R7, R7, R140, RZ, 0xc0, !PT ;  /* 0x0000008c07077212 */ /* 0x000fe200078ec0ff */
[----:B------:R-:W-:Y:S02]  /*7b00*/  LDSM.16.MT88.4 R132, [R196+0xd000] ;  /* 0x00d00000c484783b */ /* 0x000fe40000004200 */
[----:B------:R-:W-:Y:S04]  /*7b10*/  MUFU.EX2 R176, R176 ;  /* 0x000000b000b07308 */ /* 0x000fe80000000800 */
[C---:B--2---:R-:W-:Y:S04]  /*7b20*/  HMMA.16816.F32.BF16 R60, R4.reuse, R16, R60 ;  /* 0x00000010043c723c */ /* 0x044fe8000004183c */
[----:B------:R-:W-:Y:S02]  /*7b30*/  MUFU.EX2 R175, R175 ;  /* 0x000000af00af7308 */ /* 0x000fe40000000800 */
[C---:B------:R-:W-:Y:S01]  /*7b40*/  HMMA.16816.F32.BF16 R64, R4.reuse, R18, R64 ;  /* 0x000000120440723c */ /* 0x040fe20000041840 */
[----:B------:R-:W1:Y:S05]  /*7b50*/  LDSM.16.MT88.4 R16, [R196+0x10800] ;  /* 0x01080000c410783b */ /* 0x000e6a0000004200 */
[C---:B------:R-:W-:Y:S01]  /*7b60*/  HMMA.16816.F32.BF16 R44, R4.reuse, R24, R44 ;  /* 0x00000018042c723c */ /* 0x040fe2000004182c */
[----:B------:R-:W-:Y:S05]  /*7b70*/  MUFU.EX2 R214, R214 ;  /* 0x000000d600d67308 */ /* 0x000fea0000000800 */
[----:B-----5:R-:W-:Y:S01]  /*7b80*/  HMMA.16816.F32.BF16 R52, R4, R20, R52 ;  /* 0x000000140434723c */ /* 0x020fe20000041834 */
[----:B------:R-:W-:-:S02]  /*7b90*/  LOP3.LUT R24, R179, UR17, R224, 0x96, !PT ;  /* 0x00000011b3187c12 */ /* 0x000fc4000f8e96e0 */
[----:B------:R-:W-:Y:S01]  /*7ba0*/  LOP3.LUT R179, R219, UR15, R178, 0x96, !PT ;  /* 0x0000000fdbb37c12 */ /* 0x000fe2000f8e96b2 */
[----:B------:R-:W-:Y:S02]  /*7bb0*/  MUFU.EX2 R216, R216 ;  /* 0x000000d800d87308 */ /* 0x000fe40000000800 */
[----:B------:R-:W-:Y:S01]  /*7bc0*/  HMMA.16816.F32.BF16 R56, R4, R22, R56 ;  /* 0x000000160438723c */ /* 0x000fe20000041838 */
[----:B------:R-:W2:Y:S01]  /*7bd0*/  LDSM.16.MT88.4 R20, [R192+0xe800] ;  /* 0x00e80000c014783b */ /* 0x000ea20000004200 */
[----:B------:R-:W-:-:S04]  /*7be0*/  IMAD.WIDE.U32 R224, R179, -0x2daee0ad, RZ ;  /* 0xd2511f53b3e07825 */ /* 0x000fc800078e00ff */
[----:B------:R-:W-:Y:S02]  /*7bf0*/  FFMA.FTZ R179, R138, UR32, -R161 ;  /* 0x000000208ab37c23 */ /* 0x000fe400080108a1 */
[----:B------:R-:W-:Y:S01]  /*7c00*/  LDSM.16.MT88.4 R136, [R192+0x10800] ;  /* 0x01080000c088783b */ /* 0x000fe20000004200 */
[C---:B----4-:R-:W-:Y:S01]  /*7c10*/  HMMA.16816.F32.BF16 R68, R4.reuse, R12, R68 ;  /* 0x0000000c0444723c */ /* 0x050fe20000041844 */
[----:B------:R4:W5:Y:S05]  /*7c20*/  MUFU.EX2 R178, R143 ;  /* 0x0000008f00b27308 */ /* 0x00096a0000000800 */
[C---:B------:R-:W-:Y:S01]  /*7c30*/  HMMA.16816.F32.BF16 R72, R4.reuse, R14, R72 ;  /* 0x0000000e0448723c */ /* 0x040fe20000041848 */
[----:B------:R-:W5:Y:S02]  /*7c40*/  LDSM.16.MT88.4 R12, [R194+0x10800] ;  /* 0x01080000c20c783b */ /* 0x000f640000004200 */
[----:B------:R-:W5:Y:S03]  /*7c50*/  MUFU.EX2 R179, R179 ;  /* 0x000000b300b37308 */ /* 0x000f660000000800 */
[C---:B------:R-:W-:Y:S05]  /*7c60*/  HMMA.16816.F32.BF16 R76, R4.reuse, R8, R76 ;  /* 0x00000008044c723c */ /* 0x040fea000004184c */
[----:B------:R-:W-:Y:S01]  /*7c70*/  MUFU.EX2 R167, R167 ;  /* 0x000000a700a77308 */ /* 0x000fe20000000800 */
[----:B----4-:R-:W4:Y:S01]  /*7c80*/  LDSM.16.MT88.4 R140, [R193+0x10800] ;  /* 0x01080000c18c783b */ /* 0x010f220000004200 */
[----:B------:R-:W-:Y:S01]  /*7c90*/  IMAD.WIDE.U32 R8, R24, -0x2daee0ad, RZ ;  /* 0xd2511f5318087825 */ /* 0x000fe200078e00ff */
[C---:B-1----:R-:W-:Y:S04]  /*7ca0*/  HMMA.16816.F32.BF16 R92, R4.reuse, R16, R92 ;  /* 0x00000010045c723c */ /* 0x042fe8000004185c */
[----:B------:R-:W-:Y:S01]  /*7cb0*/  LOP3.LUT R220, R9, UR14, R220, 0x96, !PT ;  /* 0x0000000e09dc7c12 */ /* 0x000fe2000f8e96dc */
[----:B------:R-:W-:Y:S01]  /*7cc0*/  MUFU.EX2 R162, R162 ;  /* 0x000000a200a27308 */ /* 0x000fe20000000800 */
[----:B------:R-:W-:Y:S03]  /*7cd0*/  HMMA.16816.F32.BF16 R80, R4, R10, R80 ;  /* 0x0000000a0450723c */ /* 0x000fe60000041850 */
[----:B------:R-:W-:-:S03]  /*7ce0*/  IMAD.WIDE.U32 R220, R220, -0x326172a9, RZ ;  /* 0xcd9e8d57dcdc7825 */ /* 0x000fc600078e00ff */
[C---:B------:R-:W-:Y:S01]  /*7cf0*/  HMMA.16816.F32.BF16 R48, R4.reuse, R26, R48 ;  /* 0x0000001a0430723c */ /* 0x040fe20000041830 */
[----:B------:R-:W-:Y:S01]  /*7d00*/  LDSM.16.MT88.4 R24, [R192+0xd000] ;  /* 0x00d00000c018783b */ /* 0x000fe20000004200 */
[----:B------:R-:W-:Y:S01]  /*7d10*/  LOP3.LUT R218, R221, UR13, R218, 0x96, !PT ;  /* 0x0000000dddda7c12 */ /* 0x000fe2000f8e96da */
[--C-:B------:R-:W-:Y:S01]  /*7d20*/  FFMA.FTZ R221, R144, UR32, -R161.reuse ;  /* 0x0000002090dd7c23 */ /* 0x100fe200080108a1 */
[----:B---3--:R-:W-:Y:S02]  /*7d30*/  F2FP.BF16.F32.PACK_AB R11, R212, R177 ;  /* 0x000000b1d40b723e */ /* 0x008fe400000010ff */
[C---:B--2---:R-:W-:Y:S01]  /*7d40*/  HMMA.16816.F32.BF16 R84, R4.reuse, R20, R84 ;  /* 0x000000140454723c */ /* 0x044fe20000041854 */
[----:B------:R-:W-:Y:S02]  /*7d50*/  IMAD.WIDE.U32 R218, R218, -0x2daee0ad, RZ ;  /* 0xd2511f53dada7825 */ /* 0x000fe400078e00ff */
[----:B------:R-:W-:Y:S03]  /*7d60*/  MUFU.EX2 R221, R221 ;  /* 0x000000dd00dd7308 */ /* 0x000fe60000000800 */
[----:B------:R-:W-:Y:S01]  /*7d70*/  LOP3.LUT R16, R219, UR5, R224, 0x96, !PT ;  /* 0x00000005db107c12 */ /* 0x000fe2000f8e96e0 */
[C---:B------:R-:W-:Y:S01]  /*7d80*/  HMMA.16816.F32.BF16 R88, R4.reuse, R22, R88 ;  /* 0x000000160458723c */ /* 0x040fe20000041858 */
[----:B------:R-:W-:Y:S01]  /*7d90*/  LOP3.LUT R224, R225, UR12, R8, 0x96, !PT ;  /* 0x0000000ce1e07c12 */ /* 0x000fe2000f8e9608 */
[----:B------:R-:W1:Y:S01]  /*7da0*/  LDSM.16.MT88.4 R20, [R196+0xf000] ;  /* 0x00f00000c414783b */ /* 0x000e620000004200 */
[--C-:B------:R-:W-:Y:S01]  /*7db0*/  FFMA.FTZ R219, R174, UR32, -R161.reuse ;  /* 0x00000020aedb7c23 */ /* 0x100fe200080108a1 */
[----:B------:R-:W-:Y:S01]  /*7dc0*/  IMAD.WIDE.U32 R16, R16, -0x326172a9, RZ ;  /* 0xcd9e8d5710107825 */ /* 0x000fe200078e00ff */
[----:B-----5:R-:W-:Y:S01]  /*7dd0*/  F2FP.BF16.F32.PACK_AB R174, R178, R175 ;  /* 0x000000afb2ae723e */ /* 0x020fe200000010ff */
[C---:B------:R-:W-:Y:S02]  /*7de0*/  HMMA.16816.F32.BF16 R120, R4.reuse, R12, R120 ;  /* 0x0000000c0478723c */ /* 0x040fe40000041878 */
[----:B------:R-:W-:Y:S01]  /*7df0*/  FFMA.FTZ R161, R160, UR32, -R161 ;  /* 0x00000020a0a17c23 */ /* 0x000fe200080108a1 */
[----:B------:R-:W-:Y:S01]  /*7e00*/  IMAD.WIDE.U32 R224, R224, -0x326172a9, RZ ;  /* 0xcd9e8d57e0e07825 */ /* 0x000fe200078e00ff */
[C---:B------:R-:W-:Y:S01]  /*7e10*/  LOP3.LUT R8, R16.reuse, 0xffff, RZ, 0xc0, !PT ;  /* 0x0000ffff10087812 */ /* 0x040fe200078ec0ff */
[----:B------:R-:W2:Y:S01]  /*7e20*/  MUFU.EX2 R219, R219 ;  /* 0x000000db00db7308 */ /* 0x000ea20000000800 */
[----:B------:R-:W-:Y:S01]  /*7e30*/  LOP3.LUT R10, R16, 0xff, RZ, 0xc0, !PT ;  /* 0x000000ff100a7812 */ /* 0x000fe200078ec0ff */
[----:B------:R-:W-:Y:S01]  /*7e40*/  HMMA.16816.F32.BF16 R100, R4, R14, R100 ;  /* 0x0000000e0464723c */ /* 0x000fe20000041864 */
[----:B------:R-:W-:-:S02]  /*7e50*/  SHF.R.U32.HI R9, RZ, 0x8, R8 ;  /* 0x00000008ff097819 */ /* 0x000fc40000011608 */
[----:B------:R-:W-:Y:S02]  /*7e60*/  LOP3.LUT R12, R17, UR20, R224, 0x96, !PT ;  /* 0x00000014110c7c12 */ /* 0x000fe4000f8e96e0 */
[----:B------:R-:W-:Y:S01]  /*7e70*/  PRMT R10, R10, 0x5410, R9 ;  /* 0x000054100a0a7816 */ /* 0x000fe20000000009 */
[C---:B----4-:R-:W-:Y:S01]  /*7e80*/  HMMA.16816.F32.BF16 R104, R4.reuse, R140, R104 ;  /* 0x0000008c0468723c */ /* 0x050fe20000041868 */
[C---:B------:R-:W-:Y:S01]  /*7e90*/  LOP3.LUT R15, R12.reuse, 0xffff, RZ, 0xc0, !PT ;  /* 0x0000ffff0c0f7812 */ /* 0x040fe200078ec0ff */
[----:B------:R-:W3:Y:S01]  /*7ea0*/  MUFU.EX2 R161, R161 ;  /* 0x000000a100a17308 */ /* 0x000ee20000000800 */
[----:B------:R-:W-:Y:S02]  /*7eb0*/  SHF.R.U32.HI R9, RZ, 0x10, R12 ;  /* 0x00000010ff097819 */ /* 0x000fe4000001160c */
[----:B------:R-:W-:Y:S01]  /*7ec0*/  LOP3.LUT R14, R12, 0xff, RZ, 0xc0, !PT ;  /* 0x000000ff0c0e7812 */ /* 0x000fe200078ec0ff */
[----:B------:R-:W-:Y:S01]  /*7ed0*/  HMMA.16816.F32.BF16 R128, R4, R32, R128 ;  /* 0x000000200480723c */ /* 0x000fe20000041880 */
[----:B------:R-:W-:-:S02]  /*7ee0*/  SHF.R.U32.HI R13, RZ, 0x10, R16 ;  /* 0x00000010ff0d7819 */ /* 0x000fc40000011610 */
[----:B------:R-:W-:Y:S02]  /*7ef0*/  SHF.R.U32.HI R12, RZ, 0x18, R12 ;  /* 0x00000018ff0c7819 */ /* 0x000fe4000001160c */
[----:B------:R-:W-:Y:S01]  /*7f00*/  SHF.R.U32.HI R15, RZ, 0x8, R15 ;  /* 0x00000008ff0f7819 */ /* 0x000fe2000001160f */
[C---:B------:R-:W-:Y:S01]  /*7f10*/  HMMA.16816.F32.BF16 R124, R4.reuse, R34, R124 ;  /* 0x00000022047c723c */ /* 0x040fe2000004187c */
[----:B------:R-:W-:Y:S01]  /*7f20*/  LOP3.LUT R9, R9, 0xff, RZ, 0xc0, !PT ;  /* 0x000000ff09097812 */ /* 0x000fe200078ec0ff */
[----:B------:R-:W-:Y:S01]  /*7f30*/  LDSM.16.MT88.4 R32, [R194+0xd000] ;  /* 0x00d00000c220783b */ /* 0x000fe20000004200 */
[----:B------:R-:W-:Y:S02]  /*7f40*/  LOP3.LUT R13, R13, 0xff, RZ, 0xc0, !PT ;  /* 0x000000ff0d0d7812 */ /* 0x000fe400078ec0ff */
[----:B------:R-:W-:Y:S01]  /*7f50*/  PRMT R14, R14, 0x5410, R15 ;  /* 0x000054100e0e7816 */ /* 0x000fe2000000000f */
[----:B------:R-:W-:Y:S01]  /*7f60*/  HMMA.16816.F32.BF16 R36, R4, R28, R36 ;  /* 0x0000001c0424723c */ /* 0x000fe20000041824 */
[----:B------:R-:W-:-:S02]  /*7f70*/  PRMT R12, R9, 0x5410, R12 ;  /* 0x00005410090c7816 */ /* 0x000fc4000000000c */
[----:B------:R-:W-:Y:S02]  /*7f80*/  SHF.R.U32.HI R8, RZ, 0x18, R16 ;  /* 0x00000018ff087819 */ /* 0x000fe40000011610 */
[--C-:B------:R-:W-:Y:S01]  /*7f90*/  HSET2.LE.AND R141, R14, R159.reuse, PT ;  /* 0x0000009f0e8d7233 */ /* 0x100fe20003803000 */
[C---:B------:R-:W-:Y:S01]  /*7fa0*/  HMMA.16816.F32.BF16 R40, R4.reuse, R30, R40 ;  /* 0x0000001e0428723c */ /* 0x040fe20000041828 */
[----:B------:R-:W-:Y:S01]  /*7fb0*/  PRMT R8, R13, 0x5410, R8 ;  /* 0x000054100d087816 */ /* 0x000fe20000000008 */
[----:B------:R-:W-:Y:S01]  /*7fc0*/  LDSM.16.MT88.4 R28, [R193+0xd000] ;  /* 0x00d00000c11c783b */ /* 0x000fe20000004200 */
[--C-:B------:R-:W-:Y:S02]  /*7fd0*/  HSET2.LE.AND R9, R12, R159.reuse, PT ;  /* 0x0000009f0c097233 */ /* 0x100fe40003803000 */
[--C-:B------:R-:W-:Y:S01]  /*7fe0*/  HSET2.LE.AND R10, R10, R159.reuse, PT ;  /* 0x0000009f0a0a7233 */ /* 0x100fe20003803000 */
[----:B------:R-:W4:Y:S01]  /*7ff0*/  LDSM.16.MT88.4 R12, [R193+0xf000] ;  /* 0x00f00000c10c783b */ /* 0x000f220000004200 */
[----:B------:R-:W-:Y:S01]  /*8000*/  HMMA.16816.F32.BF16 R96, R4, R18, R96 ;  /* 0x000000120460723c */ /* 0x000fe20000041860 */
[----:B------:R-:W-:-:S02]  /*8010*/  HSET2.LE.AND R8, R8, R159, PT ;  /* 0x0000009f08087233 */ /* 0x000fc40003803000 */
[----:B------:R-:W-:Y:S01]  /*8020*/  LOP3.LUT R10, R10, R11, RZ, 0xc0, !PT ;  /* 0x0000000b0a0a7212 */ /* 0x000fe200078ec0ff */
[----:B------:R-:W5:Y:S01]  /*8030*/  LDSM.16.MT88.4 R16, [R194+0xf000] ;  /* 0x00f00000c210783b */ /* 0x000f620000004200 */
[----:B------:R-:W-:Y:S01]  /*8040*/  F2FP.BF16.F32.PACK_AB R11, R176, R179 ;  /* 0x000000b3b00b723e */ /* 0x000fe200000010ff */
[C---:B------:R-:W-:Y:S01]  /*8050*/  HMMA.16816.F32.BF16 R116, R4.reuse, R142, R116 ;  /* 0x0000008e0474723c */ /* 0x040fe20000041874 */
[----:B--2---:R-:W-:Y:S02]  /*8060*/  F2FP.BF16.F32.PACK_AB R140, R219, R214 ;  /* 0x000000d6db8c723e */ /* 0x004fe400000010ff */
[----:B------:R-:W-:Y:S02]  /*8070*/  LOP3.LUT R11, R8, R11, RZ, 0xc0, !PT ;  /* 0x0000000b080b7212 */ /* 0x000fe400078ec0ff */
[----:B------:R-:W-:Y:S01]  /*8080*/  LOP3.LUT R8, R141, R174, RZ, 0xc0, !PT ;  /* 0x000000ae8d087212 */ /* 0x000fe200078ec0ff */
[C---:B------:R-:W-:Y:S01]  /*8090*/  HMMA.16816.F32.BF16 R108, R4.reuse, R136, R108 ;  /* 0x00000088046c723c */ /* 0x040fe2000004186c */
[----:B------:R-:W-:Y:S01]  /*80a0*/  LOP3.LUT R9, R9, R140, RZ, 0xc0, !PT ;  /* 0x0000008c09097212 */ /* 0x000fe200078ec0ff */
[--C-:B------:R-:W-:Y:S01]  /*80b0*/  FFMA.FTZ R174, R165, UR32, -R164.reuse ;  /* 0x00000020a5ae7c23 */ /* 0x100fe200080108a4 */
[--C-:B------:R-:W-:Y:S01]  /*80c0*/  FFMA.FTZ R165, R147, UR32, -R164.reuse ;  /* 0x0000002093a57c23 */ /* 0x100fe200080108a4 */
[----:B------:R-:W-:Y:S01]  /*80d0*/  FFMA.FTZ R164, R145, UR32, -R164 ;  /* 0x0000002091a47c23 */ /* 0x000fe200080108a4 */
[----:B---3--:R-:W-:Y:S01]  /*80e0*/  F2FP.BF16.F32.PACK_AB R160, R161, R162 ;  /* 0x000000a2a1a0723e */ /* 0x008fe200000010ff */
[----:B------:R-:W-:Y:S01]  /*80f0*/  HMMA.16816.F32.BF16 R112, R4, R138, R112 ;  /* 0x0000008a0470723c */ /* 0x000fe20000041870 */
[----:B------:R-:W2:Y:S01]  /*8100*/  LDSM.16.MT88.4 R4, [R192+0xf000] ;  /* 0x00f00000c004783b */ /* 0x000ea20000004200 */
[----:B------:R-:W-:Y:S03]  /*8110*/  MUFU.EX2 R174, R174 ;  /* 0x000000ae00ae7308 */ /* 0x000fe60000000800 */
[----:B------:R-:W-:Y:S01]  /*8120*/  LDSM.16.MT88.4 R144, [R192+0x11000] ;  /* 0x01100000c090783b */ /* 0x000fe20000004200 */
[C---:B-1----:R-:W-:Y:S03]  /*8130*/  HMMA.16816.F32.BF16 R60, R8.reuse, R20, R60 ;  /* 0x00000014083c723c */ /* 0x042fe6000004183c */
[----:B------:R-:W-:Y:S01]  /*8140*/  LDSM.16.MT88.4 R140, [R196+0xd800] ;  /* 0x00d80000c48c783b */ /* 0x000fe20000004200 */
[----:B------:R-:W-:Y:S02]  /*8150*/  MUFU.EX2 R165, R165 ;  /* 0x000000a500a57308 */ /* 0x000fe40000000800 */
[C---:B------:R-:W-:Y:S01]  /*8160*/  HMMA.16816.F32.BF16 R64, R8.reuse, R22, R64 ;  /* 0x000000160840723c */ /* 0x040fe20000041840 */
[----:B------:R-:W1:Y:S04]  /*8170*/  LDSM.16.MT88.4 R20, [R196+0x11000] ;  /* 0x01100000c414783b */ /* 0x000e680000004200 */
[----:B------:R-:W-:Y:S01]  /*8180*/  LDSM.16.MT88.4 R136, [R194+0xd800] ;  /* 0x00d80000c288783b */ /* 0x000fe20000004200 */
[C---:B------:R-:W-:Y:S01]  /*8190*/  HMMA.16816.F32.BF16 R52, R8.reuse, R24, R52 ;  /* 0x000000180834723c */ /* 0x040fe20000041834 */
[----:B------:R-:W3:Y:S05]  /*81a0*/  MUFU.EX2 R164, R164 ;  /* 0x000000a400a47308 */ /* 0x000eea0000000800 */
[----:B----4-:R-:W-:Y:S01]  /*81b0*/  HMMA.16816.F32.BF16 R76, R8, R12, R76 ;  /* 0x0000000c084c723c */ /* 0x010fe2000004184c */
[----:B------:R-:W-:-:S05]  /*81c0*/  LOP3.LUT R24, R225, UR25, R220, 0x96, !PT ;  /* 0x00000019e1187c12 */ /* 0x000fca000f8e96dc */
[----:B------:R-:W-:Y:S01]  /*81d0*/  HMMA.16816.F32.BF16 R80, R8, R14, R80 ;  /* 0x0000000e0850723c */ /* 0x000fe20000041850 */
[----:B------:R-:W4:Y:S01]  /*81e0*/  LDSM.16.MT88.4 R12, [R193+0x11000] ;  /* 0x01100000c10c783b */ /* 0x000f220000004200 */
[----:B------:R-:W-:-:S04]  /*81f0*/  IMAD.WIDE.U32 R24, R24, -0x2daee0ad, RZ ;  /* 0xd2511f5318187825 */ /* 0x000fc800078e00ff */
[----:B-----5:R-:W-:Y:S01]  /*8200*/  HMMA.16816.F32.BF16 R68, R8, R16, R68 ;  /* 0x000000100844723c */ /* 0x020fe20000041844 */
[----:B------:R-:W-:-:S05]  /*8210*/  LOP3.LUT R218, R25, UR26, R218, 0x96, !PT ;  /* 0x0000001a19da7c12 */ /* 0x000fca000f8e96da */
[C---:B--2---:R-:W-:Y:S06]  /*8220*/  HMMA.16816.F32.BF16 R84, R8.reuse, R4, R84 ;  /* 0x000000040854723c */ /* 0x044fec0000041854 */
[C---:B------:R-:W-:Y:S01]  /*8230*/  HMMA.16816.F32.BF16 R72, R8.reuse, R18, R72 ;  /* 0x000000120848723c */ /* 0x040fe20000041848 */
[--C-:B------:R-:W-:Y:S01]  /*8240*/  SHF.R.U32.HI R5, RZ, 0x10, R24.reuse ;  /* 0x00000010ff057819 */ /* 0x100fe20000011618 */
[----:B------:R-:W2:Y:S01]  /*8250*/  LDSM.16.MT88.4 R16, [R194+0x11000] ;  /* 0x01100000c210783b */ /* 0x000ea20000004200 */
[----:B------:R-:W-:Y:S02]  /*8260*/  SHF.R.U32.HI R4, RZ, 0x18, R24 ;  /* 0x00000018ff047819 */ /* 0x000fe40000011618 */
[----:B------:R-:W-:Y:S01]  /*8270*/  LOP3.LUT R5, R5, 0xff, RZ, 0xc0, !PT ;  /* 0x000000ff05057812 */ /* 0x000fe200078ec0ff */
[----:B-1----:R-:W-:Y:S03]  /*8280*/  HMMA.16816.F32.BF16 R92, R8, R20, R92 ;  /* 0x00000014085c723c */ /* 0x002fe6000004185c */
[----:B------:R-:W-:-:S02]  /*8290*/  PRMT R4, R5, 0x5410, R4 ;  /* 0x0000541005047816 */ /* 0x000fc40000000004 */
[C---:B------:R-:W-:Y:S01]  /*82a0*/  LOP3.LUT R5, R218.reuse, 0xffff, RZ, 0xc0, !PT ;  /* 0x0000ffffda057812 */ /* 0x040fe200078ec0ff */
[----:B------:R-:W-:Y:S01]  /*82b0*/  HMMA.16816.F32.BF16 R56, R8, R26, R56 ;  /* 0x0000001a0838723c */ /* 0x000fe20000041838 */
[----:B------:R-:W-:Y:S02]  /*82c0*/  LOP3.LUT R20, R218, 0xff, RZ, 0xc0, !PT ;  /* 0x000000ffda147812 */ /* 0x000fe400078ec0ff */
[----:B------:R-:W-:-:S03]  /*82d0*/  SHF.R.U32.HI R5, RZ, 0x8, R5 ;  /* 0x00000008ff057819 */ /* 0x000fc60000011605 */
[C---:B------:R-:W-:Y:S01]  /*82e0*/  HMMA.16816.F32.BF16 R88, R8.reuse, R6, R88 ;  /* 0x000000060858723c */ /* 0x040fe20000041858 */
[----:B------:R-:W-:Y:S02]  /*82f0*/  PRMT R20, R20, 0x5410, R5 ;  /* 0x0000541014147816 */ /* 0x000fe40000000005 */
[C---:B------:R-:W-:Y:S02]  /*8300*/  LOP3.LUT R27, R24.reuse, 0xffff, RZ, 0xc0, !PT ;  /* 0x0000ffff181b7812 */ /* 0x040fe400078ec0ff */
[--C-:B------:R-:W-:Y:S01]  /*8310*/  SHF.R.U32.HI R5, RZ, 0x10, R218.reuse ;  /* 0x00000010ff057819 */ /* 0x100fe200000116da */
[C---:B----4-:R-:W-:Y:S01]  /*8320*/  HMMA.16816.F32.BF16 R104, R8.reuse, R12, R104 ;  /* 0x0000000c0868723c */ /* 0x050fe20000041868 */
[----:B------:R-:W-:Y:S02]  /*8330*/  LOP3.LUT R26, R24, 0xff, RZ, 0xc0, !PT ;  /* 0x000000ff181a7812 */ /* 0x000fe400078ec0ff */
[----:B------:R-:W-:Y:S02]  /*8340*/  SHF.R.U32.HI R27, RZ, 0x8, R27 ;  /* 0x00000008ff1b7819 */ /* 0x000fe4000001161b */
[----:B------:R-:W-:Y:S01]  /*8350*/  SHF.R.U32.HI R218, RZ, 0x18, R218 ;  /* 0x00000018ffda7819 */ /* 0x000fe200000116da */
[----:B------:R-:W-:Y:S01]  /*8360*/  HMMA.16816.F32.BF16 R116, R8, R14, R116 ;  /* 0x0000000e0874723c */ /* 0x000fe20000041874 */
[----:B------:R-:W-:-:S02]  /*8370*/  LOP3.LUT R5, R5, 0xff, RZ, 0xc0, !PT ;  /* 0x000000ff05057812 */ /* 0x000fc400078ec0ff */
[----:B------:R-:W-:Y:S02]  /*8380*/  PRMT R6, R26, 0x5410, R27 ;  /* 0x000054101a067816 */ /* 0x000fe4000000001b */
[----:B------:R-:W-:Y:S01]  /*8390*/  PRMT R218, R5, 0x5410, R218 ;  /* 0x0000541005da7816 */ /* 0x000fe200000000da */
[C---:B------:R-:W-:Y:S01]  /*83a0*/  HMMA.16816.F32.BF16 R44, R8.reuse, R28, R44 ;  /* 0x0000001c082c723c */ /* 0x040fe2000004182c */
[----:B------:R-:W-:Y:S01]  /*83b0*/  F2FP.BF16.F32.PACK_AB R12, R221, R216 ;  /* 0x000000d8dd0c723e */ /* 0x000fe200000010ff */
[----:B------:R-:W-:Y:S01]  /*83c0*/  LDSM.16.MT88.4 R24, [R194+0xf800] ;  /* 0x00f80000c218783b */ /* 0x000fe20000004200 */
[--C-:B------:R-:W-:Y:S02]  /*83d0*/  HSET2.LE.AND R6, R6, R159.reuse, PT ;  /* 0x0000009f06067233 */ /* 0x100fe40003803000 */
[--C-:B------:R-:W-:Y:S01]  /*83e0*/  HSET2.LE.AND R5, R218, R159.reuse, PT ;  /* 0x0000009fda057233 */ /* 0x100fe20003803000 */
[----:B------:R-:W-:Y:S01]  /*83f0*/  HMMA.16816.F32.BF16 R48, R8, R30, R48 ;  /* 0x0000001e0830723c */ /* 0x000fe20000041830 */
[----:B---3--:R-:W-:Y:S01]  /*8400*/  F2FP.BF16.F32.PACK_AB R13, R164, R165 ;  /* 0x000000a5a40d723e */ /* 0x008fe200000010ff */
[----:B------:R-:W-:Y:S01]  /*8410*/  LDSM.16.MT88.4 R28, [R196+0xf800] ;  /* 0x00f80000c41c783b */ /* 0x000fe20000004200 */
[----:B------:R-:W-:-:S02]  /*8420*/  HSET2.LE.AND R7, R4, R159, PT ;  /* 0x0000009f04077233 */ /* 0x000fc40003803000 */
[----:B------:R-:W-:Y:S01]  /*8430*/  LOP3.LUT R5, R5, R12, RZ, 0xc0, !PT ;  /* 0x0000000c05057212 */ /* 0x000fe200078ec0ff */
[C---:B--2---:R-:W-:Y:S01]  /*8440*/  HMMA.16816.F32.BF16 R120, R8.reuse, R16, R120 ;  /* 0x000000100878723c */ /* 0x044fe20000041878 */
[----:B------:R-:W-:Y:S02]  /*8450*/  LOP3.LUT R6, R6, R13, RZ, 0xc0, !PT ;  /* 0x0000000d06067212 */ /* 0x000fe400078ec0ff */
[----:B------:R-:W1:Y:S01]  /*8460*/  LDSM.16.MT88.4 R12, [R196+0x11800] ;  /* 0x01180000c40c783b */ /* 0x000e620000004200 */
[----:B------:R-:W-:Y:S02]  /*8470*/  HSET2.LE.AND R4, R20, R159, PT ;  /* 0x0000009f14047233 */ /* 0x000fe40003803000 */
[----:B------:R-:W-:Y:S01]  /*8480*/  HMMA.16816.F32.BF16 R100, R8, R18, R100 ;  /* 0x000000120864723c */ /* 0x000fe20000041864 */
[----:B------:R-:W2:Y:S01]  /*8490*/  LDSM.16.MT88.4 R16, [R192+0xf800] ;  /* 0x00f80000c010783b */ /* 0x000ea20000004200 */
[----:B------:R-:W-:Y:S02]  /*84a0*/  F2FP.BF16.F32.PACK_AB R159, R174, R167 ;  /* 0x000000a7ae9f723e */ /* 0x000fe400000010ff */
[----:B------:R-:W-:-:S02]  /*84b0*/  LOP3.LUT R7, R7, R160, RZ, 0xc0, !PT ;  /* 0x000000a007077212 */ /* 0x000fc400078ec0ff */
[----:B------:R-:W-:Y:S01]  /*84c0*/  HMMA.16816.F32.BF16 R128, R8, R132, R128 ;  /* 0x000000840880723c */ /* 0x000fe20000041880 */
[----:B------:R-:W-:-:S05]  /*84d0*/  LOP3.LUT R4, R4, R159, RZ, 0xc0, !PT ;  /* 0x0000009f04047212 */ /* 0x000fca00078ec0ff */
[C---:B------:R-:W-:Y:S01]  /*84e0*/  HMMA.16816.F32.BF16 R124, R8.reuse, R134, R124 ;  /* 0x00000086087c723c */ /* 0x040fe2000004187c */
[----:B------:R-:W-:Y:S05]  /*84f0*/  LDSM.16.MT88.4 R132, [R193+0xd800] ;  /* 0x00d80000c184783b */ /* 0x000fea0000004200 */
[C---:B------:R-:W-:Y:S06]  /*8500*/  HMMA.16816.F32.BF16 R36, R8.reuse, R32, R36 ;  /* 0x000000200824723c */ /* 0x040fec0000041824 */
[C---:B------:R-:W-:Y:S01]  /*8510*/  HMMA.16816.F32.BF16 R40, R8.reuse, R34, R40 ;  /* 0x000000220828723c */ /* 0x040fe20000041828 */
[----:B------:R-:W-:Y:S05]  /*8520*/  LDSM.16.MT88.4 R32, [R192+0xd800] ;  /* 0x00d80000c020783b */ /* 0x000fea0000004200 */
[C---:B------:R-:W-:Y:S01]  /*8530*/  HMMA.16816.F32.BF16 R96, R8.reuse, R22, R96 ;  /* 0x000000160860723c */ /* 0x040fe20000041860 */
[----:B------:R-:W-:Y:S05]  /*8540*/  LDSM.16.MT88.4 R20, [R193+0xf800] ;  /* 0x00f80000c114783b */ /* 0x000fea0000004200 */
[C---:B------:R-:W-:Y:S06]  /*8550*/  HMMA.16816.F32.BF16 R108, R8.reuse, R144, R108 ;  /* 0x00000090086c723c */ /* 0x040fec000004186c */
[----:B------:R-:W-:Y:S01]  /*8560*/  HMMA.16816.F32.BF16 R112, R8, R146, R112 ;  /* 0x000000920870723c */ /* 0x000fe20000041870 */
[----:B------:R-:W3:Y:S05]  /*8570*/  LDSM.16.MT88.4 R8, [R194+0x11800] ;  /* 0x01180000c208783b */ /* 0x000eea0000004200 */
[C---:B-1----:R-:W-:Y:S06]  /*8580*/  HMMA.16816.F32.BF16 R92, R4.reuse, R12, R92 ;  /* 0x0000000c045c723c */ /* 0x042fec000004185c */
[----:B------:R-:W-:Y:S01]  /*8590*/  HMMA.16816.F32.BF16 R60, R4, R28, R60 ;  /* 0x0000001c043c723c */ /* 0x000fe2000004183c */
[----:B------:R-:W-:-:S04]  /*85a0*/  FADD.FTZ R12, R150, R151 ;  /* 0x00000097960c7221 */ /* 0x000fc80000010000 */
[----:B------:R-:W-:Y:S01]  /*85b0*/  FADD.FTZ R12, R3, R12 ;  /* 0x0000000c030c7221 */ /* 0x000fe20000010000 */
[C---:B------:R-:W-:Y:S01]  /*85c0*/  HMMA.16816.F32.BF16 R64, R4.reuse, R30, R64 ;  /* 0x0000001e0440723c */ /* 0x040fe20000041840 */
[----:B------:R-:W-:Y:S01]  /*85d0*/  FADD.FTZ R3, R163, R154 ;  /* 0x0000009aa3037221 */ /* 0x000fe20000010000 */
[----:B------:R-:W1:Y:S01]  /*85e0*/  LDSM.16.MT88.4 R28, [R193+0x11800] ;  /* 0x01180000c11c783b */ /* 0x000e620000004200 */
[----:B------:R-:W-:Y:S02]  /*85f0*/  FADD.FTZ R173, R173, R12 ;  /* 0x0000000cadad7221 */ /* 0x000fe40000010000 */
[----:B------:R-:W-:Y:S01]  /*8600*/  FADD.FTZ R3, R166, R3 ;  /* 0x00000003a6037221 */ /* 0x000fe20000010000 */
[C---:B--2---:R-:W-:Y:S01]  /*8610*/  HMMA.16816.F32.BF16 R84, R4.reuse, R16, R84 ;  /* 0x000000100454723c */ /* 0x044fe20000041854 */
[----:B------:R-:W-:Y:S02]  /*8620*/  FADD.FTZ R172, R172, R173 ;  /* 0x000000adacac7221 */ /* 0x000fe40000010000 */
[----:B------:R-:W-:Y:S01]  /*8630*/  FADD.FTZ R168, R168, R3 ;  /* 0x00000003a8a87221 */ /* 0x000fe20000010000 */
[-C--:B------:R-:W-:Y:S01]  /*8640*/  MOV R3, R148.reuse ;  /* 0x0000009400037202 */ /* 0x080fe20000000f00 */
[----:B------:R-:W-:Y:S01]  /*8650*/  FADD.FTZ R171, R171, R172 ;  /* 0x000000acabab7221 */ /* 0x000fe20000010000 */
[----:B------:R-:W-:Y:S01]  /*8660*/  HMMA.16816.F32.BF16 R88, R4, R18, R88 ;  /* 0x000000120458723c */ /* 0x000fe20000041858 */
[----:B------:R-:W2:Y:S01]  /*8670*/  LDSM.16.MT88.4 R16, [R192+0x11800] ;  /* 0x01180000c010783b */ /* 0x000ea20000004200 */
[----:B------:R-:W-:Y:S01]  /*8680*/  FADD.FTZ R168, R169, R168 ;  /* 0x000000a8a9a87221 */ /* 0x000fe20000010000 */
[----:B------:R-:W-:Y:S01]  /*8690*/  FADD.FTZ R171, R170, R171 ;  /* 0x000000abaaab7221 */ /* 0x000fe20000010000 */
[----:B------:R-:W-:-:S02]  /*86a0*/  @P0 MOV R3, R148 ;  /* 0x0000009400030202 */ /* 0x000fc40000000f00 */
[----:B------:R-:W-:Y:S01]  /*86b0*/  FADD.FTZ R175, R175, R168 ;  /* 0x000000a8afaf7221 */ /* 0x000fe20000010000 */
[----:B------:R-:W-:Y:S03]  /*86c0*/  HMMA.16816.F32.BF16 R128, R4, R140, R128 ;  /* 0x0000008c0480723c */ /* 0x000fe60000041880 */
[----:B------:R-:W-:-:S03]  /*86d0*/  FADD.FTZ R178, R178, R175 ;  /* 0x000000afb2b27221 */ /* 0x000fc60000010000 */
[----:B---3--:R-:W-:Y:S01]  /*86e0*/  HMMA.16816.F32.BF16 R120, R4, R8, R120 ;  /* 0x000000080478723c */ /* 0x008fe20000041878 */
[----:B------:R-:W-:-:S04]  /*86f0*/  FADD.FTZ R177, R177, R178 ;  /* 0x000000b2b1b17221 */ /* 0x000fc80000010000 */
        /* <DEDUP_REMOVED lines=13> */
[----:B------:R-:W-:Y:S03]  /*87d0*/  HMMA.16816.F32.BF16 R44, R4, R132, R44 ;  /* 0x00000084042c723c */ /* 0x000fe6000004182c */
[----:B------:R-:W-:-:S03]  /*87e0*/  FADD.FTZ R221, R221, R216 ;  /* 0x000000d8dddd7221 */ /* 0x000fc60000010000 */
[C---:B------:R-:W-:Y:S01]  /*87f0*/  HMMA.16816.F32.BF16 R48, R4.reuse, R134, R48 ;  /* 0x000000860430723c */ /* 0x040fe20000041830 */
[----:B------:R-:W-:Y:S01]  /*8800*/  FADD.FTZ R162, R162, R221 ;  /* 0x000000dda2a27221 */ /* 0x000fe20000010000 */
[-C--:B------:R-:W-:Y:S02]  /*8810*/  MOV R132, R149.reuse ;  /* 0x0000009500847202 */ /* 0x080fe40000000f00 */
[----:B------:R-:W-:Y:S01]  /*8820*/  @P0 MOV R132, R149 ;  /* 0x0000009500840202 */ /* 0x000fe20000000f00 */
[----:B------:R-:W-:Y:S01]  /*8830*/  FADD.FTZ R215, R161, R162 ;  /* 0x000000a2a1d77221 */ /* 0x000fe20000010000 */
        /* <DEDUP_REMOVED lines=14> */
.L_x_395:
[----:B------:R-:W-:-:S12]  /*8920*/  UIADD3 UR27, UR10, -0x1, URZ ;  /* 0xffffffff0a1b7890 */ /* 0x000fd8000fffe03f */
.L_x_397:
[----:B------:R-:W-:-:S13]  /*8930*/  ISETP.LE.AND P0, PT, RZ, UR27, PT ;  /* 0x0000001bff007c0c */ /* 0x000fda000bf03270 */
[----:B------:R-:W-:Y:S05]  /*8940*/  @!P0 BRA `(.L_x_398) ;  /* 0x00000030008c8947 */ /* 0x000fea0003800000 */
[----:B------:R-:W-:Y:S01]  /*8950*/  IMAD.WIDE.U32 R218, R211, -0x326172a9, RZ ;  /* 0xcd9e8d57d3da7825 */ /* 0x000fe200078e00ff */
[----:B------:R-:W-:Y:S01]  /*8960*/  PRMT R211, R0, 0x7054, R0 ;  /* 0x0000705400d37816 */ /* 0x000fe20000000000 */
[----:B------:R-:W-:Y:S01]  /*8970*/  USHF.L.U64.HI UR32, UR8, 0x5, UR9 ;  /* 0x0000000508207899 */ /* 0x000fe20008010209 */
[----:B------:R-:W-:Y:S01]  /*8980*/  MOV R0, R3 ;  /* 0x0000000300007202 */ /* 0x000fe20000000f00 */
[----:B------:R-:W-:Y:S01]  /*8990*/  IMAD.WIDE.U32 R220, R2, -0x2daee0ad, RZ ;  /* 0xd2511f5302dc7825 */ /* 0x000fe200078e00ff */
[----:B------:R-:W-:Y:S01]  /*89a0*/  LOP3.LUT R213, R219, R213, RZ, 0x3c, !PT ;  /* 0x000000d5dbd57212 */ /* 0x000fe200078e3cff */
[----:B------:R-:W-:Y:S01]  /*89b0*/  USHF.L.U32 UR33, UR8, 0x5, URZ ;  /* 0x0000000508217899 */ /* 0x000fe2000800063f */
[----:B------:R-:W-:Y:S01]  /*89c0*/  MOV R133, R132 ;  /* 0x0000008400857202 */ /* 0x000fe20000000f00 */
[----:B------:R-:W-:Y:S01]  /*89d0*/  USHF.L.U64.HI UR35, UR6, 0x5, UR7 ;  /* 0x0000000506237899 */ /* 0x000fe20008010207 */
[----:B------:R-:W-:Y:S01]  /*89e0*/  MOV R206, R222 ;  /* 0x000000de00ce7202 */ /* 0x000fe20000000f00 */
[----:B------:R-:W-:Y:S01]  /*89f0*/  IMAD.WIDE.U32 R212, R213, -0x2daee0ad, RZ ;  /* 0xd2511f53d5d47825 */ /* 0x000fe200078e00ff */
[----:B------:R-:W-:-:S02]  /*8a00*/  USHF.L.U32 UR34, UR6, 0x5, URZ ;  /* 0x0000000506227899 */ /* 0x000fc4000800063f */
[----:B------:R-:W-:Y:S02]  /*8a10*/  USHF.L.U64.HI UR36, UR6, 0x6, UR7 ;  /* 0x0000000606247899 */ /* 0x000fe40008010207 */
[----:B------:R-:W-:Y:S01]  /*8a20*/  USHF.L.U32 UR38, UR6, 0x6, URZ ;  /* 0x0000000606267899 */ /* 0x000fe2000800063f */
[----:B------:R-:W-:Y:S02]  /*8a30*/  ULDC UR4, c[0x0][0x2ec] ;  /* 0x0000bb0000047ab9 */ /* 0x000fe40000000800 */
[----:B------:R-:W-:Y:S01]  /*8a40*/  ULDC.64 UR6, c[0x0][0x218] ;  /* 0x0000860000067ab9 */ /* 0x000fe20000000a00 */
[----:B------:R-:W-:Y:S01]  /*8a50*/  ULDC.64 UR10, c[0x0][0x220] ;  /* 0x00008800000a7ab9 */ /* 0x000fe20000000a00 */
[----:B------:R-:W-:Y:S01]  /*8a60*/  ULDC.64 UR8, c[0x0][0x248] ;  /* 0x0000920000087ab9 */ /* 0x000fe20000000a00 */
[----:B------:R-:W-:Y:S06]  /*8a70*/  BRA `(.L_x_399) ;  /* 0x0000000000907947 */ /* 0x000fec0003800000 */
.L_x_401:
        /* <DEDUP_REMOVED lines=13> */
[----:B------:R-:W-:Y:S02]  /*8b50*/  LEA.HI.X R137, R132, UR7, R3, 0x1, P2 ;  /* 0x0000000784897c11 */ /* 0x000fe400090f0c03 */
[----:B------:R-:W-:Y:S02]  /*8b60*/  IADD3 R140, P2, R2, UR33, RZ ;  /* 0x00000021028c7c10 */ /* 0x000fe4000ff5e0ff */
        /* <DEDUP_REMOVED lines=21> */
.L_x_399:
        /* <DEDUP_REMOVED lines=16> */
[----:B------:R-:W-:Y:S01]  /*8dc0*/  IADD3 R222, P0, R224, UR34, RZ ;  /* 0x00000022e0de7c10 */ /* 0x000fe2000ff1e0ff */
[----:B------:R-:W-:Y:S03]  /*8dd0*/  LDGSTS.E.BYPASS.LTC128B.128 [R203+0xe000], desc[UR28][R134.64+0x80] ;  /* 0x0e00008086cb7fae */ /* 0x000fe6000b901d5c */
[----:B------:R-:W-:Y:S01]  /*8de0*/  IADD3.X R223, R225, UR35, RZ, P0, !PT ;  /* 0x00000023e1df7c10 */ /* 0x000fe200087fe4ff */
[----:B------:R-:W-:Y:S01]  /*8df0*/  LDGSTS.E.BYPASS.LTC128B.128 [R203+0x10000], desc[UR28][R134.64+0x100] ;  /* 0x1000010086cb7fae */ /* 0x000fe2000b901d5c */
[----:B------:R-:W-:Y:S03]  /*8e00*/  IADD3 R2, P0, R222, UR34, RZ ;  /* 0x00000022de027c10 */ /* 0x000fe6000ff1e0ff */
[----:B------:R-:W-:Y:S01]  /*8e10*/  LDGSTS.E.BYPASS.LTC128B.128 [R203+0xc800], desc[UR28][R224.64] ;  /* 0x0c800000e0cb7fae */ /* 0x000fe2000b901d5c */
[----:B------:R-:W-:Y:S02]  /*8e20*/  IADD3.X R3, R223, UR35, RZ, P0, !PT ;  /* 0x00000023df037c10 */ /* 0x000fe400087fe4ff */
[----:B------:R-:W-:Y:S01]  /*8e30*/  ISETP.LT.AND P0, PT, RZ, UR27, PT ;  /* 0x0000001bff007c0c */ /* 0x000fe2000bf01270 */
[----:B------:R-:W-:Y:S04]  /*8e40*/  LDGSTS.E.BYPASS.LTC128B.128 [R203+0xe800], desc[UR28][R224.64+0x80] ;  /* 0x0e800080e0cb7fae */ /* 0x000fe8000b901d5c */
[----:B------:R-:W-:Y:S04]  /*8e50*/  LDGSTS.E.BYPASS.LTC128B.128 [R203+0x10800], desc[UR28][R224.64+0x100] ;  /* 0x10800100e0cb7fae */ /* 0x000fe8000b901d5c */
        /* <DEDUP_REMOVED lines=16> */
[----:B------:R-:W-:Y:S01]  /*8f60*/  LDSM.16.M88.4 R172, [R198] ;  /* 0x00000000c6ac783b */ /* 0x000fe20000000200 */
[C---:B--2---:R-:W-:Y:S03]  /*8f70*/  HMMA.16816.F32.BF16 R4, R136.reuse, R140, RZ ;  /* 0x0000008c8804723c */ /* 0x044fe600000418ff */
[----:B------:R-:W-:Y:S03]  /*8f80*/  LDSM.16.M88.4 R176, [R195+0x6000] ;  /* 0x00600000c3b0783b */ /* 0x000fe60000000200 */
        /* <DEDUP_REMOVED lines=142> */
[----:B------:R-:W-:Y:S01]  /*9870*/  FMNMX.FTZ R2, R4, R133, !PT ;  /* 0x0000008504027209 */ /* 0x000fe20007810000 */
[C---:B---3--:R-:W-:Y:S04]  /*9880*/  HMMA.16816.F32.BF16 R20, R164.reuse, R136, R20 ;  /* 0x00000088a414723c */ /* 0x048fe80000041814 */
[----:B------:R-:W-:Y:S02]  /*9890*/  FMNMX.FTZ R3, R5, R2, !PT ;  /* 0x0000000205037209 */ /* 0x000fe40007810000 */
[C---:B------:R-:W-:Y:S05]  /*98a0*/  HMMA.16816.F32.BF16 R24, R164.reuse, R138, R24 ;  /* 0x0000008aa418723c */ /* 0x040fea0000041818 */
[----:B------:R-:W-:Y:S01]  /*98b0*/  FMNMX.FTZ R2, R8, R3, !PT ;  /* 0x0000000308027209 */ /* 0x000fe20007810000 */
[C---:B----4-:R-:W-:Y:S05]  /*98c0*/  HMMA.16816.F32.BF16 R28, R164.reuse, R144, R28 ;  /* 0x00000090a41c723c */ /* 0x050fea000004181c */
[----:B------:R-:W-:Y:S01]  /*98d0*/  FMNMX.FTZ R3, R9, R2, !PT ;  /* 0x0000000209037209 */ /* 0x000fe20007810000 */
[----:B------:R-:W-:Y:S05]  /*98e0*/  HMMA.16816.F32.BF16 R32, R164, R146, R32 ;  /* 0x00000092a420723c */ /* 0x000fea0000041820 */
[----:B------:R-:W-:Y:S02]  /*98f0*/  FMNMX.FTZ R2, R6, R0, !PT ;  /* 0x0000000006027209 */ /* 0x000fe40007810000 */
[----:B------:R-:W-:Y:S04]  /*9900*/  FMNMX.FTZ R132, R12, R3, !PT ;  /* 0x000000030c847209 */ /* 0x000fe80007810000 */
        /* <DEDUP_REMOVED lines=23> */
.L_x_400:
[----:B------:R-:W2:Y:S01]  /*9a80*/  SHFL.BFLY PT, R132, R223, 0x2, 0x1f ;  /* 0x0c401f00df847f89 */ /* 0x000ea200000e0000 */
[----:B-1----:R-:W-:Y:S01]  /*9a90*/  FMNMX.FTZ R2, R30, R135, !PT ;  /* 0x000000871e027209 */ /* 0x002fe20007810000 */
[----:B------:R-:W-:Y:S01]  /*9aa0*/  USHF.L.U32 UR37, UR27, 0x1, URZ ;  /* 0x000000011b257899 */ /* 0x000fe2000800063f */
[----:B------:R-:W-:Y:S05]  /*9ab0*/  MOV R139, UR31 ;  /* 0x0000001f008b7c02 */ /* 0x000fea0008000f00 */
[----:B------:R-:W-:Y:S01]  /*9ac0*/  LDSM.16.MT88.4 R140, [R196+0xc000] ;  /* 0x00c00000c48c783b */ /* 0x000fe20000004200 */
[----:B------:R-:W-:Y:S01]  /*9ad0*/  FMNMX.FTZ R3, R31, R2, !PT ;  /* 0x000000021f037209 */ /* 0x000fe20007810000 */
[----:B------:R-:W-:Y:S01]  /*9ae0*/  UIADD3 UR27, UR27, -0x1, URZ ;  /* 0xffffffff1b1b7890 */ /* 0x000fe2000fffe03f */
[----:B------:R-:W-:Y:S02]  /*9af0*/  LOP3.LUT R152, R213, UR18, R220, 0x96, !PT ;  /* 0x00000012d5987c12 */ /* 0x000fe4000f8e96dc */
[----:B------:R-:W-:Y:S03]  /*9b00*/  FMNMX.FTZ R2, R34, R3, !PT ;  /* 0x0000000322027209 */ /* 0x000fe60007810000 */
[----:B------:R-:W-:Y:S01]  /*9b10*/  IMAD.WIDE.U32 R152, R152, -0x326172a9, RZ ;  /* 0xcd9e8d5798987825 */ /* 0x000fe200078e00ff */
[----:B------:R-:W-:Y:S01]  /*9b20*/  FMNMX.FTZ R135, R35, R2, !PT ;  /* 0x0000000223877209 */ /* 0x000fe20007810000 */
[----:B------:R-:W-:Y:S08]  /*9b30*/  LDSM.16.MT88.4 R144, [R194+0xc000] ;  /* 0x00c00000c290783b */ /* 0x000ff00000004200 */
[----:B------:R-:W1:Y:S08]  /*9b40*/  SHFL.BFLY PT, R2, R135, 0x2, 0x1f ;  /* 0x0c401f0087027f89 */ /* 0x000e7000000e0000 */
[----:B------:R-:W-:Y:S01]  /*9b50*/  LDSM.16.MT88.4 R148, [R193+0xc000] ;  /* 0x00c00000c194783b */ /* 0x000fe20000004200 */
[----:B--2---:R-:W-:Y:S07]  /*9b60*/  FMNMX.FTZ R137, R223, R132, !PT ;  /* 0x00000084df897209 */ /* 0x004fee0007810000 */
[----:B------:R-:W2:Y:S01]  /*9b70*/  SHFL.BFLY PT, R132, R137, 0x1, 0x1f ;  /* 0x0c201f0089847f89 */ /* 0x000ea200000e0000 */
[----:B-1----:R-:W-:Y:S02]  /*9b80*/  FMNMX.FTZ R134, R135, R2, !PT ;  /* 0x0000000287867209 */ /* 0x002fe40007810000 */
[----:B------:R-:W-:Y:S01]  /*9b90*/  LOP3.LUT R2, R221, UR37, R139, 0x96, !PT ;  /* 0x00000025dd027c12 */ /* 0x000fe2000f8e968b */
[----:B------:R-:W-:Y:S04]  /*9ba0*/  UIADD3 UR37, UR37, 0x1, URZ ;  /* 0x0000000125257890 */ /* 0x000fe8000fffe03f */
[----:B------:R-:W1:Y:S01]  /*9bb0*/  SHFL.BFLY PT, R3, R134, 0x1, 0x1f ;  /* 0x0c201f0086037f89 */ /* 0x000e6200000e0000 */
[----:B------:R-:W-:Y:S01]  /*9bc0*/  IMAD.WIDE.U32 R168, R2, -0x326172a9, RZ ;  /* 0xcd9e8d5702a87825 */ /* 0x000fe200078e00ff */
[----:B--2---:R-:W-:Y:S02]  /*9bd0*/  FMNMX.FTZ R132, R137, R132, !PT ;  /* 0x0000008489847209 */ /* 0x004fe40007810000 */
[----:B------:R-:W-:Y:S02]  /*9be0*/  LOP3.LUT R168, R153, UR17, R168, 0x96, !PT ;  /* 0x0000001199a87c12 */ /* 0x000fe4000f8e96a8 */
[C---:B------:R-:W-:Y:S01]  /*9bf0*/  FSETP.NEU.FTZ.AND P1, PT, R132.reuse, -INF , PT ;  /* 0xff8000008400780b */ /* 0x040fe20003f3d000 */
[----:B------:R-:W-:Y:S01]  /*9c00*/  FMUL.FTZ R162, R132, UR4 ;  /* 0x0000000484a27c20 */ /* 0x000fe20008410000 */
[----:B------:R-:W-:Y:S01]  /*9c10*/  LOP3.LUT R136, R169, UR19, R218, 0x96, !PT ;  /* 0x00000013a9887c12 */ /* 0x000fe2000f8e96da */
[----:B------:R-:W-:Y:S04]  /*9c20*/  IMAD.WIDE.U32 R168, R168, -0x2daee0ad, RZ ;  /* 0xd2511f53a8a87825 */ /* 0x000fe800078e00ff */
[----:B------:R-:W-:Y:S01]  /*9c30*/  FADD.FTZ R133, -R132, R133 ;  /* 0x0000008584857221 */ /* 0x000fe20000010100 */
[----:B------:R-:W-:Y:S01]  /*9c40*/  FSEL R162, R162, RZ, P1 ;  /* 0x000000ffa2a27208 */ /* 0x000fe20000800000 */
[----:B------:R-:W-:Y:S04]  /*9c50*/  IMAD.WIDE.U32 R136, R136, -0x2daee0ad, RZ ;  /* 0xd2511f5388887825 */ /* 0x000fe800078e00ff */
[----:B------:R-:W-:Y:S01]  /*9c60*/  FMUL.FTZ R2, R133, UR4 ;  /* 0x0000000485027c20 */ /* 0x000fe20008410000 */
[----:B------:R-:W-:Y:S01]  /*9c70*/  FFMA.FTZ R135, R8, UR4, -R162 ;  /* 0x0000000408877c23 */ /* 0x000fe200080108a2 */
[----:B------:R-:W-:Y:S01]  /*9c80*/  LOP3.LUT R8, R137, UR16, R212, 0x96, !PT ;  /* 0x0000001089087c12 */ /* 0x000fe2000f8e96d4 */
[----:B------:R-:W-:Y:S01]  /*9c90*/  FFMA.FTZ R156, R9, UR4, -R162 ;  /* 0x00000004099c7c23 */ /* 0x000fe200080108a2 */
[----:B------:R-:W-:Y:S01]  /*9ca0*/  LOP3.LUT R166, R169, UR14, R136, 0x96, !PT ;  /* 0x0000000ea9a67c12 */ /* 0x000fe2000f8e9688 */
[--C-:B------:R-:W-:Y:S01]  /*9cb0*/  FFMA.FTZ R161, R4, UR4, -R162.reuse ;  /* 0x0000000404a17c23 */ /* 0x100fe200080108a2 */
[----:B-1----:R-:W-:Y:S01]  /*9cc0*/  FMNMX.FTZ R3, R134, R3, !PT ;  /* 0x0000000386037209 */ /* 0x002fe20007810000 */
[----:B------:R-:W-:Y:S04]  /*9cd0*/  IMAD.WIDE.U32 R154, R8, -0x326172a9, RZ ;  /* 0xcd9e8d57089a7825 */ /* 0x000fe800078e00ff */
[----:B------:R-:W-:Y:S01]  /*9ce0*/  FFMA.FTZ R159, R5, UR4, -R162 ;  /* 0x00000004059f7c23 */ /* 0x000fe200080108a2 */
[----:B------:R-:W-:Y:S01]  /*9cf0*/  MUFU.EX2 R135, R135 ;  /* 0x0000008700877308 */ /* 0x000fe20000000800 */
[----:B------:R-:W-:Y:S01]  /*9d00*/  FSETP.NEU.FTZ.AND P1, PT, R3, -INF , PT ;  /* 0xff8000000300780b */ /* 0x000fe20003f3d000 */
[----:B------:R-:W-:Y:S01]  /*9d10*/  IMAD.WIDE.U32 R166, R166, -0x326172a9, RZ ;  /* 0xcd9e8d57a6a67825 */ /* 0x000fe200078e00ff */
[----:B------:R-:W-:Y:S03]  /*9d20*/  LOP3.LUT R8, R155, UR15, R152, 0x96, !PT ;  /* 0x0000000f9b087c12 */ /* 0x000fe6000f8e9698 */
[----:B------:R-:W-:Y:S01]  /*9d30*/  FMUL.FTZ R164, R3, UR4 ;  /* 0x0000000403a47c20 */ /* 0x000fe20008410000 */
[----:B------:R-:W-:Y:S01]  /*9d40*/  FFMA.FTZ R174, R25, UR4, -R162 ;  /* 0x0000000419ae7c23 */ /* 0x000fe200080108a2 */
[----:B------:R-:W-:Y:S01]  /*9d50*/  LOP3.LUT R154, R167, UR13, R154, 0x96, !PT ;  /* 0x0000000da79a7c12 */ /* 0x000fe2000f8e969a */
[----:B------:R-:W-:Y:S01]  /*9d60*/  IMAD.WIDE.U32 R8, R8, -0x2daee0ad, RZ ;  /* 0xd2511f5308087825 */ /* 0x000fe200078e00ff */
[----:B------:R-:W1:Y:S02]  /*9d70*/  MUFU.EX2 R156, R156 ;  /* 0x0000009c009c7308 */ /* 0x000e640000000800 */
[----:B------:R-:W-:Y:S01]  /*9d80*/  FSEL R164, R164, RZ, P1 ;  /* 0x000000ffa4a47208 */ /* 0x000fe20000800000 */
[----:B------:R-:W-:Y:S01]  /*9d90*/  IMAD.WIDE.U32 R154, R154, -0x2daee0ad, RZ ;  /* 0xd2511f539a9a7825 */ /* 0x000fe200078e00ff */
[----:B------:R-:W-:Y:S03]  /*9da0*/  LOP3.LUT R168, R9, UR12, R168, 0x96, !PT ;  /* 0x0000000c09a87c12 */ /* 0x000fe6000f8e96a8 */
[----:B------:R-:W-:Y:S01]  /*9db0*/  FFMA.FTZ R165, R16, UR4, -R162 ;  /* 0x0000000410a57c23 */ /* 0x000fe200080108a2 */
[----:B------:R-:W-:Y:S01]  /*9dc0*/  FFMA.FTZ R163, R6, UR4, -R164 ;  /* 0x0000000406a37c23 */ /* 0x000fe200080108a4 */
[----:B------:R-:W-:Y:S01]  /*9dd0*/  LOP3.LUT R8, R155, UR5, R8, 0x96, !PT ;  /* 0x000000059b087c12 */ /* 0x000fe2000f8e9608 */
[----:B------:R-:W-:Y:S04]  /*9de0*/  IMAD.WIDE.U32 R168, R168, -0x326172a9, RZ ;  /* 0xcd9e8d57a8a87825 */ /* 0x000fe800078e00ff */
[--C-:B------:R-:W-:Y:S01]  /*9df0*/  FFMA.FTZ R157, R10, UR4, -R164.reuse ;  /* 0x000000040a9d7c23 */ /* 0x100fe200080108a4 */
[----:B------:R-:W-:Y:S01]  /*9e00*/  MUFU.EX2 R161, R161 ;  /* 0x000000a100a17308 */ /* 0x000fe20000000800 */
[--C-:B------:R-:W-:Y:S01]  /*9e10*/  FFMA.FTZ R160, R7, UR4, -R164.reuse ;  /* 0x0000000407a07c23 */ /* 0x100fe200080108a4 */
[----:B------:R-:W-:Y:S04]  /*9e20*/  IMAD.WIDE.U32 R136, R8, -0x326172a9, RZ ;  /* 0xcd9e8d5708887825 */ /* 0x000fe800078e00ff */
[--C-:B------:R-:W-:Y:S01]  /*9e30*/  FFMA.FTZ R158, R11, UR4, -R164.reuse ;  /* 0x000000040b9e7c23 */ /* 0x100fe200080108a4 */
[--C-:B------:R-:W-:Y:S01]  /*9e40*/  FFMA.FTZ R173, R26, UR4, -R164.reuse ;  /* 0x000000041aad7c23 */ /* 0x100fe200080108a4 */
[----:B------:R-:W-:Y:S01]  /*9e50*/  FFMA.FTZ R176, R27, UR4, -R164 ;  /* 0x000000041bb07c23 */ /* 0x000fe200080108a4 */
[----:B------:R-:W-:Y:S01]  /*9e60*/  SHF.R.U32.HI R8, RZ, 0x10, R136 ;  /* 0x00000010ff087819 */ /* 0x000fe20000011688 */
[----:B------:R-:W-:Y:S01]  /*9e70*/  MUFU.EX2 R157, R157 ;  /* 0x0000009d009d7308 */ /* 0x000fe20000000800 */
[----:B------:R-:W-:Y:S01]  /*9e80*/  LOP3.LUT R4, R137, UR20, R168, 0x96, !PT ;  /* 0x0000001489047c12 */ /* 0x000fe2000f8e96a8 */
[--C-:B------:R-:W-:Y:S01]  /*9e90*/  FFMA.FTZ R214, R22, UR4, -R164.reuse ;  /* 0x0000000416d67c23 */ /* 0x100fe200080108a4 */
[----:B------:R-:W-:Y:S01]  /*9ea0*/  LOP3.LUT R6, R8, 0xff, RZ, 0xc0, !PT ;  /* 0x000000ff08067812 */ /* 0x000fe200078ec0ff */
[--C-:B------:R-:W-:Y:S01]  /*9eb0*/  FFMA.FTZ R177, R23, UR4, -R164.reuse ;  /* 0x0000000417b17c23 */ /* 0x100fe200080108a4 */
[C---:B------:R-:W-:Y:S01]  /*9ec0*/  LOP3.LUT R9, R4.reuse, 0xffff, RZ, 0xc0, !PT ;  /* 0x0000ffff04097812 */ /* 0x040fe200078ec0ff */
[----:B------:R-:W-:Y:S01]  /*9ed0*/  FFMA.FTZ R168, R19, UR4, -R164 ;  /* 0x0000000413a87c23 */ /* 0x000fe200080108a4 */
[----:B------:R-:W-:Y:S03]  /*9ee0*/  SHF.R.U32.HI R10, RZ, 0x10, R4 ;  /* 0x00000010ff0a7819 */ /* 0x000fe60000011604 */
[----:B------:R-:W2:Y:S01]  /*9ef0*/  MUFU.EX2 R158, R158 ;  /* 0x0000009e009e7308 */ /* 0x000ea20000000800 */
[----:B------:R-:W-:Y:S01]  /*9f00*/  LOP3.LUT R8, R4, 0xff, RZ, 0xc0, !PT ;  /* 0x000000ff04087812 */ /* 0x000fe200078ec0ff */
[----:B------:R-:W-:Y:S01]  /*9f10*/  FFMA.FTZ R170, R13, UR4, -R162 ;  /* 0x000000040daa7c23 */ /* 0x000fe200080108a2 */
[----:B------:R-:W-:Y:S01]  /*9f20*/  SHF.R.U32.HI R7, RZ, 0x18, R4 ;  /* 0x00000018ff077819 */ /* 0x000fe20000011604 */
[----:B------:R-:W-:Y:S01]  /*9f30*/  FADD.FTZ R4, -R3, R0 ;  /* 0x0000000003047221 */ /* 0x000fe20000010100 */
[----:B------:R-:W-:Y:S01]  /*9f40*/  LOP3.LUT R11, R136, 0xffff, RZ, 0xc0, !PT ;  /* 0x0000ffff880b7812 */ /* 0x000fe200078ec0ff */
[--C-:B------:R-:W-:Y:S01]  /*9f50*/  FFMA.FTZ R171, R14, UR4, -R164.reuse ;  /* 0x000000040eab7c23 */ /* 0x100fe200080108a4 */
[----:B------:R-:W-:Y:S01]  /*9f60*/  SHF.R.U32.HI R9, RZ, 0x8, R9 ;  /* 0x00000008ff097819 */ /* 0x000fe20000011609 */
[----:B------:R-:W-:Y:S02]  /*9f70*/  FMUL.FTZ R0, R4, UR4 ;  /* 0x0000000404007c20 */ /* 0x000fe40008410000 */
[----:B------:R-:W3:Y:S01]  /*9f80*/  MUFU.EX2 R159, R159 ;  /* 0x0000009f009f7308 */ /* 0x000ee20000000800 */
[----:B------:R-:W-:Y:S01]  /*9f90*/  SHF.R.U32.HI R11, RZ, 0x8, R11 ;  /* 0x00000008ff0b7819 */ /* 0x000fe2000001160b */
[----:B------:R-:W-:Y:S01]  /*9fa0*/  FFMA.FTZ R172, R15, UR4, -R164 ;  /* 0x000000040fac7c23 */ /* 0x000fe200080108a4 */
[----:B------:R-:W-:Y:S01]  /*9fb0*/  LOP3.LUT R10, R10, 0xff, RZ, 0xc0, !PT ;  /* 0x000000ff0a0a7812 */ /* 0x000fe200078ec0ff */
[--C-:B------:R-:W-:Y:S01]  /*9fc0*/  FFMA.FTZ R24, R24, UR4, -R162.reuse ;  /* 0x0000000418187c23 */ /* 0x100fe200080108a2 */
[----:B------:R-:W-:Y:S01]  /*9fd0*/  LOP3.LUT R138, R136, 0xff, RZ, 0xc0, !PT ;  /* 0x000000ff888a7812 */ /* 0x000fe200078ec0ff */
[----:B------:R-:W-:Y:S01]  /*9fe0*/  FFMA.FTZ R175, R20, UR4, -R162 ;  /* 0x0000000414af7c23 */ /* 0x000fe200080108a2 */
[----:B------:R-:W-:Y:S03]  /*9ff0*/  SHF.R.U32.HI R5, RZ, 0x18, R136 ;  /* 0x00000018ff057819 */ /* 0x000fe60000011688 */
[----:B------:R-:W-:Y:S01]  /*a000*/  MUFU.EX2 R163, R163 ;  /* 0x000000a300a37308 */ /* 0x000fe20000000800 */
[----:B------:R-:W-:Y:S01]  /*a010*/  PRMT R138, R138, 0x5410, R11 ;  /* 0x000054108a8a7816 */ /* 0x000fe2000000000b */
[----:B------:R-:W-:Y:S01]  /*a020*/  FFMA.FTZ R31, R31, UR4, -R164 ;  /* 0x000000041f1f7c23 */ /* 0x000fe200080108a4 */
[----:B------:R-:W-:Y:S02]  /*a030*/  PRMT R8, R8, 0x5410, R9 ;  /* 0x0000541008087816 */ /* 0x000fe40000000009 */
[----:B------:R-:W-:Y:S02]  /*a040*/  PRMT R4, R10, 0x5410, R7 ;  /* 0x000054100a047816 */ /* 0x000fe40000000007 */
[----:B------:R-:W-:Y:S03]  /*a050*/  PRMT R6, R6, 0x5410, R5 ;  /* 0x0000541006067816 */ /* 0x000fe60000000005 */
[----:B------:R-:W4:Y:S01]  /*a060*/  MUFU.EX2 R160, R160 ;  /* 0x000000a000a07308 */ /* 0x000f220000000800 */
[--C-:B------:R-:W-:Y:S02]  /*a070*/  HSET2.LE.AND R138, R138, R211.reuse, PT ;  /* 0x000000d38a8a7233 */ /* 0x100fe40003803000 */
[--C-:B------:R-:W-:Y:S02]  /*a080*/  HSET2.LE.AND R136, R8, R211.reuse, PT ;  /* 0x000000d308887233 */ /* 0x100fe40003803000 */
[--C-:B------:R-:W-:Y:S02]  /*a090*/  HSET2.LE.AND R139, R6, R211.reuse, PT ;  /* 0x000000d3068b7233 */ /* 0x100fe40003803000 */
[--C-:B------:R-:W-:Y:S03]  /*a0a0*/  HSET2.LE.AND R137, R4, R211.reuse, PT ;  /* 0x000000d304897233 */ /* 0x100fe60003803000 */
[----:B------:R-:W5:Y:S01]  /*a0b0*/  MUFU.EX2 R2, R2 ;  /* 0x0000000200027308 */ /* 0x000f620000000800 */
[----:B-1----:R-:W-:Y:S02]  /*a0c0*/  F2FP.BF16.F32.PACK_AB R7, R156, R135 ;  /* 0x000000879c07723e */ /* 0x002fe400000010ff */
[----:B--2---:R-:W-:Y:S02]  /*a0d0*/  F2FP.BF16.F32.PACK_AB R6, R158, R157 ;  /* 0x0000009d9e06723e */ /* 0x004fe400000010ff */
[----:B---3--:R-:W-:Y:S02]  /*a0e0*/  F2FP.BF16.F32.PACK_AB R5, R159, R161 ;  /* 0x000000a19f05723e */ /* 0x008fe400000010ff */
[----:B------:R-:W-:Y:S03]  /*a0f0*/  LOP3.LUT R138, R138, R7, RZ, 0xc0, !PT ;  /* 0x000000078a8a7212 */ /* 0x000fe600078ec0ff */
[----:B------:R-:W1:Y:S01]  /*a100*/  MUFU.EX2 R0, R0 ;  /* 0x0000000000007308 */ /* 0x000e620000000800 */
[----:B----4-:R-:W-:Y:S02]  /*a110*/  F2FP.BF16.F32.PACK_AB R4, R160, R163 ;  /* 0x000000a3a004723e */ /* 0x010fe400000010ff */
[----:B------:R-:W-:Y:S02]  /*a120*/  LOP3.LUT R139, R139, R6, RZ, 0xc0, !PT ;  /* 0x000000068b8b7212 */ /* 0x000fe400078ec0ff */
[----:B------:R-:W-:Y:S02]  /*a130*/  LOP3.LUT R136, R136, R5, RZ, 0xc0, !PT ;  /* 0x0000000588887212 */ /* 0x000fe400078ec0ff */
[----:B------:R-:W-:Y:S03]  /*a140*/  LOP3.LUT R137, R137, R4, RZ, 0xc0, !PT ;  /* 0x0000000489897212 */ /* 0x000fe600078ec0ff */
[----:B------:R-:W-:Y:S01]  /*a150*/  MUFU.EX2 R170, R170 ;  /* 0x000000aa00aa7308 */ /* 0x000fe20000000800 */
[C---:B-----5:R-:W-:Y:S01]  /*a160*/  FMUL.FTZ R4, R2.reuse, R128 ;  /* 0x0000008002047220 */ /* 0x060fe20000410000 */
[C---:B------:R-:W-:Y:S01]  /*a170*/  FMUL.FTZ R5, R2.reuse, R129 ;  /* 0x0000008102057220 */ /* 0x040fe20000410000 */
[C---:B------:R-:W-:Y:S01]  /*a180*/  FMUL.FTZ R8, R2.reuse, R124 ;  /* 0x0000007c02087220 */ /* 0x040fe20000410000 */
[C---:B------:R-:W-:Y:S01]  /*a190*/  FMUL.FTZ R9, R2.reuse, R125 ;  /* 0x0000007d02097220 */ /* 0x040fe20000410000 */
[C---:B------:R-:W-:Y:S01]  /*a1a0*/  FMUL.FTZ R36, R2.reuse, R36 ;  /* 0x0000002402247220 */ /* 0x040fe20000410000 */
[C---:B------:R-:W-:Y:S01]  /*a1b0*/  FMUL.FTZ R37, R2.reuse, R37 ;  /* 0x0000002502257220 */ /* 0x040fe20000410000 */
[C---:B------:R-:W-:Y:S01]  /*a1c0*/  FMUL.FTZ R40, R2.reuse, R40 ;  /* 0x0000002802287220 */ /* 0x040fe20000410000 */
[----:B------:R-:W-:Y:S01]  /*a1d0*/  FMUL.FTZ R41, R2, R41 ;  /* 0x0000002902297220 */ /* 0x000fe20000410000 */
[C---:B-1----:R-:W-:Y:S01]  /*a1e0*/  FMUL.FTZ R6, R0.reuse, R130 ;  /* 0x0000008200067220 */ /* 0x042fe20000410000 */
[C---:B------:R-:W-:Y:S01]  /*a1f0*/  FMUL.FTZ R7, R0.reuse, R131 ;  /* 0x0000008300077220 */ /* 0x040fe20000410000 */
[C---:B------:R-:W-:Y:S01]  /*a200*/  FMUL.FTZ R10, R0.reuse, R126 ;  /* 0x0000007e000a7220 */ /* 0x040fe20000410000 */
[----:B------:R-:W-:Y:S01]  /*a210*/  FMUL.FTZ R11, R0, R127 ;  /* 0x0000007f000b7220 */ /* 0x000fe20000410000 */
[----:B------:R-:W-:Y:S01]  /*a220*/  LDSM.16.MT88.4 R128, [R196+0xe000] ;  /* 0x00e00000c480783b */ /* 0x000fe20000004200 */
[----:B------:R-:W-:Y:S01]  /*a230*/  FMUL.FTZ R16, R2, R120 ;  /* 0x0000007802107220 */ /* 0x000fe20000410000 */
[C---:B------:R-:W-:Y:S01]  /*a240*/  FMUL.FTZ R19, R0.reuse, R123 ;  /* 0x0000007b00137220 */ /* 0x040fe20000410000 */
[C---:B------:R-:W-:Y:S01]  /*a250*/  FMUL.FTZ R38, R0.reuse, R38 ;  /* 0x0000002600267220 */ /* 0x040fe20000410000 */
[C---:B------:R-:W-:Y:S01]  /*a260*/  HMMA.16816.F32.BF16 R4, R136.reuse, R140, R4 ;  /* 0x0000008c8804723c */ /* 0x040fe20000041804 */
[----:B------:R-:W-:Y:S03]  /*a270*/  MUFU.EX2 R171, R171 ;  /* 0x000000ab00ab7308 */ /* 0x000fe60000000800 */
[----:B------:R-:W1:Y:S01]  /*a280*/  LDSM.16.MT88.4 R124, [R192+0xc000] ;  /* 0x00c00000c07c783b */ /* 0x000e620000004200 */
[C---:B------:R-:W-:Y:S01]  /*a290*/  FMUL.FTZ R39, R0.reuse, R39 ;  /* 0x0000002700277220 */ /* 0x040fe20000410000 */
[C---:B------:R-:W-:Y:S05]  /*a2a0*/  HMMA.16816.F32.BF16 R8, R136.reuse, R142, R8 ;  /* 0x0000008e8808723c */ /* 0x040fea0000041808 */
[----:B------:R-:W-:Y:S01]  /*a2b0*/  MUFU.EX2 R172, R172 ;  /* 0x000000ac00ac7308 */ /* 0x000fe20000000800 */
[C---:B------:R-:W-:Y:S01]  /*a2c0*/  FMUL.FTZ R42, R0.reuse, R42 ;  /* 0x0000002a002a7220 */ /* 0x040fe20000410000 */
[C---:B------:R-:W-:Y:S01]  /*a2d0*/  HMMA.16816.F32.BF16 R36, R136.reuse, R144, R36 ;  /* 0x000000908824723c */ /* 0x040fe20000041824 */
[----:B------:R-:W2:Y:S03]  /*a2e0*/  LDSM.16.MT88.4 R140, [R194+0xe000] ;  /* 0x00e00000c28c783b */ /* 0x000ea60000004200 */
[----:B------:R-:W-:Y:S01]  /*a2f0*/  FMUL.FTZ R43, R0, R43 ;  /* 0x0000002b002b7220 */ /* 0x000fe20000410000 */
[C---:B------:R-:W-:Y:S01]  /*a300*/  FMUL.FTZ R44, R2.reuse, R44 ;  /* 0x0000002c022c7220 */ /* 0x040fe20000410000 */
[----:B------:R-:W-:Y:S01]  /*a310*/  FMUL.FTZ R45, R2, R45 ;  /* 0x0000002d022d7220 */ /* 0x000fe20000410000 */
[C---:B------:R-:W-:Y:S01]  /*a320*/  FMUL.FTZ R46, R0.reuse, R46 ;  /* 0x0000002e002e7220 */ /* 0x040fe20000410000 */
[----:B------:R-:W-:Y:S03]  /*a330*/  MUFU.EX2 R173, R173 ;  /* 0x000000ad00ad7308 */ /* 0x000fe60000000800 */
[----:B------:R-:W-:Y:S01]  /*a340*/  FMUL.FTZ R47, R0, R47 ;  /* 0x0000002f002f7220 */ /* 0x000fe20000410000 */
[C---:B------:R-:W-:Y:S03]  /*a350*/  HMMA.16816.F32.BF16 R40, R136.reuse, R146, R40 ;  /* 0x000000928828723c */ /* 0x040fe60000041828 */
[C---:B------:R-:W-:Y:S01]  /*a360*/  FMUL.FTZ R48, R2.reuse, R48 ;  /* 0x0000003002307220 */ /* 0x040fe20000410000 */
[----:B------:R-:W-:Y:S01]  /*a370*/  FMUL.FTZ R49, R2, R49 ;  /* 0x0000003102317220 */ /* 0x000fe20000410000 */
[C---:B------:R-:W-:Y:S01]  /*a380*/  FMUL.FTZ R50, R0.reuse, R50 ;  /* 0x0000003200327220 */ /* 0x040fe20000410000 */
[C---:B------:R-:W-:Y:S01]  /*a390*/  HMMA.16816.F32.BF16 R44, R136.reuse, R148, R44 ;  /* 0x00000094882c723c */ /* 0x040fe2000004182c */
[----:B------:R-:W-:Y:S04]  /*a3a0*/  MUFU.EX2 R176, R176 ;  /* 0x000000b000b07308 */ /* 0x000fe80000000800 */
[----:B------:R-:W-:Y:S01]  /*a3b0*/  FMUL.FTZ R51, R0, R51 ;  /* 0x0000003300337220 */ /* 0x000fe20000410000 */
[C---:B------:R-:W-:Y:S01]  /*a3c0*/  FMUL.FTZ R52, R2.reuse, R52 ;  /* 0x0000003402347220 */ /* 0x040fe20000410000 */
[----:B------:R-:W-:Y:S01]  /*a3d0*/  FMUL.FTZ R53, R2, R53 ;  /* 0x0000003502357220 */ /* 0x000fe20000410000 */
[C---:B------:R-:W-:Y:S03]  /*a3e0*/  FMUL.FTZ R54, R0.reuse, R54 ;  /* 0x0000003600367220 */ /* 0x040fe60000410000 */
[----:B------:R-:W-:Y:S01]  /*a3f0*/  MUFU.EX2 R175, R175 ;  /* 0x000000af00af7308 */ /* 0x000fe20000000800 */
[----:B------:R-:W-:Y:S01]  /*a400*/  FMUL.FTZ R55, R0, R55 ;  /* 0x0000003700377220 */ /* 0x000fe20000410000 */
[C---:B------:R-:W-:Y:S03]  /*a410*/  HMMA.16816.F32.BF16 R48, R136.reuse, R150, R48 ;  /* 0x000000968830723c */ /* 0x040fe60000041830 */
[C---:B------:R-:W-:Y:S01]  /*a420*/  FMUL.FTZ R56, R2.reuse, R56 ;  /* 0x0000003802387220 */ /* 0x040fe20000410000 */
[----:B------:R-:W-:Y:S01]  /*a430*/  FMUL.FTZ R57, R2, R57 ;  /* 0x0000003902397220 */ /* 0x000fe20000410000 */
[C---:B------:R-:W-:Y:S01]  /*a440*/  FMUL.FTZ R58, R0.reuse, R58 ;  /* 0x0000003a003a7220 */ /* 0x040fe20000410000 */
[C---:B-1----:R-:W-:Y:S02]  /*a450*/  HMMA.16816.F32.BF16 R52, R136.reuse, R124, R52 ;  /* 0x0000007c8834723c */ /* 0x042fe40000041834 */
[----:B------:R-:W-:Y:S03]  /*a460*/  MUFU.EX2 R165, R165 ;  /* 0x000000a500a57308 */ /* 0x000fe60000000800 */
[----:B------:R-:W-:Y:S01]  /*a470*/  FMUL.FTZ R59, R0, R59 ;  /* 0x0000003b003b7220 */ /* 0x000fe20000410000 */
[----:B------:R-:W-:Y:S01]  /*a480*/  FFMA.FTZ R144, R17, UR4, -R162 ;  /* 0x0000000411907c23 */ /* 0x000fe200080108a2 */
[C---:B------:R-:W-:Y:S01]  /*a490*/  FMUL.FTZ R17, R2.reuse, R121 ;  /* 0x0000007902117220 */ /* 0x040fe20000410000 */
[C---:B------:R-:W-:Y:S04]  /*a4a0*/  FMUL.FTZ R60, R2.reuse, R60 ;  /* 0x0000003c023c7220 */ /* 0x040fe80000410000 */
[----:B------:R-:W-:Y:S01]  /*a4b0*/  MUFU.EX2 R168, R168 ;  /* 0x000000a800a87308 */ /* 0x000fe20000000800 */
[----:B------:R-:W-:Y:S01]  /*a4c0*/  FMUL.FTZ R61, R2, R61 ;  /* 0x0000003d023d7220 */ /* 0x000fe20000410000 */
[C---:B------:R-:W-:Y:S01]  /*a4d0*/  HMMA.16816.F32.BF16 R56, R136.reuse, R126, R56 ;  /* 0x0000007e8838723c */ /* 0x040fe20000041838 */
[----:B------:R-:W1:Y:S02]  /*a4e0*/  LDSM.16.MT88.4 R124, [R193+0xe000] ;  /* 0x00e00000c17c783b */ /* 0x000e640000004200 */
[C---:B------:R-:W-:Y:S01]  /*a4f0*/  FMUL.FTZ R62, R0.reuse, R62 ;  /* 0x0000003e003e7220 */ /* 0x040fe20000410000 */
[----:B------:R-:W-:Y:S01]  /*a500*/  FMUL.FTZ R63, R0, R63 ;  /* 0x0000003f003f7220 */ /* 0x000fe20000410000 */
[C---:B------:R-:W-:Y:S01]  /*a510*/  FMUL.FTZ R64, R2.reuse, R64 ;  /* 0x0000004002407220 */ /* 0x040fe20000410000 */
[----:B------:R-:W-:Y:S01]  /*a520*/  FMUL.FTZ R65, R2, R65 ;  /* 0x0000004102417220 */ /* 0x000fe20000410000 */
[C---:B------:R-:W-:Y:S01]  /*a530*/  FMUL.FTZ R66, R0.reuse, R66 ;  /* 0x0000004200427220 */ /* 0x040fe20000410000 */
[----:B------:R-:W-:Y:S01]  /*a540*/  FMUL.FTZ R67, R0, R67 ;  /* 0x0000004300437220 */ /* 0x000fe20000410000 */
[----:B------:R-:W-:Y:S02]  /*a550*/  MUFU.EX2 R31, R31 ;  /* 0x0000001f001f7308 */ /* 0x000fe40000000800 */
[C---:B------:R-:W-:Y:S03]  /*a560*/  HMMA.16816.F32.BF16 R60, R136.reuse, R128, R60 ;  /* 0x00000080883c723c */ /* 0x040fe6000004183c */
[C---:B------:R-:W-:Y:S01]  /*a570*/  FMUL.FTZ R68, R2.reuse, R68 ;  /* 0x0000004402447220 */ /* 0x040fe20000410000 */
[----:B------:R-:W-:Y:S01]  /*a580*/  FMUL.FTZ R69, R2, R69 ;  /* 0x0000004502457220 */ /* 0x000fe20000410000 */
[C---:B------:R-:W-:Y:S01]  /*a590*/  FMUL.FTZ R70, R0.reuse, R70 ;  /* 0x0000004600467220 */ /* 0x040fe20000410000 */
[C---:B------:R-:W-:Y:S01]  /*a5a0*/  HMMA.16816.F32.BF16 R64, R136.reuse, R130, R64 ;  /* 0x000000828840723c */ /* 0x040fe20000041840 */
[----:B------:R-:W3:Y:S01]  /*a5b0*/  LDSM.16.MT88.4 R128, [R192+0xe000] ;  /* 0x00e00000c080783b */ /* 0x000ee20000004200 */
[----:B------:R-:W-:Y:S03]  /*a5c0*/  MUFU.EX2 R174, R174 ;  /* 0x000000ae00ae7308 */ /* 0x000fe60000000800 */
[----:B------:R-:W-:Y:S01]  /*a5d0*/  FMUL.FTZ R71, R0, R71 ;  /* 0x0000004700477220 */ /* 0x000fe20000410000 */
[C---:B------:R-:W-:Y:S01]  /*a5e0*/  FMUL.FTZ R72, R2.reuse, R72 ;  /* 0x0000004802487220 */ /* 0x040fe20000410000 */
[----:B------:R-:W-:Y:S01]  /*a5f0*/  FMUL.FTZ R73, R2, R73 ;  /* 0x0000004902497220 */ /* 0x000fe20000410000 */
[C---:B------:R-:W-:Y:S04]  /*a600*/  FMUL.FTZ R74, R0.reuse, R74 ;  /* 0x0000004a004a7220 */ /* 0x040fe80000410000 */
[----:B------:R-:W-:Y:S01]  /*a610*/  MUFU.EX2 R214, R214 ;  /* 0x000000d600d67308 */ /* 0x000fe20000000800 */
[----:B------:R-:W-:Y:S01]  /*a620*/  FMUL.FTZ R75, R0, R75 ;  /* 0x0000004b004b7220 */ /* 0x000fe20000410000 */
[C---:B--2---:R-:W-:Y:S03]  /*a630*/  HMMA.16816.F32.BF16 R68, R136.reuse, R140, R68 ;  /* 0x0000008c8844723c */ /* 0x044fe60000041844 */
[C---:B------:R-:W-:Y:S01]  /*a640*/  FMUL.FTZ R76, R2.reuse, R76 ;  /* 0x0000004c024c7220 */ /* 0x040fe20000410000 */
[----:B------:R-:W-:Y:S01]  /*a650*/  FMUL.FTZ R77, R2, R77 ;  /* 0x0000004d024d7220 */ /* 0x000fe20000410000 */
[C---:B------:R-:W-:Y:S01]  /*a660*/  FMUL.FTZ R78, R0.reuse, R78 ;  /* 0x0000004e004e7220 */ /* 0x040fe20000410000 */
[C---:B------:R-:W-:Y:S01]  /*a670*/  HMMA.16816.F32.BF16 R72, R136.reuse, R142, R72 ;  /* 0x0000008e8848723c */ /* 0x040fe20000041848 */
[----:B------:R-:W2:Y:S01]  /*a680*/  LDSM.16.MT88.4 R140, [R196+0x10000] ;  /* 0x01000000c48c783b */ /* 0x000ea20000004200 */
[----:B------:R-:W-:Y:S03]  /*a690*/  MUFU.EX2 R177, R177 ;  /* 0x000000b100b17308 */ /* 0x000fe60000000800 */
[----:B------:R-:W-:Y:S01]  /*a6a0*/  FMUL.FTZ R79, R0, R79 ;  /* 0x0000004f004f7220 */ /* 0x000fe20000410000 */
[C---:B------:R-:W-:Y:S01]  /*a6b0*/  FMUL.FTZ R80, R2.reuse, R80 ;  /* 0x0000005002507220 */ /* 0x040fe20000410000 */
[----:B------:R-:W-:Y:S01]  /*a6c0*/  FMUL.FTZ R81, R2, R81 ;  /* 0x0000005102517220 */ /* 0x000fe20000410000 */
[C---:B------:R-:W-:Y:S03]  /*a6d0*/  FMUL.FTZ R82, R0.reuse, R82 ;  /* 0x0000005200527220 */ /* 0x040fe60000410000 */
[----:B------:R-:W-:Y:S01]  /*a6e0*/  FMUL.FTZ R83, R0, R83 ;  /* 0x0000005300537220 */ /* 0x000fe20000410000 */
[C---:B-1----:R-:W-:Y:S03]  /*a6f0*/  HMMA.16816.F32.BF16 R76, R136.reuse, R124, R76 ;  /* 0x0000007c884c723c */ /* 0x042fe6000004184c */
[C---:B------:R-:W-:Y:S01]  /*a700*/  FMUL.FTZ R84, R2.reuse, R84 ;  /* 0x0000005402547220 */ /* 0x040fe20000410000 */
[----:B------:R-:W-:Y:S01]  /*a710*/  FMUL.FTZ R85, R2, R85 ;  /* 0x0000005502557220 */ /* 0x000fe20000410000 */
[C---:B------:R-:W-:Y:S01]  /*a720*/  FMUL.FTZ R86, R0.reuse, R86 ;  /* 0x0000005600567220 */ /* 0x040fe20000410000 */
[C---:B------:R-:W-:Y:S01]  /*a730*/  HMMA.16816.F32.BF16 R80, R136.reuse, R126, R80 ;  /* 0x0000007e8850723c */ /* 0x040fe20000041850 */
[----:B------:R-:W1:Y:S04]  /*a740*/  LDSM.16.MT88.4 R124, [R194+0x10000] ;  /* 0x01000000c27c783b */ /* 0x000e680000004200 */
[----:B------:R-:W-:Y:S01]  /*a750*/  FMUL.FTZ R87, R0, R87 ;  /* 0x0000005700577220 */ /* 0x000fe20000410000 */
[C---:B------:R-:W-:Y:S01]  /*a760*/  FMUL.FTZ R88, R2.reuse, R88 ;  /* 0x0000005802587220 */ /* 0x040fe20000410000 */
[----:B------:R-:W-:Y:S01]  /*a770*/  FMUL.FTZ R89, R2, R89 ;  /* 0x0000005902597220 */ /* 0x000fe20000410000 */
[C---:B------:R-:W-:Y:S03]  /*a780*/  FMUL.FTZ R90, R0.reuse, R90 ;  /* 0x0000005a005a7220 */ /* 0x040fe60000410000 */
[----:B------:R-:W-:Y:S01]  /*a790*/  FMUL.FTZ R91, R0, R91 ;  /* 0x0000005b005b7220 */ /* 0x000fe20000410000 */
[C---:B---3--:R-:W-:Y:S03]  /*a7a0*/  HMMA.16816.F32.BF16 R84, R136.reuse, R128, R84 ;  /* 0x000000808854723c */ /* 0x048fe60000041854 */
[C---:B------:R-:W-:Y:S01]  /*a7b0*/  FMUL.FTZ R92, R2.reuse, R92 ;  /* 0x0000005c025c7220 */ /* 0x040fe20000410000 */
[----:B------:R-:W-:Y:S01]  /*a7c0*/  FMUL.FTZ R93, R2, R93 ;  /* 0x0000005d025d7220 */ /* 0x000fe20000410000 */
[C---:B------:R-:W-:Y:S01]  /*a7d0*/  FMUL.FTZ R94, R0.reuse, R94 ;  /* 0x0000005e005e7220 */ /* 0x040fe20000410000 */
[C---:B------:R-:W-:Y:S01]  /*a7e0*/  HMMA.16816.F32.BF16 R88, R136.reuse, R130, R88 ;  /* 0x000000828858723c */ /* 0x040fe20000041858 */
[----:B------:R-:W3:Y:S04]  /*a7f0*/  LDSM.16.MT88.4 R128, [R193+0x10000] ;  /* 0x01000000c180783b */ /* 0x000ee80000004200 */
[----:B------:R-:W-:Y:S01]  /*a800*/  FMUL.FTZ R95, R0, R95 ;  /* 0x0000005f005f7220 */ /* 0x000fe20000410000 */
[----:B------:R-:W-:Y:S01]  /*a810*/  LOP3.LUT R166, R169, UR25, R166, 0x96, !PT ;  /* 0x00000019a9a67c12 */ /* 0x000fe2000f8e96a6 */
[C---:B------:R-:W-:Y:S01]  /*a820*/  FMUL.FTZ R96, R2.reuse, R96 ;  /* 0x0000006002607220 */ /* 0x040fe20000410000 */
[----:B------:R-:W-:Y:S03]  /*a830*/  FMUL.FTZ R97, R2, R97 ;  /* 0x0000006102617220 */ /* 0x000fe60000410000 */
[----:B------:R-:W-:Y:S01]  /*a840*/  IMAD.WIDE.U32 R166, R166, -0x2daee0ad, RZ ;  /* 0xd2511f53a6a67825 */ /* 0x000fe200078e00ff */
[C---:B--2---:R-:W-:Y:S03]  /*a850*/  HMMA.16816.F32.BF16 R92, R136.reuse, R140, R92 ;  /* 0x0000008c885c723c */ /* 0x044fe6000004185c */
[C---:B------:R-:W-:Y:S01]  /*a860*/  FMUL.FTZ R98, R0.reuse, R98 ;  /* 0x0000006200627220 */ /* 0x040fe20000410000 */
[----:B------:R-:W-:Y:S01]  /*a870*/  LOP3.LUT R154, R167, UR26, R154, 0x96, !PT ;  /* 0x0000001aa79a7c12 */ /* 0x000fe2000f8e969a */
[----:B------:R-:W-:Y:S01]  /*a880*/  FMUL.FTZ R99, R0, R99 ;  /* 0x0000006300637220 */ /* 0x000fe20000410000 */
[----:B------:R-:W-:Y:S01]  /*a890*/  FMUL.FTZ R100, R2, R100 ;  /* 0x0000006402647220 */ /* 0x000fe20000410000 */
[----:B------:R-:W-:Y:S01]  /*a8a0*/  LOP3.LUT R141, R166, 0xffff, RZ, 0xc0, !PT ;  /* 0x0000ffffa68d7812 */ /* 0x000fe200078ec0ff */
[----:B------:R-:W-:Y:S03]  /*a8b0*/  FFMA.FTZ R167, R18, UR4, -R164 ;  /* 0x0000000412a77c23 */ /* 0x000fe600080108a4 */
[----:B------:R-:W-:Y:S01]  /*a8c0*/  FMUL.FTZ R18, R0, R122 ;  /* 0x0000007a00127220 */ /* 0x000fe20000410000 */
[C---:B------:R-:W-:Y:S01]  /*a8d0*/  HMMA.16816.F32.BF16 R96, R136.reuse, R142, R96 ;  /* 0x0000008e8860723c */ /* 0x040fe20000041860 */
[----:B------:R-:W2:Y:S01]  /*a8e0*/  LDSM.16.MT88.4 R120, [R192+0x10000] ;  /* 0x01000000c078783b */ /* 0x000ea20000004200 */
[----:B------:R-:W-:Y:S01]  /*a8f0*/  MUFU.EX2 R167, R167 ;  /* 0x000000a700a77308 */ /* 0x000fe20000000800 */
[----:B------:R-:W-:Y:S01]  /*a900*/  FMUL.FTZ R101, R2, R101 ;  /* 0x0000006502657220 */ /* 0x000fe20000410000 */
[C---:B------:R-:W-:Y:S01]  /*a910*/  FMUL.FTZ R102, R0.reuse, R102 ;  /* 0x0000006600667220 */ /* 0x040fe20000410000 */
[----:B------:R-:W-:Y:S01]  /*a920*/  FMUL.FTZ R103, R0, R103 ;  /* 0x0000006700677220 */ /* 0x000fe20000410000 */
[C---:B-1----:R-:W-:Y:S05]  /*a930*/  HMMA.16816.F32.BF16 R16, R136.reuse, R124, R16 ;  /* 0x0000007c8810723c */ /* 0x042fea0000041810 */
[----:B------:R-:W-:Y:S01]  /*a940*/  SHF.R.U32.HI R140, RZ, 0x10, R166 ;  /* 0x00000010ff8c7819 */ /* 0x000fe200000116a6 */
[C---:B------:R-:W-:Y:S01]  /*a950*/  HMMA.16816.F32.BF16 R100, R136.reuse, R126, R100 ;  /* 0x0000007e8864723c */ /* 0x040fe20000041864 */
[----:B------:R-:W1:Y:S04]  /*a960*/  LDSM.16.MT88.4 R124, [R196+0xc800] ;  /* 0x00c80000c47c783b */ /* 0x000e680000004200 */
[C---:B------:R-:W-:Y:S01]  /*a970*/  FMUL.FTZ R104, R2.reuse, R104 ;  /* 0x0000006802687220 */ /* 0x040fe20000410000 */
[----:B------:R-:W-:Y:S01]  /*a980*/  FMUL.FTZ R105, R2, R105 ;  /* 0x0000006902697220 */ /* 0x000fe20000410000 */
[C---:B------:R-:W-:Y:S01]  /*a990*/  FMUL.FTZ R106, R0.reuse, R106 ;  /* 0x0000006a006a7220 */ /* 0x040fe20000410000 */
[----:B------:R-:W-:Y:S03]  /*a9a0*/  FMUL.FTZ R107, R0, R107 ;  /* 0x0000006b006b7220 */ /* 0x000fe60000410000 */
[----:B------:R-:W-:Y:S01]  /*a9b0*/  LOP3.LUT R134, R166, 0xff, RZ, 0xc0, !PT ;  /* 0x000000ffa6867812 */ /* 0x000fe200078ec0ff */
[----:B------:R-:W-:Y:S01]  /*a9c0*/  FFMA.FTZ R169, R12, UR4, -R162 ;  /* 0x000000040ca97c23 */ /* 0x000fe200080108a2 */
[----:B------:R-:W-:Y:S01]  /*a9d0*/  SHF.R.U32.HI R133, RZ, 0x18, R166 ;  /* 0x00000018ff857819 */ /* 0x000fe200000116a6 */
[C---:B------:R-:W-:Y:S01]  /*a9e0*/  FMUL.FTZ R12, R2.reuse, R116 ;  /* 0x00000074020c7220 */ /* 0x040fe20000410000 */
[C---:B---3--:R-:W-:Y:S01]  /*a9f0*/  HMMA.16816.F32.BF16 R104, R136.reuse, R128, R104 ;  /* 0x000000808868723c */ /* 0x048fe20000041868 */
[----:B------:R3:W-:Y:S02]  /*aa00*/  MUFU.EX2 R166, R144 ;  /* 0x0000009000a67308 */ /* 0x0007e40000000800 */
[----:B------:R-:W-:Y:S01]  /*aa10*/  SHF.R.U32.HI R141, RZ, 0x8, R141 ;  /* 0x00000008ff8d7819 */ /* 0x000fe2000001168d */
[----:B------:R-:W-:Y:S01]  /*aa20*/  FMUL.FTZ R13, R2, R117 ;  /* 0x00000075020d7220 */ /* 0x000fe20000410000 */
[C---:B------:R-:W-:Y:S01]  /*aa30*/  FMUL.FTZ R14, R0.reuse, R118 ;  /* 0x00000076000e7220 */ /* 0x040fe20000410000 */
[----:B------:R-:W-:Y:S01]  /*aa40*/  FMUL.FTZ R15, R0, R119 ;  /* 0x00000077000f7220 */ /* 0x000fe20000410000 */
[----:B------:R-:W-:Y:S01]  /*aa50*/  PRMT R134, R134, 0x5410, R141 ;  /* 0x0000541086867816 */ /* 0x000fe2000000008d */
[----:B------:R-:W-:Y:S03]  /*aa60*/  FMUL.FTZ R108, R2, R108 ;  /* 0x0000006c026c7220 */ /* 0x000fe60000410000 */
[----:B------:R-:W4:Y:S01]  /*aa70*/  MUFU.EX2 R169, R169 ;  /* 0x000000a900a97308 */ /* 0x000f220000000800 */
[----:B------:R-:W-:Y:S01]  /*aa80*/  LOP3.LUT R148, R140, 0xff, RZ, 0xc0, !PT ;  /* 0x000000ff8c947812 */ /* 0x000fe200078ec0ff */
[----:B------:R-:W-:Y:S01]  /*aa90*/  FMUL.FTZ R109, R2, R109 ;  /* 0x0000006d026d7220 */ /* 0x000fe20000410000 */
[C---:B------:R-:W-:Y:S01]  /*aaa0*/  HMMA.16816.F32.BF16 R12, R136.reuse, R130, R12 ;  /* 0x00000082880c723c */ /* 0x040fe2000004180c */
[----:B------:R-:W5:Y:S02]  /*aab0*/  LDSM.16.MT88.4 R140, [R194+0xc800] ;  /* 0x00c80000c28c783b */ /* 0x000f640000004200 */
[----:B------:R-:W-:Y:S01]  /*aac0*/  LOP3.LUT R149, R154, 0xffff, RZ, 0xc0, !PT ;  /* 0x0000ffff9a957812 */ /* 0x000fe200078ec0ff */
[C---:B------:R-:W-:Y:S01]  /*aad0*/  FMUL.FTZ R110, R0.reuse, R110 ;  /* 0x0000006e006e7220 */ /* 0x040fe20000410000 */
[--C-:B------:R-:W-:Y:S01]  /*aae0*/  SHF.R.U32.HI R129, RZ, 0x10, R154.reuse ;  /* 0x00000010ff817819 */ /* 0x100fe2000001169a */
[----:B------:R-:W-:Y:S01]  /*aaf0*/  FMUL.FTZ R111, R0, R111 ;  /* 0x0000006f006f7220 */ /* 0x000fe20000410000 */
[----:B------:R-:W-:Y:S01]  /*ab00*/  LOP3.LUT R128, R154, 0xff, RZ, 0xc0, !PT ;  /* 0x000000ff9a807812 */ /* 0x000fe200078ec0ff */
[C---:B------:R-:W-:Y:S01]  /*ab10*/  FMUL.FTZ R112, R2.reuse, R112 ;  /* 0x0000007002707220 */ /* 0x040fe20000410000 */
[----:B---3--:R-:W3:Y:S02]  /*ab20*/  LDSM.16.MT88.4 R144, [R193+0xc800] ;  /* 0x00c80000c190783b */ /* 0x008ee40000004200 */
[----:B------:R-:W-:Y:S01]  /*ab30*/  SHF.R.U32.HI R149, RZ, 0x8, R149 ;  /* 0x00000008ff957819 */ /* 0x000fe20000011695 */
[----:B------:R-:W-:Y:S01]  /*ab40*/  FMUL.FTZ R113, R2, R113 ;  /* 0x0000007102717220 */ /* 0x000fe20000410000 */
[C---:B--2---:R-:W-:Y:S03]  /*ab50*/  HMMA.16816.F32.BF16 R108, R136.reuse, R120, R108 ;  /* 0x00000078886c723c */ /* 0x044fe6000004186c */
[----:B------:R-:W-:Y:S01]  /*ab60*/  LOP3.LUT R129, R129, 0xff, RZ, 0xc0, !PT ;  /* 0x000000ff81817812 */ /* 0x000fe200078ec0ff */
[C---:B------:R-:W-:Y:S01]  /*ab70*/  FMUL.FTZ R114, R0.reuse, R114 ;  /* 0x0000007200727220 */ /* 0x040fe20000410000 */
[----:B------:R-:W-:Y:S01]  /*ab80*/  SHF.R.U32.HI R154, RZ, 0x18, R154 ;  /* 0x00000018ff9a7819 */ /* 0x000fe2000001169a */
[----:B------:R-:W-:Y:S01]  /*ab90*/  FMUL.FTZ R115, R0, R115 ;  /* 0x0000007300737220 */ /* 0x000fe20000410000 */
[----:B------:R-:W-:Y:S01]  /*aba0*/  PRMT R148, R148, 0x5410, R133 ;  /* 0x0000541094947816 */ /* 0x000fe20000000085 */
[----:B------:R-:W-:Y:S03]  /*abb0*/  FFMA.FTZ R161, R2, R217, R161 ;  /* 0x000000d902a17223 */ /* 0x000fe600000100a1 */
[----:B------:R-:W-:Y:S01]  /*abc0*/  PRMT R116, R128, 0x5410, R149 ;  /* 0x0000541080747816 */ /* 0x000fe20000000095 */
[----:B------:R-:W-:Y:S01]  /*abd0*/  FFMA.FTZ R163, R0, R215, R163 ;  /* 0x000000d700a37223 */ /* 0x000fe200000100a3 */
[----:B------:R-:W-:Y:S01]  /*abe0*/  HMMA.16816.F32.BF16 R112, R136, R122, R112 ;  /* 0x0000007a8870723c */ /* 0x000fe20000041870 */
[----:B------:R-:W-:Y:S02]  /*abf0*/  LDSM.16.MT88.4 R136, [R192+0xe800] ;  /* 0x00e80000c088783b */ /* 0x000fe40000004200 */
[----:B------:R-:W-:Y:S01]  /*ac00*/  PRMT R154, R129, 0x5410, R154 ;  /* 0x00005410819a7816 */ /* 0x000fe2000000009a */
[----:B------:R-:W-:Y:S01]  /*ac10*/  FADD.FTZ R0, R159, R161 ;  /* 0x000000a19f007221 */ /* 0x000fe20000010000 */
[--C-:B------:R-:W-:Y:S01]  /*ac20*/  HSET2.LE.AND R119, R148, R211.reuse, PT ;  /* 0x000000d394777233 */ /* 0x100fe20003803000 */
[----:B------:R-:W-:Y:S01]  /*ac30*/  FADD.FTZ R160, R160, R163 ;  /* 0x000000a3a0a07221 */ /* 0x000fe20000010000 */
[--C-:B------:R-:W-:Y:S01]  /*ac40*/  HSET2.LE.AND R118, R134, R211.reuse, PT ;  /* 0x000000d386767233 */ /* 0x100fe20003803000 */
[----:B------:R-:W-:Y:S01]  /*ac50*/  FADD.FTZ R135, R135, R0 ;  /* 0x0000000087877221 */ /* 0x000fe20000010000 */
[----:B------:R-:W2:Y:S02]  /*ac60*/  LDSM.16.MT88.4 R128, [R192+0xc800] ;  /* 0x00c80000c080783b */ /* 0x000ea40000004200 */
[--C-:B------:R-:W-:Y:S01]  /*ac70*/  HSET2.LE.AND R117, R154, R211.reuse, PT ;  /* 0x000000d39a757233 */ /* 0x100fe20003803000 */
[----:B------:R-:W-:Y:S01]  /*ac80*/  FADD.FTZ R157, R157, R160 ;  /* 0x000000a09d9d7221 */ /* 0x000fe20000010000 */
[--C-:B------:R-:W-:Y:S01]  /*ac90*/  HSET2.LE.AND R116, R116, R211.reuse, PT ;  /* 0x000000d374747233 */ /* 0x100fe20003803000 */
[----:B------:R-:W-:Y:S01]  /*aca0*/  FADD.FTZ R156, R156, R135 ;  /* 0x000000879c9c7221 */ /* 0x000fe20000010000 */
[----:B----4-:R-:W-:Y:S01]  /*acb0*/  F2FP.BF16.F32.PACK_AB R121, R170, R169 ;  /* 0x000000a9aa79723e */ /* 0x010fe200000010ff */
[----:B------:R-:W-:Y:S01]  /*acc0*/  FADD.FTZ R158, R158, R157 ;  /* 0x0000009d9e9e7221 */ /* 0x000fe20000010000 */
[----:B------:R-:W-:Y:S01]  /*acd0*/  F2FP.BF16.F32.PACK_AB R120, R172, R171 ;  /* 0x000000abac78723e */ /* 0x000fe200000010ff */
[----:B------:R-:W4:Y:S01]  /*ace0*/  LDSM.16.MT88.4 R148, [R196+0xe800] ;  /* 0x00e80000c494783b */ /* 0x000f220000004200 */
        /* <DEDUP_REMOVED lines=12> */
[----:B------:R-:W4:Y:S01]  /*adb0*/  LDSM.16.MT88.4 R120, [R194+0xe800] ;  /* 0x00e80000c278783b */ /* 0x000f220000004200 */
[----:B------:R-:W-:Y:S01]  /*adc0*/  MOV R0, R3 ;  /* 0x0000000300007202 */ /* 0x000fe20000000f00 */
[----:B------:R-:W-:Y:S01]  /*add0*/  FADD.FTZ R166, R166, R165 ;  /* 0x000000a5a6a67221 */ /* 0x000fe20000010000 */
[----:B------:R-:W-:Y:S02]  /*ade0*/  FADD.FTZ R167, R168, R167 ;  /* 0x000000a7a8a77221 */ /* 0x000fe40000010000 */
[C---:B-1----:R-:W-:Y:S06]  /*adf0*/  HMMA.16816.F32.BF16 R4, R116.reuse, R124, R4 ;  /* 0x0000007c7404723c */ /* 0x042fec0000041804 */
[C---:B------:R-:W-:Y:S01]  /*ae00*/  HMMA.16816.F32.BF16 R8, R116.reuse, R126, R8 ;  /* 0x0000007e7408723c */ /* 0x040fe20000041808 */
[----:B------:R-:W1:Y:S05]  /*ae10*/  LDSM.16.MT88.4 R124, [R193+0xe800] ;  /* 0x00e80000c17c783b */ /* 0x000e6a0000004200 */
[C---:B-----5:R-:W-:Y:S06]  /*ae20*/  HMMA.16816.F32.BF16 R36, R116.reuse, R140, R36 ;  /* 0x0000008c7424723c */ /* 0x060fec0000041824 */
[C---:B------:R-:W-:Y:S06]  /*ae30*/  HMMA.16816.F32.BF16 R40, R116.reuse, R142, R40 ;  /* 0x0000008e7428723c */ /* 0x040fec0000041828 */
[C---:B---3--:R-:W-:Y:S06]  /*ae40*/  HMMA.16816.F32.BF16 R44, R116.reuse, R144, R44 ;  /* 0x00000090742c723c */ /* 0x048fec000004182c */
[C---:B------:R-:W-:Y:S01]  /*ae50*/  HMMA.16816.F32.BF16 R48, R116.reuse, R146, R48 ;  /* 0x000000927430723c */ /* 0x040fe20000041830 */
[----:B------:R-:W-:Y:S05]  /*ae60*/  LDSM.16.MT88.4 R144, [R196+0xf000] ;  /* 0x00f00000c490783b */ /* 0x000fea0000004200 */
[C---:B--2---:R-:W-:Y:S06]  /*ae70*/  HMMA.16816.F32.BF16 R52, R116.reuse, R128, R52 ;  /* 0x000000807434723c */ /* 0x044fec0000041834 */
[C---:B------:R-:W-:Y:S01]  /*ae80*/  HMMA.16816.F32.BF16 R56, R116.reuse, R130, R56 ;  /* 0x000000827438723c */ /* 0x040fe20000041838 */
[----:B------:R-:W-:Y:S04]  /*ae90*/  MOV R129, UR37 ;  /* 0x0000002500817c02 */ /* 0x000fe80008000f00 */
[----:B------:R-:W-:Y:S01]  /*aea0*/  LOP3.LUT R129, R221, UR31, R129, 0x96, !PT ;  /* 0x0000001fdd817c12 */ /* 0x000fe2000f8e9681 */
[C---:B----4-:R-:W-:Y:S05]  /*aeb0*/  HMMA.16816.F32.BF16 R60, R116.reuse, R148, R60 ;  /* 0x00000094743c723c */ /* 0x050fea000004183c */
[----:B------:R-:W-:Y:S01]  /*aec0*/  IMAD.WIDE.U32 R140, R129, -0x326172a9, RZ ;  /* 0xcd9e8d57818c7825 */ /* 0x000fe200078e00ff */
[C---:B------:R-:W-:Y:S01]  /*aed0*/  HMMA.16816.F32.BF16 R64, R116.reuse, R150, R64 ;  /* 0x000000967440723c */ /* 0x040fe20000041840 */
[----:B------:R-:W2:Y:S04]  /*aee0*/  LDSM.16.MT88.4 R128, [R196+0x10800] ;  /* 0x01080000c480783b */ /* 0x000ea80000004200 */
[----:B------:R-:W-:Y:S01]  /*aef0*/  LOP3.LUT R133, R141, UR19, R218, 0x96, !PT ;  /* 0x000000138d857c12 */ /* 0x000fe2000f8e96da */
[C---:B------:R-:W-:Y:S05]  /*af00*/  HMMA.16816.F32.BF16 R68, R116.reuse, R120, R68 ;  /* 0x000000787444723c */ /* 0x040fea0000041844 */
[----:B------:R-:W-:Y:S01]  /*af10*/  LOP3.LUT R140, R153, UR17, R140, 0x96, !PT ;  /* 0x00000011998c7c12 */ /* 0x000fe2000f8e968c */
[C---:B------:R-:W-:Y:S01]  /*af20*/  HMMA.16816.F32.BF16 R72, R116.reuse, R122, R72 ;  /* 0x0000007a7448723c */ /* 0x040fe20000041848 */
[----:B------:R-:W3:Y:S04]  /*af30*/  LDSM.16.MT88.4 R120, [R194+0x10800] ;  /* 0x01080000c278783b */ /* 0x000ee80000004200 */
[----:B------:R-:W-:Y:S01]  /*af40*/  IMAD.WIDE.U32 R222, R133, -0x2daee0ad, RZ ;  /* 0xd2511f5385de7825 */ /* 0x000fe200078e00ff */
[C---:B-1----:R-:W-:Y:S05]  /*af50*/  HMMA.16816.F32.BF16 R76, R116.reuse, R124, R76 ;  /* 0x0000007c744c723c */ /* 0x042fea000004184c */
[----:B------:R-:W-:Y:S01]  /*af60*/  IMAD.WIDE.U32 R140, R140, -0x2daee0ad, RZ ;  /* 0xd2511f538c8c7825 */ /* 0x000fe200078e00ff */
[C---:B------:R-:W-:Y:S05]  /*af70*/  HMMA.16816.F32.BF16 R80, R116.reuse, R126, R80 ;  /* 0x0000007e7450723c */ /* 0x040fea0000041850 */
[----:B------:R-:W-:Y:S01]  /*af80*/  LOP3.LUT R133, R223, UR16, R212, 0x96, !PT ;  /* 0x00000010df857c12 */ /* 0x000fe2000f8e96d4 */
[C---:B------:R-:W-:Y:S05]  /*af90*/  HMMA.16816.F32.BF16 R84, R116.reuse, R136, R84 ;  /* 0x000000887454723c */ /* 0x040fea0000041854 */
[----:B------:R-:W-:Y:S01]  /*afa0*/  LOP3.LUT R222, R141, UR14, R222, 0x96, !PT ;  /* 0x0000000e8dde7c12 */ /* 0x000fe2000f8e96de */
[C---:B------:R-:W-:Y:S01]  /*afb0*/  HMMA.16816.F32.BF16 R88, R116.reuse, R138, R88 ;  /* 0x0000008a7458723c */ /* 0x040fe20000041858 */
[----:B------:R-:W-:Y:S04]  /*afc0*/  LDSM.16.MT88.4 R136, [R193+0xd000] ;  /* 0x00d00000c188783b */ /* 0x000fe80000004200 */
[----:B------:R-:W-:Y:S01]  /*afd0*/  IMAD.WIDE.U32 R224, R133, -0x326172a9, RZ ;  /* 0xcd9e8d5785e07825 */ /* 0x000fe200078e00ff */
[C---:B--2---:R-:W-:Y:S01]  /*afe0*/  HMMA.16816.F32.BF16 R92, R116.reuse, R128, R92 ;  /* 0x00000080745c723c */ /* 0x044fe2000004185c */
[----:B------:R-:W1:Y:S04]  /*aff0*/  MUFU.EX2 R133, R24 ;  /* 0x0000001800857308 */ /* 0x000e680000000800 */
[----:B------:R-:W-:Y:S01]  /*b000*/  IMAD.WIDE.U32 R222, R222, -0x326172a9, RZ ;  /* 0xcd9e8d57dede7825 */ /* 0x000fe200078e00ff */
[C---:B------:R-:W-:Y:S01]  /*b010*/  HMMA.16816.F32.BF16 R96, R116.reuse, R130, R96 ;  /* 0x000000827460723c */ /* 0x040fe20000041860 */
[----:B------:R-:W-:Y:S04]  /*b020*/  LDSM.16.MT88.4 R128, [R194+0xd000] ;  /* 0x00d00000c280783b */ /* 0x000fe80000004200 */
[----:B------:R-:W-:Y:S01]  /*b030*/  LOP3.LUT R152, R225, UR15, R152, 0x96, !PT ;  /* 0x0000000fe1987c12 */ /* 0x000fe2000f8e9698 */
[C---:B---3--:R-:W-:Y:S05]  /*b040*/  HMMA.16816.F32.BF16 R16, R116.reuse, R120, R16 ;  /* 0x000000787410723c */ /* 0x048fea0000041810 */
[----:B------:R-:W-:Y:S01]  /*b050*/  LOP3.LUT R224, R223, UR13, R224, 0x96, !PT ;  /* 0x0000000ddfe07c12 */ /* 0x000fe2000f8e96e0 */
[C---:B------:R-:W-:Y:S05]  /*b060*/  HMMA.16816.F32.BF16 R100, R116.reuse, R122, R100 ;  /* 0x0000007a7464723c */ /* 0x040fea0000041864 */
[----:B------:R-:W-:Y:S01]  /*b070*/  IMAD.WIDE.U32 R152, R152, -0x2daee0ad, RZ ;  /* 0xd2511f5398987825 */ /* 0x000fe200078e00ff */
[----:B-1----:R-:W-:Y:S05]  /*b080*/  F2FP.BF16.F32.PACK_AB R121, R174, R133 ;  /* 0x00000085ae79723e */ /* 0x002fea00000010ff */
[----:B------:R-:W-:Y:S01]  /*b090*/  IMAD.WIDE.U32 R224, R224, -0x2daee0ad, RZ ;  /* 0xd2511f53e0e07825 */ /* 0x000fe200078e00ff */
[----:B------:R-:W-:Y:S02]  /*b0a0*/  LOP3.LUT R178, R153, UR12, R140, 0x96, !PT ;  /* 0x0000000c99b27c12 */ /* 0x000fe4000f8e968c */
[----:B------:R-:W-:Y:S02]  /*b0b0*/  LDSM.16.MT88.4 R140, [R192+0xd000] ;  /* 0x00d00000c08c783b */ /* 0x000fe40000004200 */
[----:B------:R-:W-:Y:S01]  /*b0c0*/  LOP3.LUT R24, R225, UR5, R152, 0x96, !PT ;  /* 0x00000005e1187c12 */ /* 0x000fe2000f8e9698 */
[----:B------:R-:W-:Y:S04]  /*b0d0*/  IMAD.WIDE.U32 R178, R178, -0x326172a9, RZ ;  /* 0xcd9e8d57b2b27825 */ /* 0x000fe800078e00ff */
[----:B------:R-:W-:Y:S02]  /*b0e0*/  IMAD.WIDE.U32 R126, R24, -0x326172a9, RZ ;  /* 0xcd9e8d57187e7825 */ /* 0x000fe400078e00ff */
[----:B------:R-:W1:Y:S01]  /*b0f0*/  LDSM.16.MT88.4 R24, [R193+0x10800] ;  /* 0x01080000c118783b */ /* 0x000e620000004200 */
[C---:B------:R-:W-:Y:S02]  /*b100*/  LOP3.LUT R125, R126.reuse, 0xffff, RZ, 0xc0, !PT ;  /* 0x0000ffff7e7d7812 */ /* 0x040fe400078ec0ff */
[----:B------:R-:W-:Y:S02]  /*b110*/  LOP3.LUT R20, R126, 0xff, RZ, 0xc0, !PT ;  /* 0x000000ff7e147812 */ /* 0x000fe400078ec0ff */
[----:B------:R-:W-:Y:S02]  /*b120*/  SHF.R.U32.HI R125, RZ, 0x8, R125 ;  /* 0x00000008ff7d7819 */ /* 0x000fe4000001167d */
[----:B------:R-:W-:Y:S01]  /*b130*/  LOP3.LUT R150, R127, UR20, R178, 0x96, !PT ;  /* 0x000000147f967c12 */ /* 0x000fe2000f8e96b2 */
[----:B------:R-:W-:Y:S01]  /*b140*/  FFMA.FTZ R178, R21, UR4, -R162 ;  /* 0x0000000415b27c23 */ /* 0x000fe200080108a2 */
[----:B------:R-:W-:Y:S02]  /*b150*/  PRMT R120, R20, 0x5410, R125 ;  /* 0x0000541014787816 */ /* 0x000fe4000000007d */
[----:B------:R-:W2:Y:S01]  /*b160*/  LDSM.16.MT88.4 R20, [R192+0x10800] ;  /* 0x01080000c014783b */ /* 0x000ea20000004200 */
[--C-:B------:R-:W-:Y:S02]  /*b170*/  SHF.R.U32.HI R151, RZ, 0x10, R126.reuse ;  /* 0x00000010ff977819 */ /* 0x100fe4000001167e */
[----:B------:R-:W-:Y:S01]  /*b180*/  SHF.R.U32.HI R134, RZ, 0x18, R126 ;  /* 0x00000018ff867819 */ /* 0x000fe2000001167e */
[----:B------:R-:W3:Y:S01]  /*b190*/  MUFU.EX2 R178, R178 ;  /* 0x000000b200b27308 */ /* 0x000ee20000000800 */
[C---:B------:R-:W-:Y:S02]  /*b1a0*/  LOP3.LUT R152, R150.reuse, 0xffff, RZ, 0xc0, !PT ;  /* 0x0000ffff96987812 */ /* 0x040fe400078ec0ff */
[--C-:B------:R-:W-:Y:S01]  /*b1b0*/  SHF.R.U32.HI R123, RZ, 0x10, R150.reuse ;  /* 0x00000010ff7b7819 */ /* 0x100fe20000011696 */
[----:B------:R-:W4:Y:S01]  /*b1c0*/  LDSM.16.MT88.4 R124, [R196+0xd000] ;  /* 0x00d00000c47c783b */ /* 0x000f220000004200 */
[----:B------:R-:W-:Y:S02]  /*b1d0*/  LOP3.LUT R151, R151, 0xff, RZ, 0xc0, !PT ;  /* 0x000000ff97977812 */ /* 0x000fe400078ec0ff */
[----:B------:R-:W-:Y:S02]  /*b1e0*/  LOP3.LUT R149, R150, 0xff, RZ, 0xc0, !PT ;  /* 0x000000ff96957812 */ /* 0x000fe400078ec0ff */
[----:B------:R-:W-:Y:S02]  /*b1f0*/  SHF.R.U32.HI R150, RZ, 0x18, R150 ;  /* 0x00000018ff967819 */ /* 0x000fe40000011696 */
[----:B------:R-:W-:Y:S02]  /*b200*/  SHF.R.U32.HI R152, RZ, 0x8, R152 ;  /* 0x00000008ff987819 */ /* 0x000fe40000011698 */
[----:B------:R-:W-:Y:S02]  /*b210*/  PRMT R148, R151, 0x5410, R134 ;  /* 0x0000541097947816 */ /* 0x000fe40000000086 */
[----:B------:R-:W-:Y:S02]  /*b220*/  LOP3.LUT R123, R123, 0xff, RZ, 0xc0, !PT ;  /* 0x000000ff7b7b7812 */ /* 0x000fe400078ec0ff */
[--C-:B------:R-:W-:Y:S02]  /*b230*/  HSET2.LE.AND R122, R120, R211.reuse, PT ;  /* 0x000000d3787a7233 */ /* 0x100fe40003803000 */
[----:B------:R-:W-:Y:S02]  /*b240*/  PRMT R120, R149, 0x5410, R152 ;  /* 0x0000541095787816 */ /* 0x000fe40000000098 */
[----:B------:R-:W-:Y:S01]  /*b250*/  LDSM.16.MT88.4 R152, [R193+0xf000] ;  /* 0x00f00000c198783b */ /* 0x000fe20000004200 */
[----:B------:R-:W-:Y:S01]  /*b260*/  PRMT R134, R123, 0x5410, R150 ;  /* 0x000054107b867816 */ /* 0x000fe20000000096 */
[C---:B-1----:R-:W-:Y:S03]  /*b270*/  HMMA.16816.F32.BF16 R104, R116.reuse, R24, R104 ;  /* 0x000000187468723c */ /* 0x042fe60000041868 */
[--C-:B------:R-:W-:Y:S02]  /*b280*/  HSET2.LE.AND R123, R148, R211.reuse, PT ;  /* 0x000000d3947b7233 */ /* 0x100fe40003803000 */
[----:B------:R-:W-:Y:S01]  /*b290*/  LOP3.LUT R122, R122, R121, RZ, 0xc0, !PT ;  /* 0x000000797a7a7212 */ /* 0x000fe200078ec0ff */
[C---:B------:R-:W-:Y:S01]  /*b2a0*/  HMMA.16816.F32.BF16 R12, R116.reuse, R26, R12 ;  /* 0x0000001a740c723c */ /* 0x040fe2000004180c */
[----:B------:R-:W1:Y:S04]  /*b2b0*/  LDSM.16.MT88.4 R148, [R194+0xf000] ;  /* 0x00f00000c294783b */ /* 0x000e680000004200 */
[----:B------:R-:W-:Y:S01]  /*b2c0*/  F2FP.BF16.F32.PACK_AB R24, R176, R173 ;  /* 0x000000adb018723e */ /* 0x000fe200000010ff */
[C---:B--2---:R-:W-:Y:S05]  /*b2d0*/  HMMA.16816.F32.BF16 R108, R116.reuse, R20, R108 ;  /* 0x00000014746c723c */ /* 0x044fea000004186c */
[--C-:B------:R-:W-:Y:S01]  /*b2e0*/  HSET2.LE.AND R120, R120, R211.reuse, PT ;  /* 0x000000d378787233 */ /* 0x100fe20003803000 */
[----:B------:R-:W-:Y:S01]  /*b2f0*/  HMMA.16816.F32.BF16 R112, R116, R22, R112 ;  /* 0x000000167470723c */ /* 0x000fe20000041870 */
[----:B------:R-:W-:Y:S04]  /*b300*/  LDSM.16.MT88.4 R20, [R196+0x11000] ;  /* 0x01100000c414783b */ /* 0x000fe80000004200 */
[--C-:B------:R-:W-:Y:S02]  /*b310*/  HSET2.LE.AND R121, R134, R211.reuse, PT ;  /* 0x000000d386797233 */ /* 0x100fe40003803000 */
[----:B---3--:R-:W-:Y:S01]  /*b320*/  F2FP.BF16.F32.PACK_AB R25, R178, R175 ;  /* 0x000000afb219723e */ /* 0x008fe200000010ff */
[----:B------:R-:W-:Y:S01]  /*b330*/  FADD.FTZ R175, R175, R166 ;  /* 0x000000a6afaf7221 */ /* 0x000fe20000010000 */
[----:B------:R-:W-:Y:S02]  /*b340*/  LDSM.16.MT88.4 R116, [R194+0x11000] ;  /* 0x01100000c274783b */ /* 0x000fe40000004200 */
[----:B------:R-:W-:Y:S01]  /*b350*/  F2FP.BF16.F32.PACK_AB R134, R177, R214 ;  /* 0x000000d6b186723e */ /* 0x000fe200000010ff */
[----:B------:R-:W-:Y:S01]  /*b360*/  FADD.FTZ R214, R214, R167 ;  /* 0x000000a7d6d67221 */ /* 0x000fe20000010000 */
[----:B------:R-:W-:Y:S01]  /*b370*/  LOP3.LUT R123, R123, R24, RZ, 0xc0, !PT ;  /* 0x000000187b7b7212 */ /* 0x000fe200078ec0ff */
[----:B------:R-:W-:Y:S01]  /*b380*/  FADD.FTZ R178, R178, R175 ;  /* 0x000000afb2b27221 */ /* 0x000fe20000010000 */
[----:B------:R-:W-:Y:S01]  /*b390*/  LOP3.LUT R120, R120, R25, RZ, 0xc0, !PT ;  /* 0x0000001978787212 */ /* 0x000fe200078ec0ff */
[----:B------:R-:W-:Y:S01]  /*b3a0*/  FADD.FTZ R214, R177, R214 ;  /* 0x000000d6b1d67221 */ /* 0x000fe20000010000 */
[----:B------:R-:W-:Y:S01]  /*b3b0*/  LOP3.LUT R121, R121, R134, RZ, 0xc0, !PT ;  /* 0x0000008679797212 */ /* 0x000fe200078ec0ff */
[----:B------:R-:W2:Y:S01]  /*b3c0*/  LDSM.16.MT88.4 R24, [R192+0xf000] ;  /* 0x00f00000c018783b */ /* 0x000ea20000004200 */
[----:B------:R-:W-:Y:S01]  /*b3d0*/  FFMA.FTZ R134, R28, UR4, -R162 ;  /* 0x000000041c867c23 */ /* 0x000fe200080108a2 */
[----:B------:R-:W-:Y:S01]  /*b3e0*/  FADD.FTZ R133, R133, R178 ;  /* 0x000000b285857221 */ /* 0x000fe20000010000 */
[----:B------:R-:W-:Y:S03]  /*b3f0*/  FADD.FTZ R173, R173, R214 ;  /* 0x000000d6adad7221 */ /* 0x000fe60000010000 */
[C---:B----4-:R-:W-:Y:S01]  /*b400*/  HMMA.16816.F32.BF16 R4, R120.reuse, R124, R4 ;  /* 0x0000007c7804723c */ /* 0x050fe20000041804 */
[----:B------:R-:W-:Y:S04]  /*b410*/  MUFU.EX2 R134, R134 ;  /* 0x0000008600867308 */ /* 0x000fe80000000800 */
[----:B------:R-:W-:Y:S01]  /*b420*/  FADD.FTZ R133, R174, R133 ;  /* 0x00000085ae857221 */ /* 0x000fe20000010000 */
[C---:B------:R-:W-:Y:S01]  /*b430*/  HMMA.16816.F32.BF16 R8, R120.reuse, R126, R8 ;  /* 0x0000007e7808723c */ /* 0x040fe20000041808 */
[----:B------:R-:W3:Y:S04]  /*b440*/  LDSM.16.MT88.4 R124, [R193+0x11000] ;  /* 0x01100000c17c783b */ /* 0x000ee80000004200 */
[----:B------:R-:W-:Y:S01]  /*b450*/  FADD.FTZ R173, R176, R173 ;  /* 0x000000adb0ad7221 */ /* 0x000fe20000010000 */
[C---:B------:R-:W-:Y:S06]  /*b460*/  HMMA.16816.F32.BF16 R36, R120.reuse, R128, R36 ;  /* 0x000000807824723c */ /* 0x040fec0000041824 */
[C---:B------:R-:W-:Y:S06]  /*b470*/  HMMA.16816.F32.BF16 R40, R120.reuse, R130, R40 ;  /* 0x000000827828723c */ /* 0x040fec0000041828 */
        /* <DEDUP_REMOVED lines=10> */
[C---:B------:R-:W-:Y:S05]  /*b520*/  HMMA.16816.F32.BF16 R72, R120.reuse, R150, R72 ;  /* 0x000000967848723c */ /* 0x040fea0000041848 */
[--C-:B------:R-:W-:Y:S01]  /*b530*/  FFMA.FTZ R149, R29, UR4, -R162.reuse ;  /* 0x000000041d957c23 */ /* 0x100fe200080108a2 */
[C---:B------:R-:W-:Y:S05]  /*b540*/  HMMA.16816.F32.BF16 R76, R120.reuse, R152, R76 ;  /* 0x00000098784c723c */ /* 0x040fea000004184c */
[----:B------:R-:W-:Y:S01]  /*b550*/  FFMA.FTZ R150, R32, UR4, -R162 ;  /* 0x0000000420967c23 */ /* 0x000fe200080108a2 */
[C---:B------:R-:W-:Y:S01]  /*b560*/  HMMA.16816.F32.BF16 R80, R120.reuse, R154, R80 ;  /* 0x0000009a7850723c */ /* 0x040fe20000041850 */
[----:B------:R-:W-:Y:S04]  /*b570*/  MUFU.EX2 R149, R149 ;  /* 0x0000009500957308 */ /* 0x000fe80000000800 */
[----:B------:R-:W-:Y:S01]  /*b580*/  FFMA.FTZ R153, R34, UR4, -R164 ;  /* 0x0000000422997c23 */ /* 0x000fe200080108a4 */
[C---:B--2---:R-:W-:Y:S05]  /*b590*/  HMMA.16816.F32.BF16 R84, R120.reuse, R24, R84 ;  /* 0x000000187854723c */ /* 0x044fea0000041854 */
[----:B------:R-:W-:Y:S01]  /*b5a0*/  MUFU.EX2 R150, R150 ;  /* 0x0000009600967308 */ /* 0x000fe20000000800 */
[----:B------:R-:W-:Y:S01]  /*b5b0*/  FFMA.FTZ R162, R33, UR4, -R162 ;  /* 0x0000000421a27c23 */ /* 0x000fe200080108a2 */
[C---:B------:R-:W-:Y:S01]  /*b5c0*/  HMMA.16816.F32.BF16 R88, R120.reuse, R26, R88 ;  /* 0x0000001a7858723c */ /* 0x040fe20000041858 */
[----:B------:R-:W1:Y:S03]  /*b5d0*/  LDSM.16.MT88.4 R24, [R192+0x11000] ;  /* 0x01100000c018783b */ /* 0x000e660000004200 */
[--C-:B------:R-:W-:Y:S02]  /*b5e0*/  FFMA.FTZ R148, R30, UR4, -R164.reuse ;  /* 0x000000041e947c23 */ /* 0x100fe400080108a4 */
[C---:B------:R-:W-:Y:S02]  /*b5f0*/  HMMA.16816.F32.BF16 R92, R120.reuse, R20, R92 ;  /* 0x00000014785c723c */ /* 0x040fe4000004185c */
[----:B------:R-:W2:Y:S03]  /*b600*/  MUFU.EX2 R151, R162 ;  /* 0x000000a200977308 */ /* 0x000ea60000000800 */
[----:B------:R-:W-:Y:S01]  /*b610*/  FFMA.FTZ R164, R35, UR4, -R164 ;  /* 0x0000000423a47c23 */ /* 0x000fe200080108a4 */
[C---:B------:R-:W-:Y:S01]  /*b620*/  HMMA.16816.F32.BF16 R96, R120.reuse, R22, R96 ;  /* 0x000000167860723c */ /* 0x040fe20000041860 */
[----:B------:R-:W4:Y:S05]  /*b630*/  LDSM.16.MT88.4 R32, [R196+0xd800] ;  /* 0x00d80000c420783b */ /* 0x000f2a0000004200 */
[----:B------:R-:W-:Y:S01]  /*b640*/  MUFU.EX2 R153, R153 ;  /* 0x0000009900997308 */ /* 0x000fe20000000800 */
[----:B------:R-:W-:Y:S01]  /*b650*/  LOP3.LUT R20, R179, UR25, R222, 0x96, !PT ;  /* 0x00000019b3147c12 */ /* 0x000fe2000f8e96de */
[C---:B------:R-:W-:Y:S08]  /*b660*/  HMMA.16816.F32.BF16 R16, R120.reuse, R116, R16 ;  /* 0x000000747810723c */ /* 0x040ff00000041810 */
[----:B------:R-:W5:Y:S01]  /*b670*/  MUFU.EX2 R164, R164 ;  /* 0x000000a400a47308 */ /* 0x000f620000000800 */
[C---:B------:R-:W-:Y:S01]  /*b680*/  HMMA.16816.F32.BF16 R100, R120.reuse, R118, R100 ;  /* 0x000000767864723c */ /* 0x040fe20000041864 */
[----:B------:R-:W4:Y:S02]  /*b690*/  LDSM.16.MT88.4 R116, [R194+0xd800] ;  /* 0x00d80000c274783b */ /* 0x000f240000004200 */
[----:B------:R-:W-:Y:S03]  /*b6a0*/  IMAD.WIDE.U32 R20, R20, -0x2daee0ad, RZ ;  /* 0xd2511f5314147825 */ /* 0x000fe600078e00ff */
[C---:B---3--:R-:W-:Y:S03]  /*b6b0*/  HMMA.16816.F32.BF16 R104, R120.reuse, R124, R104 ;  /* 0x0000007c7868723c */ /* 0x048fe60000041868 */
[----:B------:R-:W3:Y:S02]  /*b6c0*/  MUFU.EX2 R148, R148 ;  /* 0x0000009400947308 */ /* 0x000ee40000000800 */
[----:B------:R-:W-:Y:S01]  /*b6d0*/  LOP3.LUT R224, R21, UR26, R224, 0x96, !PT ;  /* 0x0000001a15e07c12 */ /* 0x000fe2000f8e96e0 */
[C---:B------:R-:W-:Y:S05]  /*b6e0*/  HMMA.16816.F32.BF16 R12, R120.reuse, R126, R12 ;  /* 0x0000007e780c723c */ /* 0x040fea000004180c */
[----:B------:R-:W-:Y:S01]  /*b6f0*/  SHF.R.U32.HI R23, RZ, 0x10, R20 ;  /* 0x00000010ff177819 */ /* 0x000fe20000011614 */
[C---:B-1----:R-:W-:Y:S05]  /*b700*/  HMMA.16816.F32.BF16 R108, R120.reuse, R24, R108 ;  /* 0x00000018786c723c */ /* 0x042fea000004186c */
[----:B------:R-:W-:Y:S01]  /*b710*/  SHF.R.U32.HI R125, RZ, 0x10, R224 ;  /* 0x00000010ff7d7819 */ /* 0x000fe200000116e0 */
[----:B------:R-:W-:Y:S05]  /*b720*/  HMMA.16816.F32.BF16 R112, R120, R26, R112 ;  /* 0x0000001a7870723c */ /* 0x000fea0000041870 */
[----:B------:R-:W-:Y:S02]  /*b730*/  LOP3.LUT R124, R224, 0xffff, RZ, 0xc0, !PT ;  /* 0x0000ffffe07c7812 */ /* 0x000fe400078ec0ff */
[C---:B------:R-:W-:Y:S04]  /*b740*/  LOP3.LUT R22, R20.reuse, 0xffff, RZ, 0xc0, !PT ;  /* 0x0000ffff14167812 */ /* 0x040fe800078ec0ff */
[----:B------:R-:W-:Y:S02]  /*b750*/  LOP3.LUT R21, R20, 0xff, RZ, 0xc0, !PT ;  /* 0x000000ff14157812 */ /* 0x000fe400078ec0ff */
[----:B------:R-:W-:Y:S02]  /*b760*/  LOP3.LUT R23, R23, 0xff, RZ, 0xc0, !PT ;  /* 0x000000ff17177812 */ /* 0x000fe400078ec0ff */
[----:B------:R-:W-:Y:S02]  /*b770*/  SHF.R.U32.HI R20, RZ, 0x18, R20 ;  /* 0x00000018ff147819 */ /* 0x000fe40000011614 */
[----:B------:R-:W-:Y:S02]  /*b780*/  LOP3.LUT R29, R224, 0xff, RZ, 0xc0, !PT ;  /* 0x000000ffe01d7812 */ /* 0x000fe400078ec0ff */
[----:B------:R-:W-:Y:S02]  /*b790*/  LOP3.LUT R125, R125, 0xff, RZ, 0xc0, !PT ;  /* 0x000000ff7d7d7812 */ /* 0x000fe400078ec0ff */
[----:B------:R-:W-:Y:S02]  /*b7a0*/  SHF.R.U32.HI R224, RZ, 0x18, R224 ;  /* 0x00000018ffe07819 */ /* 0x000fe400000116e0 */
[----:B------:R-:W-:Y:S02]  /*b7b0*/  SHF.R.U32.HI R22, RZ, 0x8, R22 ;  /* 0x00000008ff167819 */ /* 0x000fe40000011616 */
        /* <DEDUP_REMOVED lines=9> */
[----:B--2---:R-:W-:Y:S02]  /*b850*/  F2FP.BF16.F32.PACK_AB R25, R151, R150 ;  /* 0x000000969719723e */ /* 0x004fe400000010ff */
[----:B-----5:R-:W-:Y:S02]  /*b860*/  F2FP.BF16.F32.PACK_AB R24, R164, R153 ;  /* 0x00000099a418723e */ /* 0x020fe400000010ff */
[----:B---3--:R-:W-:Y:S01]  /*b870*/  F2FP.BF16.F32.PACK_AB R124, R31, R148 ;  /* 0x000000941f7c723e */ /* 0x008fe200000010ff */
        /* <DEDUP_REMOVED lines=11> */
[----:B------:R-:W-:Y:S01]  /*b930*/  MOV R133, R132 ;  /* 0x0000008400857202 */ /* 0x000fe20000000f00 */
[----:B------:R-:W-:Y:S02]  /*b940*/  FADD.FTZ R153, R153, R148 ;  /* 0x0000009499997221 */ /* 0x000fe40000010000 */
[----:B------:R-:W-:Y:S02]  /*b950*/  FADD.FTZ R217, R151, R150 ;  /* 0x0000009697d97221 */ /* 0x000fe40000010000 */
[C---:B----4-:R-:W-:Y:S01]  /*b960*/  HMMA.16816.F32.BF16 R128, R20.reuse, R32, R4 ;  /* 0x000000201480723c */ /* 0x050fe20000041804 */
[----:B------:R-:W2:Y:S04]  /*b970*/  LDSM.16.MT88.4 R4, [R193+0xf800] ;  /* 0x00f80000c104783b */ /* 0x000ea80000004200 */
[----:B------:R-:W-:Y:S01]  /*b980*/  FADD.FTZ R215, R164, R153 ;  /* 0x00000099a4d77221 */ /* 0x000fe20000010000 */
[C---:B------:R-:W-:Y:S03]  /*b990*/  HMMA.16816.F32.BF16 R124, R20.reuse, R34, R8 ;  /* 0x00000022147c723c */ /* 0x040fe60000041808 */
[----:B------:R-:W3:Y:S03]  /*b9a0*/  LDSM.16.MT88.4 R8, [R192+0xf800] ;  /* 0x00f80000c008783b */ /* 0x000ee60000004200 */
[C---:B------:R-:W-:Y:S05]  /*b9b0*/  HMMA.16816.F32.BF16 R36, R20.reuse, R116, R36 ;  /* 0x000000741424723c */ /* 0x040fea0000041824 */
[----:B------:R-:W4:Y:S01]  /*b9c0*/  LDSM.16.MT88.4 R32, [R196+0x11800] ;  /* 0x01180000c420783b */ /* 0x000f220000004200 */
[C---:B------:R-:W-:Y:S06]  /*b9d0*/  HMMA.16816.F32.BF16 R40, R20.reuse, R118, R40 ;  /* 0x000000761428723c */ /* 0x040fec0000041828 */
[C---:B------:R-:W-:Y:S01]  /*b9e0*/  HMMA.16816.F32.BF16 R44, R20.reuse, R136, R44 ;  /* 0x00000088142c723c */ /* 0x040fe2000004182c */
[----:B------:R-:W5:Y:S05]  /*b9f0*/  LDSM.16.MT88.4 R116, [R194+0x11800] ;  /* 0x01180000c274783b */ /* 0x000f6a0000004200 */
[C---:B------:R-:W-:Y:S03]  /*ba00*/  HMMA.16816.F32.BF16 R48, R20.reuse, R138, R48 ;  /* 0x0000008a1430723c */ /* 0x040fe60000041830 */
[----:B------:R-:W5:Y:S03]  /*ba10*/  LDSM.16.MT88.4 R136, [R193+0x11800] ;  /* 0x01180000c188783b */ /* 0x000f660000004200 */
        /* <DEDUP_REMOVED lines=16> */
[C---:B------:R-:W-:Y:S06]  /*bb20*/  HMMA.16816.F32.BF16 R116, R20.reuse, R138, R12 ;  /* 0x0000008a1474723c */ /* 0x040fec000004180c */
[C---:B-1----:R-:W-:Y:S06]  /*bb30*/  HMMA.16816.F32.BF16 R108, R20.reuse, R24, R108 ;  /* 0x00000018146c723c */ /* 0x042fec000004186c */
[----:B------:R-:W-:Y:S01]  /*bb40*/  HMMA.16816.F32.BF16 R112, R20, R26, R112 ;  /* 0x0000001a1470723c */ /* 0x000fe20000041870 */
[----:B------:R-:W-:Y:S11]  /*bb50*/  @!UPT UIADD3 URZ, URZ, URZ, URZ ;  /* 0x0000003f3f3ff290 */ /* 0x000ff6000fffe03f */
[----:B------:R-:W-:Y:S01]  /*bb60*/  @!UPT UIADD3 URZ, URZ, URZ, URZ ;  /* 0x0000003f3f3ff290 */ /* 0x000fe2000fffe03f */
[----:B------:R-:W-:Y:S11]  /*bb70*/  @P0 BRA `(.L_x_399) ;  /* 0xffffffd000500947 */ /* 0x000ff6000383ffff */
.L_x_398:
        /* <DEDUP_REMOVED lines=13> */
[CC--:B------:R-:W-:Y:S02]  /*bc50*/  LEA.HI R8, R0.reuse, R5.reuse, RZ, 0x2 ;  /* 0x0000000500087211 */ /* 0x0c0fe400078f10ff */
[----:B------:R-:W-:Y:S02]  /*bc60*/  LEA.HI R0, R0, R5, RZ, 0x5 ;  /* 0x0000000500007211 */ /* 0x000fe400078f28ff */
        /* <DEDUP_REMOVED lines=9> */
[----:B------:R-:W-:Y:S01]  /*bd00*/  IADD3 R8, -R8, R5, RZ ;  /* 0x0000000508087210 */ /* 0x000fe20007ffe1ff */
[----:B------:R-:W1:Y:S01]  /*bd10*/  @P3 MUFU.RCP R9, R4 ;  /* 0x0000000400093308 */ /* 0x000e620000001000 */
[----:B------:R-:W-:Y:S02]  /*bd20*/  IADD3 R6, R7, -R6, RZ ;  /* 0x8000000607067210 */ /* 0x000fe40007ffe0ff */
[----:B------:R-:W-:Y:S02]  /*bd30*/  SHF.R.S32.HI R7, RZ, 0x5, R0 ;  /* 0x00000005ff077819 */ /* 0x000fe40000011400 */
[----:B------:R-:W-:Y:S02]  /*bd40*/  R2P PR, R6, 0x6 ;  /* 0x0000000606007804 */ /* 0x000fe40000000000 */
[----:B------:R-:W-:Y:S01]  /*bd50*/  LEA R8, R7, R8, 0x9 ;  /* 0x0000000807087211 */ /* 0x000fe200078e48ff */
[----:B------:R-:W2:Y:S01]  /*bd60*/  @P0 MUFU.RCP R10, R2 ;  /* 0x00000002000a0308 */ /* 0x000ea20000001000 */
[----:B-1----:R-:W-:-:S04]  /*bd70*/  FMUL.FTZ R9, R9, UR4 ;  /* 0x0000000409097c20 */ /* 0x002fc80008410000 */
        /* <DEDUP_REMOVED lines=56> */
[C---:B------:R-:W-:Y:S01]  /*c100*/  SHF.L.U32 R10, R6.reuse, 0x6, RZ ;  /* 0x00000006060a7819 */ /* 0x040fe200000006ff */
[----:B-1----:R-:W-:Y:S01]  /*c110*/  ULEA UR4, UR4, UR5, 0x18 ;  /* 0x0000000504047291 */ /* 0x002fe2000f8ec03f */
[----:B------:R-:W-:Y:S01]  /*c120*/  LOP3.LUT R6, R6, 0x1, RZ, 0xc0, !PT ;  /* 0x0000000106067812 */ /* 0x000fe200078ec0ff */
[C---:B------:R-:W-:Y:S01]  /*c130*/  FMUL.FTZ R40, R9.reuse, R40 ;  /* 0x0000002809287220 */ /* 0x040fe20000410000 */
[----:B------:R-:W-:Y:S01]  /*c140*/  LOP3.LUT R10, R10, 0x1c0, RZ, 0xc0, !PT ;  /* 0x000001c00a0a7812 */ /* 0x000fe200078ec0ff */
[C---:B------:R-:W-:Y:S01]  /*c150*/  FMUL.FTZ R41, R9.reuse, R41 ;  /* 0x0000002909297220 */ /* 0x040fe20000410000 */
[----:B------:R-:W-:Y:S01]  /*c160*/  ISETP.NE.U32.AND P4, PT, R6, 0x1, PT ;  /* 0x000000010600780c */ /* 0x000fe20003f85070 */
[C---:B------:R-:W-:Y:S01]  /*c170*/  FMUL.FTZ R44, R9.reuse, R44 ;  /* 0x0000002c092c7220 */ /* 0x040fe20000410000 */
[----:B------:R-:W-:Y:S01]  /*c180*/  LEA.HI R11, R10, R10, RZ, 0x1d ;  /* 0x0000000a0a0b7211 */ /* 0x000fe200078fe8ff */
[C---:B------:R-:W-:Y:S01]  /*c190*/  FMUL.FTZ R45, R9.reuse, R45 ;  /* 0x0000002d092d7220 */ /* 0x040fe20000410000 */
[----:B------:R-:W-:Y:S01]  /*c1a0*/  MOV R6, 0x20 ;  /* 0x0000002000067802 */ /* 0x000fe20000000f00 */
[C---:B------:R-:W-:Y:S01]  /*c1b0*/  FMUL.FTZ R48, R9.reuse, R48 ;  /* 0x0000003009307220 */ /* 0x040fe20000410000 */
[----:B------:R-:W-:Y:S01]  /*c1c0*/  LEA R8, R8, R11, 0x1 ;  /* 0x0000000b08087211 */ /* 0x000fe200078e08ff */
[C---:B------:R-:W-:Y:S01]  /*c1d0*/  FMUL.FTZ R49, R9.reuse, R49 ;  /* 0x0000003109317220 */ /* 0x040fe20000410000 */
[----:B------:R-:W-:Y:S01]  /*c1e0*/  SEL R6, R6, 0xffffffe0, !P1 ;  /* 0xffffffe006067807 */ /* 0x000fe20004800000 */
        /* <DEDUP_REMOVED lines=101> */
[----:B------:R-:W-:Y:S01]  /*c840*/  FMUL.FTZ R9, R9, R113 ;  /* 0x0000007109097220 */ /* 0x000fe20000410000 */
[----:B------:R-:W-:Y:S01]  /*c850*/  @UP0 UIMAD UR6, UR22, UR5, UR11 ;  /* 0x00000005160602a4 */ /* 0x000fe2000f8e020b */
        /* <DEDUP_REMOVED lines=25> */
[----:B------:R1:W-:Y:S04]  /*c9f0*/  STS [R23+0x2400], R86 ;  /* 0x0024005617007388 */ /* 0x0003e80000000800 */
        /* <DEDUP_REMOVED lines=9> */
.L_x_402:
[----:B------:R-:W-:Y:S01]  /*ca90*/  ULDC.U8 UR5, c[0x0][0x3d9] ;  /* 0x0000f64000057ab9 */ /* 0x000fe20000000000 */
[----:B------:R-:W1:Y:S01]  /*caa0*/  S2R R6, SR_TID.X ;  /* 0x0000000000067919 */ /* 0x000e620000002100 */
[----:B------:R-:W-:Y:S01]  /*cab0*/  ISETP.NE.AND P2, PT, RZ, UR5, PT ;  /* 0x00000005ff007c0c */ /* 0x000fe2000bf45270 */
[----:B------:R-:W-:Y:S01]  /*cac0*/  ULDC.U8 UR8, c[0x0][0x3d8] ;  /* 0x0000f60000087ab9 */ /* 0x000fe20000000000 */
[----:B------:R-:W2:Y:S01]  /*cad0*/  S2UR UR4, SR_CTAID.X ;  /* 0x00000000000479c3 */ /* 0x000ea20000002500 */
[----:B------:R-:W-:Y:S01]  /*cae0*/  STS [R25+0x2400], R90 ;  /* 0x0024005a19007388 */ /* 0x000fe20000000800 */
[----:B------:R-:W-:Y:S02]  /*caf0*/  ISETP.NE.AND P4, PT, RZ, UR8, PT ;  /* 0x00000008ff007c0c */ /* 0x000fe4000bf85270 */
[----:B------:R-:W-:Y:S01]  /*cb00*/  LOP3.LUT R0, R0, 0xffffffe0, RZ, 0xc0, !PT ;  /* 0xffffffe000007812 */ /* 0x000fe200078ec0ff */
[----:B------:R-:W-:Y:S01]  /*cb10*/  STS [R11+0x4000], R92 ;  /* 0x0040005c0b007388 */ /* 0x000fe20000000800 */
[----:B------:R-:W-:-:S03]  /*cb20*/  ISETP.EQ.AND P4, PT, RZ, UR5, P4 ;  /* 0x00000005ff007c0c */ /* 0x000fc6000a782270 */
[----:B------:R-:W-:Y:S02]  /*cb30*/  STS [R11+0x4400], R94 ;  /* 0x0044005e0b007388 */ /* 0x000fe40000000800 */
[----:B------:R-:W3:Y:S01]  /*cb40*/  @P2 LDC.64 R8, c[0x0][0x2c0] ;  /* 0x0000b000ff082b82 */ /* 0x000ee20000000a00 */
[----:B------:R-:W-:Y:S01]  /*cb50*/  @P2 IMAD.MOV.U32 R29, RZ, RZ, 0x1 ;  /* 0x00000001ff1d2424 */ /* 0x000fe200078e00ff */
[----:B------:R-:W-:Y:S04]  /*cb60*/  STS [R13+0x4000], R96 ;  /* 0x004000600d007388 */ /* 0x000fe80000000800 */
[----:B------:R-:W-:Y:S02]  /*cb70*/  STS [R13+0x4400], R98 ;  /* 0x004400620d007388 */ /* 0x000fe40000000800 */
[----:B------:R-:W4:Y:S01]  /*cb80*/  @P2 LDC R24, c[0x0][0x2c0] ;  /* 0x0000b000ff182b82 */ /* 0x000f220000000800 */
[----:B------:R-:W-:Y:S01]  /*cb90*/  @!P4 PLOP3.LUT P1, PT, PT, PT, PT, 0x8, 0x0 ;  /* 0x000000000000c81c */ /* 0x000fe20003f2e170 */
[----:B------:R-:W-:Y:S01]  /*cba0*/  STS [R15+0x4000], R120 ;  /* 0x004000780f007388 */ /* 0x000fe20000000800 */
[----:B------:R-:W-:-:S03]  /*cbb0*/  @!P4 CS2R R30, SRZ ;  /* 0x00000000001ec805 */ /* 0x000fc6000001ff00 */
[----:B------:R-:W-:Y:S04]  /*cbc0*/  STS [R15+0x4400], R122 ;  /* 0x0044007a0f007388 */ /* 0x000fe80000000800 */
[----:B------:R-:W-:Y:S04]  /*cbd0*/  STS [R17+0x4000], R100 ;  /* 0x0040006411007388 */ /* 0x000fe80000000800 */
[----:B------:R-:W-:Y:S01]  /*cbe0*/  STS [R17+0x4400], R102 ;  /* 0x0044006611007388 */ /* 0x000fe20000000800 */
[----:B---3--:R-:W-:-:S03]  /*cbf0*/  @P2 IMAD R27, R9, R8, RZ ;  /* 0x00000008091b2224 */ /* 0x008fc600078e02ff */
[----:B------:R-:W-:Y:S04]  /*cc00*/  STS [R19+0x4000], R104 ;  /* 0x0040006813007388 */ /* 0x000fe80000000800 */
[----:B------:R-:W-:Y:S04]  /*cc10*/  STS [R19+0x4400], R106 ;  /* 0x0044006a13007388 */ /* 0x000fe80000000800 */
[----:B------:R-:W-:Y:S04]  /*cc20*/  STS [R21+0x4000], R116 ;  /* 0x0040007415007388 */ /* 0x000fe80000000800 */
[----:B------:R1:W-:Y:S04]  /*cc30*/  STS [R21+0x4400], R118 ;  /* 0x0044007615007388 */ /* 0x0003e80000000800 */
[----:B------:R3:W-:Y:S04]  /*cc40*/  STS [R23+0x4000], R108 ;  /* 0x0040006c17007388 */ /* 0x0007e80000000800 */
[----:B------:R3:W-:Y:S01]  /*cc50*/  STS [R23+0x4400], R110 ;  /* 0x0044006e17007388 */ /* 0x0007e20000000800 */
[----:B------:R-:W2:Y:S01]  /*cc60*/  S2R R22, SR_CTAID.Y ;  /* 0x0000000000167919 */ /* 0x000ea20000002600 */
[----:B------:R-:W2:Y:S02]  /*cc70*/  S2R R20, SR_CTAID.Z ;  /* 0x0000000000147919 */ /* 0x000ea40000002700 */
[----:B------:R3:W-:Y:S04]  /*cc80*/  STS [R25+0x4000], R112 ;  /* 0x0040007019007388 */ /* 0x0007e80000000800 */
[----:B------:R3:W-:Y:S01]  /*cc90*/  STS [R25+0x4400], R114 ;  /* 0x0044007219007388 */ /* 0x0007e20000000800 */
[----:B-1----:R-:W-:-:S04]  /*cca0*/  SHF.R.S32.HI R21, RZ, 0x1f, R6 ;  /* 0x0000001fff157819 */ /* 0x002fc80000011406 */
[----:B------:R-:W-:Y:S01]  /*ccb0*/  LEA.HI R21, R21, R6, RZ, 0x3 ;  /* 0x0000000615157211 */ /* 0x000fe200078f18ff */
[----:B----4-:R-:W-:Y:S06]  /*ccc0*/  @!P4 BRA `(.L_x_403) ;  /* 0x000000000020c947 */ /* 0x010fec0003800000 */
        /* <DEDUP_REMOVED lines=8> */
.L_x_403:
[----:B------:R-:W-:Y:S05]  /*cd50*/  @P2 BRA `(.L_x_404) ;  /* 0x0000000000182947 */ /* 0x000fea0003800000 */
[----:B------:R-:W1:Y:S01]  /*cd60*/  LDC R27, c[0x0][0x2c4] ;  /* 0x0000b100ff1b7b82 */ /* 0x000e620000000800 */
[----:B------:R-:W-:Y:S02]  /*cd70*/  ISETP.NE.AND P2, PT, RZ, UR8, PT ;  /* 0x00000008ff007c0c */ /* 0x000fe4000bf45270 */
[----:B------:R-:W-:-:S05]  /*cd80*/  MOV R24, 0x1 ;  /* 0x0000000100187802 */ /* 0x000fca0000000f00 */
[----:B------:R-:W4:Y:S08]  /*cd90*/  LDC R8, c[0x0][0x270] ;  /* 0x00009c00ff087b82 */ /* 0x000f300000000800 */
[----:B-1----:R-:W4:Y:S02]  /*cda0*/  @P2 LDC R27, c[0x0][0x2e4] ;  /* 0x0000b900ff1b2b82 */ /* 0x002f240000000800 */
[----:B----4-:R-:W-:-:S07]  /*cdb0*/  IMAD R29, R27, R8, RZ ;  /* 0x000000081b1d7224 */ /* 0x010fce00078e02ff */
.L_x_404:
[----:B------:R-:W-:Y:S01]  /*cdc0*/  BAR.SYNC.DEFER_BLOCKING 0x0 ;  /* 0x0000000000007b1d */ /* 0x000fe20000010000 */
[----:B---3--:R-:W-:Y:S01]  /*cdd0*/  LOP3.LUT R23, R21, 0xfffffff8, RZ, 0xc0, !PT ;  /* 0xfffffff815177812 */ /* 0x008fe200078ec0ff */
[----:B------:R-:W-:Y:S01]  /*cde0*/  IMAD.IADD R0, R5, 0x1, -R0 ;  /* 0x0000000105007824 */ /* 0x000fe200078e0a00 */
[----:B------:R-:W-:Y:S01]  /*cdf0*/  SHF.R.S32.HI R28, RZ, 0x3, R21 ;  /* 0x00000003ff1c7819 */ /* 0x000fe20000011415 */
[----:B--2---:R-:W-:Y:S01]  /*ce00*/  IMAD R22, R22, R29, RZ ;  /* 0x0000001d16167224 */ /* 0x004fe200078e02ff */
[----:B------:R-:W-:Y:S01]  /*ce10*/  SHF.R.S32.HI R26, RZ, 0x1f, R7 ;  /* 0x0000001fff1a7819 */ /* 0x000fe20000011407 */
[----:B------:R-:W-:Y:S02]  /*ce20*/  IMAD.IADD R23, R6, 0x1, -R23 ;  /* 0x0000000106177824 */ /* 0x000fe400078e0a17 */
[----:B------:R-:W1:Y:S01]  /*ce30*/  @P3 LDC R5, c[0x0][0x2e8] ;  /* 0x0000ba00ff053b82 */ /* 0x000e620000000800 */
[----:B------:R-:W-:Y:S01]  /*ce40*/  LOP3.LUT P6, RZ, R0, 0x3, RZ, 0xc0, !PT ;  /* 0x0000000300ff7812 */ /* 0x000fe200078cc0ff */
[----:B------:R-:W2:Y:S01]  /*ce50*/  @P3 MUFU.LG2 R4, R4 ;  /* 0x0000000400043308 */ /* 0x000ea20000000c00 */
[----:B------:R-:W-:Y:S01]  /*ce60*/  VIADD R0, R28, 0x10 ;  /* 0x000000101c007836 */ /* 0x000fe20000000000 */
[----:B------:R-:W-:Y:S01]  /*ce70*/  LEA.HI R26, R26, R7, RZ, 0x2 ;  /* 0x000000071a1a7211 */ /* 0x000fe200078f10ff */
[----:B------:R-:W-:Y:S01]  /*ce80*/  BSSY B0, `(.L_x_405) ;  /* 0x000002e000007945 */ /* 0x000fe20003800000 */
[----:B------:R-:W-:-:S02]  /*ce90*/  SEL R22, R22, RZ, !P1 ;  /* 0x000000ff16167207 */ /* 0x000fc40004800000 */
[----:B------:R-:W3:Y:S01]  /*cea0*/  @P0 LDC R6, c[0x0][0x2e8] ;  /* 0x0000ba00ff060b82 */ /* 0x000ee20000000800 */
[----:B------:R-:W-:Y:S01]  /*ceb0*/  ISETP.GE.AND P2, PT, R0, UR21, PT ;  /* 0x0000001500007c0c */ /* 0x000fe2000bf46270 */
[----:B------:R-:W4:Y:S01]  /*cec0*/  @P0 MUFU.LG2 R2, R2 ;  /* 0x0000000200020308 */ /* 0x000f220000000c00 */
[----:B------:R-:W-:Y:S01]  /*ced0*/  IMAD R0, R24, UR4, RZ ;  /* 0x0000000418007c24 */ /* 0x000fe2000f8e02ff */
[----:B------:R-:W-:Y:S01]  /*cee0*/  LOP3.LUT R26, R26, 0xffffffc, RZ, 0xc0, !PT ;  /* 0x0ffffffc1a1a7812 */ /* 0x000fe200078ec0ff */
[----:B------:R-:W-:Y:S01]  /*cef0*/  IMAD R27, R20, R27, R22 ;  /* 0x0000001b141b7224 */ /* 0x000fe200078e0216 */
[----:B------:R-:W-:Y:S01]  /*cf00*/  SHF.L.U32 R23, R23, 0x3, RZ ;  /* 0x0000000317177819 */ /* 0x000fe200000006ff */
[----:B------:R-:W-:Y:S01]  /*cf10*/  IMAD.SHL.U32 R22, R0, 0x40, RZ ;  /* 0x0000004000167824 */ /* 0x000fe200078e00ff */
[----:B------:R-:W-:Y:S01]  /*cf20*/  IADD3 R21, R7, -R26, RZ ;  /* 0x8000001a07157210 */ /* 0x000fe20007ffe0ff */
[----:B------:R1:W3:Y:S01]  /*cf30*/  LDS.128 R16, [R203+0x1800] ;  /* 0x00180000cb107984 */ /* 0x0002e20000000c00 */
[----:B------:R-:W-:-:S02]  /*cf40*/  VIADD R7, R28, 0x20 ;  /* 0x000000201c077836 */ /* 0x000fc40000000000 */
[----:B--2---:R-:W-:Y:S01]  /*cf50*/  @P3 FMUL.FTZ R25, R4, 0.69314718246459960938 ;  /* 0x3f31721804193820 */ /* 0x004fe20000410000 */
[----:B------:R-:W-:Y:S01]  /*cf60*/  SHF.R.S32.HI R33, RZ, 0x1f, R22 ;  /* 0x0000001fff217819 */ /* 0x000fe20000011416 */
[----:B------:R2:W2:Y:S01]  /*cf70*/  LDS.128 R12, [R203+0x3800] ;  /* 0x00380000cb0c7984 */ /* 0x0004a20000000c00 */
[--C-:B------:R-:W-:Y:S01]  /*cf80*/  IADD3 R22, P5, P4, R22, R30, R27.reuse ;  /* 0x0000001e16167210 */ /* 0x100fe20007cbe01b */
[----:B------:R-:W-:Y:S01]  /*cf90*/  IMAD.MOV.U32 R0, RZ, RZ, 0x7f800000 ;  /* 0x7f800000ff007424 */ /* 0x000fe200078e00ff */
[----:B------:R-:W-:Y:S01]  /*cfa0*/  SHF.R.S32.HI R30, RZ, 0x1f, R27 ;  /* 0x0000001fff1e7819 */ /* 0x000fe2000001141b */
[----:B------:R2:W2:Y:S01]  /*cfb0*/  LDS.128 R8, [R203+0x5800] ;  /* 0x00580000cb087984 */ /* 0x0004a20000000c00 */
[----:B------:R-:W-:Y:S01]  /*cfc0*/  ISETP.GE.AND P1, PT, R7, UR21, PT ;  /* 0x0000001507007c0c */ /* 0x000fe2000bf26270 */
[----:B----4-:R-:W-:Y:S01]  /*cfd0*/  @P0 FMUL.FTZ R2, R2, 0.69314718246459960938 ;  /* 0x3f31721802020820 */ /* 0x010fe20000410000 */
[----:B------:R-:W-:Y:S01]  /*cfe0*/  IMAD R7, R21, 0x10, R210 ;  /* 0x0000001015077824 */ /* 0x000fe200078e02d2 */
[----:B------:R-:W-:Y:S01]  /*cff0*/  MOV R21, 0x7f800000 ;  /* 0x7f80000000157802 */ /* 0x000fe20000000f00 */
[----:B-1----:R-:W-:Y:S01]  /*d000*/  @P3 FFMA.FTZ R21, R132, R5, R25 ;  /* 0x0000000584153223 */ /* 0x002fe20000010019 */
[----:B------:R-:W-:Y:S01]  /*d010*/  IADD3.X R30, R33, R31, R30, P5, P4 ;  /* 0x0000001f211e7210 */ /* 0x000fe20002fe841e */
[----:B---3--:R-:W-:Y:S01]  /*d020*/  @P0 FFMA.FTZ R0, R3, R6, R2 ;  /* 0x0000000603000223 */ /* 0x008fe20000010002 */
        /* <DEDUP_REMOVED lines=19> */
.L_x_406:
[----:B------:R-:W-:Y:S05]  /*d160*/  BSYNC B0 ;  /* 0x0000000000007941 */ /* 0x000fea0003800000 */
.L_x_405:
[----:B-1----:R-:W-:Y:S01]  /*d170*/  SHF.R.S32.HI R4, RZ, 0x1f, R20 ;  /* 0x0000001fff047819 */ /* 0x002fe20000011414 */
[----:B------:R-:W-:Y:S01]  /*d180*/  ULDC.64 UR4, c[0x0][0x2a0] ;  /* 0x0000a80000047ab9 */ /* 0x000fe20000000a00 */
[----:B------:R-:W-:Y:S01]  /*d190*/  SHF.R.S32.HI R2, RZ, 0x1f, R23 ;  /* 0x0000001fff027819 */ /* 0x000fe20000011417 */
[----:B------:R-:W-:Y:S01]  /*d1a0*/  VIADD R0, R28, 0x30 ;  /* 0x000000301c007836 */ /* 0x000fe20000000000 */
[----:B------:R-:W-:Y:S01]  /*d1b0*/  IADD3 R30, P3, R23, UR10, RZ ;  /* 0x0000000a171e7c10 */ /* 0x000fe2000ff7e0ff */
[----:B------:R-:W-:Y:S01]  /*d1c0*/  IMAD R5, R4, UR4, RZ ;  /* 0x0000000404057c24 */ /* 0x000fe2000f8e02ff */
[----:B------:R1:W3:Y:S01]  /*d1d0*/  LDS.128 R24, [R203] ;  /* 0x00000000cb187984 */ /* 0x0002e20000000c00 */
[----:B------:R-:W-:Y:S01]  /*d1e0*/  SHF.R.S32.HI R29, RZ, 0x1f, R28 ;  /* 0x0000001fff1d7819 */ /* 0x000fe2000001141c */
[----:B------:R-:W-:Y:S01]  /*d1f0*/  IMAD.U32 R3, RZ, RZ, UR23 ;  /* 0x00000017ff037e24 */ /* 0x000fe2000f8e00ff */
[----:B------:R-:W-:Y:S01]  /*d200*/  IADD3.X R31, R2, UR6, RZ, P3, !PT ;  /* 0x00000006021f7c10 */ /* 0x000fe20009ffe4ff */
[----:B------:R-:W-:Y:S01]  /*d210*/  BSSY B0, `(.L_x_407) ;  /* 0x0000016000007945 */ /* 0x000fe20003800000 */
[----:B------:R-:W-:Y:S01]  /*d220*/  ISETP.GE.AND P0, PT, R0, UR21, PT ;  /* 0x0000001500007c0c */ /* 0x000fe2000bf06270 */
[----:B------:R-:W-:Y:S01]  /*d230*/  IMAD R0, R20, UR5, R5 ;  /* 0x0000000514007c24 */ /* 0x000fe2000f8e0205 */
[----:B------:R-:W-:Y:S01]  /*d240*/  ISETP.GE.AND P3, PT, R28, UR21, PT ;  /* 0x000000151c007c0c */ /* 0x000fe2000bf66270 */
[----:B------:R-:W-:Y:S01]  /*d250*/  IMAD.WIDE.U32 R30, R20, UR4, R30 ;  /* 0x00000004141e7c25 */ /* 0x000fe2000f8e001e */
[----:B------:R1:W4:Y:S03]  /*d260*/  LDS.128 R4, [R203+0x4000] ;  /* 0x00400000cb047984 */ /* 0x0003260000000c00 */
[----:B------:R-:W-:Y:S01]  /*d270*/  IMAD.WIDE R28, R3, 0x40, R28 ;  /* 0x00000040031c7825 */ /* 0x000fe200078e021c */
[----:B------:R1:W1:Y:S03]  /*d280*/  LDS.128 R20, [R203+0x2000] ;  /* 0x00200000cb147984 */ /* 0x0002660000000c00 */
[----:B------:R-:W-:-:S04]  /*d290*/  IMAD.IADD R33, R31, 0x1, R0 ;  /* 0x000000011f217824 */ /* 0x000fc800078e0200 */
        /* <DEDUP_REMOVED lines=10> */
[----:B---3--:R3:W-:Y:S04]  /*d340*/  STG.E.128 desc[UR28][R2.64], R24 ;  /* 0x0000001802007986 */ /* 0x0087e8000c101d1c */
[----:B-1----:R3:W-:Y:S04]  /*d350*/  STG.E.128 desc[UR28][R2.64+0x80], R20 ;  /* 0x0000801402007986 */ /* 0x0027e8000c101d1c */
[----:B----4-:R3:W-:Y:S02]  /*d360*/  STG.E.128 desc[UR28][R2.64+0x100], R4 ;  /* 0x0001000402007986 */ /* 0x0107e4000c101d1c */
.L_x_408:
[----:B------:R-:W-:Y:S05]  /*d370*/  BSYNC B0 ;  /* 0x0000000000007941 */ /* 0x000fea0003800000 */
.L_x_407:
[----:B---3--:R3:W2:Y:S01]  /*d380*/  LDS.128 R24, [R203+0x800] ;  /* 0x00080000cb187984 */ /* 0x0086a20000000c00 */
[----:B------:R-:W-:Y:S03]  /*d390*/  BSSY B0, `(.L_x_409) ;  /* 0x0000013000007945 */ /* 0x000fe60003800000 */
[----:B-1----:R3:W1:Y:S04]  /*d3a0*/  LDS.128 R20, [R203+0x2800] ;  /* 0x00280000cb147984 */ /* 0x0026680000000c00 */
[----:B----4-:R3:W4:Y:S01]  /*d3b0*/  LDS.128 R4, [R203+0x4800] ;  /* 0x00480000cb047984 */ /* 0x0107220000000c00 */
        /* <DEDUP_REMOVED lines=13> */
[----:B--2---:R2:W-:Y:S04]  /*d490*/  STG.E.128 desc[UR28][R2.64], R24 ;  /* 0x0000001802007986 */ /* 0x0045e8000c101d1c */
[----:B-1----:R2:W-:Y:S04]  /*d4a0*/  STG.E.128 desc[UR28][R2.64+0x80], R20 ;  /* 0x0000801402007986 */ /* 0x0025e8000c101d1c */
[----:B----4-:R2:W-:Y:S02]  /*d4b0*/  STG.E.128 desc[UR28][R2.64+0x100], R4 ;  /* 0x0001000402007986 */ /* 0x0105e4000c101d1c */
.L_x_410:
[----:B------:R-:W-:Y:S05]  /*d4c0*/  BSYNC B0 ;  /* 0x0000000000007941 */ /* 0x000fea0003800000 */
.L_x_409:
[----:B-12---:R1:W2:Y:S01]  /*d4d0*/  LDS.128 R20, [R203+0x1000] ;  /* 0x00100000cb147984 */ /* 0x0062a20000000c00 */
[----:B------:R-:W-:Y:S03]  /*d4e0*/  BSSY B0, `(.L_x_411) ;  /* 0x0000013000007945 */ /* 0x000fe60003800000 */
[----:B----4-:R1:W4:Y:S04]  /*d4f0*/  LDS.128 R4, [R203+0x3000] ;  /* 0x00300000cb047984 */ /* 0x0103280000000c00 */
        /* <DEDUP_REMOVED lines=15> */
[----:B----4-:R2:W-:Y:S04]  /*d5f0*/  STG.E.128 desc[UR28][R2.64+0x80], R4 ;  /* 0x0000800402007986 */ /* 0x0105e8000c101d1c */
[----:B-1----:R2:W-:Y:S02]  /*d600*/  STG.E.128 desc[UR28][R2.64+0x100], R24 ;  /* 0x0001001802007986 */ /* 0x0025e4000c101d1c */
.L_x_412:
[----:B------:R-:W-:Y:S05]  /*d610*/  BSYNC B0 ;  /* 0x0000000000007941 */ /* 0x000fea0003800000 */
.L_x_411:
[----:B------:R-:W-:Y:S05]  /*d620*/  @P0 EXIT ;  /* 0x000000000000094d */ /* 0x000fea0003800000 */
[----:B------:R-:W-:Y:S01]  /*d630*/  IADD3 R0, P0, R28, 0x30, RZ ;  /* 0x000000301c007810 */ /* 0x000fe20007f1e0ff */
[----:B------:R-:W-:Y:S01]  /*d640*/  ULDC.64 UR4, c[0x0][0x298] ;  /* 0x0000a60000047ab9 */ /* 0x000fe20000000a00 */
[----:B--2-4-:R-:W-:Y:S01]  /*d650*/  MOV R5, R33 ;  /* 0x0000002100057202 */ /* 0x014fe20000000f00 */
        /* <DEDUP_REMOVED lines=9> */
[----:B------:R-:W-:Y:S04]  /*d6f0*/  STG.E.128 desc[UR28][R2.64], R16 ;  /* 0x0000001002007986 */ /* 0x000fe8000c101d1c */
[----:B------:R-:W-:Y:S04]  /*d700*/  STG.E.128 desc[UR28][R2.64+0x80], R12 ;  /* 0x0000800c02007986 */ /* 0x000fe8000c101d1c */
[----:B------:R-:W-:Y:S01]  /*d710*/  STG.E.128 desc[UR28][R2.64+0x100], R8 ;  /* 0x0001000802007986 */ /* 0x000fe2000c101d1c */
[----:B------:R-:W-:Y:S05]  /*d720*/  EXIT ;  /* 0x000000000000794d */ /* 0x000fea0003800000 */
.L_x_391:
[----:B------:R-:W-:Y:S01]  /*d730*/  ULDC.U8 UR7, c[0x0][0x3d9] ;  /* 0x0000f64000077ab9 */ /* 0x000fe20000000000 */
[----:B------:R-:W-:Y:S01]  /*d740*/  UISETP.NE.AND UP0, UPT, UR22, -0x1, UPT ;  /* 0xffffffff1600788c */ /* 0x000fe2000bf05270 */
[----:B------:R-:W-:Y:S01]  /*d750*/  LEA.HI R8, R21, R84, RZ, 0x3 ;  /* 0x0000005415087211 */ /* 0x000fe200078f18ff */
[----:B------:R-:W-:Y:S01]  /*d760*/  UISETP.NE.AND UP3, UPT, UR7, URZ, UPT ;  /* 0x0000003f0700728c */ /* 0x000fe2000bf65270 */
[----:B------:R-:W-:Y:S01]  /*d770*/  LOP3.LUT P3, RZ, R84, 0x7, RZ, 0xc0, !PT ;  /* 0x0000000754ff7812 */ /* 0x000fe2000786c0ff */
[----:B------:R-:W-:Y:S01]  /*d780*/  UIADD3 UR24, -UR13, UR24, URZ ;  /* 0x000000180d187290 */ /* 0x000fe2000fffe13f */
[----:B------:R-:W-:Y:S01]  /*d790*/  LOP3.LUT R3, R8, 0x1ffffff8, RZ, 0xc0, !PT ;  /* 0x1ffffff808037812 */ /* 0x000fe200078ec0ff */
[----:B------:R-:W-:Y:S01]  /*d7a0*/  IMAD.U32 R7, RZ, RZ, UR23 ;  /* 0x00000017ff077e24 */ /* 0x000fe2000f8e00ff */
[----:B------:R-:W-:Y:S01]  /*d7b0*/  SHF.R.S32.HI R8, RZ, 0x3, R8 ;  /* 0x00000003ff087819 */ /* 0x000fe20000011408 */
[----:B------:R-:W-:Y:S02]  /*d7c0*/  BSSY B0, `(.L_x_413) ;  /* 0x000004a000007945 */ /* 0x000fe40003800000 */
[----:B------:R-:W-:Y:S01]  /*d7d0*/  IMAD.IADD R0, R84, 0x1, -R3 ;  /* 0x0000000154007824 */ /* 0x000fe200078e0a03 */
[----:B------:R-:W-:Y:S01]  /*d7e0*/  @!UP0 USHF.R.S32.HI UR12, URZ, 0x1f, UR16 ;  /* 0x0000001f3f0c8899 */ /* 0x000fe20008011410 */
[----:B------:R-:W-:Y:S01]  /*d7f0*/  ISETP.GE.AND P4, PT, R8, UR24, PT ;  /* 0x0000001808007c0c */ /* 0x000fe2000bf86270 */
[----:B------:R-:W-:Y:S01]  /*d800*/  @UP3 ULDC.64 UR4, c[0x0][0x2c0] ;  /* 0x0000b00000043ab9 */ /* 0x000fe20000000a00 */
[----:B------:R-:W-:Y:S01]  /*d810*/  @UP0 ULDC.64 UR10, c[0x0][0x298] ;  /* 0x0000a600000a0ab9 */ /* 0x000fe20000000a00 */
[----:B------:R-:W-:Y:S01]  /*d820*/  @UP3 UIMAD UR9, UR5, UR4, URZ ;  /* 0x00000004050932a4 */ /* 0x000fe2000f8e023f */
[----:B------:R-:W-:Y:S01]  /*d830*/  IMAD.SHL.U32 R0, R0, 0x8, RZ ;  /* 0x0000000800007824 */ /* 0x000fe200078e00ff */
[----:B------:R-:W-:Y:S01]  /*d840*/  @UP0 UIMAD.WIDE.U32 UR14, UR22, UR10, URZ ;  /* 0x0000000a160e02a5 */ /* 0x000fe2000f8e003f */
[--C-:B------:R-:W-:Y:S01]  /*d850*/  SHF.R.S32.HI R9, RZ, 0x1f, R8.reuse ;  /* 0x0000001fff097819 */ /* 0x100fe20000011408 */
[----:B------:R-:W-:Y:S01]  /*d860*/  @!UP0 ULDC.64 UR4, c[0x0][0x290] ;  /* 0x0000a40000048ab9 */ /* 0x000fe20000000a00 */
[C---:B------:R-:W-:Y:S01]  /*d870*/  VIADD R5, R8.reuse, 0x10 ;  /* 0x0000001008057836 */ /* 0x040fe20000000000 */
[----:B------:R-:W-:Y:S01]  /*d880*/  @!UP0 UIMAD UR10, UR12, UR4, URZ ;  /* 0x000000040c0a82a4 */ /* 0x000fe2000f8e023f */
[C---:B------:R-:W-:Y:S01]  /*d890*/  VIADD R4, R8.reuse, 0x20 ;  /* 0x0000002008047836 */ /* 0x040fe20000000000 */
[----:B------:R-:W-:Y:S01]  /*d8a0*/  @!UP0 UIMAD.WIDE.U32 UR18, UR16, UR4, URZ ;  /* 0x00000004101282a5 */ /* 0x000fe2000f8e003f */
[----:B------:R-:W-:Y:S01]  /*d8b0*/  ISETP.GE.OR P6, PT, R8, UR24, P3 ;  /* 0x0000001808007c0c */ /* 0x000fe20009fc6670 */
[----:B------:R-:W-:Y:S01]  /*d8c0*/  @UP0 UIMAD UR11, UR22, UR11, UR15 ;  /* 0x0000000b160b02a4 */ /* 0x000fe2000f8e020f */
[----:B------:R-:W-:Y:S01]  /*d8d0*/  ISETP.GE.OR P5, PT, R5, UR24, P3 ;  /* 0x0000001805007c0c */ /* 0x000fe20009fa6670 */
[----:B------:R-:W-:Y:S01]  /*d8e0*/  @!UP0 UIMAD UR15, UR16, UR5, UR10 ;  /* 0x00000005100f82a4 */ /* 0x000fe2000f8e020a */
[----:B------:R-:W-:Y:S01]  /*d8f0*/  ISETP.GE.AND P2, PT, R4, UR24, PT ;  /* 0x0000001804007c0c */ /* 0x000fe2000bf46270 */
[----:B------:R-:W-:Y:S01]  /*d900*/  ULDC.U8 UR12, c[0x0][0x3d8] ;  /* 0x0000f600000c7ab9 */ /* 0x000fe20000000000 */
[----:B------:R-:W-:Y:S01]  /*d910*/  @!UP0 UMOV UR14, UR18 ;  /* 0x00000012000e8c82 */ /* 0x000fe20008000000 */
[----:B------:R-:W-:Y:S01]  /*d920*/  @!UP0 UIADD3 UR11, UR19, UR15, URZ ;  /* 0x0000000f130b8290 */ /* 0x000fe2000fffe03f */
[----:B------:R-:W-:Y:S01]  /*d930*/  IADD3 R2, P0, R0, UR14, RZ ;  /* 0x0000000e00027c10 */ /* 0x000fe2000ff1e0ff */
[----:B------:R-:W-:Y:S01]  /*d940*/  UISETP.NE.AND UP0, UPT, UR12, URZ, !UP3 ;  /* 0x0000003f0c00728c */ /* 0x000fe2000df05270 */
[----:B------:R-:W-:Y:S01]  /*d950*/  IMAD.WIDE R6, R7, 0x40, R8 ;  /* 0x0000004007067825 */ /* 0x000fe200078e0208 */
[----:B------:R-:W-:-:S02]  /*d960*/  UISETP.NE.AND UP2, UPT, UR12, URZ, UPT ;  /* 0x0000003f0c00728c */ /* 0x000fc4000bf45270 */
[----:B------:R-:W-:Y:S01]  /*d970*/  USHF.R.S32.HI UR10, URZ, 0x1f, UR8 ;  /* 0x0000001f3f0a7899 */ /* 0x000fe20008011408 */
[----:B------:R-:W-:Y:S01]  /*d980*/  LEA.HI.X.SX32 R3, R0, UR11, 0x1, P0 ;  /* 0x0000000b00037c11 */ /* 0x000fe200080f0eff */
[----:B------:R-:W-:Y:S01]  /*d990*/  UISETP.EQ.AND UP2, UPT, UR7, URZ, UP2 ;  /* 0x0000003f0700728c */ /* 0x000fe20009742270 */
[----:B------:R-:W-:Y:S01]  /*d9a0*/  VIADD R0, R8, 0x30 ;  /* 0x0000003008007836 */ /* 0x000fe20000000000 */
[----:B------:R-:W-:Y:S01]  /*d9b0*/  ULDC.64 UR4, c[0x0][0x2a0] ;  /* 0x0000a80000047ab9 */ /* 0x000fe20000000a00 */
[----:B------:R-:W-:Y:S01]  /*d9c0*/  @!UP3 ULDC UR7, c[0x0][0x2c4] ;  /* 0x0000b1000007bab9 */ /* 0x000fe20000000800 */
[----:B------:R-:W-:Y:S01]  /*d9d0*/  UISETP.NE.OR UP1, UPT, UR22, -0x1, !UP2 ;  /* 0xffffffff1600788c */ /* 0x000fe2000d725670 */
[----:B------:R-:W-:Y:S01]  /*d9e0*/  IMAD.U32 R10, RZ, RZ, UR4 ;  /* 0x00000004ff0a7e24 */ /* 0x000fe2000f8e00ff */
[----:B------:R-:W-:Y:S01]  /*d9f0*/  @UP0 ULDC UR7, c[0x0][0x2e4] ;  /* 0x0000b90000070ab9 */ /* 0x000fe20000000800 */
[----:B------:R-:W-:Y:S01]  /*da00*/  UIMAD UR10, UR10, UR4, URZ ;  /* 0x000000040a0a72a4 */ /* 0x000fe2000f8e023f */
[----:B------:R-:W-:Y:S01]  /*da10*/  ISETP.GE.AND P0, PT, R5, UR24, PT ;  /* 0x0000001805007c0c */ /* 0x000fe2000bf06270 */
[----:B------:R-:W-:Y:S01]  /*da20*/  @UP3 UMOV UR11, 0x1 ;  /* 0x00000001000b3882 */ /* 0x000fe20000000000 */
[----:B------:R-:W-:Y:S01]  /*da30*/  @!UP3 UIMAD UR11, UR7, UR6, URZ ;  /* 0x00000006070bb2a4 */ /* 0x000fe2000f8e023f */
[----:B------:R-:W-:Y:S01]  /*da40*/  IMAD.WIDE.U32 R10, R10, UR8, R2 ;  /* 0x000000080a0a7c25 */ /* 0x000fe2000f8e0002 */
[----:B------:R-:W-:Y:S01]  /*da50*/  UIMAD UR5, UR8, UR5, UR10 ;  /* 0x00000005080572a4 */ /* 0x000fe2000f8e020a */
[----:B------:R-:W-:Y:S01]  /*da60*/  ISETP.GE.AND P1, PT, R0, UR24, PT ;  /* 0x0000001800007c0c */ /* 0x000fe2000bf26270 */
[----:B------:R-:W-:Y:S01]  /*da70*/  UIMAD UR11, UR16, UR11, URZ ;  /* 0x0000000b100b72a4 */ /* 0x000fe2000f8e023f */
[----:B------:R-:W-:Y:S01]  /*da80*/  @UP2 ULDC UR10, c[0x0][0x2c4] ;  /* 0x0000b100000a2ab9 */ /* 0x000fe20000000800 */
[----:B------:R-:W-:Y:S01]  /*da90*/  @UP3 ULDC UR4, c[0x0][0x2c0] ;  /* 0x0000b00000043ab9 */ /* 0x000fe20000000800 */
[----:B------:R-:W-:Y:S01]  /*daa0*/  @!UP1 UIMAD UR22, UR16, UR10, URZ ;  /* 0x0000000a101692a4 */ /* 0x000fe2000f8e023f */
[----:B------:R-:W-:Y:S01]  /*dab0*/  VIADD R13, R11, UR5 ;  /* 0x000000050b0d7c36 */ /* 0x000fe20008000000 */
[----:B------:R-:W-:Y:S01]  /*dac0*/  USEL UR11, UR11, URZ, !UP2 ;  /* 0x0000003f0b0b7287 */ /* 0x000fe2000d000000 */
[----:B------:R-:W-:Y:S01]  /*dad0*/  @!UP3 UMOV UR9, UR7 ;  /* 0x000000070009bc82 */ /* 0x000fe20008000000 */
[----:B------:R-:W-:-:S02]  /*dae0*/  @!UP3 UMOV UR4, 0x1 ;  /* 0x000000010004b882 */ /* 0x000fc40000000000 */
[----:B------:R-:W-:Y:S02]  /*daf0*/  UIMAD UR9, UR8, UR9, UR11 ;  /* 0x00000009080972a4 */ /* 0x000fe4000f8e020b */
[----:B------:R-:W-:Y:S01]  /*db00*/  UIMAD UR13, UR13, UR4, URZ ;  /* 0x000000040d0d72a4 */ /* 0x000fe2000f8e023f */
[----:B------:R-:W-:Y:S01]  /*db10*/  @!UP2 UMOV UR14, URZ ;  /* 0x0000003f000eac82 */ /* 0x000fe20008000000 */
[----:B------:R-:W-:Y:S01]  /*db20*/  @UP2 UMOV UR14, UR22 ;  /* 0x00000016000e2c82 */ /* 0x000fe20008000000 */
[----:B------:R-:W-:Y:S01]  /*db30*/  @!UP2 UMOV UR15, URZ ;  /* 0x0000003f000fac82 */ /* 0x000fe20008000000 */
[----:B------:R-:W-:Y:S02]  /*db40*/  USHF.R.S32.HI UR6, URZ, 0x1f, UR9 ;  /* 0x0000001f3f067899 */ /* 0x000fe40008011409 */
[----:B------:R-:W-:Y:S02]  /*db50*/  @UP2 USHF.R.S32.HI UR15, URZ, 0x1f, UR22 ;  /* 0x0000001f3f0f2899 */ /* 0x000fe40008011416 */
[----:B------:R-:W-:-:S02]  /*db60*/  USHF.R.S32.HI UR8, URZ, 0x1f, UR13 ;  /* 0x0000001f3f087899 */ /* 0x000fc4000801140d */
        /* <DEDUP_REMOVED lines=15> */
.L_x_414:
[----:B------:R-:W-:Y:S05]  /*dc60*/  BSYNC B0 ;  /* 0x0000000000007941 */ /* 0x000fea0003800000 */
.L_x_413:
        /* <DEDUP_REMOVED lines=19> */
.L_x_416:
[----:B------:R-:W-:Y:S05]  /*dda0*/  BSYNC B0 ;  /* 0x0000000000007941 */ /* 0x000fea0003800000 */
.L_x_415:
        /* <DEDUP_REMOVED lines=17> */
.L_x_418:
[----:B------:R-:W-:Y:S05]  /*dec0*/  BSYNC B0 ;  /* 0x0000000000007941 */ /* 0x000fea0003800000 */
.L_x_417:
        /* <DEDUP_REMOVED lines=17> */
.L_x_420:
[----:B------:R-:W-:Y:S05]  /*dfe0*/  BSYNC B0 ;  /* 0x0000000000007941 */ /* 0x000fea0003800000 */
.L_x_419:
        /* <DEDUP_REMOVED lines=10> */
.L_x_422:
[----:B------:R-:W-:Y:S05]  /*e090*/  BSYNC B0 ;  /* 0x0000000000007941 */ /* 0x000fea0003800000 */
.L_x_421:
        /* <DEDUP_REMOVED lines=10> */
.L_x_424:
[----:B------:R-:W-:Y:S05]  /*e140*/  BSYNC B0 ;  /* 0x0000000000007941 */ /* 0x000fea0003800000 */
.L_x_423:
        /* <DEDUP_REMOVED lines=10> */
.L_x_426:
[----:B------:R-:W-:Y:S05]  /*e1f0*/  BSYNC B0 ;  /* 0x0000000000007941 */ /* 0x000fea0003800000 */
.L_x_425:
        /* <DEDUP_REMOVED lines=10> */
.L_x_427:
        /* <DEDUP_REMOVED lines=14> */
.L_x_806:


//--------------------- .text._ZN5flash16flash_fwd_kernelI23Flash_fwd_kernel_traitsILi192ELi64ELi64ELi4ELb0ELb0EN7cutlass10bfloat16_tE19Flash_kernel_traitsILi192ELi64ELi64ELi4ES3_EELb0ELb1ELb0ELb0ELb0ELb1ELb1ELb0EEEvNS_16Flash_fwd_paramsE --------------------------
	.section	.text._ZN5flash16flash_fwd_kernelI23Flash_fwd_kernel_traitsILi192ELi64ELi64ELi4ELb0ELb0EN7cutlass10bfloat16_tE19Flash_kernel_traitsILi192ELi64ELi64ELi4ES3_EELb0ELb1ELb0ELb0ELb0ELb1ELb1ELb0EEEvNS_16Flash_fwd_paramsE,"ax",@progbits
	.align	128
        .global         _ZN5flash16flash_fwd_kernelI23Flash_fwd_kernel_traitsILi192ELi64ELi64ELi4ELb0ELb0EN7cutlass10bfloat16_tE19Flash_kernel_traitsILi192ELi64ELi64ELi4ES3_EELb0ELb1ELb0ELb0ELb0ELb1ELb1ELb0EEEvNS_16Flash_fwd_paramsE
        .type           _ZN5flash16flash_fwd_kernelI23Flash_fwd_kernel_traitsILi192ELi64ELi64ELi4ELb0ELb0EN7cutlass10bfloat16_tE19Flash_kernel_traitsILi192ELi64ELi64ELi4ES3_EELb0ELb1ELb0ELb0ELb0ELb1ELb1ELb0EEEvNS_16Flash_fwd_paramsE,@function
        .size           _ZN5flash16flash_fwd_kernelI23Flash_fwd_kernel_traitsILi192ELi64ELi64ELi4ELb0ELb0EN7cutlass10bfloat16_tE19Flash_kernel_traitsILi192ELi64ELi64ELi4ES3_EELb0ELb1ELb0ELb0ELb0ELb1ELb1ELb0EEEvNS_16Flash_fwd_paramsE,(.L_x_807 - _ZN5flash16flash_fwd_kernelI23Flash_fwd_kernel_traitsILi192ELi64ELi64ELi4ELb0ELb0EN7cutlass10bfloat16_tE19Flash_kernel_traitsILi192ELi64ELi64ELi4ES3_EELb0ELb1ELb0ELb0ELb0ELb1ELb1ELb0EEEvNS_16Flash_fwd_paramsE)
        .other          _ZN5flash16flash_fwd_kernelI23Flash_fwd_kernel_traitsILi192ELi64ELi64ELi4ELb0ELb0EN7cutlass10bfloat16_tE19Flash_kernel_traitsILi192ELi64ELi64ELi4ES3_EELb0ELb1ELb0ELb0ELb0ELb1ELb1ELb0EEEvNS_16Flash_fwd_paramsE,@"STO_CUDA_ENTRY STV_DEFAULT"
_ZN5flash16flash_fwd_kernelI23Flash_fwd_kernel_traitsILi192ELi64ELi64ELi4ELb0ELb0EN7cutlass10bfloat16_tE19Flash_kernel_traitsILi192ELi64ELi64ELi4ES3_EELb0ELb1ELb0ELb0ELb0ELb1ELb1ELb0EEEvNS_16Flash_fwd_paramsE:
.text._ZN5flash16flash_fwd_kernelI23Flash_fwd_kernel_traitsILi192ELi64ELi64ELi4ELb0ELb0EN7cutlass10bfloat16_tE19Flash_kernel_traitsILi192ELi64ELi64ELi4ES3_EELb0ELb1ELb0ELb0ELb0ELb1ELb1ELb0EEEvNS_16Flash_fwd_paramsE:
[----:B------:R-:W-:Y:S08]  /*0000*/  LDC R1, c[0x0][0x28] ;  /* 0x00000a00ff017b82 */ /* 0x000ff00000000800 */
[----:B------:R-:W1:Y:S01]  /*0010*/  LDC.64 R6, c[0x0][0x2f0] ;  /* 0x0000bc00ff067b82 */ /* 0x000e620000000a00 */
[----:B------:R-:W2:Y:S01]  /*0020*/  S2R R3, SR_CTAID.Y ;  /* 0x0000000000037919 */ /* 0x000ea20000002600 */
[----:B------:R-:W-:Y:S01]  /*0030*/  IMAD.MOV.U32 R208, RZ, RZ, -0x1 ;  /* 0xffffffffffd07424 */ /* 0x000fe200078e00ff */
[----:B------:R-:W-:-:S05]  /*0040*/  ULDC.64 UR12, c[0x0][0x208] ;  /* 0x00008200000c7ab9 */ /* 0x000fca0000000a00 */
[----:B------:R-:W3:Y:S08]  /*0050*/  LDC.64 R4, c[0x0][0x300] ;  /* 0x0000c000ff047b82 */ /* 0x000ef00000000a00 */
[----:B------:R-:W2:Y:S01]  /*0060*/  LDC.64 R8, c[0x0][0x2f0] ;  /* 0x0000bc00ff087b82 */ /* 0x000ea20000000a00 */
[----:B-1----:R-:W-:-:S07]  /*0070*/  ISETP.NE.U32.AND P2, PT, R6, RZ, PT ;  /* 0x000000ff0600720c */ /* 0x002fce0003f45070 */
[----:B------:R-:W1:Y:S01]  /*0080*/  LDC.U8 R0, c[0x0][0x3c2] ;  /* 0x0000f080ff007b82 */ /* 0x000e620000000000 */
[----:B------:R-:W-:Y:S02]  /*0090*/  ISETP.NE.AND.EX P2, PT, R7, RZ, PT, P2 ;  /* 0x000000ff0700720c */ /* 0x000fe40003f45320 */
[----:B---3--:R-:W-:-:S04]  /*00a0*/  ISETP.NE.U32.AND P1, PT, R4, RZ, PT ;  /* 0x000000ff0400720c */ /* 0x008fc80003f25070 */
[----:B------:R-:W-:Y:S01]  /*00b0*/  ISETP.NE.AND.EX P1, PT, R5, RZ, PT, P1 ;  /* 0x000000ff0500720c */ /* 0x000fe20003f25310 */
[----:B------:R-:W-:Y:S01]  /*00c0*/  IMAD.MOV.U32 R10, RZ, RZ, RZ ;  /* 0x000000ffff0a7224 */ /* 0x000fe200078e00ff */
[----:B------:R-:W3:Y:S01]  /*00d0*/  LDC.64 R4, c[0x0][0x2f8] ;  /* 0x0000be00ff047b82 */ /* 0x000ee20000000a00 */
[----:B--2---:R-:W-:-:S05]  /*00e0*/  IMAD.WIDE R12, R3, 0x4, R8 ;  /* 0x00000004030c7825 */ /* 0x004fca00078e0208 */
[----:B------:R-:W2:Y:S02]  /*00f0*/  @P2 LDG.E R208, desc[UR12][R12.64] ;  /* 0x0000000c0cd02981 */ /* 0x000ea4000c1e1900 */
[----:B------:R-:W4:Y:S02]  /*0100*/  LDC.64 R8, c[0x0][0x2f8] ;  /* 0x0000be00ff087b82 */ /* 0x000f240000000a00 */
[----:B------:R-:W2:Y:S06]  /*0110*/  @P2 LDG.E R211, desc[UR12][R12.64+0x4] ;  /* 0x0000040c0cd32981 */ /* 0x000eac000c1e1900 */
[----:B------:R-:W1:Y:S02]  /*0120*/  @P1 LDC.64 R6, c[0x0][0x300] ;  /* 0x0000c000ff061b82 */ /* 0x000e640000000a00 */
[----:B-1----:R-:W-:-:S05]  /*0130*/  @P1 IMAD.WIDE R6, R3, 0x4, R6 ;  /* 0x0000000403061825 */ /* 0x002fca00078e0206 */
[----:B------:R1:W5:Y:S01]  /*0140*/  @P1 LDG.E R10, desc[UR12][R6.64] ;  /* 0x0000000c060a1981 */ /* 0x000362000c1e1900 */
[----:B------:R-:W-:Y:S02]  /*0150*/  ISETP.NE.AND P3, PT, R0, RZ, PT ;  /* 0x000000ff0000720c */ /* 0x000fe40003f65270 */
[----:B---3--:R-:W-:-:S04]  /*0160*/  ISETP.EQ.U32.AND P0, PT, R4, RZ, PT ;  /* 0x000000ff0400720c */ /* 0x008fc80003f02070 */
[----:B------:R-:W-:Y:S01]  /*0170*/  ISETP.EQ.OR.EX P0, PT, R5, RZ, !P3, P0 ;  /* 0x000000ff0500720c */ /* 0x000fe20005f02700 */
[----:B------:R-:W-:Y:S02]  /*0180*/  IMAD.MOV.U32 R15, RZ, RZ, -0x1 ;  /* 0xffffffffff0f7424 */ /* 0x000fe400078e00ff */
[----:B----4-:R-:W-:Y:S01]  /*0190*/  IMAD.WIDE R8, R3, 0x4, R8 ;  /* 0x0000000403087825 */ /* 0x010fe200078e0208 */
[----:B------:R-:W3:Y:S01]  /*01a0*/  S2R R209, SR_CTAID.X ;  /* 0x0000000000d17919 */ /* 0x000ee20000002500 */
[----:B------:R-:W4:Y:S01]  /*01b0*/  S2R R24, SR_CTAID.Z ;  /* 0x0000000000187919 */ /* 0x000f220000002700 */
[----:B------:R-:W1:Y:S07]  /*01c0*/  S2R R122, SR_TID.X ;  /* 0x00000000007a7919 */ /* 0x000e6e0000002100 */
[----:B------:R1:W5:Y:S01]  /*01d0*/  @!P0 LDG.E R15, desc[UR12][R8.64] ;  /* 0x0000000c080f8981 */ /* 0x000362000c1e1900 */
[----:B------:R-:W-:-:S04]  /*01e0*/  ISETP.NE.U32.AND P0, PT, R4, RZ, PT ;  /* 0x000000ff0400720c */ /* 0x000fc80003f05070 */
[----:B------:R-:W-:Y:S01]  /*01f0*/  ISETP.NE.AND.EX P0, PT, R5, RZ, PT, P0 ;  /* 0x000000ff0500720c */ /* 0x000fe20003f05300 */
[----:B--2---:R-:W-:-:S06]  /*0200*/  @P2 IMAD.IADD R211, R211, 0x1, -R208 ;  /* 0x00000001d3d32824 */ /* 0x004fcc00078e0ad0 */
[----:B------:R-:W2:Y:S06]  /*0210*/  @!P2 LDC R211, c[0x0][0x2c4] ;  /* 0x0000b100ffd3ab82 */ /* 0x000eac0000000800 */
[----:B-1-34-:R-:W-:Y:S05]  /*0220*/  @!P0 BRA `(.L_x_428) ;  /* 0x0000000000108947 */ /* 0x01afea0003800000 */
[----:B------:R-:W3:Y:S02]  /*0230*/  @P3 LDG.E R0, desc[UR12][R8.64+0x4] ;  /* 0x0000040c08003981 */ /* 0x000ee4000c1e1900 */
[----:B---3-5:R-:W-:-:S06]  /*0240*/  @P3 IADD3 R7, R0, -R15, RZ ;  /* 0x8000000f00073210 */ /* 0x028fcc0007ffe0ff */
[----:B------:R3:W5:Y:S01]  /*0250*/  @!P3 LDG.E R7, desc[UR12][R8.64] ;  /* 0x0000000c0807b981 */ /* 0x000762000c1e1900 */
[----:B------:R-:W-:Y:S05]  /*0260*/  BRA `(.L_x_429) ;  /* 0x0000000000047947 */ /* 0x000fea0003800000 */
.L_x_428:
[----:B------:R-:W1:Y:S02]  /*0270*/  LDC R7, c[0x0][0x2c8] ;  /* 0x0000b200ff077b82 */ /* 0x000e640000000800 */
.L_x_429:
[----:B------:R-:W4:Y:S02]  /*0280*/  LDC.64 R4, c[0x0][0x308] ;  /* 0x0000c200ff047b82 */ /* 0x000f240000000a00 */
[----:B----4-:R-:W-:-:S04]  /*0290*/  ISETP.NE.U32.AND P1, PT, R4, RZ, PT ;  /* 0x000000ff0400720c */ /* 0x010fc80003f25070 */
[----:B------:R-:W-:-:S13]  /*02a0*/  ISETP.NE.AND.EX P1, PT, R5, RZ, PT, P1 ;  /* 0x000000ff0500720c */ /* 0x000fda0003f25310 */
[----:B------:R-:W3:Y:S01]  /*02b0*/  @P1 LDC.64 R4, c[0x0][0x308] ;  /* 0x0000c200ff041b82 */ /* 0x000ee20000000a00 */
[----:B------:R-:W-:-:S07]  /*02c0*/  IMAD.SHL.U32 R126, R209, 0x40, RZ ;  /* 0x00000040d17e7824 */ /* 0x000fce00078e00ff */
[----:B------:R-:W4:Y:S01]  /*02d0*/  @!P1 LDC R0, c[0x0][0x2cc] ;  /* 0x0000b300ff009b82 */ /* 0x000f220000000800 */
[----:B---3--:R-:W-:-:S07]  /*02e0*/  @P1 IMAD.WIDE R8, R3, 0x4, R4 ;  /* 0x0000000403081825 */ /* 0x008fce00078e0204 */
[----:B------:R-:W3:Y:S01]  /*02f0*/  @!P1 LDC.64 R4, c[0x0][0x318] ;  /* 0x0000c600ff049b82 */ /* 0x000ee20000000a00 */
[----:B------:R1:W5:Y:S01]  /*0300*/  @P1 LDG.E R9, desc[UR12][R8.64] ;  /* 0x0000000c08091981 */ /* 0x000362000c1e1900 */
[----:B--2---:R-:W-:-:S13]  /*0310*/  ISETP.GT.AND P0, PT, R211, R126, PT ;  /* 0x0000007ed300720c */ /* 0x004fda0003f04270 */
[----:B----4-:R-:W-:Y:S05]  /*0320*/  @!P0 EXIT ;  /* 0x000000000000894d */ /* 0x010fea0003800000 */
[----:B------:R-:W2:Y:S01]  /*0330*/  LDC R123, c[0x0][0x398] ;  /* 0x0000e600ff7b7b82 */ /* 0x000ea20000000800 */
[----:B---3--:R-:W-:Y:S01]  /*0340*/  @!P1 ISETP.NE.U32.AND P0, PT, R4, RZ, PT ;  /* 0x000000ff0400920c */ /* 0x008fe20003f05070 */
[----:B-----5:R-:W-:-:S03]  /*0350*/  @P1 IMAD.IADD R120, R9, 0x1, -R10 ;  /* 0x0000000109781824 */ /* 0x020fc600078e0a0a */
[----:B------:R-:W-:Y:S02]  /*0360*/  @!P1 ISETP.NE.AND.EX P0, PT, R5, RZ, PT, P0 ;  /* 0x000000ff0500920c */ /* 0x000fe40003f05300 */
[----:B------:R-:W-:Y:S02]  /*0370*/  IADD3 R5, -R211, 0x7f, R126 ;  /* 0x0000007fd3057810 */ /* 0x000fe40007ffe17e */
[----:B------:R-:W-:-:S04]  /*0380*/  @!P1 SEL R0, R0, RZ, P0 ;  /* 0x000000ff00009207 */ /* 0x000fc80000000000 */
[----:B-1----:R-:W-:-:S05]  /*0390*/  @!P1 IADD3 R120, R0, R7, -R10 ;  /* 0x0000000700789210 */ /* 0x002fca0007ffe80a */
[----:B------:R-:W-:-:S05]  /*03a0*/  VIADD R7, R120, 0x3f ;  /* 0x0000003f78077836 */ /* 0x000fca0000000000 */
[----:B------:R-:W-:Y:S02]  /*03b0*/  SHF.R.S32.HI R2, RZ, 0x1f, R7 ;  /* 0x0000001fff027819 */ /* 0x000fe40000011407 */
[----:B--2---:R-:W-:Y:S02]  /*03c0*/  IADD3 R5, R5, R123, R120 ;  /* 0x0000007b05057210 */ /* 0x004fe40007ffe078 */
[----:B------:R-:W-:Y:S02]  /*03d0*/  LEA.HI R2, R2, R7, RZ, 0x6 ;  /* 0x0000000702027211 */ /* 0x000fe400078f30ff */
[----:B------:R-:W-:Y:S02]  /*03e0*/  SHF.R.S32.HI R0, RZ, 0x1f, R5 ;  /* 0x0000001fff007819 */ /* 0x000fe40000011405 */
[----:B------:R-:W-:Y:S02]  /*03f0*/  SHF.R.S32.HI R2, RZ, 0x6, R2 ;  /* 0x00000006ff027819 */ /* 0x000fe40000011402 */
[----:B------:R-:W-:-:S04]  /*0400*/  LEA.HI R0, R0, R5, RZ, 0x6 ;  /* 0x0000000500007211 */ /* 0x000fc800078f30ff */
[----:B------:R-:W-:-:S04]  /*0410*/  SHF.R.S32.HI R5, RZ, 0x6, R0 ;  /* 0x00000006ff057819 */ /* 0x000fc80000011400 */
[----:B------:R-:W-:-:S04]  /*0420*/  VIMNMX R2, R2, R5, PT ;  /* 0x0000000502027248 */ /* 0x000fc80003fe0100 */
[----:B------:R-:W-:-:S13]  /*0430*/  ISETP.GE.AND P0, PT, R2, 0x1, PT ;  /* 0x000000010200780c */ /* 0x000fda0003f06270 */
[----:B------:R-:W-:Y:S05]  /*0440*/  @!P0 BRA `(.L_x_430) ;  /* 0x000000bc00248947 */ /* 0x000fea0003800000 */
[----:B------:R-:W1:Y:S01]  /*0450*/  LDC R11, c[0x0][0x278] ;  /* 0x00009e00ff0b7b82 */ /* 0x000e620000000800 */
[----:B------:R-:W-:Y:S01]  /*0460*/  ISETP.NE.AND P1, PT, R208, -0x1, PT ;  /* 0xffffffffd000780c */ /* 0x000fe20003f25270 */
[----:B------:R-:W-:Y:S01]  /*0470*/  IMAD.IADD R207, R211, 0x1, -R126 ;  /* 0x00000001d3cf7824 */ /* 0x000fe200078e0a7e */
[----:B------:R-:W-:Y:S01]  /*0480*/  SHF.R.S32.HI R125, RZ, 0x1f, R122 ;  /* 0x0000001fff7d7819 */ /* 0x000fe2000001147a */
[----:B------:R-:W-:Y:S01]  /*0490*/  ULDC.64 UR4, c[0x0][0x258] ;  /* 0x0000960000047ab9 */ /* 0x000fe20000000a00 */
[----:B------:R-:W-:-:S09]  /*04a0*/  IADD3 R149, R2, -0x1, RZ ;  /* 0xffffffff02957810 */ /* 0x000fd20007ffe0ff */
[----:B------:R-:W2:Y:S08]  /*04b0*/  @!P1 LDC.64 R6, c[0x0][0x228] ;  /* 0x00008a00ff069b82 */ /* 0x000eb00000000a00 */
[----:B------:R-:W3:Y:S01]  /*04c0*/  @P1 LDC.64 R4, c[0x0][0x240] ;  /* 0x00009000ff041b82 */ /* 0x000ee20000000a00 */
[----:B-1----:R-:W-:-:S04]  /*04d0*/  IABS R8, R11 ;  /* 0x0000000b00087213 */ /* 0x002fc80000000000 */
[----:B------:R-:W1:Y:S01]  /*04e0*/  I2F.RP R9, R8 ;  /* 0x0000000800097306 */ /* 0x000e620000209400 */
[----:B--2---:R-:W-:-:S07]  /*04f0*/  @!P1 IMAD.WIDE.U32 R22, R3, R6, RZ ;  /* 0x0000000603169225 */ /* 0x004fce00078e00ff */
[----:B-1----:R-:W1:Y:S01]  /*0500*/  MUFU.RCP R16, R9 ;  /* 0x0000000900107308 */ /* 0x002e620000001000 */
[----:B---3--:R-:W-:-:S04]  /*0510*/  @P1 IMAD.WIDE.U32 R26, R208, R4, RZ ;  /* 0x00000004d01a1225 */ /* 0x008fc800078e00ff */
[----:B------:R-:W-:Y:S02]  /*0520*/  @P1 IMAD.MOV.U32 R4, RZ, RZ, R26 ;  /* 0x000000ffff041224 */ /* 0x000fe400078e001a */
[----:B------:R-:W-:Y:S02]  /*0530*/  @!P1 IMAD.MOV.U32 R4, RZ, RZ, R22 ;  /* 0x000000ffff049224 */ /* 0x000fe400078e0016 */
[----:B-1----:R-:W-:Y:S01]  /*0540*/  VIADD R16, R16, 0xffffffe ;  /* 0x0ffffffe10107836 */ /* 0x002fe20000000000 */
[----:B------:R-:W-:-:S03]  /*0550*/  @!P1 SHF.R.S32.HI R9, RZ, 0x1f, R3 ;  /* 0x0000001fff099819 */ /* 0x000fc60000011403 */
[----:B------:R-:W1:Y:S02]  /*0560*/  F2I.FTZ.U32.TRUNC.NTZ R17, R16 ;  /* 0x0000001000117305 */ /* 0x000e64000021f000 */
[----:B------:R-:W-:Y:S01]  /*0570*/  @!P1 IMAD R12, R9, R6, RZ ;  /* 0x00000006090c9224 */ /* 0x000fe200078e02ff */
[----:B------:R-:W-:-:S03]  /*0580*/  LOP3.LUT R6, R24, R11, RZ, 0x3c, !PT ;  /* 0x0000000b18067212 */ /* 0x000fc600078e3cff */
[----:B------:R-:W-:Y:S02]  /*0590*/  @!P1 IMAD R9, R3, R7, R12 ;  /* 0x0000000703099224 */ /* 0x000fe400078e020c */
[----:B-1----:R-:W-:Y:S02]  /*05a0*/  IMAD.MOV R0, RZ, RZ, -R17 ;  /* 0x000000ffff007224 */ /* 0x002fe400078e0a11 */
[----:B------:R-:W-:Y:S02]  /*05b0*/  IMAD.MOV.U32 R16, RZ, RZ, RZ ;  /* 0x000000ffff107224 */ /* 0x000fe400078e00ff */
[----:B------:R-:W-:Y:S01]  /*05c0*/  IMAD R13, R0, R8, RZ ;  /* 0x00000008000d7224 */ /* 0x000fe200078e02ff */
[----:B------:R-:W-:-:S03]  /*05d0*/  IABS R0, R24 ;  /* 0x0000001800007213 */ /* 0x000fc60000000000 */
[----:B------:R-:W-:Y:S01]  /*05e0*/  IMAD.HI.U32 R13, R17, R13, R16 ;  /* 0x0000000d110d7227 */ /* 0x000fe200078e0010 */
[----:B------:R-:W-:-:S04]  /*05f0*/  LEA.HI R17, R125, R122, RZ, 0x3 ;  /* 0x0000007a7d117211 */ /* 0x000fc800078f18ff */
[----:B------:R-:W-:Y:S01]  /*0600*/  SHF.R.S32.HI R18, RZ, 0x3, R17 ;  /* 0x00000003ff127819 */ /* 0x000fe20000011411 */
[----:B------:R-:W-:Y:S01]  /*0610*/  IMAD.HI.U32 R138, R13, R0, RZ ;  /* 0x000000000d8a7227 */ /* 0x000fe200078e00ff */
[----:B------:R-:W-:Y:S02]  /*0620*/  LOP3.LUT R17, R17, 0xfffffff8, RZ, 0xc0, !PT ;  /* 0xfffffff811117812 */ /* 0x000fe400078ec0ff */
[CC--:B------:R-:W-:Y:S01]  /*0630*/  ISETP.GE.AND P0, PT, R18.reuse, R207.reuse, PT ;  /* 0x000000cf1200720c */ /* 0x0c0fe20003f06270 */
[----:B------:R-:W-:Y:S01]  /*0640*/  VIADD R22, R18, 0x10 ;  /* 0x0000001012167836 */ /* 0x000fe20000000000 */
[----:B------:R-:W-:Y:S01]  /*0650*/  IADD3 R13, -R138, RZ, RZ ;  /* 0x000000ff8a0d7210 */ /* 0x000fe20007ffe1ff */
[----:B------:R-:W-:Y:S01]  /*0660*/  VIADD R14, R18, 0x30 ;  /* 0x00000030120e7836 */ /* 0x000fe20000000000 */
[----:B------:R-:W-:Y:S02]  /*0670*/  SHF.R.S32.HI R19, RZ, 0x1f, R18 ;  /* 0x0000001fff137819 */ /* 0x000fe40000011412 */
[----:B------:R-:W-:Y:S01]  /*0680*/  ISETP.GE.AND P3, PT, R22, R207, PT ;  /* 0x000000cf1600720c */ /* 0x000fe20003f66270 */
[----:B------:R-:W-:-:S02]  /*0690*/  IMAD R7, R8, R13, R0 ;  /* 0x0000000d08077224 */ /* 0x000fc400078e0200 */
[----:B------:R-:W-:Y:S02]  /*06a0*/  IMAD.SHL.U32 R13, R18, 0x40, RZ ;  /* 0x00000040120d7824 */ /* 0x000fe400078e00ff */
[----:B------:R-:W-:Y:S01]  /*06b0*/  IMAD.IADD R0, R122, 0x1, -R17 ;  /* 0x000000017a007824 */ /* 0x000fe200078e0a11 */
[----:B------:R-:W-:Y:S01]  /*06c0*/  ISETP.GT.U32.AND P2, PT, R8, R7, PT ;  /* 0x000000070800720c */ /* 0x000fe20003f44070 */
[----:B------:R-:W-:Y:S01]  /*06d0*/  IMAD.WIDE R28, R209, 0x40, R18 ;  /* 0x00000040d11c7825 */ /* 0x000fe200078e0212 */
[----:B------:R-:W-:Y:S02]  /*06e0*/  LOP3.LUT R13, R13, 0x1c0, RZ, 0xc0, !PT ;  /* 0x000001c00d0d7812 */ /* 0x000fe400078ec0ff */
[----:B------:R-:W-:Y:S02]  /*06f0*/  SHF.L.U32 R20, R0, 0x3, RZ ;  /* 0x0000000300147819 */ /* 0x000fe400000006ff */
[----:B------:R-:W-:Y:S01]  /*0700*/  SHF.R.U32.HI R12, RZ, 0x3, R13 ;  /* 0x00000003ff0c7819 */ /* 0x000fe2000001160d */
[----:B------:R-:W1:Y:S01]  /*0710*/  @!P3 S2R R31, SR_CgaCtaId ;  /* 0x00000000001fb919 */ /* 0x000e620000008800 */
[----:B------:R-:W-:Y:S01]  /*0720*/  LOP3.LUT R17, R13, 0x38, R20, 0xf8, !PT ;  /* 0x000000380d117812 */ /* 0x000fe200078ef814 */
[----:B------:R-:W-:Y:S01]  /*0730*/  @P1 IMAD R13, R208, R5, R27 ;  /* 0x00000005d00d1224 */ /* 0x000fe200078e021b */
[----:B------:R-:W-:Y:S01]  /*0740*/  SHF.R.S32.HI R5, RZ, 0x1f, R24 ;  /* 0x0000001fff057819 */ /* 0x000fe20000011418 */
[----:B------:R-:W-:Y:S01]  /*0750*/  @!P1 IMAD.IADD R13, R23, 0x1, R9 ;  /* 0x00000001170d9824 */ /* 0x000fe200078e0209 */
[----:B------:R-:W-:Y:S01]  /*0760*/  IADD3 R16, P1, R20, R4, RZ ;  /* 0x0000000414107210 */ /* 0x000fe20007f3e0ff */
[----:B------:R-:W-:Y:S01]  /*0770*/  @!P2 VIADD R138, R138, 0x1 ;  /* 0x000000018a8aa836 */ /* 0x000fe20000000000 */
[----:B------:R-:W-:Y:S01]  /*0780*/  SHF.R.S32.HI R21, RZ, 0x1f, R20 ;  /* 0x0000001fff157819 */ /* 0x000fe20000011414 */
[----:B------:R-:W-:Y:S01]  /*0790*/  IMAD R27, R5, UR4, RZ ;  /* 0x00000004051b7c24 */ /* 0x000fe2000f8e02ff */
[----:B------:R-:W-:Y:S01]  /*07a0*/  @!P2 IADD3 R7, R7, -R8, RZ ;  /* 0x800000080707a210 */ /* 0x000fe20007ffe0ff */
[----:B------:R-:W2:Y:S01]  /*07b0*/  @!P0 LDC.64 R4, c[0x0][0x240] ;  /* 0x00009000ff048b82 */ /* 0x000ea20000000a00 */
[----:B------:R-:W-:Y:S01]  /*07c0*/  LOP3.LUT R12, R17, R12, RZ, 0x3c, !PT ;  /* 0x0000000c110c7212 */ /* 0x000fe200078e3cff */
[----:B------:R-:W-:Y:S01]  /*07d0*/  IMAD.X R17, R21, 0x1, R13, P1 ;  /* 0x0000000115117824 */ /* 0x000fe200008e060d */
[----:B------:R-:W-:Y:S01]  /*07e0*/  ISETP.GE.U32.AND P4, PT, R7, R8, PT ;  /* 0x000000080700720c */ /* 0x000fe20003f86070 */
[----:B------:R-:W-:Y:S01]  /*07f0*/  IMAD R27, R24, UR5, R27 ;  /* 0x00000005181b7c24 */ /* 0x000fe2000f8e021b */
[----:B------:R-:W-:Y:S01]  /*0800*/  ISETP.GE.AND P1, PT, R6, RZ, PT ;  /* 0x000000ff0600720c */ /* 0x000fe20003f26270 */
[----:B------:R-:W-:Y:S01]  /*0810*/  IMAD.WIDE.U32 R24, R24, UR4, R16 ;  /* 0x0000000418187c25 */ /* 0x000fe2000f8e0010 */
[----:B------:R-:W-:Y:S01]  /*0820*/  ISETP.NE.AND P2, PT, R11, RZ, PT ;  /* 0x000000ff0b00720c */ /* 0x000fe20003f45270 */
[----:B------:R-:W3:Y:S01]  /*0830*/  @!P0 LDC.64 R8, c[0x0][0x210] ;  /* 0x00008400ff088b82 */ /* 0x000ee20000000a00 */
[----:B------:R-:W-:Y:S01]  /*0840*/  LEA.HI R17, R125, R122, RZ, 0x6 ;  /* 0x0000007a7d117211 */ /* 0x000fe200078f30ff */
[----:B------:R-:W-:Y:S01]  /*0850*/  IMAD.IADD R27, R25, 0x1, R27 ;  /* 0x00000001191b7824 */ /* 0x000fe200078e021b */
[----:B------:R-:W-:Y:S01]  /*0860*/  @!P0 MOV R26, R24 ;  /* 0x00000018001a8202 */ /* 0x000fe20000000f00 */
[----:B------:R-:W-:Y:S01]  /*0870*/  IMAD R13, R149, -0x40, R120 ;  /* 0xffffffc0950d7824 */ /* 0x000fe200078e0278 */
[----:B------:R-:W-:Y:S01]  /*0880*/  SHF.L.U32 R17, R17, 0x3, RZ ;  /* 0x0000000311117819 */ /* 0x000fe200000006ff */
[----:B------:R-:W-:Y:S01]  /*0890*/  VIADD R16, R18, 0x20 ;  /* 0x0000002012107836 */ /* 0x000fe20000000000 */
[----:B------:R-:W-:Y:S01]  /*08a0*/  UMOV UR5, 0x400 ;  /* 0x0000040000057882 */ /* 0x000fe20000000000 */
[----:B------:R-:W4:Y:S01]  /*08b0*/  @!P3 LDC.64 R6, c[0x0][0x240] ;  /* 0x00009000ff06bb82 */ /* 0x000f220000000a00 */
[----:B------:R-:W-:Y:S01]  /*08c0*/  @P4 VIADD R138, R138, 0x1 ;  /* 0x000000018a8a4836 */ /* 0x000fe20000000000 */
[----:B------:R-:W-:-:S02]  /*08d0*/  ISETP.GE.AND P6, PT, R18, R13, PT ;  /* 0x0000000d1200720c */ /* 0x000fc40003fc6270 */
[----:B------:R-:W-:Y:S01]  /*08e0*/  ISETP.NE.AND P4, PT, R15, -0x1, PT ;  /* 0xffffffff0f00780c */ /* 0x000fe20003f85270 */
[----:B------:R-:W-:Y:S01]  /*08f0*/  @!P1 IMAD.MOV R138, RZ, RZ, -R138 ;  /* 0x000000ffff8a9224 */ /* 0x000fe200078e0a8a */
[C---:B------:R-:W-:Y:S01]  /*0900*/  @!P3 IADD3 R32, P1, R28.reuse, 0x10, RZ ;  /* 0x000000101c20b810 */ /* 0x040fe20007f3e0ff */
[-C--:B--2---:R-:W-:Y:S01]  /*0910*/  @!P0 IMAD R30, R29, R4.reuse, RZ ;  /* 0x000000041d1e8224 */ /* 0x084fe200078e02ff */
[----:B------:R-:W2:Y:S01]  /*0920*/  S2UR UR4, SR_CgaCtaId ;  /* 0x00000000000479c3 */ /* 0x000ea20000008800 */
[C---:B------:R-:W-:Y:S01]  /*0930*/  @!P0 IMAD.WIDE.U32 R34, R28.reuse, R4, R26 ;  /* 0x000000041c228225 */ /* 0x040fe200078e001a */
[----:B------:R-:W-:Y:S02]  /*0940*/  @!P3 IADD3.X R23, RZ, R29, RZ, P1, !PT ;  /* 0x0000001dff17b210 */ /* 0x000fe40000ffe4ff */
[----:B------:R-:W-:Y:S01]  /*0950*/  @!P2 LOP3.LUT R138, RZ, R11, RZ, 0x33, !PT ;  /* 0x0000000bff8aa212 */ /* 0x000fe200078e33ff */
[----:B------:R-:W-:Y:S01]  /*0960*/  @!P0 IMAD R30, R28, R5, R30 ;  /* 0x000000051c1e8224 */ /* 0x000fe200078e021e */
[----:B------:R-:W-:-:S02]  /*0970*/  ISETP.GE.AND P2, PT, R16, R207, PT ;  /* 0x000000cf1000720c */ /* 0x000fc40003f46270 */
[----:B------:R-:W5:Y:S01]  /*0980*/  @!P3 LDC.64 R4, c[0x0][0x210] ;  /* 0x00008400ff04bb82 */ /* 0x000f620000000a00 */
[----:B------:R-:W-:Y:S01]  /*0990*/  @!P0 IMAD.IADD R30, R35, 0x1, R30 ;  /* 0x00000001231e8824 */ /* 0x000fe200078e021e */
[----:B---3--:R-:W-:Y:S01]  /*09a0*/  @!P0 LEA R40, P5, R34, R8, 0x1 ;  /* 0x0000000822288211 */ /* 0x008fe200078a08ff */
[----:B------:R-:W-:Y:S01]  /*09b0*/  @P4 IMAD.IADD R36, R10, 0x1, R15 ;  /* 0x000000010a244824 */ /* 0x000fe200078e020f */
[----:B------:R-:W-:Y:S02]  /*09c0*/  LOP3.LUT R12, R12, 0xfffffe00, R17, 0xf8, !PT ;  /* 0xfffffe000c0c7812 */ /* 0x000fe400078ef811 */
[----:B------:R-:W-:Y:S01]  /*09d0*/  @!P0 LEA.HI.X R41, R34, R9, R30, 0x1, P5 ;  /* 0x0000000922298211 */ /* 0x000fe200028f0c1e */
[-C--:B----4-:R-:W-:Y:S01]  /*09e0*/  @!P3 IMAD R8, R23, R6.reuse, RZ ;  /* 0x000000061708b224 */ /* 0x090fe200078e02ff */
[----:B------:R-:W3:Y:S01]  /*09f0*/  @!P6 S2R R17, SR_CgaCtaId ;  /* 0x000000000011e919 */ /* 0x000ee20000008800 */
[----:B------:R-:W-:Y:S01]  /*0a00*/  @!P3 MOV R9, R27 ;  /* 0x0000001b0009b202 */ /* 0x000fe20000000f00 */
[----:B------:R-:W4:Y:S01]  /*0a10*/  @P4 LDC.64 R134, c[0x0][0x250] ;  /* 0x00009400ff864b82 */ /* 0x000f220000000a00 */
[----:B------:R-:W-:Y:S01]  /*0a20*/  @!P3 IMAD R7, R32, R7, R8 ;  /* 0x000000072007b224 */ /* 0x000fe200078e0208 */
[----:B------:R-:W-:Y:S01]  /*0a30*/  ISETP.GE.AND P1, PT, R14, R207, PT ;  /* 0x000000cf0e00720c */ /* 0x000fe20003f26270 */
[----:B------:R-:W-:Y:S01]  /*0a40*/  @!P3 IMAD.MOV.U32 R8, RZ, RZ, R24 ;  /* 0x000000ffff08b224 */ /* 0x000fe200078e0018 */
[----:B------:R-:W-:Y:S01]  /*0a50*/  P2R R11, PR, RZ, 0x40 ;  /* 0x00000040ff0b7803 */ /* 0x000fe20000000000 */
[----:B------:R-:W1:Y:S01]  /*0a60*/  @!P2 S2R R30, SR_CgaCtaId ;  /* 0x00000000001ea919 */ /* 0x000e620000008800 */
[----:B--2---:R-:W-:Y:S01]  /*0a70*/  ULEA UR4, UR4, UR5, 0x18 ;  /* 0x0000000504047291 */ /* 0x004fe2000f8ec03f */
[----:B------:R-:W-:Y:S01]  /*0a80*/  @!P3 IMAD.WIDE.U32 R32, R32, R6, R8 ;  /* 0x000000062020b225 */ /* 0x000fe200078e0008 */
[----:B------:R-:W2:Y:S01]  /*0a90*/  @P4 LDC.64 R136, c[0x0][0x248] ;  /* 0x00009200ff884b82 */ /* 0x000ea20000000a00 */
[----:B------:R-:W-:-:S02]  /*0aa0*/  ISETP.GE.AND P6, PT, R22, R13, PT ;  /* 0x0000000d1600720c */ /* 0x000fc40003fc6270 */
[----:B------:R-:W-:Y:S01]  /*0ab0*/  @!P3 IMAD.IADD R6, R33, 0x1, R7 ;  /* 0x000000012106b824 */ /* 0x000fe200078e0207 */
[----:B------:R-:W-:Y:S02]  /*0ac0*/  LEA R210, R12, UR4, 0x1 ;  /* 0x000000040cd27c11 */ /* 0x000fe4000f8e08ff */
[C---:B-----5:R-:W-:Y:S01]  /*0ad0*/  @!P3 LEA R34, P5, R32.reuse, R4, 0x1 ;  /* 0x000000042022b211 */ /* 0x060fe200078a08ff */
[----:B------:R-:W1:Y:S01]  /*0ae0*/  @!P1 S2R R23, SR_CgaCtaId ;  /* 0x0000000000179919 */ /* 0x000e620000008800 */
[----:B------:R-:W5:Y:S02]  /*0af0*/  @!P2 LDC.64 R8, c[0x0][0x240] ;  /* 0x00009000ff08ab82 */ /* 0x000f640000000a00 */
[----:B------:R-:W-:Y:S01]  /*0b00*/  @!P3 LEA.HI.X R35, R32, R5, R6, 0x1, P5 ;  /* 0x000000052023b211 */ /* 0x000fe200028f0c06 */
[----:B------:R-:W-:Y:S01]  /*0b10*/  @!PT LDS RZ, [RZ] ;  /* 0x00000000fffff984 */ /* 0x000fe20000000800 */
[----:B------:R-:W-:Y:S01]  /*0b20*/  @!PT LDS RZ, [RZ] ;  /* 0x00000000fffff984 */ /* 0x000fe20000000800 */
[----:B------:R-:W-:Y:S01]  /*0b30*/  @!PT LDS RZ, [RZ] ;  /* 0x00000000fffff984 */ /* 0x000fe20000000800 */
[----:B------:R-:W-:Y:S01]  /*0b40*/  @!P0 LDGSTS.E.BYPASS.LTC128B.128 [R210], desc[UR12][R40.64] ;  /* 0x0000000028d28fae */ /* 0x000fe2000b901d4c */
[----:B------:R-:W-:-:S03]  /*0b50*/  ISETP.NE.AND P5, PT, R11, RZ, PT ;  /* 0x000000ff0b00720c */ /* 0x000fc60003fa5270 */
[----:B------:R-:W-:Y:S01]  /*0b60*/  @!P0 LDGSTS.E.BYPASS.LTC128B.128 [R210+0x2000], desc[UR12][R40.64+0x80] ;  /* 0x0200008028d28fae */ /* 0x000fe2000b901d4c */
[----:B------:R-:W1:Y:S03]  /*0b70*/  @!P2 LDC.64 R6, c[0x0][0x210] ;  /* 0x00008400ff06ab82 */ /* 0x000e660000000a00 */
[----:B------:R5:W-:Y:S01]  /*0b80*/  @!P0 LDGSTS.E.BYPASS.LTC128B.128 [R210+0x4000], desc[UR12][R40.64+0x100] ;  /* 0x0400010028d28fae */ /* 0x000be2000b901d4c */
[----:B------:R-:W-:-:S04]  /*0b90*/  @!P2 IADD3 R32, P0, R28, 0x20, RZ ;  /* 0x000000201c20a810 */ /* 0x000fc80007f1e0ff */
[----:B------:R-:W1:Y:S01]  /*0ba0*/  @!P1 LDC.64 R4, c[0x0][0x240] ;  /* 0x00009000ff049b82 */ /* 0x000e620000000a00 */
[----:B------:R-:W-:Y:S02]  /*0bb0*/  @!P5 MOV R38, 0x400 ;  /* 0x000004000026d802 */ /* 0x000fe40000000f00 */
[----:B------:R-:W-:Y:S02]  /*0bc0*/  @!P2 IADD3.X R33, RZ, R29, RZ, P0, !PT ;  /* 0x0000001dff21a210 */ /* 0x000fe400007fe4ff */
[----:B------:R-:W-:Y:S01]  /*0bd0*/  ISETP.GE.AND P0, PT, R22, R13, PT ;  /* 0x0000000d1600720c */ /* 0x000fe20003f06270 */
[----:B------:R-:W-:Y:S01]  /*0be0*/  @P4 IMAD.IADD R22, R10, 0x1, R15 ;  /* 0x000000010a164824 */ /* 0x000fe200078e020f */
[----:B---3--:R-:W-:Y:S01]  /*0bf0*/  @!P5 LEA R15, R17, R38, 0x18 ;  /* 0x00000026110fd211 */ /* 0x008fe200078ec0ff */
[C---:B----4-:R-:W-:Y:S02]  /*0c00*/  @P4 IMAD R17, R36.reuse, R135, RZ ;  /* 0x0000008724114224 */ /* 0x050fe400078e02ff */
[----:B------:R-:W-:-:S04]  /*0c10*/  @P4 IMAD.WIDE.U32 R38, R36, R134, RZ ;  /* 0x0000008624264225 */ /* 0x000fc800078e00ff */
[C---:B--2---:R-:W-:Y:S02]  /*0c20*/  @P4 IMAD R36, R22.reuse, R137, RZ ;  /* 0x0000008916244224 */ /* 0x044fe400078e02ff */
[----:B-----5:R-:W-:Y:S02]  /*0c30*/  @!P2 IMAD R33, R33, R8, RZ ;  /* 0x000000082121a224 */ /* 0x020fe400078e02ff */
[----:B------:R-:W-:Y:S01]  /*0c40*/  @P4 IMAD.WIDE.U32 R42, R22, R136, RZ ;  /* 0x00000088162a4225 */ /* 0x000fe200078e00ff */
[----:B------:R-:W-:Y:S02]  /*0c50*/  @P4 MOV R22, R38 ;  /* 0x0000002600164202 */ /* 0x000fe40000000f00 */
[----:B------:R-:W-:Y:S01]  /*0c60*/  @!P3 MOV R40, 0x400 ;  /* 0x000004000028b802 */ /* 0x000fe20000000f00 */
[----:B------:R-:W-:Y:S01]  /*0c70*/  @!P2 IMAD.MOV.U32 R41, RZ, RZ, R27 ;  /* 0x000000ffff29a224 */ /* 0x000fe200078e001b */
[----:B------:R-:W-:Y:S01]  /*0c80*/  @P4 IADD3 R36, R43, R36, RZ ;  /* 0x000000242b244210 */ /* 0x000fe20007ffe0ff */
[----:B------:R-:W-:Y:S01]  /*0c90*/  @!P2 IMAD R33, R32, R9, R33 ;  /* 0x000000092021a224 */ /* 0x000fe200078e0221 */
[----:B-1----:R-:W-:Y:S01]  /*0ca0*/  @!P3 LEA R31, R31, R40, 0x18 ;  /* 0x000000281f1fb211 */ /* 0x002fe200078ec0ff */
[----:B------:R-:W-:-:S02]  /*0cb0*/  @!P2 IMAD.MOV.U32 R40, RZ, RZ, R24 ;  /* 0x000000ffff28a224 */ /* 0x000fc400078e0018 */
[----:B------:R-:W-:Y:S02]  /*0cc0*/  @P4 IMAD.IADD R17, R39, 0x1, R17 ;  /* 0x0000000127114824 */ /* 0x000fe400078e0211 */
[----:B------:R-:W-:-:S04]  /*0cd0*/  @!P2 IMAD.WIDE.U32 R40, R32, R8, R40 ;  /* 0x000000082028a225 */ /* 0x000fc800078e0028 */
[----:B------:R-:W-:Y:S01]  /*0ce0*/  @P4 IMAD.MOV.U32 R32, RZ, RZ, R42 ;  /* 0x000000ffff204224 */ /* 0x000fe200078e002a */
[----:B------:R-:W-:Y:S06]  /*0cf0*/  @P4 BRA `(.L_x_431) ;  /* 0x0000000000344947 */ /* 0x000fec0003800000 */
[----:B------:R-:W1:Y:S01]  /*0d00*/  LDC.64 R136, c[0x0][0x248] ;  /* 0x00009200ff887b82 */ /* 0x000e620000000a00 */
[----:B------:R-:W-:-:S07]  /*0d10*/  SHF.R.S32.HI R37, RZ, 0x1f, R10 ;  /* 0x0000001fff257819 */ /* 0x000fce000001140a */
[----:B------:R-:W2:Y:S01]  /*0d20*/  LDC.64 R8, c[0x0][0x230] ;  /* 0x00008c00ff087b82 */ /* 0x000ea20000000a00 */
[-C--:B-1----:R-:W-:Y:S01]  /*0d30*/  IMAD R32, R37, R136.reuse, RZ ;  /* 0x0000008825207224 */ /* 0x082fe200078e02ff */
[----:B------:R-:W-:Y:S01]  /*0d40*/  SHF.R.S32.HI R37, RZ, 0x1f, R3 ;  /* 0x0000001fff257819 */ /* 0x000fe20000011403 */
[----:B------:R-:W-:-:S04]  /*0d50*/  IMAD.WIDE.U32 R38, R10, R136, RZ ;  /* 0x000000880a267225 */ /* 0x000fc800078e00ff */
[----:B------:R-:W-:Y:S02]  /*0d60*/  IMAD R32, R10, R137, R32 ;  /* 0x000000890a207224 */ /* 0x000fe400078e0220 */
[----:B--2---:R-:W-:-:S03]  /*0d70*/  IMAD R36, R37, R8, RZ ;  /* 0x0000000825247224 */ /* 0x004fc600078e02ff */
[----:B------:R-:W-:Y:S01]  /*0d80*/  IADD3 R39, R39, R32, RZ ;  /* 0x0000002027277210 */ /* 0x000fe20007ffe0ff */
[C---:B------:R-:W-:Y:S02]  /*0d90*/  IMAD R36, R3.reuse, R9, R36 ;  /* 0x0000000903247224 */ /* 0x040fe400078e0224 */
[----:B------:R-:W-:-:S05]  /*0da0*/  IMAD.WIDE.U32 R8, R3, R8, R38 ;  /* 0x0000000803087225 */ /* 0x000fca00078e0026 */
[----:B------:R-:W-:Y:S02]  /*0db0*/  IADD3 R36, R9, R36, RZ ;  /* 0x0000002409247210 */ /* 0x000fe40007ffe0ff */
[----:B------:R-:W-:-:S07]  /*0dc0*/  MOV R32, R8 ;  /* 0x0000000800207202 */ /* 0x000fce0000000f00 */
.L_x_431:
[----:B------:R-:W-:Y:S02]  /*0dd0*/  @!P2 IADD3 R38, R41, R33, RZ ;  /* 0x000000212926a210 */ /* 0x000fe40007ffe0ff */
[----:B------:R-:W-:Y:S01]  /*0de0*/  @!P2 LEA R42, P5, R40, R6, 0x1 ;  /* 0x00000006282aa211 */ /* 0x000fe200078a08ff */
[----:B------:R-:W-:-:S12]  /*0df0*/  @P4 BRA `(.L_x_432) ;  /* 0x0000000000344947 */ /* 0x000fd80003800000 */
        /* <DEDUP_REMOVED lines=13> */
.L_x_432:
[----:B------:R-:W-:Y:S01]  /*0ed0*/  @!P2 LEA.HI.X R43, R40, R7, R38, 0x1, P5 ;  /* 0x00000007282ba211 */ /* 0x000fe200028f0c26 */
[-C--:B------:R-:W-:Y:S01]  /*0ee0*/  IMAD R6, R19, R136.reuse, RZ ;  /* 0x0000008813067224 */ /* 0x080fe200078e02ff */
[----:B------:R-:W-:Y:S01]  /*0ef0*/  @!P1 IADD3 R3, P4, R28, 0x30, RZ ;  /* 0x000000301c039810 */ /* 0x000fe20007f9e0ff */
[----:B------:R-:W-:Y:S01]  /*0f00*/  IMAD.WIDE.U32 R38, R18, R136, R20 ;  /* 0x0000008812267225 */ /* 0x000fe200078e0014 */
[----:B------:R-:W-:Y:S01]  /*0f10*/  @!P1 MOV R8, 0x400 ;  /* 0x0000040000089802 */ /* 0x000fe20000000f00 */
[----:B------:R-:W-:Y:S01]  /*0f20*/  ULDC.64 UR6, c[0x0][0x260] ;  /* 0x0000980000067ab9 */ /* 0x000fe20000000a00 */
[----:B------:R-:W-:Y:S01]  /*0f30*/  @!P2 MOV R7, 0x400 ;  /* 0x000004000007a802 */ /* 0x000fe20000000f00 */
[----:B------:R-:W-:Y:S01]  /*0f40*/  @!P1 IMAD.X R29, RZ, RZ, R29, P4 ;  /* 0x000000ffff1d9224 */ /* 0x000fe200020e061d */
[----:B------:R-:W-:Y:S01]  /*0f50*/  IADD3 R212, P4, R32, R38, RZ ;  /* 0x0000002620d47210 */ /* 0x000fe20007f9e0ff */
[----:B------:R-:W-:Y:S01]  /*0f60*/  IMAD R9, R18, R137, R6 ;  /* 0x0000008912097224 */ /* 0x000fe200078e0206 */
[----:B------:R-:W-:Y:S01]  /*0f70*/  @!P1 LEA R23, R23, R8, 0x18 ;  /* 0x0000000817179211 */ /* 0x000fe200078ec0ff */
[----:B------:R-:W-:Y:S01]  /*0f80*/  @!P3 IMAD R31, R12, 0x2, R31 ;  /* 0x000000020c1fb824 */ /* 0x000fe200078e021f */
[----:B------:R-:W-:Y:S01]  /*0f90*/  @!P2 LEA R7, R30, R7, 0x18 ;  /* 0x000000071e07a211 */ /* 0x000fe200078ec0ff */
[----:B------:R-:W-:Y:S01]  /*0fa0*/  @!P1 IMAD.MOV.U32 R26, RZ, RZ, R24 ;  /* 0x000000ffff1a9224 */ /* 0x000fe200078e0018 */
[----:B------:R-:W-:Y:S01]  /*0fb0*/  IADD3.X R213, R36, R39, R9, P4, !PT ;  /* 0x0000002724d57210 */ /* 0x000fe200027fe409 */
[-C--:B------:R-:W-:Y:S01]  /*0fc0*/  @!P1 IMAD R6, R29, R4.reuse, RZ ;  /* 0x000000041d069224 */ /* 0x080fe200078e02ff */
[----:B------:R-:W1:Y:S01]  /*0fd0*/  @!P1 LDC.64 R8, c[0x0][0x210] ;  /* 0x00008400ff089b82 */ /* 0x000e620000000a00 */
[----:B------:R-:W-:Y:S01]  /*0fe0*/  ISETP.NE.AND P4, PT, R11, RZ, PT ;  /* 0x000000ff0b00720c */ /* 0x000fe20003f85270 */
[----:B------:R-:W-:Y:S01]  /*0ff0*/  @!P2 IMAD R33, R12, 0x2, R7 ;  /* 0x000000020c21a824 */ /* 0x000fe200078e0207 */
[----:B------:R-:W-:Y:S01]  /*1000*/  @!PT LDS RZ, [RZ] ;  /* 0x00000000fffff984 */ /* 0x000fe20000000800 */
[----:B------:R-:W-:Y:S01]  /*1010*/  @!PT LDS RZ, [RZ] ;  /* 0x00000000fffff984 */ /* 0x000fe20000000800 */
[----:B------:R-:W-:Y:S01]  /*1020*/  @!PT LDS RZ, [RZ] ;  /* 0x00000000fffff984 */ /* 0x000fe20000000800 */
[----:B------:R-:W-:Y:S01]  /*1030*/  @!P3 LDGSTS.E.BYPASS.LTC128B.128 [R31+0x800], desc[UR12][R34.64] ;  /* 0x00800000221fbfae */ /* 0x000fe2000b901d4c */
[----:B------:R-:W-:Y:S01]  /*1040*/  ISETP.GE.AND P5, PT, R16, R13, PT ;  /* 0x0000000d1000720c */ /* 0x000fe20003fa6270 */
[C---:B------:R-:W-:Y:S01]  /*1050*/  @!P1 IMAD.WIDE.U32 R28, R3.reuse, R4, R26 ;  /* 0x00000004031c9225 */ /* 0x040fe200078e001a */
[----:B------:R-:W-:Y:S01]  /*1060*/  SHF.R.S32.HI R7, RZ, 0x1f, R138 ;  /* 0x0000001fff077819 */ /* 0x000fe2000001148a */
[----:B------:R-:W-:Y:S01]  /*1070*/  @!P3 LDGSTS.E.BYPASS.LTC128B.128 [R31+0x2800], desc[UR12][R34.64+0x80] ;  /* 0x02800080221fbfae */ /* 0x000fe2000b901d4c */
[----:B------:R-:W-:Y:S01]  /*1080*/  SHF.R.S32.HI R24, RZ, 0x1f, R149 ;  /* 0x0000001fff187819 */ /* 0x000fe20000011495 */
[----:B------:R-:W-:Y:S01]  /*1090*/  @!P1 IMAD R25, R3, R5, R6 ;  /* 0x0000000503199224 */ /* 0x000fe200078e0206 */
[----:B------:R-:W-:Y:S01]  /*10a0*/  SHF.L.U64.HI R6, R136, 0x6, R137 ;  /* 0x0000000688067819 */ /* 0x000fe20000010289 */
[----:B------:R2:W-:Y:S01]  /*10b0*/  @!P3 LDGSTS.E.BYPASS.LTC128B.128 [R31+0x4800], desc[UR12][R34.64+0x100] ;  /* 0x04800100221fbfae */ /* 0x0005e2000b901d4c */
[----:B------:R-:W3:Y:S01]  /*10c0*/  @!P6 LDC.64 R4, c[0x0][0x218] ;  /* 0x00008600ff04eb82 */ /* 0x000ee20000000a00 */
[----:B------:R-:W-:Y:S01]  /*10d0*/  IMAD R217, R7, UR6, RZ ;  /* 0x0000000607d97c24 */ /* 0x000fe2000f8e02ff */
[----:B------:R-:W-:Y:S01]  /*10e0*/  ULDC UR8, c[0x0][0x39c] ;  /* 0x0000e70000087ab9 */ /* 0x000fe20000000800 */
[----:B------:R-:W-:Y:S01]  /*10f0*/  @!P2 LDGSTS.E.BYPASS.LTC128B.128 [R33+0x1000], desc[UR12][R42.64] ;  /* 0x010000002a21afae */ /* 0x000fe2000b901d4c */
[----:B------:R-:W-:-:S02]  /*1100*/  @!P1 IMAD.IADD R26, R29, 0x1, R25 ;  /* 0x000000011d1a9824 */ /* 0x000fc400078e0219 */
[C---:B------:R-:W-:Y:S01]  /*1110*/  IMAD R217, R138.reuse, UR7, R217 ;  /* 0x000000078ad97c24 */ /* 0x040fe2000f8e02d9 */
[----:B------:R-:W-:Y:S01]  /*1120*/  @!P2 LDGSTS.E.BYPASS.LTC128B.128 [R33+0x3000], desc[UR12][R42.64+0x80] ;  /* 0x030000802a21afae */ /* 0x000fe2000b901d4c */
[----:B------:R-:W4:Y:S01]  /*1130*/  @!P4 LDC.64 R10, c[0x0][0x218] ;  /* 0x00008600ff0acb82 */ /* 0x000f220000000a00 */
[----:B------:R-:W-:Y:S01]  /*1140*/  IMAD.WIDE.U32 R212, R138, UR6, R212 ;  /* 0x000000068ad47c25 */ /* 0x000fe2000f8e00d4 */
[----:B------:R-:W-:Y:S01]  /*1150*/  ULDC.64 UR6, c[0x0][0x268] ;  /* 0x00009a0000067ab9 */ /* 0x000fe20000000a00 */
[----:B------:R5:W-:Y:S01]  /*1160*/  @!P2 LDGSTS.E.BYPASS.LTC128B.128 [R33+0x5000], desc[UR12][R42.64+0x100] ;  /* 0x050001002a21afae */ /* 0x000be2000b901d4c */
[----:B-1----:R-:W-:Y:S01]  /*1170*/  @!P1 LEA R32, P2, R28, R8, 0x1 ;  /* 0x000000081c209211 */ /* 0x002fe200078408ff */
[----:B------:R-:W-:Y:S01]  /*1180*/  IMAD.SHL.U32 R3, R136, 0x40, RZ ;  /* 0x0000004088037824 */ /* 0x000fe200078e00ff */
[----:B------:R-:W1:Y:S01]  /*1190*/  @!P6 S2R R8, SR_CgaCtaId ;  /* 0x000000000008e919 */ /* 0x000e620000008800 */
[----:B------:R-:W-:Y:S02]  /*11a0*/  IMAD.IADD R217, R213, 0x1, R217 ;  /* 0x00000001d5d97824 */ /* 0x000fe400078e02d9 */
[----:B------:R-:W-:-:S02]  /*11b0*/  IMAD.MOV.U32 R216, RZ, RZ, R212 ;  /* 0x000000ffffd87224 */ /* 0x000fc400078e00d4 */
[C---:B------:R-:W-:Y:S02]  /*11c0*/  @!P1 IMAD R23, R12.reuse, 0x2, R23 ;  /* 0x000000020c179824 */ /* 0x040fe400078e0217 */
[-C--:B------:R-:W-:Y:S02]  /*11d0*/  IMAD R19, R19, R134.reuse, RZ ;  /* 0x0000008613137224 */ /* 0x080fe400078e02ff */
[----:B------:R-:W-:Y:S02]  /*11e0*/  @!P4 IMAD R15, R12, 0x2, R15 ;  /* 0x000000020c0fc824 */ /* 0x000fe400078e020f */
[----:B--2---:R-:W-:-:S04]  /*11f0*/  IMAD.WIDE.U32 R30, R18, R134, R20 ;  /* 0x00000086121e7225 */ /* 0x004fc800078e0014 */
[----:B------:R-:W-:Y:S02]  /*1200*/  IMAD R20, R6, R149, RZ ;  /* 0x0000009506147224 */ /* 0x000fe400078e02ff */
[----:B------:R-:W-:Y:S02]  /*1210*/  IMAD R19, R18, R135, R19 ;  /* 0x0000008712137224 */ /* 0x000fe400078e0213 */
[-C--:B------:R-:W-:Y:S02]  /*1220*/  IMAD R25, R24, R3.reuse, R20 ;  /* 0x0000000318197224 */ /* 0x080fe400078e0214 */
[----:B------:R-:W-:Y:S01]  /*1230*/  IMAD.WIDE.U32 R20, R149, R3, R216 ;  /* 0x0000000395147225 */ /* 0x000fe200078e00d8 */
[----:B-----5:R-:W-:Y:S02]  /*1240*/  @!P1 LEA.HI.X R33, R28, R9, R26, 0x1, P2 ;  /* 0x000000091c219211 */ /* 0x020fe400010f0c1a */
[----:B------:R-:W2:Y:S01]  /*1250*/  @!P5 S2R R9, SR_CgaCtaId ;  /* 0x000000000009d919 */ /* 0x000ea20000008800 */
[----:B------:R-:W-:Y:S01]  /*1260*/  IMAD.IADD R21, R21, 0x1, R25 ;  /* 0x0000000115157824 */ /* 0x000fe200078e0219 */
[----:B------:R-:W-:Y:S01]  /*1270*/  IADD3 R26, P3, R22, R30, RZ ;  /* 0x0000001e161a7210 */ /* 0x000fe20007f7e0ff */
[----:B------:R-:W-:Y:S01]  /*1280*/  IMAD.SHL.U32 R205, R0, 0x40, RZ ;  /* 0x0000004000cd7824 */ /* 0x000fe200078e00ff */
[----:B------:R-:W-:Y:S01]  /*1290*/  @!P1 LDGSTS.E.BYPASS.LTC128B.128 [R23+0x1800], desc[UR12][R32.64] ;  /* 0x0180000020179fae */ /* 0x000fe2000b901d4c */
[----:B----4-:R-:W-:Y:S01]  /*12a0*/  @!P4 LEA R28, P2, R20, R10, 0x1 ;  /* 0x0000000a141cc211 */ /* 0x010fe200078408ff */
[----:B------:R-:W-:Y:S01]  /*12b0*/  IMAD R24, R24, R134, RZ ;  /* 0x0000008618187224 */ /* 0x000fe200078e02ff */
[----:B------:R-:W-:Y:S01]  /*12c0*/  IADD3.X R27, R17, R31, R19, P3, !PT ;  /* 0x0000001f111b7210 */ /* 0x000fe20001ffe413 */
[----:B------:R-:W-:Y:S01]  /*12d0*/  @!P1 LDGSTS.E.BYPASS.LTC128B.128 [R23+0x3800], desc[UR12][R32.64+0x80] ;  /* 0x0380008020179fae */ /* 0x000fe2000b901d4c */
[----:B------:R-:W-:Y:S01]  /*12e0*/  @!P4 LEA.HI.X R29, R20, R11, R21, 0x1, P2 ;  /* 0x0000000b141dc211 */ /* 0x000fe200010f0c15 */
[----:B------:R-:W-:Y:S01]  /*12f0*/  IMAD R215, R7, UR6, RZ ;  /* 0x0000000607d77c24 */ /* 0x000fe2000f8e02ff */
[----:B------:R-:W-:Y:S01]  /*1300*/  ISETP.GE.AND P2, PT, R14, R13, PT ;  /* 0x0000000d0e00720c */ /* 0x000fe20003f46270 */
[----:B------:R-:W-:Y:S01]  /*1310*/  @!P1 LDGSTS.E.BYPASS.LTC128B.128 [R23+0x5800], desc[UR12][R32.64+0x100] ;  /* 0x0580010020179fae */ /* 0x000fe2000b901d4c */
[C---:B------:R-:W-:Y:S01]  /*1320*/  @!P6 LEA R10, P1, R136.reuse, R20, 0x4 ;  /* 0x00000014880ae211 */ /* 0x040fe200078220ff */
[----:B------:R-:W-:Y:S01]  /*1330*/  IMAD R7, R149, R135, R24 ;  /* 0x0000008795077224 */ /* 0x000fe200078e0218 */
[----:B------:R-:W-:Y:S01]  /*1340*/  LEA.HI R17, R125, R122, RZ, 0x4 ;  /* 0x0000007a7d117211 */ /* 0x000fe200078f20ff */
[----:B------:R-:W-:Y:S01]  /*1350*/  @!P4 LDGSTS.E.BYPASS.LTC128B.128 [R15+0x6000], desc[UR12][R28.64] ;  /* 0x060000001c0fcfae */ /* 0x000fe2000b901d4c */
[----:B------:R-:W-:Y:S01]  /*1360*/  @!P6 LEA.HI.X R19, R136, R21, R137, 0x4, P1 ;  /* 0x000000158813e211 */ /* 0x000fe200008f2489 */
[----:B------:R-:W-:Y:S01]  /*1370*/  IMAD R215, R138, UR7, R215 ;  /* 0x000000078ad77c24 */ /* 0x000fe2000f8e02d7 */
[----:B---3--:R-:W-:Y:S01]  /*1380*/  @!P6 LEA R30, P1, R10, R4, 0x1 ;  /* 0x000000040a1ee211 */ /* 0x008fe200078208ff */
[----:B------:R-:W-:Y:S01]  /*1390*/  @!P4 LDGSTS.E.BYPASS.LTC128B.128 [R15+0x8000], desc[UR12][R28.64+0x80] ;  /* 0x080000801c0fcfae */ /* 0x000fe2000b901d4c */
[----:B------:R-:W-:Y:S01]  /*13a0*/  SHF.R.S32.HI R4, RZ, 0x4, R17 ;  /* 0x00000004ff047819 */ /* 0x000fe20000011411 */
[----:B------:R-:W-:Y:S01]  /*13b0*/  IMAD.WIDE.U32 R138, R138, UR6, R26 ;  /* 0x000000068a8a7c25 */ /* 0x000fe2000f8e001a */
[----:B------:R-:W-:Y:S01]  /*13c0*/  @!P6 LEA.HI.X R31, R10, R5, R19, 0x1, P1 ;  /* 0x000000050a1fe211 */ /* 0x000fe200008f0c13 */
[----:B------:R3:W-:Y:S01]  /*13d0*/  @!P4 LDGSTS.E.BYPASS.LTC128B.128 [R15+0xa000], desc[UR12][R28.64+0x100] ;  /* 0x0a0001001c0fcfae */ /* 0x0007e2000b901d4c */
[----:B------:R-:W-:Y:S01]  /*13e0*/  @!P6 MOV R5, 0x400 ;  /* 0x000004000005e802 */ /* 0x000fe20000000f00 */
[----:B------:R-:W-:Y:S01]  /*13f0*/  IMAD.IADD R215, R139, 0x1, R215 ;  /* 0x000000018bd77824 */ /* 0x000fe200078e02d7 */
[-C--:B------:R-:W-:Y:S01]  /*1400*/  ISETP.GE.AND P4, PT, R16, R13.reuse, PT ;  /* 0x0000000d1000720c */ /* 0x080fe20003f86270 */
[----:B------:R-:W4:Y:S01]  /*1410*/  @!P2 S2R R11, SR_CgaCtaId ;  /* 0x00000000000ba919 */ /* 0x000f220000008800 */
[CC--:B------:R-:W-:Y:S01]  /*1420*/  ISETP.GE.AND P1, PT, R18.reuse, R13.reuse, PT ;  /* 0x0000000d1200720c */ /* 0x0c0fe20003f26270 */
[----:B------:R-:W-:Y:S01]  /*1430*/  IMAD.SHL.U32 R18, R18, 0x8, RZ ;  /* 0x0000000812127824 */ /* 0x000fe200078e00ff */
[----:B------:R-:W-:-:S02]  /*1440*/  ISETP.GE.AND P3, PT, R14, R13, PT ;  /* 0x0000000d0e00720c */ /* 0x000fc40003f66270 */
[----:B-1----:R-:W-:Y:S02]  /*1450*/  @!P6 LEA R13, R8, R5, 0x18 ;  /* 0x00000005080de211 */ /* 0x002fe400078ec0ff */
[----:B------:R-:W-:Y:S02]  /*1460*/  @!P5 MOV R8, 0x400 ;  /* 0x000004000008d802 */ /* 0x000fe40000000f00 */
[C---:B------:R-:W-:Y:S02]  /*1470*/  LEA.HI R10, R17.reuse, R4, RZ, 0x1 ;  /* 0x00000004110a7211 */ /* 0x040fe400078f08ff */
[----:B------:R-:W-:Y:S01]  /*1480*/  LOP3.LUT R5, R17, 0xfffffff0, RZ, 0xc0, !PT ;  /* 0xfffffff011057812 */ /* 0x000fe200078ec0ff */
[----:B------:R-:W-:Y:S01]  /*1490*/  @!P6 IMAD R17, R12, 0x2, R13 ;  /* 0x000000020c11e824 */ /* 0x000fe200078e020d */
[----:B--2---:R-:W-:Y:S02]  /*14a0*/  @!P5 LEA R13, R9, R8, 0x18 ;  /* 0x00000008090dd211 */ /* 0x004fe400078ec0ff */
[----:B------:R-:W1:Y:S01]  /*14b0*/  @!P5 LDC.64 R8, c[0x0][0x218] ;  /* 0x00008600ff08db82 */ /* 0x000e620000000a00 */
[----:B------:R-:W-:Y:S01]  /*14c0*/  IMAD.IADD R14, R122, 0x1, -R5 ;  /* 0x000000017a0e7824 */ /* 0x000fe200078e0a05 */
[----:B------:R-:W-:Y:S01]  /*14d0*/  LOP3.LUT R205, R205, 0x1c0, RZ, 0xc0, !PT ;  /* 0x000001c0cdcd7812 */ /* 0x000fe200078ec0ff */
[----:B------:R-:W-:Y:S01]  /*14e0*/  @!P6 LDGSTS.E.BYPASS.LTC128B.128 [R17+0x6800], desc[UR12][R30.64] ;  /* 0x068000001e11efae */ /* 0x000fe2000b901d4c */
[----:B------:R-:W-:Y:S01]  /*14f0*/  @!P2 MOV R22, 0x400 ;  /* 0x000004000016a802 */ /* 0x000fe20000000f00 */
[----:B------:R-:W-:Y:S01]  /*1500*/  @!P5 IMAD R13, R12, 0x2, R13 ;  /* 0x000000020c0dd824 */ /* 0x000fe200078e020d */
[----:B------:R-:W-:Y:S01]  /*1510*/  LOP3.LUT R18, R205, 0x8, R18, 0xf8, !PT ;  /* 0x00000008cd127812 */ /* 0x000fe200078ef812 */
[----:B------:R-:W-:Y:S01]  /*1520*/  @!P6 LDGSTS.E.BYPASS.LTC128B.128 [R17+0x8800], desc[UR12][R30.64+0x80] ;  /* 0x088000801e11efae */ /* 0x000fe2000b901d4c */
[----:B---3--:R-:W-:Y:S01]  /*1530*/  LOP3.LUT R15, R10, 0xfffffffe, RZ, 0xc0, !PT ;  /* 0xfffffffe0a0f7812 */ /* 0x008fe200078ec0ff */
[----:B------:R-:W-:Y:S01]  /*1540*/  IMAD.WIDE.U32 R28, R136, 0x20, RZ ;  /* 0x00000020881c7825 */ /* 0x000fe200078e00ff */
[----:B------:R-:W-:Y:S01]  /*1550*/  SHF.R.U32.HI R205, RZ, 0x3, R205 ;  /* 0x00000003ffcd7819 */ /* 0x000fe200000116cd */
[----:B------:R2:W-:Y:S01]  /*1560*/  @!P6 LDGSTS.E.BYPASS.LTC128B.128 [R17+0xa800], desc[UR12][R30.64+0x100] ;  /* 0x0a8001001e11efae */ /* 0x0005e2000b901d4c */
[----:B------:R-:W-:Y:S01]  /*1570*/  LEA.HI R125, R125, R122, RZ, 0x5 ;  /* 0x0000007a7d7d7211 */ /* 0x000fe200078f28ff */
[----:B------:R-:W-:Y:S01]  /*1580*/  IMAD.IADD R10, R4, 0x1, -R15 ;  /* 0x00000001040a7824 */ /* 0x000fe200078e0a0f */
[----:B------:R-:W-:Y:S01]  /*1590*/  @!P5 IADD3 R16, P6, R20, R28, RZ ;  /* 0x0000001c1410d210 */ /* 0x000fe20007fde0ff */
[----:B------:R-:W3:Y:S01]  /*15a0*/  @!P2 LDC.64 R4, c[0x0][0x218] ;  /* 0x00008600ff04ab82 */ /* 0x000ee20000000a00 */
[----:B------:R-:W-:Y:S01]  /*15b0*/  LOP3.LUT R205, R18, R205, RZ, 0x3c, !PT ;  /* 0x000000cd12cd7212 */ /* 0x000fe200078e3cff */
[----:B------:R-:W-:Y:S01]  /*15c0*/  @!P2 IMAD R18, R137, 0x30, RZ ;  /* 0x000000308912a824 */ /* 0x000fe200078e02ff */
[----:B----4-:R-:W-:-:S02]  /*15d0*/  @!P2 LEA R11, R11, R22, 0x18 ;  /* 0x000000160b0ba211 */ /* 0x010fc400078ec0ff */
[----:B------:R-:W-:Y:S01]  /*15e0*/  SHF.R.S32.HI R15, RZ, 0x1f, R14 ;  /* 0x0000001fff0f7819 */ /* 0x000fe2000001140e */
[----:B------:R-:W-:Y:S01]  /*15f0*/  IMAD R205, R10, 0x200, R205 ;  /* 0x000002000acd7824 */ /* 0x000fe200078e02cd */
[----:B------:R-:W-:Y:S01]  /*1600*/  SHF.R.S32.HI R124, RZ, 0x5, R125 ;  /* 0x00000005ff7c7819 */ /* 0x000fe2000001147d */
[----:B------:R-:W-:Y:S01]  /*1610*/  @!P2 IMAD R11, R12, 0x2, R11 ;  /* 0x000000020c0ba824 */ /* 0x000fe200078e020b */
[----:B------:R-:W-:Y:S02]  /*1620*/  LEA.HI R15, R15, R14, RZ, 0x3 ;  /* 0x0000000e0f0f7211 */ /* 0x000fe400078f18ff */
[----:B------:R-:W-:Y:S02]  /*1630*/  LEA R205, R205, UR4, 0x1 ;  /* 0x00000004cdcd7c11 */ /* 0x000fe4000f8e08ff */
[C---:B------:R-:W-:Y:S01]  /*1640*/  LOP3.LUT R19, R15.reuse, 0xfffffff8, RZ, 0xc0, !PT ;  /* 0xfffffff80f137812 */ /* 0x040fe200078ec0ff */
[----:B------:R-:W-:Y:S01]  /*1650*/  IMAD.SHL.U32 R121, R15, 0x40, RZ ;  /* 0x000000400f797824 */ /* 0x000fe200078e00ff */
[----:B------:R-:W-:Y:S01]  /*1660*/  LOP3.LUT R125, R125, 0xffffffe0, RZ, 0xc0, !PT ;  /* 0xffffffe07d7d7812 */ /* 0x000fe200078ec0ff */
[----:B------:R-:W-:-:S02]  /*1670*/  VIADD R203, R205, 0x6020 ;  /* 0x00006020cdcb7836 */ /* 0x000fc40000000000 */
[----:B------:R-:W-:Y:S01]  /*1680*/  IMAD.IADD R14, R14, 0x1, -R19 ;  /* 0x000000010e0e7824 */ /* 0x000fe200078e0a13 */
[----:B------:R-:W-:Y:S01]  /*1690*/  LOP3.LUT R121, R121, 0xfffffe00, RZ, 0xc0, !PT ;  /* 0xfffffe0079797812 */ /* 0x000fe200078ec0ff */
[----:B------:R-:W-:Y:S02]  /*16a0*/  IMAD.IADD R125, R122, 0x1, -R125 ;  /* 0x000000017a7d7824 */ /* 0x000fe400078e0a7d */
[----:B------:R-:W-:Y:S02]  /*16b0*/  IMAD.SHL.U32 R12, R14, 0x40, RZ ;  /* 0x000000400e0c7824 */ /* 0x000fe400078e00ff */
[----:B--2---:R-:W-:-:S05]  /*16c0*/  IMAD.SHL.U32 R17, R137, 0x20, RZ ;  /* 0x0000002089117824 */ /* 0x004fca00078e00ff */
[----:B------:R-:W-:Y:S01]  /*16d0*/  @!P5 IADD3.X R17, R21, R29, R17, P6, !PT ;  /* 0x0000001d1511d210 */ /* 0x000fe200037fe411 */
[----:B------:R-:W-:Y:S01]  /*16e0*/  @!P2 IMAD.WIDE.U32 R20, R136, 0x30, R20 ;  /* 0x000000308814a825 */ /* 0x000fe200078e0014 */
[----:B-1----:R-:W-:-:S03]  /*16f0*/  @!P5 LEA R8, P6, R16, R8, 0x1 ;  /* 0x000000081008d211 */ /* 0x002fc600078c08ff */
[----:B------:R-:W-:Y:S01]  /*1700*/  @!P2 IMAD.IADD R18, R21, 0x1, R18 ;  /* 0x000000011512a824 */ /* 0x000fe200078e0212 */
[----:B------:R-:W-:Y:S01]  /*1710*/  @!P5 LEA.HI.X R9, R16, R9, R17, 0x1, P6 ;  /* 0x000000091009d211 */ /* 0x000fe200030f0c11 */
[----:B------:R-:W-:Y:S01]  /*1720*/  IMAD.WIDE.U32 R16, R149, R134, RZ ;  /* 0x0000008695107225 */ /* 0x000fe200078e00ff */
[----:B---3--:R-:W-:-:S03]  /*1730*/  @!P2 LEA R22, P6, R20, R4, 0x1 ;  /* 0x000000041416a211 */ /* 0x008fc600078c08ff */
[----:B------:R-:W-:Y:S01]  /*1740*/  @!P5 LDGSTS.E.BYPASS.LTC128B.128 [R13+0x7000], desc[UR12][R8.64] ;  /* 0x07000000080ddfae */ /* 0x000fe2000b901d4c */
[----:B------:R-:W-:Y:S01]  /*1750*/  @!P2 LEA.HI.X R23, R20, R5, R18, 0x1, P6 ;  /* 0x000000051417a211 */ /* 0x000fe200030f0c12 */
[----:B------:R-:W-:Y:S01]  /*1760*/  IMAD.IADD R17, R17, 0x1, R7 ;  /* 0x0000000111117824 */ /* 0x000fe200078e0207 */
[----:B------:R-:W1:Y:S01]  /*1770*/  @!P1 LDC.64 R4, c[0x0][0x220] ;  /* 0x00008800ff049b82 */ /* 0x000e620000000a00 */
[----:B------:R-:W-:Y:S01]  /*1780*/  @!P5 LDGSTS.E.BYPASS.LTC128B.128 [R13+0x9000], desc[UR12][R8.64+0x80] ;  /* 0x09000080080ddfae */ /* 0x000fe2000b901d4c */
[----:B------:R-:W-:-:S03]  /*1790*/  IMAD.SHL.U32 R7, R10, 0x8, RZ ;  /* 0x000000080a077824 */ /* 0x000fc600078e00ff */
[----:B------:R2:W-:Y:S04]  /*17a0*/  @!P5 LDGSTS.E.BYPASS.LTC128B.128 [R13+0xb000], desc[UR12][R8.64+0x100] ;  /* 0x0b000100080ddfae */ /* 0x0005e8000b901d4c */
[----:B------:R-:W-:Y:S04]  /*17b0*/  @!P2 LDGSTS.E.BYPASS.LTC128B.128 [R11+0x7800], desc[UR12][R22.64] ;  /* 0x07800000160bafae */ /* 0x000fe8000b901d4c */
[----:B------:R-:W-:Y:S04]  /*17c0*/  @!P2 LDGSTS.E.BYPASS.LTC128B.128 [R11+0x9800], desc[UR12][R22.64+0x80] ;  /* 0x09800080160bafae */ /* 0x000fe8000b901d4c */
[----:B------:R3:W-:Y:S01]  /*17d0*/  @!P2 LDGSTS.E.BYPASS.LTC128B.128 [R11+0xb800], desc[UR12][R22.64+0x100] ;  /* 0x0b800100160bafae */ /* 0x0007e2000b901d4c */
[----:B------:R-:W-:-:S03]  /*17e0*/  LEA R18, P2, R16, R138, 0x6 ;  /* 0x0000008a10127211 */ /* 0x000fc600078430ff */
[----:B------:R-:W0:Y:S01]  /*17f0*/  LDGDEPBAR ;  /* 0x00000000000079af */ /* 0x000e220000000000 */
[----:B------:R-:W-:Y:S01]  /*1800*/  LEA.HI.X R19, R16, R215, R17, 0x6, P2 ;  /* 0x000000d710137211 */ /* 0x000fe200010f3411 */
[----:B------:R-:W-:Y:S01]  /*1810*/  IMAD.WIDE.U32 R16, R134, 0x20, RZ ;  /* 0x0000002086107825 */ /* 0x000fe200078e00ff */
[----:B-1----:R-:W-:-:S04]  /*1820*/  @!P1 LEA R20, P5, R18, R4, 0x1 ;  /* 0x0000000412149211 */ /* 0x002fc800078a08ff */
[----:B------:R-:W-:Y:S01]  /*1830*/  @!P1 LEA.HI.X R21, R18, R5, R19, 0x1, P5 ;  /* 0x0000000512159211 */ /* 0x000fe200028f0c13 */
[C---:B------:R-:W-:Y:S01]  /*1840*/  @!P3 IMAD R5, R135.reuse, 0x30, RZ ;  /* 0x000000308705b824 */ /* 0x040fe200078e02ff */
[----:B--2---:R-:W-:Y:S01]  /*1850*/  LOP3.LUT R8, R12, 0x1c0, RZ, 0xc0, !PT ;  /* 0x000001c00c087812 */ /* 0x004fe200078ec0ff */
[----:B------:R-:W-:Y:S01]  /*1860*/  IMAD.SHL.U32 R9, R135, 0x20, RZ ;  /* 0x0000002087097824 */ /* 0x000fe200078e00ff */
[----:B------:R-:W1:Y:S02]  /*1870*/  @!P0 LDC.64 R12, c[0x0][0x220] ;  /* 0x00008800ff0c8b82 */ /* 0x000e640000000a00 */
[----:B---3--:R-:W-:Y:S01]  /*1880*/  LOP3.LUT R11, R8, 0x8, R7, 0xf8, !PT ;  /* 0x00000008080b7812 */ /* 0x008fe200078ef807 */
[----:B------:R-:W-:-:S05]  /*1890*/  DEPBAR.LE SB0, 0x0 ;  /* 0x000080000000791a */ /* 0x000fca0000000000 */
[----:B------:R-:W-:Y:S01]  /*18a0*/  BAR.SYNC.DEFER_BLOCKING 0x0 ;  /* 0x0000000000007b1d */ /* 0x000fe20000010000 */
[----:B------:R-:W-:Y:S02]  /*18b0*/  SHF.R.U32.HI R8, RZ, 0x3, R8 ;  /* 0x00000003ff087819 */ /* 0x000fe40000011608 */
[----:B------:R-:W-:Y:S02]  /*18c0*/  @!P4 IADD3 R7, P2, R18, R16, RZ ;  /* 0x000000101207c210 */ /* 0x000fe40007f5e0ff */
[----:B------:R-:W-:-:S03]  /*18d0*/  LOP3.LUT R4, R11, R8, RZ, 0x3c, !PT ;  /* 0x000000080b047212 */ /* 0x000fc600078e3cff */
[----:B------:R-:W2:Y:S01]  /*18e0*/  @!P4 LDC.64 R10, c[0x0][0x220] ;  /* 0x00008800ff0acb82 */ /* 0x000ea20000000a00 */
[----:B------:R-:W-:Y:S02]  /*18f0*/  @!P4 IADD3.X R16, R19, R17, R9, P2, !PT ;  /* 0x000000111310c210 */ /* 0x000fe400017fe409 */
[----:B------:R-:W-:-:S05]  /*1900*/  @!P0 LEA R15, P2, R134, R18, 0x4 ;  /* 0x00000012860f8211 */ /* 0x000fca00078420ff */
[----:B------:R-:W3:Y:S01]  /*1910*/  @!P3 LDC.64 R8, c[0x0][0x220] ;  /* 0x00008800ff08bb82 */ /* 0x000ee20000000a00 */
[----:B------:R-:W-:Y:S04]  /*1920*/  @P1 STS.128 [R210+0xc000], RZ ;  /* 0x00c000ffd2001388 */ /* 0x000fe80000000c00 */
[----:B------:R-:W-:Y:S01]  /*1930*/  @P1 STS.128 [R210+0xe000], RZ ;  /* 0x00e000ffd2001388 */ /* 0x000fe20000000c00 */
[----:B--2---:R-:W-:-:S03]  /*1940*/  @!P4 LEA R10, P5, R7, R10, 0x1 ;  /* 0x0000000a070ac211 */ /* 0x004fc600078a08ff */
[----:B------:R-:W-:Y:S01]  /*1950*/  @P1 STS.128 [R210+0x10000], RZ ;  /* 0x010000ffd2001388 */ /* 0x000fe20000000c00 */
[----:B------:R-:W-:-:S03]  /*1960*/  @!P4 LEA.HI.X R11, R7, R11, R16, 0x1, P5 ;  /* 0x0000000b070bc211 */ /* 0x000fc600028f0c10 */
[----:B------:R-:W-:Y:S01]  /*1970*/  @!PT LDS RZ, [RZ] ;  /* 0x00000000fffff984 */ /* 0x000fe20000000800 */
[----:B------:R-:W-:Y:S01]  /*1980*/  @!PT LDS RZ, [RZ] ;  /* 0x00000000fffff984 */ /* 0x000fe20000000800 */
[----:B------:R-:W-:Y:S01]  /*1990*/  @!PT LDS RZ, [RZ] ;  /* 0x00000000fffff984 */ /* 0x000fe20000000800 */
[----:B------:R-:W-:Y:S01]  /*19a0*/  @!P1 LDGSTS.E.BYPASS.LTC128B.128 [R210+0xc000], desc[UR12][R20.64] ;  /* 0x0c00000014d29fae */ /* 0x000fe2000b901d4c */
[C---:B------:R-:W-:Y:S02]  /*19b0*/  IMAD R7, R124.reuse, 0x400, R121 ;  /* 0x000004007c077824 */ /* 0x040fe400078e0279 */
[----:B------:R-:W-:Y:S01]  /*19c0*/  IMAD R124, R124, 0x10, R126 ;  /* 0x000000107c7c7824 */ /* 0x000fe200078e027e */
[----:B------:R-:W-:Y:S01]  /*19d0*/  @!P1 LDGSTS.E.BYPASS.LTC128B.128 [R210+0xe000], desc[UR12][R20.64+0x80] ;  /* 0x0e00008014d29fae */ /* 0x000fe2000b901d4c */
[----:B------:R-:W-:Y:S02]  /*19e0*/  IMAD.IADD R206, R4, 0x1, R7 ;  /* 0x0000000104ce7824 */ /* 0x000fe400078e0207 */
[----:B------:R-:W-:Y:S01]  /*19f0*/  IMAD.MOV.U32 R7, RZ, RZ, 0x10 ;  /* 0x00000010ff077424 */ /* 0x000fe200078e00ff */
[----:B------:R-:W-:Y:S01]  /*1a00*/  @!P1 LDGSTS.E.BYPASS.LTC128B.128 [R210+0x10000], desc[UR12][R20.64+0x100] ;  /* 0x1000010014d29fae */ /* 0x000fe2000b901d4c */
[----:B-1----:R-:W-:Y:S02]  /*1a10*/  @!P0 LEA R22, P1, R15, R12, 0x1 ;  /* 0x0000000c0f168211 */ /* 0x002fe400078208ff */
[C---:B------:R-:W-:Y:S01]  /*1a20*/  @!P0 LEA.HI.X R12, R134.reuse, R19, R135, 0x4, P2 ;  /* 0x00000013860c8211 */ /* 0x040fe200010f2487 */
[----:B------:R-:W-:Y:S01]  /*1a30*/  @!P3 IMAD.WIDE.U32 R18, R134, 0x30, R18 ;  /* 0x000000308612b825 */ /* 0x000fe200078e0012 */
[----:B------:R-:W-:Y:S01]  /*1a40*/  @P0 STS.128 [R210+0xc800], RZ ;  /* 0x00c800ffd2000388 */ /* 0x000fe20000000c00 */
[----:B------:R-:W-:-:S02]  /*1a50*/  LEA R206, R206, UR4, 0x1 ;  /* 0x00000004cece7c11 */ /* 0x000fc4000f8e08ff */
[----:B------:R-:W-:Y:S01]  /*1a60*/  @!P0 LEA.HI.X R23, R15, R13, R12, 0x1, P1 ;  /* 0x0000000d0f178211 */ /* 0x000fe200008f0c0c */
[----:B------:R-:W-:Y:S01]  /*1a70*/  @!P3 IMAD.IADD R5, R19, 0x1, R5 ;  /* 0x000000011305b824 */ /* 0x000fe200078e0205 */
[----:B------:R-:W-:Y:S01]  /*1a80*/  R2P PR, R14, 0x6 ;  /* 0x000000060e007804 */ /* 0x000fe20000000000 */
[----:B------:R-:W-:Y:S01]  /*1a90*/  @P0 STS.128 [R210+0xe800], RZ ;  /* 0x00e800ffd2000388 */ /* 0x000fe20000000c00 */
[----:B---3--:R-:W-:-:S03]  /*1aa0*/  @!P3 LEA R8, P5, R18, R8, 0x1 ;  /* 0x000000081208b211 */ /* 0x008fc600078a08ff */
[----:B------:R-:W-:Y:S01]  /*1ab0*/  @P0 STS.128 [R210+0x10800], RZ ;  /* 0x010800ffd2000388 */ /* 0x000fe20000000c00 */
[----:B------:R-:W-:Y:S01]  /*1ac0*/  @!P3 LEA.HI.X R9, R18, R9, R5, 0x1, P5 ;  /* 0x000000091209b211 */ /* 0x000fe200028f0c05 */
[----:B------:R-:W-:Y:S01]  /*1ad0*/  IMAD.MOV.U32 R5, RZ, RZ, 0x20 ;  /* 0x00000020ff057424 */ /* 0x000fe200078e00ff */
[----:B------:R-:W-:Y:S01]  /*1ae0*/  SEL R7, R7, 0xfffffff0, !P1 ;  /* 0xfffffff007077807 */ /* 0x000fe20004800000 */
[----:B------:R-:W-:Y:S01]  /*1af0*/  @!PT LDS RZ, [RZ] ;  /* 0x00000000fffff984 */ /* 0x000fe20000000800 */
[----:B------:R-:W-:Y:S01]  /*1b00*/  @!PT LDS RZ, [RZ] ;  /* 0x00000000fffff984 */ /* 0x000fe20000000800 */
[----:B------:R-:W-:Y:S01]  /*1b10*/  @!PT LDS RZ, [RZ] ;  /* 0x00000000fffff984 */ /* 0x000fe20000000800 */
[----:B------:R-:W-:Y:S03]  /*1b20*/  @!P0 LDGSTS.E.BYPASS.LTC128B.128 [R210+0xc800], desc[UR12][R22.64] ;  /* 0x0c80000016d28fae */ /* 0x000fe6000b901d4c */
[----:B------:R-:W-:Y:S01]  /*1b30*/  SEL R5, R5, 0xffffffe0, !P2 ;  /* 0xffffffe005057807 */ /* 0x000fe20005000000 */
[----:B------:R-:W-:Y:S01]  /*1b40*/  @!P0 LDGSTS.E.BYPASS.LTC128B.128 [R210+0xe800], desc[UR12][R22.64+0x80] ;  /* 0x0e80008016d28fae */ /* 0x000fe2000b901d4c */
[----:B------:R-:W-:Y:S01]  /*1b50*/  R2P PR, R0, 0x6 ;  /* 0x0000000600007804 */ /* 0x000fe20000000000 */
[----:B------:R-:W-:-:S02]  /*1b60*/  VIADD R0, R205, 0x6000 ;  /* 0x00006000cd007836 */ /* 0x000fc40000000000 */
[----:B------:R-:W-:Y:S01]  /*1b70*/  @!P0 LDGSTS.E.BYPASS.LTC128B.128 [R210+0x10800], desc[UR12][R22.64+0x100] ;  /* 0x1080010016d28fae */ /* 0x000fe2000b901d4c */
[--C-:B------:R-:W-:Y:S02]  /*1b80*/  IMAD R204, R7, 0x2, R206.reuse ;  /* 0x0000000207cc7824 */ /* 0x100fe400078e02ce */
[C---:B------:R-:W-:Y:S01]  /*1b90*/  IMAD R202, R5.reuse, 0x2, R206 ;  /* 0x0000000205ca7824 */ /* 0x040fe200078e02ce */
[----:B------:R-:W-:Y:S01]  /*1ba0*/  @P4 STS.128 [R210+0xd000], RZ ;  /* 0x00d000ffd2004388 */ /* 0x000fe20000000c00 */
[----:B------:R-:W-:-:S03]  /*1bb0*/  IMAD R201, R5, 0x2, R204 ;  /* 0x0000000205c97824 */ /* 0x000fc600078e02cc */
[----:B------:R-:W-:Y:S02]  /*1bc0*/  @P4 STS.128 [R210+0xf000], RZ ;  /* 0x00f000ffd2004388 */ /* 0x000fe40000000c00 */
[----:B------:R-:W-:Y:S02]  /*1bd0*/  @P1 VIADD R203, R0, 0xffffffe0 ;  /* 0xffffffe000cb1836 */ /* 0x000fe40000000000 */
[----:B------:R-:W-:Y:S01]  /*1be0*/  @P4 STS.128 [R210+0x11000], RZ ;  /* 0x011000ffd2004388 */ /* 0x000fe20000000c00 */
[----:B------:R-:W-:-:S03]  /*1bf0*/  IMAD.MOV.U32 R0, RZ, RZ, 0x40 ;  /* 0x00000040ff007424 */ /* 0x000fc600078e00ff */
[----:B------:R-:W-:Y:S01]  /*1c00*/  @!PT LDS RZ, [RZ] ;  /* 0x00000000fffff984 */ /* 0x000fe20000000800 */
[----:B------:R-:W-:Y:S01]  /*1c10*/  @!PT LDS RZ, [RZ] ;  /* 0x00000000fffff984 */ /* 0x000fe20000000800 */
[----:B------:R-:W-:Y:S01]  /*1c20*/  @!PT LDS RZ, [RZ] ;  /* 0x00000000fffff984 */ /* 0x000fe20000000800 */
[----:B------:R-:W-:Y:S02]  /*1c30*/  @!P4 LDGSTS.E.BYPASS.LTC128B.128 [R210+0xd000], desc[UR12][R10.64] ;  /* 0x0d0000000ad2cfae */ /* 0x000fe4000b901d4c */
[----:B------:R-:W-:Y:S02]  /*1c40*/  SEL R0, R0, 0xffffffc0, !P2 ;  /* 0xffffffc000007807 */ /* 0x000fe40005000000 */
[----:B------:R-:W-:Y:S03]  /*1c50*/  @!P4 LDGSTS.E.BYPASS.LTC128B.128 [R210+0xf000], desc[UR12][R10.64+0x80] ;  /* 0x0f0000800ad2cfae */ /* 0x000fe6000b901d4c */
[----:B------:R-:W-:Y:S01]  /*1c60*/  IMAD.IADD R199, R205, 0x1, R0 ;  /* 0x00000001cdc77824 */ /* 0x000fe200078e0200 */
[----:B------:R-:W-:Y:S01]  /*1c70*/  @!P4 LDGSTS.E.BYPASS.LTC128B.128 [R210+0x11000], desc[UR12][R10.64+0x100] ;  /* 0x110001000ad2cfae */ /* 0x000fe2000b901d4c */
[----:B------:R-:W-:-:S03]  /*1c80*/  IMAD.IADD R192, R0, 0x1, R203 ;  /* 0x0000000100c07824 */ /* 0x000fc600078e02cb */
        /* <DEDUP_REMOVED lines=10> */
[----:B------:R-:W2:Y:S04]  /*1d30*/  LDSM.16.M88.4 R28, [R205+0x6000] ;  /* 0x00600000cd1c783b */ /* 0x000ea80000000200 */
[----:B------:R-:W-:Y:S04]  /*1d40*/  LDSM.16.M88.4 R12, [R204] ;  /* 0x00000000cc0c783b */ /* 0x000fe80000000200 */
[----:B------:R-:W-:Y:S04]  /*1d50*/  LDSM.16.M88.4 R36, [R203] ;  /* 0x00000000cb24783b */ /* 0x000fe80000000200 */
[----:B------:R-:W3:Y:S04]  /*1d60*/  LDSM.16.M88.4 R52, [R205+0x6800] ;  /* 0x00680000cd34783b */ /* 0x000ee80000000200 */
[----:B------:R-:W-:Y:S04]  /*1d70*/  LDSM.16.M88.4 R84, [R202] ;  /* 0x00000000ca54783b */ /* 0x000fe80000000200 */
[----:B------:R-:W-:Y:S04]  /*1d80*/  LDSM.16.M88.4 R32, [R199+0x6000] ;  /* 0x00600000c720783b */ /* 0x000fe80000000200 */
[----:B------:R-:W4:Y:S04]  /*1d90*/  LDSM.16.M88.4 R56, [R203+0x800] ;  /* 0x00080000cb38783b */ /* 0x000f280000000200 */
[----:B-1----:R-:W-:Y:S04]  /*1da0*/  LDSM.16.M88.4 R8, [R201] ;  /* 0x00000000c908783b */ /* 0x002fe80000000200 */
[----:B------:R-:W-:Y:S04]  /*1db0*/  LDSM.16.M88.4 R24, [R192] ;  /* 0x00000000c018783b */ /* 0x000fe80000000200 */
[----:B------:R-:W1:Y:S01]  /*1dc0*/  LDSM.16.M88.4 R44, [R199+0x6800] ;  /* 0x00680000c72c783b */ /* 0x000e620000000200 */
[C---:B--2---:R-:W-:Y:S03]  /*1dd0*/  HMMA.16816.F32.BF16 R20, R16.reuse, R28, RZ ;  /* 0x0000001c1014723c */ /* 0x044fe600000418ff */
[----:B------:R-:W2:Y:S04]  /*1de0*/  LDSM.16.M88.4 R92, [R205+0x7000] ;  /* 0x00700000cd5c783b */ /* 0x000ea80000000200 */
[----:B------:R-:W-:Y:S01]  /*1df0*/  LDSM.16.M88.4 R100, [R206+0x2000] ;  /* 0x00200000ce64783b */ /* 0x000fe20000000200 */
[C---:B------:R-:W-:Y:S03]  /*1e00*/  HMMA.16816.F32.BF16 R28, R16.reuse, R30, RZ ;  /* 0x0000001e101c723c */ /* 0x040fe600000418ff */
[----:B------:R-:W-:Y:S03]  /*1e10*/  LDSM.16.M88.4 R108, [R203+0x1000] ;  /* 0x00100000cb6c783b */ /* 0x000fe60000000200 */
[C---:B---3--:R-:W-:Y:S01]  /*1e20*/  HMMA.16816.F32.BF16 R40, R16.reuse, R52, RZ ;  /* 0x000000341028723c */ /* 0x048fe200000418ff */
[----:B------:R-:W-:Y:S04]  /*1e30*/  LDSM.16.M88.4 R80, [R204+0x2000] ;  /* 0x00200000cc50783b */ /* 0x000fe80000000200 */
[----:B------:R-:W-:Y:S01]  /*1e40*/  LDSM.16.M88.4 R48, [R203+0x2000] ;  /* 0x00200000cb30783b */ /* 0x000fe20000000200 */
[----:B------:R-:W-:Y:S03]  /*1e50*/  HMMA.16816.F32.BF16 R52, R16, R54, RZ ;  /* 0x000000361034723c */ /* 0x000fe600000418ff */
[----:B------:R-:W-:Y:S03]  /*1e60*/  LDSM.16.M88.4 R96, [R205+0x8800] ;  /* 0x00880000cd60783b */ /* 0x000fe60000000200 */
[C---:B------:R-:W-:Y:S01]  /*1e70*/  HMMA.16816.F32.BF16 R20, R12.reuse, R36, R20 ;  /* 0x000000240c14723c */ /* 0x040fe20000041814 */
[----:B------:R-:W-:Y:S04]  /*1e80*/  LDSM.16.M88.4 R76, [R199+0x7000] ;  /* 0x00700000c74c783b */ /* 0x000fe80000000200 */
[----:B------:R-:W-:Y:S01]  /*1e90*/  LDSM.16.M88.4 R64, [R202+0x2000] ;  /* 0x00200000ca40783b */ /* 0x000fe20000000200 */
[C---:B------:R-:W-:Y:S03]  /*1ea0*/  HMMA.16816.F32.BF16 R28, R12.reuse, R38, R28 ;  /* 0x000000260c1c723c */ /* 0x040fe6000004181c */
[----:B------:R-:W3:Y:S03]  /*1eb0*/  LDSM.16.M88.4 R36, [R205+0x8000] ;  /* 0x00800000cd24783b */ /* 0x000ee60000000200 */
[C---:B----4-:R-:W-:Y:S01]  /*1ec0*/  HMMA.16816.F32.BF16 R40, R12.reuse, R56, R40 ;  /* 0x000000380c28723c */ /* 0x050fe20000041828 */
[----:B------:R-:W-:Y:S04]  /*1ed0*/  LDSM.16.M88.4 R104, [R199+0x8000] ;  /* 0x00800000c768783b */ /* 0x000fe80000000200 */
[----:B------:R-:W-:Y:S01]  /*1ee0*/  LDSM.16.M88.4 R72, [R203+0x2800] ;  /* 0x00280000cb48783b */ /* 0x000fe20000000200 */
[----:B------:R-:W-:Y:S03]  /*1ef0*/  HMMA.16816.F32.BF16 R52, R12, R58, R52 ;  /* 0x0000003a0c34723c */ /* 0x000fe60000041834 */
[----:B------:R-:W-:Y:S03]  /*1f00*/  LDSM.16.M88.4 R60, [R192+0x1000] ;  /* 0x00100000c03c783b */ /* 0x000fe60000000200 */
[C---:B------:R-:W-:Y:S01]  /*1f10*/  HMMA.16816.F32.BF16 R20, R84.reuse, R32, R20 ;  /* 0x000000205414723c */ /* 0x040fe20000041814 */
[----:B------:R-:W-:Y:S04]  /*1f20*/  LDSM.16.M88.4 R56, [R201+0x2000] ;  /* 0x00200000c938783b */ /* 0x000fe80000000200 */
[----:B------:R-:W-:Y:S01]  /*1f30*/  LDSM.16.M88.4 R116, [R199+0x8800] ;  /* 0x00880000c774783b */ /* 0x000fe20000000200 */
[C---:B------:R-:W-:Y:S03]  /*1f40*/  HMMA.16816.F32.BF16 R28, R84.reuse, R34, R28 ;  /* 0x00000022541c723c */ /* 0x040fe6000004181c */
[----:B------:R-:W4:Y:S03]  /*1f50*/  LDSM.16.M88.4 R32, [R192+0x800] ;  /* 0x00080000c020783b */ /* 0x000f260000000200 */
[----:B-1----:R-:W-:Y:S01]  /*1f60*/  HMMA.16816.F32.BF16 R40, R84, R44, R40 ;  /* 0x0000002c5428723c */ /* 0x002fe20000041828 */
[----:B------:R-:W-:Y:S04]  /*1f70*/  LDSM.16.M88.4 R112, [R205+0x9000] ;  /* 0x00900000cd70783b */ /* 0x000fe80000000200 */
[----:B------:R-:W0:Y:S01]  /*1f80*/  LDGDEPBAR ;  /* 0x00000000000079af */ /* 0x000e220000000000 */
[----:B--2---:R-:W-:Y:S06]  /*1f90*/  HMMA.16816.F32.BF16 R68, R16, R92, RZ ;  /* 0x0000005c1044723c */ /* 0x004fec00000418ff */
[C---:B------:R-:W-:Y:S06]  /*1fa0*/  HMMA.16816.F32.BF16 R20, R8.reuse, R24, R20 ;  /* 0x000000180814723c */ /* 0x040fec0000041814 */
[----:B------:R-:W-:Y:S01]  /*1fb0*/  HMMA.16816.F32.BF16 R28, R8, R26, R28 ;  /* 0x0000001a081c723c */ /* 0x000fe2000004181c */
[----:B------:R-:W1:Y:S05]  /*1fc0*/  LDSM.16.M88.4 R24, [R205+0x7800] ;  /* 0x00780000cd18783b */ /* 0x000e6a0000000200 */
[----:B------:R-:W-:Y:S06]  /*1fd0*/  HMMA.16816.F32.BF16 R92, R16, R94, RZ ;  /* 0x0000005e105c723c */ /* 0x000fec00000418ff */
[----:B------:R-:W-:Y:S01]  /*1fe0*/  HMMA.16816.F32.BF16 R52, R84, R46, R52 ;  /* 0x0000002e5434723c */ /* 0x000fe20000041834 */
[----:B------:R-:W-:Y:S05]  /*1ff0*/  LDSM.16.M88.4 R44, [R192+0x2000] ;  /* 0x00200000c02c783b */ /* 0x000fea0000000200 */
[C---:B---3--:R-:W-:Y:S06]  /*2000*/  HMMA.16816.F32.BF16 R20, R100.reuse, R36, R20 ;  /* 0x000000246414723c */ /* 0x048fec0000041814 */
[----:B------:R-:W-:Y:S01]  /*2010*/  HMMA.16816.F32.BF16 R28, R100, R38, R28 ;  /* 0x00000026641c723c */ /* 0x000fe2000004181c */
[----:B------:R-:W2:Y:S05]  /*2020*/  LDSM.16.M88.4 R36, [R203+0x1800] ;  /* 0x00180000cb24783b */ /* 0x000eaa0000000200 */
[----:B----4-:R-:W-:Y:S06]  /*2030*/  HMMA.16816.F32.BF16 R40, R8, R32, R40 ;  /* 0x000000200828723c */ /* 0x010fec0000041828 */
[----:B------:R-:W-:Y:S06]  /*2040*/  HMMA.16816.F32.BF16 R68, R12, R108, R68 ;  /* 0x0000006c0c44723c */ /* 0x000fec0000041844 */
[----:B-1----:R-:W-:Y:S06]  /*2050*/  HMMA.16816.F32.BF16 R88, R16, R24, RZ ;  /* 0x000000181058723c */ /* 0x002fec00000418ff */
[----:B------:R-:W-:Y:S06]  /*2060*/  HMMA.16816.F32.BF16 R20, R80, R48, R20 ;  /* 0x000000305014723c */ /* 0x000fec0000041814 */
[----:B------:R-:W-:Y:S01]  /*2070*/  HMMA.16816.F32.BF16 R16, R16, R26, RZ ;  /* 0x0000001a1010723c */ /* 0x000fe200000418ff */
[----:B------:R-:W1:Y:S05]  /*2080*/  LDSM.16.M88.4 R24, [R199+0x7800] ;  /* 0x00780000c718783b */ /* 0x000e6a0000000200 */
[----:B------:R-:W-:Y:S01]  /*2090*/  HMMA.16816.F32.BF16 R28, R80, R50, R28 ;  /* 0x00000032501c723c */ /* 0x000fe2000004181c */
[----:B------:R-:W-:Y:S05]  /*20a0*/  LDSM.16.M88.4 R48, [R206+0x4000] ;  /* 0x00400000ce30783b */ /* 0x000fea0000000200 */
[----:B------:R-:W-:Y:S01]  /*20b0*/  HMMA.16816.F32.BF16 R92, R12, R110, R92 ;  /* 0x0000006e0c5c723c */ /* 0x000fe2000004185c */
[----:B------:R-:W-:Y:S05]  /*20c0*/  LDSM.16.M88.4 R108, [R192+0x2800] ;  /* 0x00280000c06c783b */ /* 0x000fea0000000200 */
[----:B------:R-:W-:Y:S06]  /*20d0*/  HMMA.16816.F32.BF16 R40, R100, R96, R40 ;  /* 0x000000606428723c */ /* 0x000fec0000041828 */
[----:B------:R-:W-:Y:S01]  /*20e0*/  HMMA.16816.F32.BF16 R52, R8, R34, R52 ;  /* 0x000000220834723c */ /* 0x000fe20000041834 */
[----:B------:R-:W3:Y:S05]  /*20f0*/  LDSM.16.M88.4 R32, [R205+0xa000] ;  /* 0x00a00000cd20783b */ /* 0x000eea0000000200 */
[----:B------:R-:W-:Y:S06]  /*2100*/  HMMA.16816.F32.BF16 R68, R84, R76, R68 ;  /* 0x0000004c5444723c */ /* 0x000fec0000041844 */
[----:B--2---:R-:W-:Y:S06]  /*2110*/  HMMA.16816.F32.BF16 R88, R12, R36, R88 ;  /* 0x000000240c58723c */ /* 0x004fec0000041858 */
[----:B------:R-:W-:Y:S06]  /*2120*/  HMMA.16816.F32.BF16 R20, R64, R104, R20 ;  /* 0x000000684014723c */ /* 0x000fec0000041814 */
[----:B------:R-:W-:Y:S01]  /*2130*/  HMMA.16816.F32.BF16 R12, R12, R38, R16 ;  /* 0x000000260c0c723c */ /* 0x000fe20000041810 */
[----:B------:R-:W2:Y:S04]  /*2140*/  LDSM.16.M88.4 R16, [R192+0x1800] ;  /* 0x00180000c010783b */ /* 0x000ea80000000200 */
[----:B------:R-:W-:Y:S01]  /*2150*/  LDSM.16.M88.4 R36, [R204+0x4000] ;  /* 0x00400000cc24783b */ /* 0x000fe20000000200 */
[----:B------:R-:W-:Y:S03]  /*2160*/  HMMA.16816.F32.BF16 R28, R64, R106, R28 ;  /* 0x0000006a401c723c */ /* 0x000fe6000004181c */
[----:B------:R-:W-:Y:S03]  /*2170*/  LDSM.16.M88.4 R104, [R203+0x4000] ;  /* 0x00400000cb68783b */ /* 0x000fe60000000200 */
[----:B------:R-:W-:Y:S01]  /*2180*/  HMMA.16816.F32.BF16 R92, R84, R78, R92 ;  /* 0x0000004e545c723c */ /* 0x000fe2000004185c */
[----:B------:R-:W4:Y:S05]  /*2190*/  LDSM.16.M88.4 R76, [R203+0x3000] ;  /* 0x00300000cb4c783b */ /* 0x000f2a0000000200 */
[----:B------:R-:W-:Y:S06]  /*21a0*/  HMMA.16816.F32.BF16 R40, R80, R72, R40 ;  /* 0x000000485028723c */ /* 0x000fec0000041828 */
[----:B------:R-:W-:Y:S01]  /*21b0*/  HMMA.16816.F32.BF16 R52, R100, R98, R52 ;  /* 0x000000626434723c */ /* 0x000fe20000041834 */
[----:B------:R-:W5:Y:S05]  /*21c0*/  LDSM.16.M88.4 R96, [R205+0x9800] ;  /* 0x00980000cd60783b */ /* 0x000f6a0000000200 */
[----:B------:R-:W-:Y:S06]  /*21d0*/  HMMA.16816.F32.BF16 R68, R8, R60, R68 ;  /* 0x0000003c0844723c */ /* 0x000fec0000041844 */
[----:B-1----:R-:W-:Y:S06]  /*21e0*/  HMMA.16816.F32.BF16 R88, R84, R24, R88 ;  /* 0x000000185458723c */ /* 0x002fec0000041858 */
[----:B------:R-:W-:Y:S06]  /*21f0*/  HMMA.16816.F32.BF16 R20, R56, R44, R20 ;  /* 0x0000002c3814723c */ /* 0x000fec0000041814 */
[----:B------:R-:W-:Y:S01]  /*2200*/  HMMA.16816.F32.BF16 R84, R84, R26, R12 ;  /* 0x0000001a5454723c */ /* 0x000fe2000004180c */
[----:B------:R-:W-:Y:S04]  /*2210*/  LDSM.16.M88.4 R12, [R202+0x4000] ;  /* 0x00400000ca0c783b */ /* 0x000fe80000000200 */
[----:B------:R-:W-:Y:S01]  /*2220*/  LDSM.16.M88.4 R24, [R199+0xa000] ;  /* 0x00a00000c718783b */ /* 0x000fe20000000200 */
[----:B------:R-:W-:Y:S03]  /*2230*/  HMMA.16816.F32.BF16 R28, R56, R46, R28 ;  /* 0x0000002e381c723c */ /* 0x000fe6000004181c */
[----:B------:R-:W1:Y:S03]  /*2240*/  LDSM.16.M88.4 R44, [R205+0xa800] ;  /* 0x00a80000cd2c783b */ /* 0x000e660000000200 */
[----:B------:R-:W-:Y:S01]  /*2250*/  HMMA.16816.F32.BF16 R92, R8, R62, R92 ;  /* 0x0000003e085c723c */ /* 0x000fe2000004185c */
[----:B------:R-:W1:Y:S05]  /*2260*/  LDSM.16.M88.4 R60, [R199+0x9000] ;  /* 0x00900000c73c783b */ /* 0x000e6a0000000200 */
[----:B------:R-:W-:Y:S06]  /*2270*/  HMMA.16816.F32.BF16 R40, R64, R116, R40 ;  /* 0x000000744028723c */ /* 0x000fec0000041828 */
[----:B------:R-:W-:Y:S01]  /*2280*/  HMMA.16816.F32.BF16 R52, R80, R74, R52 ;  /* 0x0000004a5034723c */ /* 0x000fe20000041834 */
[----:B------:R-:W1:Y:S05]  /*2290*/  LDSM.16.M88.4 R72, [R203+0x3800] ;  /* 0x00380000cb48783b */ /* 0x000e6a0000000200 */
[----:B------:R-:W-:Y:S06]  /*22a0*/  HMMA.16816.F32.BF16 R68, R100, R112, R68 ;  /* 0x000000706444723c */ /* 0x000fec0000041844 */
[----:B---3--:R-:W-:Y:S06]  /*22b0*/  HMMA.16816.F32.BF16 R20, R48, R32, R20 ;  /* 0x000000203014723c */ /* 0x008fec0000041814 */
[C---:B--2---:R-:W-:Y:S06]  /*22c0*/  HMMA.16816.F32.BF16 R88, R8.reuse, R16, R88 ;  /* 0x000000100858723c */ /* 0x044fec0000041858 */
[----:B------:R-:W-:Y:S01]  /*22d0*/  HMMA.16816.F32.BF16 R84, R8, R18, R84 ;  /* 0x000000120854723c */ /* 0x000fe20000041854 */
[----:B------:R-:W-:Y:S04]  /*22e0*/  LDSM.16.M88.4 R8, [R201+0x4000] ;  /* 0x00400000c908783b */ /* 0x000fe80000000200 */
[----:B------:R-:W-:Y:S01]  /*22f0*/  LDSM.16.M88.4 R16, [R192+0x4000] ;  /* 0x00400000c010783b */ /* 0x000fe20000000200 */
[----:B------:R-:W-:Y:S03]  /*2300*/  HMMA.16816.F32.BF16 R28, R48, R34, R28 ;  /* 0x00000022301c723c */ /* 0x000fe6000004181c */
[----:B------:R-:W2:Y:S03]  /*2310*/  LDSM.16.M88.4 R32, [R203+0x4800] ;  /* 0x00480000cb20783b */ /* 0x000ea60000000200 */
[----:B------:R-:W-:Y:S06]  /*2320*/  HMMA.16816.F32.BF16 R92, R100, R114, R92 ;  /* 0x00000072645c723c */ /* 0x000fec000004185c */
[----:B------:R-:W-:Y:S06]  /*2330*/  HMMA.16816.F32.BF16 R40, R56, R108, R40 ;  /* 0x0000006c3828723c */ /* 0x000fec0000041828 */
[----:B------:R-:W-:Y:S06]  /*2340*/  HMMA.16816.F32.BF16 R52, R64, R118, R52 ;  /* 0x000000764034723c */ /* 0x000fec0000041834 */
[----:B----4-:R-:W-:Y:S06]  /*2350*/  HMMA.16816.F32.BF16 R68, R80, R76, R68 ;  /* 0x0000004c5044723c */ /* 0x010fec0000041844 */
[----:B------:R-:W-:Y:S06]  /*2360*/  HMMA.16816.F32.BF16 R20, R36, R104, R20 ;  /* 0x000000682414723c */ /* 0x000fec0000041814 */
[C---:B-----5:R-:W-:Y:S06]  /*2370*/  HMMA.16816.F32.BF16 R88, R100.reuse, R96, R88 ;  /* 0x000000606458723c */ /* 0x060fec0000041858 */
[----:B------:R-:W-:Y:S01]  /*2380*/  HMMA.16816.F32.BF16 R84, R100, R98, R84 ;  /* 0x000000626454723c */ /* 0x000fe20000041854 */
[----:B------:R-:W3:Y:S04]  /*2390*/  LDSM.16.M88.4 R100, [R192+0x3000] ;  /* 0x00300000c064783b */ /* 0x000ee80000000200 */
[----:B------:R-:W-:Y:S01]  /*23a0*/  LDSM.16.M88.4 R96, [R199+0xa800] ;  /* 0x00a80000c760783b */ /* 0x000fe20000000200 */
[----:B------:R-:W-:Y:S03]  /*23b0*/  HMMA.16816.F32.BF16 R28, R36, R106, R28 ;  /* 0x0000006a241c723c */ /* 0x000fe6000004181c */
[----:B------:R-:W4:Y:S03]  /*23c0*/  LDSM.16.M88.4 R104, [R199+0x9800] ;  /* 0x00980000c768783b */ /* 0x000f260000000200 */
[----:B------:R-:W-:Y:S06]  /*23d0*/  HMMA.16816.F32.BF16 R92, R80, R78, R92 ;  /* 0x0000004e505c723c */ /* 0x000fec000004185c */
[----:B-1----:R-:W-:Y:S06]  /*23e0*/  HMMA.16816.F32.BF16 R40, R48, R44, R40 ;  /* 0x0000002c3028723c */ /* 0x002fec0000041828 */
[----:B------:R-:W-:Y:S06]  /*23f0*/  HMMA.16816.F32.BF16 R52, R56, R110, R52 ;  /* 0x0000006e3834723c */ /* 0x000fec0000041834 */
[----:B------:R-:W-:Y:S06]  /*2400*/  HMMA.16816.F32.BF16 R68, R64, R60, R68 ;  /* 0x0000003c4044723c */ /* 0x000fec0000041844 */
[----:B------:R-:W-:Y:S06]  /*2410*/  HMMA.16816.F32.BF16 R20, R12, R24, R20 ;  /* 0x000000180c14723c */ /* 0x000fec0000041814 */
[C---:B------:R-:W-:Y:S06]  /*2420*/  HMMA.16816.F32.BF16 R88, R80.reuse, R72, R88 ;  /* 0x000000485058723c */ /* 0x040fec0000041858 */
[----:B------:R-:W-:Y:S06]  /*2430*/  HMMA.16816.F32.BF16 R84, R80, R74, R84 ;  /* 0x0000004a5054723c */ /* 0x000fec0000041854 */
[----:B------:R-:W-:Y:S01]  /*2440*/  HMMA.16816.F32.BF16 R28, R12, R26, R28 ;  /* 0x0000001a0c1c723c */ /* 0x000fe2000004181c */
[----:B------:R-:W1:Y:S05]  /*2450*/  LDSM.16.M88.4 R24, [R205+0xb000] ;  /* 0x00b00000cd18783b */ /* 0x000e6a0000000200 */
[----:B------:R-:W-:Y:S01]  /*2460*/  HMMA.16816.F32.BF16 R92, R64, R62, R92 ;  /* 0x0000003e405c723c */ /* 0x000fe2000004185c */
[----:B------:R-:W5:Y:S05]  /*2470*/  LDSM.16.M88.4 R60, [R192+0x3800] ;  /* 0x00380000c03c783b */ /* 0x000f6a0000000200 */
[----:B--2---:R-:W-:Y:S06]  /*2480*/  HMMA.16816.F32.BF16 R40, R36, R32, R40 ;  /* 0x000000202428723c */ /* 0x004fec0000041828 */
[----:B------:R-:W-:Y:S01]  /*2490*/  HMMA.16816.F32.BF16 R52, R48, R46, R52 ;  /* 0x0000002e3034723c */ /* 0x000fe20000041834 */
[----:B------:R-:W2:Y:S05]  /*24a0*/  LDSM.16.M88.4 R44, [R192+0x4800] ;  /* 0x00480000c02c783b */ /* 0x000eaa0000000200 */
[----:B---3--:R-:W-:Y:S06]  /*24b0*/  HMMA.16816.F32.BF16 R68, R56, R100, R68 ;  /* 0x000000643844723c */ /* 0x008fec0000041844 */
[----:B------:R-:W-:Y:S06]  /*24c0*/  HMMA.16816.F32.BF16 R20, R8, R16, R20 ;  /* 0x000000100814723c */ /* 0x000fec0000041814 */
[C---:B----4-:R-:W-:Y:S06]  /*24d0*/  HMMA.16816.F32.BF16 R88, R64.reuse, R104, R88 ;  /* 0x000000684058723c */ /* 0x050fec0000041858 */
[----:B------:R-:W-:Y:S06]  /*24e0*/  HMMA.16816.F32.BF16 R84, R64, R106, R84 ;  /* 0x0000006a4054723c */ /* 0x000fec0000041854 */
[----:B------:R-:W-:Y:S01]  /*24f0*/  HMMA.16816.F32.BF16 R28, R8, R18, R28 ;  /* 0x00000012081c723c */ /* 0x000fe2000004181c */
[----:B------:R-:W3:Y:S05]  /*2500*/  LDSM.16.M88.4 R16, [R203+0x5000] ;  /* 0x00500000cb10783b */ /* 0x000eea0000000200 */
[----:B------:R-:W-:Y:S01]  /*2510*/  HMMA.16816.F32.BF16 R92, R56, R102, R92 ;  /* 0x00000066385c723c */ /* 0x000fe2000004185c */
[----:B------:R-:W-:Y:S01]  /*2520*/  FMUL.FTZ R0, R20, UR8 ;  /* 0x0000000814007c20 */ /* 0x000fe20008410000 */
[----:B------:R-:W-:Y:S01]  /*2530*/  FMUL.FTZ R65, R21, UR8 ;  /* 0x0000000815417c20 */ /* 0x000fe20008410000 */
[----:B------:R-:W-:Y:S01]  /*2540*/  FMUL.FTZ R64, R22, UR8 ;  /* 0x0000000816407c20 */ /* 0x000fe20008410000 */
[----:B------:R-:W-:-:S02]  /*2550*/  FMUL.FTZ R66, R23, UR8 ;  /* 0x0000000817427c20 */ /* 0x000fc40008410000 */
[----:B------:R-:W-:Y:S01]  /*2560*/  HMMA.16816.F32.BF16 R40, R12, R96, R40 ;  /* 0x000000600c28723c */ /* 0x000fe20000041828 */
[----:B------:R-:W-:Y:S01]  /*2570*/  LDSM.16.M88.4 R20, [R199+0xb000] ;  /* 0x00b00000c714783b */ /* 0x000fe20000000200 */
[----:B------:R-:W-:Y:S04]  /*2580*/  MUFU.TANH R0, R0 ;  /* 0x0000000000007308 */ /* 0x000fe80000002400 */
[----:B------:R-:W-:Y:S01]  /*2590*/  HMMA.16816.F32.BF16 R52, R36, R34, R52 ;  /* 0x000000222434723c */ /* 0x000fe20000041834 */
[----:B------:R-:W4:Y:S03]  /*25a0*/  LDSM.16.M88.4 R32, [R205+0xb800] ;  /* 0x00b80000cd20783b */ /* 0x000f260000000200 */
[----:B------:R-:W4:Y:S02]  /*25b0*/  MUFU.TANH R65, R65 ;  /* 0x0000004100417308 */ /* 0x000f240000002400 */
[----:B-1----:R-:W-:Y:S01]  /*25c0*/  HMMA.16816.F32.BF16 R68, R48, R24, R68 ;  /* 0x000000183044723c */ /* 0x002fe20000041844 */
[----:B------:R-:W-:Y:S01]  /*25d0*/  FMUL.FTZ R28, R28, UR8 ;  /* 0x000000081c1c7c20 */ /* 0x000fe20008410000 */
[----:B------:R-:W-:Y:S01]  /*25e0*/  FMUL.FTZ R29, R29, UR8 ;  /* 0x000000081d1d7c20 */ /* 0x000fe20008410000 */
[----:B------:R-:W-:-:S03]  /*25f0*/  FMUL.FTZ R30, R30, UR8 ;  /* 0x000000081e1e7c20 */ /* 0x000fc60008410000 */
[C---:B-----5:R-:W-:Y:S01]  /*2600*/  HMMA.16816.F32.BF16 R88, R56.reuse, R60, R88 ;  /* 0x0000003c3858723c */ /* 0x060fe20000041858 */
[----:B------:R-:W-:Y:S05]  /*2610*/  MUFU.TANH R60, R30 ;  /* 0x0000001e003c7308 */ /* 0x000fea0000002400 */
[----:B------:R-:W-:Y:S01]  /*2620*/  HMMA.16816.F32.BF16 R84, R56, R62, R84 ;  /* 0x0000003e3854723c */ /* 0x000fe20000041854 */
[----:B------:R-:W-:Y:S02]  /*2630*/  FMUL.FTZ R61, R31, UR8 ;  /* 0x000000081f3d7c20 */ /* 0x000fe40008410000 */
[----:B------:R-:W1:Y:S03]  /*2640*/  MUFU.TANH R66, R66 ;  /* 0x0000004200427308 */ /* 0x000e660000002400 */
[----:B------:R-:W-:Y:S01]  /*2650*/  HMMA.16816.F32.BF16 R92, R48, R26, R92 ;  /* 0x0000001a305c723c */ /* 0x000fe2000004185c */
[----:B------:R-:W5:Y:S04]  /*2660*/  LDSM.16.M88.4 R24, [R192+0x5000] ;  /* 0x00500000c018783b */ /* 0x000f680000000200 */
[----:B------:R-:W-:Y:S01]  /*2670*/  MUFU.TANH R61, R61 ;  /* 0x0000003d003d7308 */ /* 0x000fe20000002400 */
[----:B--2---:R-:W-:Y:S06]  /*2680*/  HMMA.16816.F32.BF16 R40, R8, R44, R40 ;  /* 0x0000002c0828723c */ /* 0x004fec0000041828 */
[----:B---3--:R-:W-:Y:S01]  /*2690*/  HMMA.16816.F32.BF16 R68, R36, R16, R68 ;  /* 0x000000102444723c */ /* 0x008fe20000041844 */
[----:B------:R-:W2:Y:S05]  /*26a0*/  MUFU.TANH R44, R28 ;  /* 0x0000001c002c7308 */ /* 0x000eaa0000002400 */
[C---:B----4-:R-:W-:Y:S03]  /*26b0*/  HMMA.16816.F32.BF16 R88, R48.reuse, R32, R88 ;  /* 0x000000203058723c */ /* 0x050fe60000041858 */
[----:B------:R3:W-:Y:S03]  /*26c0*/  MUFU.TANH R45, R29 ;  /* 0x0000001d002d7308 */ /* 0x0007e60000002400 */
[----:B------:R-:W-:Y:S05]  /*26d0*/  HMMA.16816.F32.BF16 R84, R48, R34, R84 ;  /* 0x000000223054723c */ /* 0x000fea0000041854 */
[----:B------:R-:W-:Y:S01]  /*26e0*/  MUFU.TANH R64, R64 ;  /* 0x0000004000407308 */ /* 0x000fe20000002400 */
[----:B------:R-:W-:Y:S01]  /*26f0*/  HMMA.16816.F32.BF16 R52, R12, R98, R52 ;  /* 0x000000620c34723c */ /* 0x000fe20000041834 */
[----:B------:R-:W-:Y:S01]  /*2700*/  FMUL.FTZ R40, R40, UR8 ;  /* 0x0000000828287c20 */ /* 0x000fe20008410000 */
[----:B------:R-:W-:-:S02]  /*2710*/  IMAD.SHL.U32 R34, R122, 0x2, RZ ;  /* 0x000000027a227824 */ /* 0x000fc400078e00ff */
[----:B------:R-:W-:Y:S01]  /*2720*/  FMUL.FTZ R41, R41, UR8 ;  /* 0x0000000829297c20 */ /* 0x000fe20008410000 */
[----:B------:R-:W-:Y:S01]  /*2730*/  FMUL.FTZ R42, R42, UR8 ;  /* 0x000000082a2a7c20 */ /* 0x000fe20008410000 */
[----:B------:R-:W-:Y:S01]  /*2740*/  FMUL.FTZ R43, R43, UR8 ;  /* 0x000000082b2b7c20 */ /* 0x000fe20008410000 */
[----:B------:R-:W-:Y:S01]  /*2750*/  HMMA.16816.F32.BF16 R92, R36, R18, R92 ;  /* 0x00000012245c723c */ /* 0x000fe2000004185c */
[----:B------:R-:W-:Y:S01]  /*2760*/  LDSM.16.M88.4 R16, [R199+0xb800] ;  /* 0x00b80000c710783b */ /* 0x000fe20000000200 */
[----:B------:R-:W-:Y:S01]  /*2770*/  LOP3.LUT R34, R34, 0x6, RZ, 0xc0, !PT ;  /* 0x0000000622227812 */ /* 0x000fe200078ec0ff */
[----:B------:R-:W4:Y:S02]  /*2780*/  MUFU.TANH R40, R40 ;  /* 0x0000002800287308 */ /* 0x000f240000002400 */
[----:B---3--:R-:W3:Y:S01]  /*2790*/  LDSM.16.M88.4 R28, [R203+0x5800] ;  /* 0x00580000cb1c783b */ /* 0x008ee20000000200 */
[----:B------:R-:W-:Y:S05]  /*27a0*/  HMMA.16816.F32.BF16 R68, R12, R20, R68 ;  /* 0x000000140c44723c */ /* 0x000fea0000041844 */
[----:B------:R-:W-:Y:S02]  /*27b0*/  MUFU.TANH R41, R41 ;  /* 0x0000002900297308 */ /* 0x000fe40000002400 */
[----:B------:R-:W-:-:S04]  /*27c0*/  SHF.R.S32.HI R20, RZ, 0x1f, R125 ;  /* 0x0000001fff147819 */ /* 0x000fc8000001147d */
[----:B------:R-:W-:Y:S01]  /*27d0*/  LEA.HI R20, R20, R125, RZ, 0x2 ;  /* 0x0000007d14147211 */ /* 0x000fe200078f10ff */
[----:B------:R-:W-:Y:S01]  /*27e0*/  HMMA.16816.F32.BF16 R52, R8, R46, R52 ;  /* 0x0000002e0834723c */ /* 0x000fe20000041834 */
[----:B------:R-:W-:Y:S02]  /*27f0*/  MUFU.TANH R42, R42 ;  /* 0x0000002a002a7308 */ /* 0x000fe40000002400 */
[----:B------:R-:W-:-:S03]  /*2800*/  SHF.R.S32.HI R21, RZ, 0x2, R20 ;  /* 0x00000002ff157819 */ /* 0x000fc60000011414 */
[----:B------:R-:W-:Y:S01]  /*2810*/  HMMA.16816.F32.BF16 R92, R12, R22, R92 ;  /* 0x000000160c5c723c */ /* 0x000fe2000004185c */
[----:B------:R-:W-:Y:S02]  /*2820*/  IADD3 R124, R124, 0x1, R21 ;  /* 0x000000017c7c7810 */ /* 0x000fe40007ffe015 */
[----:B------:R-:W4:Y:S01]  /*2830*/  LDSM.16.M88.4 R20, [R192+0x5800] ;  /* 0x00580000c014783b */ /* 0x000f220000000200 */
[----:B------:R-:W-:Y:S01]  /*2840*/  MUFU.TANH R32, R43 ;  /* 0x0000002b00207308 */ /* 0x000fe20000002400 */
[----:B------:R-:W-:Y:S01]  /*2850*/  IADD3 R124, R120, R124, -R211 ;  /* 0x0000007c787c7210 */ /* 0x000fe20007ffe8d3 */
[----:B-----5:R-:W-:Y:S01]  /*2860*/  HMMA.16816.F32.BF16 R68, R8, R24, R68 ;  /* 0x000000180844723c */ /* 0x020fe20000041844 */
[----:B------:R-:W-:-:S04]  /*2870*/  DEPBAR.LE SB0, 0x0 ;  /* 0x000080000000791a */ /* 0x000fc80000000000 */
[----:B------:R-:W-:-:S05]  /*2880*/  IMAD.IADD R123, R124, 0x1, R123 ;  /* 0x000000017c7b7824 */ /* 0x000fca00078e027b */
[C---:B------:R-:W-:Y:S02]  /*2890*/  VIMNMX R218, R123.reuse, R120, PT ;  /* 0x000000787bda7248 */ /* 0x040fe40003fe0100 */
[----:B------:R-:W-:Y:S01]  /*28a0*/  VIADDMNMX R133, R123, 0x8, R120, PT ;  /* 0x000000087b857846 */ /* 0x000fe20003800178 */
[----:B------:R-:W-:Y:S01]  /*28b0*/  FMUL.FTZ R25, R54, UR8 ;  /* 0x0000000836197c20 */ /* 0x000fe20008410000 */
[----:B------:R-:W-:Y:S01]  /*28c0*/  FMUL.FTZ R33, R52, UR8 ;  /* 0x0000000834217c20 */ /* 0x000fe20008410000 */
[----:B---3--:R-:W-:Y:S01]  /*28d0*/  HMMA.16816.F32.BF16 R88, R36, R28, R88 ;  /* 0x0000001c2458723c */ /* 0x008fe20000041858 */
[----:B------:R-:W-:-:S03]  /*28e0*/  FMUL.FTZ R24, R53, UR8 ;  /* 0x0000000835187c20 */ /* 0x000fc60008410000 */
[----:B------:R-:W3:Y:S02]  /*28f0*/  MUFU.TANH R25, R25 ;  /* 0x0000001900197308 */ /* 0x000ee40000002400 */
[----:B------:R-:W-:Y:S01]  /*2900*/  HMMA.16816.F32.BF16 R84, R36, R30, R84 ;  /* 0x0000001e2454723c */ /* 0x000fe20000041854 */
[----:B------:R-:W-:Y:S01]  /*2910*/  FMUL.FTZ R28, R55, UR8 ;  /* 0x00000008371c7c20 */ /* 0x000fe20008410000 */
[----:B------:R-:W-:Y:S02]  /*2920*/  IMAD R29, R149, 0x40, R34 ;  /* 0x00000040951d7824 */ /* 0x000fe400078e0222 */
[----:B------:R-:W-:Y:S01]  /*2930*/  FMUL.FTZ R68, R68, UR8 ;  /* 0x0000000844447c20 */ /* 0x000fe20008410000 */
[----:B------:R-:W-:Y:S01]  /*2940*/  FMUL.FTZ R70, R70, UR8 ;  /* 0x0000000846467c20 */ /* 0x000fe20008410000 */
[----:B------:R-:W-:Y:S01]  /*2950*/  FMUL.FTZ R69, R69, UR8 ;  /* 0x0000000845457c20 */ /* 0x000fe20008410000 */
[----:B------:R-:W-:Y:S01]  /*2960*/  HMMA.16816.F32.BF16 R92, R8, R26, R92 ;  /* 0x0000001a085c723c */ /* 0x000fe2000004185c */
[----:B------:R-:W5:Y:S01]  /*2970*/  MUFU.TANH R28, R28 ;  /* 0x0000001c001c7308 */ /* 0x000f620000002400 */
[----:B------:R-:W-:-:S02]  /*2980*/  VIADD R30, R29, 0x1 ;  /* 0x000000011d1e7836 */ /* 0x000fc40000000000 */
[----:B------:R-:W-:-:S03]  /*2990*/  FMUL.FTZ R71, R71, UR8 ;  /* 0x0000000847477c20 */ /* 0x000fc60008410000 */
[C---:B------:R-:W-:Y:S01]  /*29a0*/  VIADD R27, R29.reuse, 0x8 ;  /* 0x000000081d1b7836 */ /* 0x040fe20000000000 */
[CC--:B------:R-:W-:Y:S01]  /*29b0*/  ISETP.GE.AND P6, PT, R30.reuse, R218.reuse, PT ;  /* 0x000000da1e00720c */ /* 0x0c0fe20003fc6270 */
[----:B------:R-:W-:Y:S01]  /*29c0*/  VIADD R26, R29, 0x9 ;  /* 0x000000091d1a7836 */ /* 0x000fe20000000000 */
[-C--:B------:R-:W-:Y:S01]  /*29d0*/  ISETP.GE.AND P2, PT, R30, R133.reuse, PT ;  /* 0x000000851e00720c */ /* 0x080fe20003f46270 */
[----:B------:R-:W-:Y:S01]  /*29e0*/  MUFU.TANH R33, R33 ;  /* 0x0000002100217308 */ /* 0x000fe20000002400 */
[C---:B------:R-:W-:Y:S01]  /*29f0*/  HMMA.16816.F32.BF16 R88, R12.reuse, R16, R88 ;  /* 0x000000100c58723c */ /* 0x040fe20000041858 */
[-C--:B------:R-:W-:Y:S02]  /*2a00*/  ISETP.GE.AND P1, PT, R27, R218.reuse, PT ;  /* 0x000000da1b00720c */ /* 0x080fe40003f26270 */
[----:B------:R-:W-:Y:S02]  /*2a10*/  FSEL R65, R65, -INF , !P6 ;  /* 0xff80000041417808 */ /* 0x000fe40007000000 */
[----:B------:R-:W-:Y:S01]  /*2a20*/  ISETP.GE.AND P4, PT, R27, R133, PT ;  /* 0x000000851b00720c */ /* 0x000fe20003f86270 */
[----:B------:R-:W-:Y:S01]  /*2a30*/  HMMA.16816.F32.BF16 R84, R12, R18, R84 ;  /* 0x000000120c54723c */ /* 0x000fe20000041854 */
[C---:B------:R-:W-:Y:S01]  /*2a40*/  VIADD R17, R29.reuse, 0x10 ;  /* 0x000000101d117836 */ /* 0x040fe20000000000 */
[----:B-1----:R-:W-:Y:S01]  /*2a50*/  FSEL R66, R66, -INF , !P2 ;  /* 0xff80000042427808 */ /* 0x002fe20005000000 */
[----:B------:R-:W-:Y:S01]  /*2a60*/  VIADD R16, R29, 0x11 ;  /* 0x000000111d107836 */ /* 0x000fe20000000000 */
[----:B--2---:R-:W-:Y:S01]  /*2a70*/  FSEL R27, R44, -INF , !P1 ;  /* 0xff8000002c1b7808 */ /* 0x004fe20004800000 */
[----:B------:R-:W-:Y:S01]  /*2a80*/  MUFU.TANH R24, R24 ;  /* 0x0000001800187308 */ /* 0x000fe20000002400 */
[----:B------:R-:W-:Y:S01]  /*2a90*/  ISETP.GE.AND P5, PT, R17, R218, PT ;  /* 0x000000da1100720c */ /* 0x000fe20003fa6270 */
[----:B------:R-:W-:-:S02]  /*2aa0*/  VIADD R13, R29, 0x19 ;  /* 0x000000191d0d7836 */ /* 0x000fc40000000000 */
[----:B------:R-:W-:Y:S01]  /*2ab0*/  FMUL.FTZ R92, R92, UR8 ;  /* 0x000000085c5c7c20 */ /* 0x000fe20008410000 */
[-C--:B------:R-:W-:Y:S01]  /*2ac0*/  ISETP.GE.AND P2, PT, R16, R218.reuse, PT ;  /* 0x000000da1000720c */ /* 0x080fe20003f46270 */
[C---:B------:R-:W-:Y:S01]  /*2ad0*/  VIADD R18, R29.reuse, 0x28 ;  /* 0x000000281d127836 */ /* 0x040fe20000000000 */
[----:B----4-:R-:W-:Y:S01]  /*2ae0*/  FSEL R19, R40, -INF , !P5 ;  /* 0xff80000028137808 */ /* 0x010fe20006800000 */
[----:B------:R-:W-:Y:S01]  /*2af0*/  VIADD R12, R29, 0x20 ;  /* 0x000000201d0c7836 */ /* 0x000fe20000000000 */
[-C--:B------:R-:W-:Y:S01]  /*2b00*/  ISETP.GE.AND P5, PT, R13, R133.reuse, PT ;  /* 0x000000850d00720c */ /* 0x080fe20003fa6270 */
[----:B------:R-:W1:Y:S01]  /*2b10*/  MUFU.TANH R147, R92 ;  /* 0x0000005c00937308 */ /* 0x000e620000002400 */
[-C--:B------:R-:W-:Y:S01]  /*2b20*/  ISETP.GE.AND P1, PT, R16, R133.reuse, PT ;  /* 0x000000851000720c */ /* 0x080fe20003f26270 */
[----:B------:R-:W-:Y:S01]  /*2b30*/  VIADD R16, R29, 0x18 ;  /* 0x000000181d107836 */ /* 0x000fe20000000000 */
[CC--:B------:R-:W-:Y:S01]  /*2b40*/  ISETP.GE.AND P0, PT, R26.reuse, R218.reuse, PT ;  /* 0x000000da1a00720c */ /* 0x0c0fe20003f06270 */
[C---:B------:R-:W-:Y:S01]  /*2b50*/  HMMA.16816.F32.BF16 R88, R8.reuse, R20, R88 ;  /* 0x000000140858723c */ /* 0x040fe20000041858 */
[-C--:B------:R-:W-:Y:S01]  /*2b60*/  ISETP.GE.AND P3, PT, R26, R133.reuse, PT ;  /* 0x000000851a00720c */ /* 0x080fe20003f66270 */
[----:B------:R-:W-:Y:S01]  /*2b70*/  FMUL.FTZ R93, R93, UR8 ;  /* 0x000000085d5d7c20 */ /* 0x000fe20008410000 */
[----:B------:R-:W-:Y:S01]  /*2b80*/  FSEL R45, R45, -INF , !P0 ;  /* 0xff8000002d2d7808 */ /* 0x000fe20004000000 */
[----:B------:R-:W2:Y:S01]  /*2b90*/  MUFU.TANH R169, R68 ;  /* 0x0000004400a97308 */ /* 0x000ea20000002400 */
[-C--:B------:R-:W-:Y:S01]  /*2ba0*/  ISETP.GE.AND P0, PT, R16, R133.reuse, PT ;  /* 0x000000851000720c */ /* 0x080fe20003f06270 */
[----:B------:R-:W-:Y:S01]  /*2bb0*/  HMMA.16816.F32.BF16 R84, R8, R22, R84 ;  /* 0x000000160854723c */ /* 0x000fe20000041854 */
[----:B------:R-:W-:Y:S01]  /*2bc0*/  FSEL R60, R60, -INF , !P4 ;  /* 0xff8000003c3c7808 */ /* 0x000fe20006000000 */
[----:B------:R-:W-:Y:S01]  /*2bd0*/  FMUL.FTZ R94, R94, UR8 ;  /* 0x000000085e5e7c20 */ /* 0x000fe20008410000 */
[-C--:B------:R-:W-:Y:S01]  /*2be0*/  ISETP.GE.AND P4, PT, R16, R218.reuse, PT ;  /* 0x000000da1000720c */ /* 0x080fe20003f86270 */
[----:B------:R-:W-:Y:S01]  /*2bf0*/  FMUL.FTZ R95, R95, UR8 ;  /* 0x000000085f5f7c20 */ /* 0x000fe20008410000 */
[----:B---3--:R-:W-:Y:S01]  /*2c00*/  FSEL R20, R25, -INF , !P0 ;  /* 0xff80000019147808 */ /* 0x008fe20004000000 */
[----:B------:R-:W3:Y:S01]  /*2c10*/  MUFU.TANH R166, R70 ;  /* 0x0000004600a67308 */ /* 0x000ee20000002400 */
[----:B-----5:R-:W-:Y:S01]  /*2c20*/  FSEL R8, R28, -INF , !P5 ;  /* 0xff8000001c087808 */ /* 0x020fe20006800000 */
[C---:B------:R-:W-:Y:S01]  /*2c30*/  VIADD R11, R29.reuse, 0x29 ;  /* 0x000000291d0b7836 */ /* 0x040fe20000000000 */
[C---:B------:R-:W-:Y:S01]  /*2c40*/  ISETP.GE.AND P5, PT, R29.reuse, R218, PT ;  /* 0x000000da1d00720c */ /* 0x040fe20003fa6270 */
[----:B------:R-:W-:Y:S01]  /*2c50*/  VIADD R10, R29, 0x30 ;  /* 0x000000301d0a7836 */ /* 0x000fe20000000000 */
[----:B------:R-:W-:-:S02]  /*2c60*/  ISETP.GE.AND P6, PT, R17, R133, PT ;  /* 0x000000851100720c */ /* 0x000fc40003fc6270 */
[----:B------:R-:W-:Y:S01]  /*2c70*/  FSEL R9, R0, -INF , !P5 ;  /* 0xff80000000097808 */ /* 0x000fe20006800000 */
[----:B------:R-:W4:Y:S01]  /*2c80*/  MUFU.TANH R167, R69 ;  /* 0x0000004500a77308 */ /* 0x000f220000002400 */
[----:B------:R-:W-:Y:S02]  /*2c90*/  FSEL R16, R61, -INF , !P3 ;  /* 0xff8000003d107808 */ /* 0x000fe40005800000 */
[----:B------:R-:W-:Y:S01]  /*2ca0*/  FMNMX.FTZ R0, R9, R65, !PT ;  /* 0x0000004109007209 */ /* 0x000fe20007810000 */
[----:B------:R-:W-:Y:S01]  /*2cb0*/  FMUL.FTZ R88, R88, UR8 ;  /* 0x0000000858587c20 */ /* 0x000fe20008410000 */
[----:B------:R-:W-:Y:S01]  /*2cc0*/  ISETP.GE.AND P0, PT, R18, R218, PT ;  /* 0x000000da1200720c */ /* 0x000fe20003f06270 */
[----:B------:R-:W-:Y:S01]  /*2cd0*/  FMUL.FTZ R89, R89, UR8 ;  /* 0x0000000859597c20 */ /* 0x000fe20008410000 */
[----:B------:R-:W-:Y:S01]  /*2ce0*/  FMNMX.FTZ R0, R27, R0, !PT ;  /* 0x000000001b007209 */ /* 0x000fe20007810000 */
[----:B------:R-:W5:Y:S01]  /*2cf0*/  MUFU.TANH R145, R93 ;  /* 0x0000005d00917308 */ /* 0x000f620000002400 */
[----:B------:R-:W-:Y:S01]  /*2d00*/  ISETP.GE.AND P3, PT, R13, R218, PT ;  /* 0x000000da0d00720c */ /* 0x000fe20003f66270 */
[----:B------:R-:W-:Y:S01]  /*2d10*/  VIADD R13, R29, 0x21 ;  /* 0x000000211d0d7836 */ /* 0x000fe20000000000 */
[----:B------:R-:W-:Y:S01]  /*2d20*/  FMNMX.FTZ R0, R45, R0, !PT ;  /* 0x000000002d007209 */ /* 0x000fe20007810000 */
[----:B------:R-:W-:Y:S01]  /*2d30*/  FMUL.FTZ R84, R84, UR8 ;  /* 0x0000000854547c20 */ /* 0x000fe20008410000 */
[----:B------:R-:W-:Y:S01]  /*2d40*/  FSEL R17, R41, -INF , !P2 ;  /* 0xff80000029117808 */ /* 0x000fe20005000000 */
[----:B------:R-:W-:Y:S01]  /*2d50*/  FMUL.FTZ R85, R85, UR8 ;  /* 0x0000000855557c20 */ /* 0x000fe20008410000 */
[----:B------:R-:W-:Y:S01]  /*2d60*/  FMNMX.FTZ R0, R19, R0, !PT ;  /* 0x0000000013007209 */ /* 0x000fe20007810000 */
[----:B------:R-:W5:Y:S01]  /*2d70*/  MUFU.TANH R88, R88 ;  /* 0x0000005800587308 */ /* 0x000f620000002400 */
[----:B------:R-:W-:Y:S01]  /*2d80*/  FSEL R14, R42, -INF , !P6 ;  /* 0xff8000002a0e7808 */ /* 0x000fe20007000000 */
[----:B------:R-:W-:Y:S01]  /*2d90*/  FMUL.FTZ R90, R90, UR8 ;  /* 0x000000085a5a7c20 */ /* 0x000fe20008410000 */
[----:B-1----:R-:W-:Y:S01]  /*2da0*/  FSEL R147, R147, -INF , !P0 ;  /* 0xff80000093937808 */ /* 0x002fe20004000000 */
[----:B------:R-:W-:Y:S01]  /*2db0*/  FMUL.FTZ R91, R91, UR8 ;  /* 0x000000085b5b7c20 */ /* 0x000fe20008410000 */
[----:B------:R-:W-:Y:S01]  /*2dc0*/  ISETP.GE.AND P6, PT, R12, R218, PT ;  /* 0x000000da0c00720c */ /* 0x000fe20003fc6270 */
[----:B------:R-:W-:Y:S01]  /*2dd0*/  FMUL.FTZ R86, R86, UR8 ;  /* 0x0000000856567c20 */ /* 0x000fe20008410000 */
[-C--:B------:R-:W-:Y:S01]  /*2de0*/  ISETP.GE.AND P2, PT, R12, R133.reuse, PT ;  /* 0x000000850c00720c */ /* 0x080fe20003f46270 */
[----:B------:R-:W1:Y:S01]  /*2df0*/  MUFU.TANH R181, R89 ;  /* 0x0000005900b57308 */ /* 0x000e620000002400 */
[----:B------:R-:W-:Y:S01]  /*2e00*/  ISETP.GE.AND P0, PT, R29, R133, PT ;  /* 0x000000851d00720c */ /* 0x000fe20003f06270 */
[----:B------:R-:W-:Y:S01]  /*2e10*/  FMUL.FTZ R87, R87, UR8 ;  /* 0x0000000857577c20 */ /* 0x000fe20008410000 */
[----:B------:R-:W-:-:S02]  /*2e20*/  FSEL R12, R32, -INF , !P1 ;  /* 0xff800000200c7808 */ /* 0x000fc40004800000 */
[----:B------:R-:W-:Y:S02]  /*2e30*/  FSEL R15, R33, -INF , !P4 ;  /* 0xff800000210f7808 */ /* 0x000fe40006000000 */
[----:B------:R-:W-:Y:S01]  /*2e40*/  FMNMX.FTZ R0, R17, R0, !PT ;  /* 0x0000000011007209 */ /* 0x000fe20007810000 */
[----:B------:R-:W1:Y:S01]  /*2e50*/  MUFU.TANH R179, R84 ;  /* 0x0000005400b37308 */ /* 0x000e620000002400 */
[C---:B------:R-:W-:Y:S02]  /*2e60*/  ISETP.GE.AND P1, PT, R13.reuse, R218, PT ;  /* 0x000000da0d00720c */ /* 0x040fe40003f26270 */
[-C--:B------:R-:W-:Y:S02]  /*2e70*/  ISETP.GE.AND P4, PT, R13, R133.reuse, PT ;  /* 0x000000850d00720c */ /* 0x080fe40003f86270 */
[----:B------:R-:W-:Y:S02]  /*2e80*/  FSEL R13, R24, -INF , !P3 ;  /* 0xff800000180d7808 */ /* 0x000fe40005800000 */
[----:B------:R-:W-:Y:S01]  /*2e90*/  ISETP.GE.AND P3, PT, R18, R133, PT ;  /* 0x000000851200720c */ /* 0x000fe20003f66270 */
[----:B------:R-:W1:Y:S01]  /*2ea0*/  MUFU.TANH R182, R71 ;  /* 0x0000004700b67308 */ /* 0x000e620000002400 */
[----:B------:R-:W-:-:S02]  /*2eb0*/  FSEL R64, R64, -INF , !P0 ;  /* 0xff80000040407808 */ /* 0x000fc40004000000 */
[----:B------:R-:W-:Y:S01]  /*2ec0*/  FMNMX.FTZ R18, R15, R0, !PT ;  /* 0x000000000f127209 */ /* 0x000fe20007810000 */
[----:B------:R-:W-:Y:S01]  /*2ed0*/  VIADD R0, R29, 0x38 ;  /* 0x000000381d007836 */ /* 0x000fe20000000000 */
[----:B--2---:R-:W-:Y:S02]  /*2ee0*/  FSEL R169, R169, -INF , !P6 ;  /* 0xff800000a9a97808 */ /* 0x004fe40007000000 */
[----:B---3--:R-:W-:Y:S01]  /*2ef0*/  FSEL R166, R166, -INF , !P2 ;  /* 0xff800000a6a67808 */ /* 0x008fe20005000000 */
[----:B------:R-:W2:Y:S01]  /*2f00*/  MUFU.TANH R177, R85 ;  /* 0x0000005500b17308 */ /* 0x000ea20000002400 */
[C---:B------:R-:W-:Y:S02]  /*2f10*/  ISETP.GE.AND P6, PT, R11.reuse, R218, PT ;  /* 0x000000da0b00720c */ /* 0x040fe40003fc6270 */
[----:B------:R-:W-:Y:S02]  /*2f20*/  ISETP.GE.AND P2, PT, R11, R133, PT ;  /* 0x000000850b00720c */ /* 0x000fe40003f46270 */
[----:B------:R-:W-:-:S02]  /*2f30*/  FMNMX.FTZ R11, R64, R66, !PT ;  /* 0x00000042400b7209 */ /* 0x000fc40007810000 */
[----:B------:R-:W-:Y:S01]  /*2f40*/  FMNMX.FTZ R18, R13, R18, !PT ;  /* 0x000000120d127209 */ /* 0x000fe20007810000 */
[----:B------:R-:W3:Y:S01]  /*2f50*/  MUFU.TANH R170, R94 ;  /* 0x0000005e00aa7308 */ /* 0x000ee20000002400 */
[----:B------:R-:W-:Y:S02]  /*2f60*/  FMNMX.FTZ R11, R60, R11, !PT ;  /* 0x0000000b3c0b7209 */ /* 0x000fe40007810000 */
[----:B----4-:R-:W-:Y:S02]  /*2f70*/  FSEL R167, R167, -INF , !P1 ;  /* 0xff800000a7a77808 */ /* 0x010fe40004800000 */
[----:B------:R-:W-:Y:S02]  /*2f80*/  FMNMX.FTZ R18, R169, R18, !PT ;  /* 0x00000012a9127209 */ /* 0x000fe40007810000 */
[----:B------:R-:W-:Y:S01]  /*2f90*/  FMNMX.FTZ R11, R16, R11, !PT ;  /* 0x0000000b100b7209 */ /* 0x000fe20007810000 */
[----:B------:R4:W1:Y:S01]  /*2fa0*/  MUFU.TANH R180, R95 ;  /* 0x0000005f00b47308 */ /* 0x0008620000002400 */
[----:B------:R-:W-:-:S02]  /*2fb0*/  FMNMX.FTZ R18, R167, R18, !PT ;  /* 0x00000012a7127209 */ /* 0x000fc40007810000 */
[C---:B------:R-:W-:Y:S02]  /*2fc0*/  ISETP.GE.AND P5, PT, R10.reuse, R218, PT ;  /* 0x000000da0a00720c */ /* 0x040fe40003fa6270 */
[----:B------:R-:W-:Y:S01]  /*2fd0*/  ISETP.GE.AND P1, PT, R10, R133, PT ;  /* 0x000000850a00720c */ /* 0x000fe20003f26270 */
[C---:B------:R-:W-:Y:S01]  /*2fe0*/  VIADD R10, R29.reuse, 0x31 ;  /* 0x000000311d0a7836 */ /* 0x040fe20000000000 */
[----:B------:R-:W-:Y:S01]  /*2ff0*/  FMNMX.FTZ R11, R14, R11, !PT ;  /* 0x0000000b0e0b7209 */ /* 0x000fe20007810000 */
[----:B------:R-:W-:Y:S01]  /*3000*/  VIADD R29, R29, 0x39 ;  /* 0x000000391d1d7836 */ /* 0x000fe20000000000 */
[----:B-----5:R-:W-:Y:S01]  /*3010*/  FSEL R145, R145, -INF , !P6 ;  /* 0xff80000091917808 */ /* 0x020fe20007000000 */
[----:B------:R4:W1:Y:S01]  /*3020*/  MUFU.TANH R176, R90 ;  /* 0x0000005a00b07308 */ /* 0x0008620000002400 */
[----:B------:R-:W-:Y:S02]  /*3030*/  FMNMX.FTZ R18, R147, R18, !PT ;  /* 0x0000001293127209 */ /* 0x000fe40007810000 */
[----:B------:R-:W-:-:S02]  /*3040*/  FMNMX.FTZ R11, R12, R11, !PT ;  /* 0x0000000b0c0b7209 */ /* 0x000fc40007810000 */
[----:B------:R-:W-:Y:S02]  /*3050*/  ISETP.GE.AND P6, PT, R10, R218, PT ;  /* 0x000000da0a00720c */ /* 0x000fe40003fc6270 */
[----:B------:R-:W-:Y:S01]  /*3060*/  FSEL R183, R88, -INF , !P5 ;  /* 0xff80000058b77808 */ /* 0x000fe20006800000 */
[----:B------:R4:W2:Y:S01]  /*3070*/  MUFU.TANH R174, R91 ;  /* 0x0000005b00ae7308 */ /* 0x0008a20000002400 */
[----:B------:R-:W-:Y:S02]  /*3080*/  FMNMX.FTZ R18, R145, R18, !PT ;  /* 0x0000001291127209 */ /* 0x000fe40007810000 */
[----:B------:R-:W-:Y:S02]  /*3090*/  ISETP.GE.AND P0, PT, R2, 0x2, PT ;  /* 0x000000020200780c */ /* 0x000fe40003f06270 */
        /* <DEDUP_REMOVED lines=10> */
[----:B------:R-:W-:Y:S02]  /*3140*/  FSEL R182, R182, -INF , !P4 ;  /* 0xff800000b6b67808 */ /* 0x000fe40006000000 */
[----:B------:R-:W-:Y:S02]  /*3150*/  FMNMX.FTZ R11, R166, R11, !PT ;  /* 0x0000000ba60b7209 */ /* 0x000fe40007810000 */
[----:B--2---:R-:W-:Y:S02]  /*3160*/  FSEL R177, R177, -INF , !P6 ;  /* 0xff800000b1b17808 */ /* 0x004fe40007000000 */
[----:B------:R-:W-:Y:S02]  /*3170*/  FMNMX.FTZ R18, R179, R18, !PT ;  /* 0x00000012b3127209 */ /* 0x000fe40007810000 */
[----:B------:R-:W-:Y:S02]  /*3180*/  FMNMX.FTZ R21, R182, R11, !PT ;  /* 0x0000000bb6157209 */ /* 0x000fe40007810000 */
[----:B---3--:R-:W-:-:S02]  /*3190*/  FSEL R170, R170, -INF , !P3 ;  /* 0xff800000aaaa7808 */ /* 0x008fc40005800000 */
[----:B------:R-:W-:Y:S01]  /*31a0*/  FMNMX.FTZ R11, R177, R18, !PT ;  /* 0x00000012b10b7209 */ /* 0x000fe20007810000 */
[----:B-1--4-:R-:W-:Y:S06]  /*31b0*/  @!P0 BRA `(.L_x_433) ;  /* 0x0000000000848947 */ /* 0x012fec0003800000 */
[----:B------:R-:W-:Y:S01]  /*31c0*/  VIADD R23, R2, 0xfffffffe ;  /* 0xfffffffe02177836 */ /* 0x000fe20000000000 */
[----:B------:R-:W-:-:S03]  /*31d0*/  ULDC.64 UR6, c[0x0][0x218] ;  /* 0x0000860000067ab9 */ /* 0x000fc60000000a00 */
[----:B------:R-:W-:Y:S01]  /*31e0*/  IMAD R6, R6, R23, RZ ;  /* 0x0000001706067224 */ /* 0x000fe200078e02ff */
[----:B------:R-:W-:Y:S01]  /*31f0*/  SHF.R.S32.HI R18, RZ, 0x1f, R23 ;  /* 0x0000001fff127819 */ /* 0x000fe20000011417 */
[----:B------:R-:W-:-:S04]  /*3200*/  IMAD.WIDE.U32 R22, R23, R3, R216 ;  /* 0x0000000317167225 */ /* 0x000fc800078e00d8 */
[----:B------:R-:W-:Y:S01]  /*3210*/  IMAD R3, R18, R3, R6 ;  /* 0x0000000312037224 */ /* 0x000fe200078e0206 */
[----:B------:R-:W-:Y:S01]  /*3220*/  LEA R24, P4, R22, UR6, 0x1 ;  /* 0x0000000616187c11 */ /* 0x000fe2000f8808ff */
[C---:B------:R-:W-:Y:S01]  /*3230*/  IMAD.SHL.U32 R18, R136.reuse, 0x20, RZ ;  /* 0x0000002088127824 */ /* 0x040fe200078e00ff */
[----:B------:R-:W-:Y:S01]  /*3240*/  SHF.L.U64.HI R6, R136, 0x5, R137 ;  /* 0x0000000588067819 */ /* 0x000fe20000010289 */
[----:B------:R-:W-:-:S03]  /*3250*/  IMAD.IADD R3, R23, 0x1, R3 ;  /* 0x0000000117037824 */ /* 0x000fc600078e0203 */
[----:B------:R-:W-:Y:S02]  /*3260*/  IADD3 R30, P3, R18, R24, RZ ;  /* 0x00000018121e7210 */ /* 0x000fe40007f7e0ff */
[----:B------:R-:W-:Y:S02]  /*3270*/  LEA.HI.X R25, R22, UR7, R3, 0x1, P4 ;  /* 0x0000000716197c11 */ /* 0x000fe4000a0f0c03 */
[----:B------:R-:W-:Y:S02]  /*3280*/  IADD3 R22, P4, R18, R30, RZ ;  /* 0x0000001e12167210 */ /* 0x000fe40007f9e0ff */
[----:B------:R-:W-:Y:S01]  /*3290*/  IADD3.X R31, R6, R25, RZ, P3, !PT ;  /* 0x00000019061f7210 */ /* 0x000fe20001ffe4ff */
[----:B------:R-:W-:Y:S01]  /*32a0*/  @!PT LDS RZ, [RZ] ;  /* 0x00000000fffff984 */ /* 0x000fe20000000800 */
[----:B------:R-:W-:Y:S01]  /*32b0*/  @!PT LDS RZ, [RZ] ;  /* 0x00000000fffff984 */ /* 0x000fe20000000800 */
[----:B------:R-:W-:Y:S01]  /*32c0*/  @!PT LDS RZ, [RZ] ;  /* 0x00000000fffff984 */ /* 0x000fe20000000800 */
[----:B------:R1:W-:Y:S01]  /*32d0*/  LDGSTS.E.BYPASS.LTC128B.128 [R210+0x6000], desc[UR12][R24.64] ;  /* 0x0600000018d27fae */ /* 0x0003e2000b901d4c */
[----:B------:R-:W-:-:S03]  /*32e0*/  IADD3 R32, P3, R18, R22, RZ ;  /* 0x0000001612207210 */ /* 0x000fc60007f7e0ff */
[C---:B------:R-:W-:Y:S01]  /*32f0*/  IMAD.X R23, R6.reuse, 0x1, R31, P4 ;  /* 0x0000000106177824 */ /* 0x040fe200020e061f */
[----:B------:R1:W-:Y:S04]  /*3300*/  LDGSTS.E.BYPASS.LTC128B.128 [R210+0x8000], desc[UR12][R24.64+0x80] ;  /* 0x0800008018d27fae */ /* 0x0003e8000b901d4c */
[----:B------:R1:W-:Y:S01]  /*3310*/  LDGSTS.E.BYPASS.LTC128B.128 [R210+0xa000], desc[UR12][R24.64+0x100] ;  /* 0x0a00010018d27fae */ /* 0x0003e2000b901d4c */
[----:B------:R-:W-:-:S03]  /*3320*/  IADD3.X R33, R6, R23, RZ, P3, !PT ;  /* 0x0000001706217210 */ /* 0x000fc60001ffe4ff */
        /* <DEDUP_REMOVED lines=10> */
.L_x_433:
[----:B------:R-:W2:Y:S01]  /*33d0*/  MUFU.TANH R87, R87 ;  /* 0x0000005700577308 */ /* 0x000ea20000002400 */
[----:B------:R-:W-:Y:S01]  /*33e0*/  FSEL R180, R180, -INF , !P2 ;  /* 0xff800000b4b47808 */ /* 0x000fe20005000000 */
[----:B------:R-:W3:Y:S01]  /*33f0*/  SHFL.BFLY PT, R6, R11, 0x2, 0x1f ;  /* 0x0c401f000b067f89 */ /* 0x000ee200000e0000 */
[----:B------:R-:W-:Y:S01]  /*3400*/  FMNMX.FTZ R21, R170, R21, !PT ;  /* 0x00000015aa157209 */ /* 0x000fe20007810000 */
[----:B------:R-:W-:Y:S01]  /*3410*/  ULDC UR6, c[0x0][0x2ec] ;  /* 0x0000bb0000067ab9 */ /* 0x000fe20000000800 */
        /* <DEDUP_REMOVED lines=11> */
[----:B---3--:R-:W-:Y:S02]  /*34d0*/  FMNMX.FTZ R11, R11, R6, !PT ;  /* 0x000000060b0b7209 */ /* 0x008fe40007810000 */
[----:B------:R-:W-:Y:S02]  /*34e0*/  FMNMX.FTZ R10, R168, R21, !PT ;  /* 0x00000015a80a7209 */ /* 0x000fe40007810000 */
[----:B------:R-:W-:Y:S01]  /*34f0*/  IADD3 R200, R121, R4, RZ ;  /* 0x0000000479c87210 */ /* 0x000fe20007ffe0ff */
[----:B------:R-:W2:Y:S01]  /*3500*/  SHFL.BFLY PT, R132, R11, 0x1, 0x1f ;  /* 0x0c201f000b847f89 */ /* 0x000ea200000e0000 */
[C---:B------:R-:W-:Y:S02]  /*3510*/  IADD3 R195, R203.reuse, 0x800, RZ ;  /* 0x00000800cbc37810 */ /* 0x040fe40007ffe0ff */
[----:B------:R-:W-:Y:S01]  /*3520*/  LEA R200, R200, UR4, 0x1 ;  /* 0x00000004c8c87c11 */ /* 0x000fe2000f8e08ff */
[----:B------:R-:W3:Y:S01]  /*3530*/  SHFL.BFLY PT, R3, R10, 0x2, 0x1f ;  /* 0x0c401f000a037f89 */ /* 0x000ee200000e0000 */
        /* <DEDUP_REMOVED lines=15> */
[----:B--2---:R-:W-:Y:S02]  /*3630*/  FMNMX.FTZ R132, R11, R132, !PT ;  /* 0x000000840b847209 */ /* 0x004fe40007810000 */
[C---:B------:R-:W-:Y:S01]  /*3640*/  IADD3 R186, R203.reuse, 0x4800, RZ ;  /* 0x00004800cbba7810 */ /* 0x040fe20007ffe0ff */
[----:B------:R-:W-:Y:S01]  /*3650*/  LDSM.16.MT88.4 R48, [R198+0xe000] ;  /* 0x00e00000c630783b */ /* 0x000fe20000004200 */
[----:B---3--:R-:W-:Y:S01]  /*3660*/  FMNMX.FTZ R0, R10, R3, !PT ;  /* 0x000000030a007209 */ /* 0x008fe20007810000 */
[C---:B------:R-:W-:Y:S01]  /*3670*/  FMUL.FTZ R178, R132.reuse, UR6 ;  /* 0x0000000684b27c20 */ /* 0x040fe20008410000 */
[----:B------:R-:W-:Y:S01]  /*3680*/  FSETP.NEU.FTZ.AND P1, PT, R132, -INF , PT ;  /* 0xff8000008400780b */ /* 0x000fe20003f3d000 */
[----:B------:R-:W-:Y:S01]  /*3690*/  LDSM.16.MT88.4 R56, [R197+0xe000] ;  /* 0x00e00000c538783b */ /* 0x000fe20000004200 */
[----:B------:R-:W-:-:S02]  /*36a0*/  IADD3 R185, R203, 0x5000, RZ ;  /* 0x00005000cbb97810 */ /* 0x000fc40007ffe0ff */
[----:B------:R-:W-:Y:S01]  /*36b0*/  FSEL R178, R178, RZ, P1 ;  /* 0x000000ffb2b27208 */ /* 0x000fe20000800000 */
[----:B------:R-:W2:Y:S01]  /*36c0*/  SHFL.BFLY PT, R3, R0, 0x1, 0x1f ;  /* 0x0c201f0000037f89 */ /* 0x000ea200000e0000 */
[----:B------:R-:W-:-:S03]  /*36d0*/  IADD3 R184, R203, 0x5800, RZ ;  /* 0x00005800cbb87810 */ /* 0x000fc60007ffe0ff */
[--C-:B------:R-:W-:Y:S01]  /*36e0*/  FFMA.FTZ R158, R65, UR6, -R178.reuse ;  /* 0x00000006419e7c23 */ /* 0x100fe200080108b2 */
        /* <DEDUP_REMOVED lines=16> */
[----:B-1----:R-:W-:Y:S01]  /*37f0*/  LDSM.16.MT88.4 R24, [R196+0xc800] ;  /* 0x00c80000c418783b */ /* 0x002fe20000004200 */
[--C-:B------:R-:W-:Y:S01]  /*3800*/  FFMA.FTZ R169, R145, UR6, -R178.reuse ;  /* 0x0000000691a97c23 */ /* 0x100fe200080108b2 */
[--C-:B------:R-:W-:Y:S01]  /*3810*/  FFMA.FTZ R181, R181, UR6, -R178.reuse ;  /* 0x00000006b5b57c23 */ /* 0x100fe200080108b2 */
[----:B--2---:R-:W-:Y:S01]  /*3820*/  FMNMX.FTZ R3, R0, R3, !PT ;  /* 0x0000000300037209 */ /* 0x004fe20007810000 */
[----:B------:R-:W-:Y:S01]  /*3830*/  LDSM.16.MT88.4 R32, [R200+0xc800] ;  /* 0x00c80000c820783b */ /* 0x000fe20000004200 */
[----:B------:R-:W-:-:S02]  /*3840*/  FFMA.FTZ R179, R179, UR6, -R178 ;  /* 0x00000006b3b37c23 */ /* 0x000fc400080108b2 */
[C---:B------:R-:W-:Y:S01]  /*3850*/  FSETP.NEU.FTZ.AND P1, PT, R3.reuse, -INF , PT ;  /* 0xff8000000300780b */ /* 0x040fe20003f3d000 */
[----:B------:R-:W-:Y:S01]  /*3860*/  FMUL.FTZ R173, R3, UR6 ;  /* 0x0000000603ad7c20 */ /* 0x000fe20008410000 */
[----:B------:R-:W-:Y:S01]  /*3870*/  MUFU.EX2 R159, R159 ;  /* 0x0000009f009f7308 */ /* 0x000fe20000000800 */
[----:B------:R-:W-:Y:S03]  /*3880*/  LDSM.16.MT88.4 R28, [R198+0xc800] ;  /* 0x00c80000c61c783b */ /* 0x000fe60000004200 */
[----:B------:R-:W-:Y:S01]  /*3890*/  FSEL R173, R173, RZ, P1 ;  /* 0x000000ffadad7208 */ /* 0x000fe20000800000 */
[----:B------:R-:W-:Y:S01]  /*38a0*/  LDSM.16.MT88.4 R144, [R196+0x10800] ;  /* 0x01080000c490783b */ /* 0x000fe20000004200 */
[----:B---3--:R-:W-:Y:S02]  /*38b0*/  F2FP.BF16.F32.PACK_AB R96, R158, R163 ;  /* 0x000000a39e60723e */ /* 0x008fe400000010ff */
[----:B------:R-:W1:Y:S01]  /*38c0*/  MUFU.EX2 R154, R154 ;  /* 0x0000009a009a7308 */ /* 0x000e620000000800 */
[--C-:B------:R-:W-:Y:S01]  /*38d0*/  FFMA.FTZ R160, R64, UR6, -R173.reuse ;  /* 0x0000000640a07c23 */ /* 0x100fe200080108ad */
        /* <DEDUP_REMOVED lines=13> */
[--C-:B------:R-:W-:Y:S01]  /*39b0*/  FFMA.FTZ R170, R170, UR6, -R173.reuse ;  /* 0x00000006aaaa7c23 */ /* 0x100fe200080108ad */
[----:B------:R-:W5:Y:S01]  /*39c0*/  LDSM.16.MT88.4 R8, [R198+0xe800] ;  /* 0x00e80000c608783b */ /* 0x000f620000004200 */
[----:B------:R-:W2:Y:S01]  /*39d0*/  MUFU.EX2 R165, R165 ;  /* 0x000000a500a57308 */ /* 0x000ea20000000800 */
[----:B-1----:R-:W-:Y:S01]  /*39e0*/  F2FP.BF16.F32.PACK_AB R98, R154, R159 ;  /* 0x0000009f9a62723e */ /* 0x002fe200000010ff */
[--C-:B------:R-:W-:Y:S01]  /*39f0*/  FFMA.FTZ R175, R180, UR6, -R173.reuse ;  /* 0x00000006b4af7c23 */ /* 0x100fe200080108ad */
[----:B------:R-:W-:Y:S01]  /*3a00*/  LDSM.16.MT88.4 R20, [R200+0xe800] ;  /* 0x00e80000c814783b */ /* 0x000fe20000004200 */
[--C-:B------:R-:W-:Y:S01]  /*3a10*/  FFMA.FTZ R180, R183, UR6, -R178.reuse ;  /* 0x00000006b7b47c23 */ /* 0x100fe200080108b2 */
[----:B------:R-:W-:Y:S01]  /*3a20*/  FFMA.FTZ R178, R177, UR6, -R178 ;  /* 0x00000006b1b27c23 */ /* 0x000fe200080108b2 */
[--C-:B------:R-:W-:Y:S01]  /*3a30*/  FFMA.FTZ R176, R176, UR6, -R173.reuse ;  /* 0x00000006b0b07c23 */ /* 0x100fe200080108ad */
[--C-:B------:R-:W-:Y:S01]  /*3a40*/  FFMA.FTZ R177, R174, UR6, -R173.reuse ;  /* 0x00000006aeb17c23 */ /* 0x100fe200080108ad */
[----:B------:R-:W-:Y:S01]  /*3a50*/  MUFU.EX2 R161, R161 ;  /* 0x000000a100a17308 */ /* 0x000fe20000000800 */
[--C-:B------:R-:W-:Y:S01]  /*3a60*/  FFMA.FTZ R172, R172, UR6, -R173.reuse ;  /* 0x00000006acac7c23 */ /* 0x100fe200080108ad */
[----:B------:R-:W-:Y:S01]  /*3a70*/  FFMA.FTZ R227, R168, UR6, -R173 ;  /* 0x00000006a8e37c23 */ /* 0x000fe200080108ad */
[----:B------:R-:W-:-:S04]  /*3a80*/  FADD.FTZ R158, R163, R158 ;  /* 0x0000009ea39e7221 */ /* 0x000fc80000010000 */
[----:B------:R-:W-:Y:S01]  /*3a90*/  FADD.FTZ R159, R159, R158 ;  /* 0x0000009e9f9f7221 */ /* 0x000fe20000010000 */
[----:B------:R-:W1:Y:S01]  /*3aa0*/  MUFU.EX2 R156, R156 ;  /* 0x0000009c009c7308 */ /* 0x000e620000000800 */
[----:B--2---:R-:W-:Y:S01]  /*3ab0*/  F2FP.BF16.F32.PACK_AB R97, R165, R160 ;  /* 0x000000a0a561723e */ /* 0x004fe200000010ff */
[----:B------:R-:W-:Y:S01]  /*3ac0*/  FADD.FTZ R160, R160, R165 ;  /* 0x000000a5a0a07221 */ /* 0x000fe20000010000 */
[----:B------:R-:W-:-:S05]  /*3ad0*/  FADD.FTZ R154, R154, R159 ;  /* 0x0000009f9a9a7221 */ /* 0x000fca0000010000 */
[----:B------:R-:W-:Y:S08]  /*3ae0*/  MUFU.EX2 R157, R157 ;  /* 0x0000009d009d7308 */ /* 0x000ff00000000800 */
[----:B------:R-:W2:Y:S01]  /*3af0*/  MUFU.EX2 R152, R152 ;  /* 0x0000009800987308 */ /* 0x000ea20000000800 */
[----:B-1----:R-:W-:Y:S01]  /*3b00*/  F2FP.BF16.F32.PACK_AB R99, R156, R161 ;  /* 0x000000a19c63723e */ /* 0x002fe200000010ff */
[----:B------:R-:W-:-:S04]  /*3b10*/  FADD.FTZ R161, R161, R160 ;  /* 0x000000a0a1a17221 */ /* 0x000fc80000010000 */
[----:B------:R-:W-:Y:S02]  /*3b20*/  FADD.FTZ R156, R156, R161 ;  /* 0x000000a19c9c7221 */ /* 0x000fe40000010000 */
[C---:B------:R-:W-:Y:S01]  /*3b30*/  HMMA.16816.F32.BF16 R128, R96.reuse, R124, RZ ;  /* 0x0000007c6080723c */ /* 0x040fe200000418ff */
[----:B------:R-:W-:Y:S05]  /*3b40*/  MUFU.EX2 R151, R151 ;  /* 0x0000009700977308 */ /* 0x000fea0000000800 */
[C---:B------:R-:W-:Y:S03]  /*3b50*/  HMMA.16816.F32.BF16 R120, R96.reuse, R116, RZ ;  /* 0x000000746078723c */ /* 0x040fe600000418ff */
[----:B------:R-:W1:Y:S01]  /*3b60*/  MUFU.EX2 R148, R148 ;  /* 0x0000009400947308 */ /* 0x000e620000000800 */
        /* <DEDUP_REMOVED lines=8> */
[----:B-1----:R-:W-:-:S04]  /*3bf0*/  F2FP.BF16.F32.PACK_AB R142, R148, R151 ;  /* 0x00000097948e723e */ /* 0x002fc800000010ff */
[C---:B------:R-:W-:Y:S03]  /*3c00*/  HMMA.16816.F32.BF16 R44, R96.reuse, R48, RZ ;  /* 0x00000030602c723c */ /* 0x040fe600000418ff */
[----:B------:R-:W-:Y:S03]  /*3c10*/  MUFU.EX2 R0, R0 ;  /* 0x0000000000007308 */ /* 0x000fe60000000800 */
[C---:B------:R-:W-:Y:S05]  /*3c20*/  HMMA.16816.F32.BF16 R52, R96.reuse, R56, RZ ;  /* 0x000000386034723c */ /* 0x040fea00000418ff */
[----:B------:R-:W1:Y:S01]  /*3c30*/  MUFU.EX2 R153, R153 ;  /* 0x0000009900997308 */ /* 0x000e620000000800 */
[----:B------:R-:W-:Y:S01]  /*3c40*/  HMMA.16816.F32.BF16 R60, R96, R64, RZ ;  /* 0x00000040603c723c */ /* 0x000fe200000418ff */
[----:B--2---:R-:W-:Y:S01]  /*3c50*/  F2FP.BF16.F32.PACK_AB R141, R150, R155 ;  /* 0x0000009b968d723e */ /* 0x004fe200000010ff */
[----:B------:R-:W-:-:S04]  /*3c60*/  FADD.FTZ R155, R155, R156 ;  /* 0x0000009c9b9b7221 */ /* 0x000fc80000010000 */
[----:B------:R-:W-:Y:S01]  /*3c70*/  HMMA.16816.F32.BF16 R68, R96, R72, RZ ;  /* 0x000000486044723c */ /* 0x000fe200000418ff */
[----:B------:R-:W-:Y:S01]  /*3c80*/  MUFU.EX2 R162, R162 ;  /* 0x000000a200a27308 */ /* 0x000fe20000000800 */
[----:B------:R-:W-:-:S04]  /*3c90*/  FADD.FTZ R155, R150, R155 ;  /* 0x0000009b969b7221 */ /* 0x000fc80000010000 */
[C---:B------:R-:W-:Y:S03]  /*3ca0*/  HMMA.16816.F32.BF16 R76, R96.reuse, R80, RZ ;  /* 0x00000050604c723c */ /* 0x040fe600000418ff */
[----:B------:R-:W2:Y:S01]  /*3cb0*/  MUFU.EX2 R167, R167 ;  /* 0x000000a700a77308 */ /* 0x000ea20000000800 */
[C---:B-1----:R-:W-:Y:S01]  /*3cc0*/  F2FP.BF16.F32.PACK_AB R143, R153.reuse, R0 ;  /* 0x00000000998f723e */ /* 0x042fe200000010ff */
[----:B------:R-:W-:Y:S01]  /*3cd0*/  FADD.FTZ R0, R0, R155 ;  /* 0x0000009b00007221 */ /* 0x000fe20000010000 */
[C---:B------:R-:W-:Y:S03]  /*3ce0*/  HMMA.16816.F32.BF16 R84, R96.reuse, R88, RZ ;  /* 0x000000586054723c */ /* 0x040fe600000418ff */
[----:B------:R-:W-:Y:S02]  /*3cf0*/  FADD.FTZ R153, R153, R0 ;  /* 0x0000000099997221 */ /* 0x000fe40000010000 */
[----:B------:R-:W-:Y:S01]  /*3d00*/  MUFU.EX2 R164, R164 ;  /* 0x000000a400a47308 */ /* 0x000fe20000000800 */
[C---:B------:R-:W-:Y:S06]  /*3d10*/  HMMA.16816.F32.BF16 R124, R96.reuse, R126, RZ ;  /* 0x0000007e607c723c */ /* 0x040fec00000418ff */
[C---:B------:R-:W-:Y:S01]  /*3d20*/  HMMA.16816.F32.BF16 R116, R96.reuse, R118, RZ ;  /* 0x000000766074723c */ /* 0x040fe200000418ff */
[----:B------:R-:W-:Y:S05]  /*3d30*/  MUFU.EX2 R169, R169 ;  /* 0x000000a900a97308 */ /* 0x000fea0000000800 */
[C---:B------:R-:W-:Y:S03]  /*3d40*/  HMMA.16816.F32.BF16 R108, R96.reuse, R110, RZ ;  /* 0x0000006e606c723c */ /* 0x040fe600000418ff */
[----:B------:R-:W-:Y:S03]  /*3d50*/  MUFU.EX2 R166, R166 ;  /* 0x000000a600a67308 */ /* 0x000fe60000000800 */
[C---:B------:R-:W-:Y:S05]  /*3d60*/  HMMA.16816.F32.BF16 R100, R96.reuse, R102, RZ ;  /* 0x000000666064723c */ /* 0x040fea00000418ff */
[----:B------:R-:W1:Y:S01]  /*3d70*/  MUFU.EX2 R171, R171 ;  /* 0x000000ab00ab7308 */ /* 0x000e620000000800 */
[C---:B------:R-:W-:Y:S06]  /*3d80*/  HMMA.16816.F32.BF16 R40, R96.reuse, R42, RZ ;  /* 0x0000002a6028723c */ /* 0x040fec00000418ff */
[C---:B------:R-:W-:Y:S01]  /*3d90*/  HMMA.16816.F32.BF16 R48, R96.reuse, R50, RZ ;  /* 0x000000326030723c */ /* 0x040fe200000418ff */
[----:B------:R-:W-:Y:S05]  /*3da0*/  MUFU.EX2 R170, R170 ;  /* 0x000000aa00aa7308 */ /* 0x000fea0000000800 */
[C---:B------:R-:W-:Y:S03]  /*3db0*/  HMMA.16816.F32.BF16 R56, R96.reuse, R58, RZ ;  /* 0x0000003a6038723c */ /* 0x040fe600000418ff */
[----:B------:R-:W1:Y:S03]  /*3dc0*/  MUFU.EX2 R175, R175 ;  /* 0x000000af00af7308 */ /* 0x000e660000000800 */
[C---:B------:R-:W-:Y:S05]  /*3dd0*/  HMMA.16816.F32.BF16 R64, R96.reuse, R66, RZ ;  /* 0x000000426040723c */ /* 0x040fea00000418ff */
[----:B------:R-:W-:Y:S01]  /*3de0*/  MUFU.EX2 R180, R180 ;  /* 0x000000b400b47308 */ /* 0x000fe20000000800 */
[C---:B------:R-:W-:Y:S06]  /*3df0*/  HMMA.16816.F32.BF16 R72, R96.reuse, R74, RZ ;  /* 0x0000004a6048723c */ /* 0x040fec00000418ff */
[C---:B------:R-:W-:Y:S01]  /*3e00*/  HMMA.16816.F32.BF16 R80, R96.reuse, R82, RZ ;  /* 0x000000526050723c */ /* 0x040fe200000418ff */
[----:B------:R-:W1:Y:S05]  /*3e10*/  MUFU.EX2 R181, R181 ;  /* 0x000000b500b57308 */ /* 0x000e6a0000000800 */
        /* <DEDUP_REMOVED lines=10> */
[----:B------:R-:W1:Y:S03]  /*3ec0*/  MUFU.EX2 R177, R177 ;  /* 0x000000b100b17308 */ /* 0x000e660000000800 */
[C---:B-----5:R-:W-:Y:S05]  /*3ed0*/  HMMA.16816.F32.BF16 R44, R140.reuse, R8, R44 ;  /* 0x000000088c2c723c */ /* 0x060fea000004182c */
[----:B------:R-:W-:Y:S01]  /*3ee0*/  MUFU.EX2 R172, R172 ;  /* 0x000000ac00ac7308 */ /* 0x000fe20000000800 */
[C---:B------:R-:W-:Y:S01]  /*3ef0*/  HMMA.16816.F32.BF16 R48, R140.reuse, R10, R48 ;  /* 0x0000000a8c30723c */ /* 0x040fe20000041830 */
[----:B------:R-:W5:Y:S05]  /*3f00*/  LDSM.16.MT88.4 R8, [R198+0x10800] ;  /* 0x01080000c608783b */ /* 0x000f6a0000004200 */
[C---:B------:R-:W-:Y:S01]  /*3f10*/  HMMA.16816.F32.BF16 R52, R140.reuse, R4, R52 ;  /* 0x000000048c34723c */ /* 0x040fe20000041834 */
[----:B------:R-:W1:Y:S05]  /*3f20*/  MUFU.EX2 R227, R227 ;  /* 0x000000e300e37308 */ /* 0x000e6a0000000800 */
[C---:B------:R-:W-:Y:S01]  /*3f30*/  HMMA.16816.F32.BF16 R56, R140.reuse, R6, R56 ;  /* 0x000000068c38723c */ /* 0x040fe20000041838 */
[----:B------:R-:W2:Y:S05]  /*3f40*/  LDSM.16.MT88.4 R4, [R197+0x10800] ;  /* 0x01080000c504783b */ /* 0x000eaa0000004200 */
[C---:B---3--:R-:W-:Y:S06]  /*3f50*/  HMMA.16816.F32.BF16 R60, R140.reuse, R16, R60 ;  /* 0x000000108c3c723c */ /* 0x048fec000004183c */
[C---:B------:R-:W-:Y:S01]  /*3f60*/  HMMA.16816.F32.BF16 R64, R140.reuse, R18, R64 ;  /* 0x000000128c40723c */ /* 0x040fe20000041840 */
[----:B------:R-:W3:Y:S05]  /*3f70*/  LDSM.16.MT88.4 R16, [R197+0xd000] ;  /* 0x00d00000c510783b */ /* 0x000eea0000004200 */
[C---:B------:R-:W-:Y:S06]  /*3f80*/  HMMA.16816.F32.BF16 R104, R140.reuse, R24, R104 ;  /* 0x000000188c68723c */ /* 0x040fec0000041868 */
[C---:B------:R-:W-:Y:S01]  /*3f90*/  HMMA.16816.F32.BF16 R100, R140.reuse, R26, R100 ;  /* 0x0000001a8c64723c */ /* 0x040fe20000041864 */
[----:B------:R-:W3:Y:S05]  /*3fa0*/  LDSM.16.MT88.4 R24, [R200+0xd000] ;  /* 0x00d00000c818783b */ /* 0x000eea0000004200 */
[C---:B------:R-:W-:Y:S06]  /*3fb0*/  HMMA.16816.F32.BF16 R36, R140.reuse, R20, R36 ;  /* 0x000000148c24723c */ /* 0x040fec0000041824 */
[C---:B------:R-:W-:Y:S01]  /*3fc0*/  HMMA.16816.F32.BF16 R40, R140.reuse, R22, R40 ;  /* 0x000000168c28723c */ /* 0x040fe20000041828 */
[----:B------:R-:W3:Y:S05]  /*3fd0*/  LDSM.16.MT88.4 R20, [R200+0xf000] ;  /* 0x00f00000c814783b */ /* 0x000eea0000004200 */
[C---:B----4-:R-:W-:Y:S06]  /*3fe0*/  HMMA.16816.F32.BF16 R68, R140.reuse, R12, R68 ;  /* 0x0000000c8c44723c */ /* 0x050fec0000041844 */
[C---:B------:R-:W-:Y:S01]  /*3ff0*/  HMMA.16816.F32.BF16 R72, R140.reuse, R14, R72 ;  /* 0x0000000e8c48723c */ /* 0x040fe20000041848 */
[----:B------:R-:W4:Y:S05]  /*4000*/  LDSM.16.MT88.4 R12, [R198+0xf000] ;  /* 0x00f00000c60c783b */ /* 0x000f2a0000004200 */
[C---:B-----5:R-:W-:Y:S06]  /*4010*/  HMMA.16816.F32.BF16 R76, R140.reuse, R8, R76 ;  /* 0x000000088c4c723c */ /* 0x060fec000004184c */
[C---:B------:R-:W-:Y:S01]  /*4020*/  HMMA.16816.F32.BF16 R80, R140.reuse, R10, R80 ;  /* 0x0000000a8c50723c */ /* 0x040fe20000041850 */
[----:B------:R-:W5:Y:S05]  /*4030*/  LDSM.16.MT88.4 R8, [R197+0xf000] ;  /* 0x00f00000c508783b */ /* 0x000f6a0000004200 */
[C---:B--2---:R-:W-:Y:S06]  /*4040*/  HMMA.16816.F32.BF16 R84, R140.reuse, R4, R84 ;  /* 0x000000048c54723c */ /* 0x044fec0000041854 */
[----:B------:R-:W-:Y:S01]  /*4050*/  HMMA.16816.F32.BF16 R88, R140, R6, R88 ;  /* 0x000000068c58723c */ /* 0x000fe20000041858 */
[----:B------:R-:W-:-:S02]  /*4060*/  F2FP.BF16.F32.PACK_AB R4, R167, R162 ;  /* 0x000000a2a704723e */ /* 0x000fc400000010ff */
[----:B-1----:R-:W-:Y:S01]  /*4070*/  F2FP.BF16.F32.PACK_AB R5, R171, R166 ;  /* 0x000000a6ab05723e */ /* 0x002fe200000010ff */
[----:B------:R-:W-:Y:S02]  /*4080*/  FADD.FTZ R166, R166, R153 ;  /* 0x00000099a6a67221 */ /* 0x000fe40000010000 */
[----:B------:R-:W-:Y:S01]  /*4090*/  HMMA.16816.F32.BF16 R128, R140, R32, R128 ;  /* 0x000000208c80723c */ /* 0x000fe20000041880 */
        /* <DEDUP_REMOVED lines=8> */
[----:B------:R-:W-:Y:S01]  /*4120*/  HMMA.16816.F32.BF16 R108, R4, R18, R108 ;  /* 0x00000012046c723c */ /* 0x000fe2000004186c */
[----:B------:R-:W1:Y:S05]  /*4130*/  LDSM.16.MT88.4 R16, [R200+0x11000] ;  /* 0x01100000c810783b */ /* 0x000e6a0000004200 */
[C---:B------:R-:W-:Y:S06]  /*4140*/  HMMA.16816.F32.BF16 R120, R140.reuse, R28, R120 ;  /* 0x0000001c8c78723c */ /* 0x040fec0000041878 */
[----:B------:R-:W-:Y:S01]  /*4150*/  HMMA.16816.F32.BF16 R116, R140, R30, R116 ;  /* 0x0000001e8c74723c */ /* 0x000fe20000041874 */
[----:B------:R-:W2:Y:S05]  /*4160*/  LDSM.16.MT88.4 R28, [R196+0xd000] ;  /* 0x00d00000c41c783b */ /* 0x000eaa0000004200 */
[C---:B------:R-:W-:Y:S06]  /*4170*/  HMMA.16816.F32.BF16 R128, R4.reuse, R24, R128 ;  /* 0x000000180480723c */ /* 0x040fec0000041880 */
[C---:B------:R-:W-:Y:S01]  /*4180*/  HMMA.16816.F32.BF16 R124, R4.reuse, R26, R124 ;  /* 0x0000001a047c723c */ /* 0x040fe2000004187c */
[----:B------:R-:W3:Y:S05]  /*4190*/  LDSM.16.MT88.4 R24, [R196+0xf000] ;  /* 0x00f00000c418783b */ /* 0x000eea0000004200 */
[C---:B------:R-:W-:Y:S06]  /*41a0*/  HMMA.16816.F32.BF16 R36, R4.reuse, R20, R36 ;  /* 0x000000140424723c */ /* 0x040fec0000041824 */
[C---:B------:R-:W-:Y:S01]  /*41b0*/  HMMA.16816.F32.BF16 R40, R4.reuse, R22, R40 ;  /* 0x000000160428723c */ /* 0x040fe20000041828 */
[----:B------:R-:W-:Y:S05]  /*41c0*/  LDSM.16.MT88.4 R20, [R196+0x11000] ;  /* 0x01100000c414783b */ /* 0x000fea0000004200 */
[C---:B----4-:R-:W-:Y:S06]  /*41d0*/  HMMA.16816.F32.BF16 R44, R4.reuse, R12, R44 ;  /* 0x0000000c042c723c */ /* 0x050fec000004182c */
[C---:B------:R-:W-:Y:S01]  /*41e0*/  HMMA.16816.F32.BF16 R48, R4.reuse, R14, R48 ;  /* 0x0000000e0430723c */ /* 0x040fe20000041830 */
[----:B------:R-:W4:Y:S05]  /*41f0*/  LDSM.16.MT88.4 R12, [R198+0x11000] ;  /* 0x01100000c60c783b */ /* 0x000f2a0000004200 */
[C---:B-----5:R-:W-:Y:S06]  /*4200*/  HMMA.16816.F32.BF16 R52, R4.reuse, R8, R52 ;  /* 0x000000080434723c */ /* 0x060fec0000041834 */
        /* <DEDUP_REMOVED lines=9> */
[C---:B------:R-:W-:Y:S06]  /*42a0*/  HMMA.16816.F32.BF16 R120, R4.reuse, R32, R120 ;  /* 0x000000200478723c */ /* 0x040fec0000041878 */
[C---:B------:R-:W-:Y:S01]  /*42b0*/  HMMA.16816.F32.BF16 R116, R4.reuse, R34, R116 ;  /* 0x000000220474723c */ /* 0x040fe20000041874 */
[----:B------:R-:W-:Y:S05]  /*42c0*/  LDSM.16.MT88.4 R32, [R200+0xf800] ;  /* 0x00f80000c820783b */ /* 0x000fea0000004200 */
[C---:B--2---:R-:W-:Y:S06]  /*42d0*/  HMMA.16816.F32.BF16 R104, R4.reuse, R28, R104 ;  /* 0x0000001c0468723c */ /* 0x044fec0000041868 */
[C---:B------:R-:W-:Y:S01]  /*42e0*/  HMMA.16816.F32.BF16 R100, R4.reuse, R30, R100 ;  /* 0x0000001e0464723c */ /* 0x040fe20000041864 */
[----:B------:R-:W-:Y:S05]  /*42f0*/  LDSM.16.MT88.4 R28, [R198+0xf800] ;  /* 0x00f80000c61c783b */ /* 0x000fea0000004200 */
[C---:B---3--:R-:W-:Y:S06]  /*4300*/  HMMA.16816.F32.BF16 R60, R4.reuse, R24, R60 ;  /* 0x00000018043c723c */ /* 0x048fec000004183c */
[C---:B------:R-:W-:Y:S01]  /*4310*/  HMMA.16816.F32.BF16 R64, R4.reuse, R26, R64 ;  /* 0x0000001a0440723c */ /* 0x040fe20000041840 */
[----:B------:R-:W-:Y:S05]  /*4320*/  LDSM.16.MT88.4 R24, [R197+0xf800] ;  /* 0x00f80000c518783b */ /* 0x000fea0000004200 */
[C---:B----4-:R-:W-:Y:S06]  /*4330*/  HMMA.16816.F32.BF16 R76, R4.reuse, R12, R76 ;  /* 0x0000000c044c723c */ /* 0x050fec000004184c */
[C---:B------:R-:W-:Y:S01]  /*4340*/  HMMA.16816.F32.BF16 R80, R4.reuse, R14, R80 ;  /* 0x0000000e0450723c */ /* 0x040fe20000041850 */
[----:B------:R-:W2:Y:S05]  /*4350*/  LDSM.16.MT88.4 R12, [R196+0xd800] ;  /* 0x00d80000c40c783b */ /* 0x000eaa0000004200 */
[C---:B-----5:R-:W-:Y:S06]  /*4360*/  HMMA.16816.F32.BF16 R84, R4.reuse, R8, R84 ;  /* 0x000000080454723c */ /* 0x060fec0000041854 */
[C---:B------:R-:W-:Y:S01]  /*4370*/  HMMA.16816.F32.BF16 R88, R4.reuse, R10, R88 ;  /* 0x0000000a0458723c */ /* 0x040fe20000041858 */
[----:B------:R-:W3:Y:S05]  /*4380*/  LDSM.16.MT88.4 R8, [R196+0xf800] ;  /* 0x00f80000c408783b */ /* 0x000eea0000004200 */
[C---:B------:R-:W-:Y:S06]  /*4390*/  HMMA.16816.F32.BF16 R92, R4.reuse, R20, R92 ;  /* 0x00000014045c723c */ /* 0x040fec000004185c */
[----:B------:R-:W-:Y:S01]  /*43a0*/  HMMA.16816.F32.BF16 R96, R4, R22, R96 ;  /* 0x000000160460723c */ /* 0x000fe20000041860 */
[----:B------:R-:W-:Y:S06]  /*43b0*/  LDSM.16.MT88.4 R20, [R200+0x11800] ;  /* 0x01180000c814783b */ /* 0x000fec0000004200 */
[----:B------:R-:W-:-:S02]  /*43c0*/  F2FP.BF16.F32.PACK_AB R4, R181, R180 ;  /* 0x000000b4b504723e */ /* 0x000fc400000010ff */
[----:B------:R-:W-:Y:S01]  /*43d0*/  F2FP.BF16.F32.PACK_AB R5, R177, R176 ;  /* 0x000000b0b105723e */ /* 0x000fe200000010ff */
[----:B------:R-:W-:Y:S01]  /*43e0*/  FADD.FTZ R176, R176, R175 ;  /* 0x000000afb0b07221 */ /* 0x000fe20000010000 */
[----:B------:R-:W-:Y:S02]  /*43f0*/  F2FP.BF16.F32.PACK_AB R6, R178, R179 ;  /* 0x000000b3b206723e */ /* 0x000fe400000010ff */
[----:B------:R-:W-:Y:S01]  /*4400*/  F2FP.BF16.F32.PACK_AB R7, R227, R172 ;  /* 0x000000ace307723e */ /* 0x000fe200000010ff */
[----:B------:R-:W-:-:S04]  /*4410*/  FADD.FTZ R177, R177, R176 ;  /* 0x000000b0b1b17221 */ /* 0x000fc80000010000 */
[----:B------:R-:W-:Y:S02]  /*4420*/  FADD.FTZ R172, R172, R177 ;  /* 0x000000b1acac7221 */ /* 0x000fe40000010000 */
[----:B-1----:R-:W-:Y:S02]  /*4430*/  HMMA.16816.F32.BF16 R128, R4, R16, R128 ;  /* 0x000000100480723c */ /* 0x002fe40000041880 */
[----:B------:R-:W-:-:S04]  /*4440*/  FADD.FTZ R227, R227, R172 ;  /* 0x000000ace3e37221 */ /* 0x000fc80000010000 */
[C---:B------:R-:W-:Y:S01]  /*4450*/  HMMA.16816.F32.BF16 R124, R4.reuse, R18, R124 ;  /* 0x00000012047c723c */ /* 0x040fe2000004187c */
[----:B------:R-:W1:Y:S05]  /*4460*/  LDSM.16.MT88.4 R16, [R198+0x11800] ;  /* 0x01180000c610783b */ /* 0x000e6a0000004200 */
[C---:B--2---:R-:W-:Y:S06]  /*4470*/  HMMA.16816.F32.BF16 R104, R4.reuse, R12, R104 ;  /* 0x0000000c0468723c */ /* 0x044fec0000041868 */
[C---:B------:R-:W-:Y:S01]  /*4480*/  HMMA.16816.F32.BF16 R100, R4.reuse, R14, R100 ;  /* 0x0000000e0464723c */ /* 0x040fe20000041864 */
[----:B------:R-:W2:Y:S05]  /*4490*/  LDSM.16.MT88.4 R12, [R197+0x11800] ;  /* 0x01180000c50c783b */ /* 0x000eaa0000004200 */
[C---:B---3--:R-:W-:Y:S06]  /*44a0*/  HMMA.16816.F32.BF16 R60, R4.reuse, R8, R60 ;  /* 0x00000008043c723c */ /* 0x048fec000004183c */
[C---:B------:R-:W-:Y:S01]  /*44b0*/  HMMA.16816.F32.BF16 R64, R4.reuse, R10, R64 ;  /* 0x0000000a0440723c */ /* 0x040fe20000041840 */
[----:B------:R-:W3:Y:S05]  /*44c0*/  LDSM.16.MT88.4 R8, [R196+0x11800] ;  /* 0x01180000c408783b */ /* 0x000eea0000004200 */
[C---:B------:R-:W-:Y:S06]  /*44d0*/  HMMA.16816.F32.BF16 R120, R4.reuse, R144, R120 ;  /* 0x000000900478723c */ /* 0x040fec0000041878 */
        /* <DEDUP_REMOVED lines=19> */
[----:B------:R-:W-:-:S05]  /*4610*/  FADD.FTZ R229, R178, R179 ;  /* 0x000000b3b2e57221 */ /* 0x000fca0000010000 */
        /* <DEDUP_REMOVED lines=9> */
[----:B------:R-:W-:-:S15]  /*46b0*/  @!P0 BRA `(.L_x_434) ;  /* 0x0000003000648947 */ /* 0x000fde0003800000 */
[----:B------:R-:W-:Y:S01]  /*46c0*/  VIADD R0, R2, 0xfffffffe ;  /* 0xfffffffe02007836 */ /* 0x000fe20000000000 */
[----:B------:R-:W-:-:S04]  /*46d0*/  DEPBAR.LE SB0, 0x0 ;  /* 0x000080000000791a */ /* 0x000fc80000000000 */
[----:B------:R-:W-:Y:S01]  /*46e0*/  SHF.R.S32.HI R9, RZ, 0x1f, R0 ;  /* 0x0000001fff097819 */ /* 0x000fe20000011400 */
[----:B------:R-:W-:Y:S01]  /*46f0*/  IMAD.WIDE.U32 R6, R0, R134, RZ ;  /* 0x0000008600067225 */ /* 0x000fe200078e00ff */
[----:B------:R-:W-:-:S03]  /*4700*/  ULDC.64 UR4, c[0x0][0x220] ;  /* 0x0000880000047ab9 */ /* 0x000fc60000000a00 */
[----:B------:R-:W-:Y:S01]  /*4710*/  IMAD R9, R9, R134, RZ ;  /* 0x0000008609097224 */ /* 0x000fe200078e02ff */
[----:B------:R-:W-:Y:S01]  /*4720*/  BAR.SYNC.DEFER_BLOCKING 0x0 ;  /* 0x0000000000007b1d */ /* 0x000fe20000010000 */
[----:B------:R-:W-:Y:S02]  /*4730*/  LEA R5, P0, R6, R138, 0x6 ;  /* 0x0000008a06057211 */ /* 0x000fe400078030ff */
[----:B------:R-:W-:Y:S02]  /*4740*/  IMAD R9, R0, R135, R9 ;  /* 0x0000008700097224 */ /* 0x000fe400078e0209 */
[----:B------:R-:W-:Y:S02]  /*4750*/  LEA R8, P1, R5, UR4, 0x1 ;  /* 0x0000000405087c11 */ /* 0x000fe4000f8208ff */
[----:B------:R-:W-:Y:S02]  /*4760*/  IMAD.IADD R9, R7, 0x1, R9 ;  /* 0x0000000107097824 */ /* 0x000fe400078e0209 */
[----:B------:R-:W-:-:S03]  /*4770*/  IMAD.SHL.U32 R7, R134, 0x20, RZ ;  /* 0x0000002086077824 */ /* 0x000fc600078e00ff */
[----:B------:R-:W-:Y:S02]  /*4780*/  LEA.HI.X R4, R6, R215, R9, 0x6, P0 ;  /* 0x000000d706047211 */ /* 0x000fe400000f3409 */
[----:B------:R-:W-:Y:S02]  /*4790*/  SHF.L.U64.HI R6, R134, 0x5, R135 ;  /* 0x0000000586067819 */ /* 0x000fe40000010287 */
[----:B------:R-:W-:Y:S02]  /*47a0*/  IADD3 R10, P0, R7, R8, RZ ;  /* 0x00000008070a7210 */ /* 0x000fe40007f1e0ff */
[----:B------:R-:W-:Y:S02]  /*47b0*/  LEA.HI.X R9, R5, UR5, R4, 0x1, P1 ;  /* 0x0000000505097c11 */ /* 0x000fe400088f0c04 */
[----:B------:R-:W-:-:S03]  /*47c0*/  IADD3 R4, P1, R7, R10, RZ ;  /* 0x0000000a07047210 */ /* 0x000fc60007f3e0ff */
[C---:B------:R-:W-:Y:S01]  /*47d0*/  IMAD.X R11, R6.reuse, 0x1, R9, P0 ;  /* 0x00000001060b7824 */ /* 0x040fe200000e0609 */
[----:B------:R-:W-:Y:S01]  /*47e0*/  IADD3 R12, P0, R7, R4, RZ ;  /* 0x00000004070c7210 */ /* 0x000fe20007f1e0ff */
[----:B------:R-:W-:Y:S01]  /*47f0*/  @!PT LDS RZ, [RZ] ;  /* 0x00000000fffff984 */ /* 0x000fe20000000800 */
[----:B------:R-:W-:Y:S01]  /*4800*/  @!PT LDS RZ, [RZ] ;  /* 0x00000000fffff984 */ /* 0x000fe20000000800 */
[----:B------:R-:W-:Y:S01]  /*4810*/  @!PT LDS RZ, [RZ] ;  /* 0x00000000fffff984 */ /* 0x000fe20000000800 */
[----:B------:R-:W-:Y:S02]  /*4820*/  LDGSTS.E.BYPASS.LTC128B.128 [R210+0xc000], desc[UR12][R8.64] ;  /* 0x0c00000008d27fae */ /* 0x000fe4000b901d4c */
[C---:B------:R-:W-:Y:S02]  /*4830*/  IMAD.X R5, R6.reuse, 0x1, R11, P1 ;  /* 0x0000000106057824 */ /* 0x040fe400008e060b */
[----:B------:R-:W-:Y:S02]  /*4840*/  LDGSTS.E.BYPASS.LTC128B.128 [R210+0xe000], desc[UR12][R8.64+0x80] ;  /* 0x0e00008008d27fae */ /* 0x000fe4000b901d4c */
[----:B------:R-:W-:Y:S02]  /*4850*/  IMAD.X R13, R6, 0x1, R5, P0 ;  /* 0x00000001060d7824 */ /* 0x000fe400000e0605 */
[----:B------:R-:W-:Y:S04]  /*4860*/  LDGSTS.E.BYPASS.LTC128B.128 [R210+0x10000], desc[UR12][R8.64+0x100] ;  /* 0x1000010008d27fae */ /* 0x000fe8000b901d4c */
        /* <DEDUP_REMOVED lines=11> */
[----:B------:R-:W-:Y:S04]  /*4920*/  LDSM.16.M88.4 R152, [R204] ;  /* 0x00000000cc98783b */ /* 0x000fe80000000200 */
[----:B------:R-:W-:Y:S04]  /*4930*/  LDSM.16.M88.4 R20, [R203] ;  /* 0x00000000cb14783b */ /* 0x000fe80000000200 */
[----:B------:R-:W3:Y:S04]  /*4940*/  LDSM.16.M88.4 R32, [R205+0x6800] ;  /* 0x00680000cd20783b */ /* 0x000ee80000000200 */
[----:B------:R-:W4:Y:S04]  /*4950*/  LDSM.16.M88.4 R168, [R205+0x7000] ;  /* 0x00700000cda8783b */ /* 0x000f280000000200 */
[----:B------:R-:W5:Y:S04]  /*4960*/  LDSM.16.M88.4 R24, [R205+0x7800] ;  /* 0x00780000cd18783b */ /* 0x000f680000000200 */
[----:B-1----:R-:W-:Y:S04]  /*4970*/  LDSM.16.M88.4 R12, [R202] ;  /* 0x00000000ca0c783b */ /* 0x002fe80000000200 */
[----:B------:R-:W1:Y:S04]  /*4980*/  LDSM.16.M88.4 R172, [R199+0x6000] ;  /* 0x00600000c7ac783b */ /* 0x000e680000000200 */
[----:B------:R-:W1:Y:S04]  /*4990*/  LDSM.16.M88.4 R144, [R195] ;  /* 0x00000000c390783b */ /* 0x000e680000000200 */
[----:B------:R-:W1:Y:S01]  /*49a0*/  LDSM.16.M88.4 R8, [R194] ;  /* 0x00000000c208783b */ /* 0x000e620000000200 */
[C---:B--2---:R-:W-:Y:S03]  /*49b0*/  HMMA.16816.F32.BF16 R4, R180.reuse, R16, RZ ;  /* 0x00000010b404723c */ /* 0x044fe600000418ff */
[----:B------:R-:W-:Y:S04]  /*49c0*/  LDSM.16.M88.4 R148, [R192] ;  /* 0x00000000c094783b */ /* 0x000fe80000000200 */
[----:B------:R-:W-:Y:S01]  /*49d0*/  LDSM.16.M88.4 R176, [R193] ;  /* 0x00000000c1b0783b */ /* 0x000fe20000000200 */
[C---:B------:R-:W-:Y:S03]  /*49e0*/  HMMA.16816.F32.BF16 R16, R180.reuse, R18, RZ ;  /* 0x00000012b410723c */ /* 0x040fe600000418ff */
[----:B------:R-:W-:Y:S03]  /*49f0*/  LDSM.16.M88.4 R28, [R199+0x6800] ;  /* 0x00680000c71c783b */ /* 0x000fe60000000200 */
[C---:B---3--:R-:W-:Y:S01]  /*4a00*/  HMMA.16816.F32.BF16 R140, R180.reuse, R32, RZ ;  /* 0x00000020b48c723c */ /* 0x048fe200000418ff */
[----:B------:R-:W-:Y:S04]  /*4a10*/  LDSM.16.M88.4 R164, [R205+0x8000] ;  /* 0x00800000cda4783b */ /* 0x000fe80000000200 */
[----:B------:R-:W-:Y:S01]  /*4a20*/  LDSM.16.M88.4 R160, [R199+0x7800] ;  /* 0x00780000c7a0783b */ /* 0x000fe20000000200 */
[----:B----4-:R-:W-:Y:S03]  /*4a30*/  HMMA.16816.F32.BF16 R156, R180, R168, RZ ;  /* 0x000000a8b49c723c */ /* 0x010fe600000418ff */
[----:B------:R-:W-:Y:S03]  /*4a40*/  LDSM.16.M88.4 R236, [R204+0x2000] ;  /* 0x00200000ccec783b */ /* 0x000fe60000000200 */
[C---:B------:R-:W-:Y:S01]  /*4a50*/  HMMA.16816.F32.BF16 R4, R152.reuse, R20, R4 ;  /* 0x000000149804723c */ /* 0x040fe20000041804 */
[----:B------:R-:W-:Y:S04]  /*4a60*/  LDSM.16.M88.4 R244, [R199+0x9000] ;  /* 0x00900000c7f4783b */ /* 0x000fe80000000200 */
[----:B------:R-:W-:Y:S01]  /*4a70*/  LDSM.16.M88.4 R240, [R199+0xa000] ;  /* 0x00a00000c7f0783b */ /* 0x000fe20000000200 */
[----:B------:R-:W-:Y:S03]  /*4a80*/  HMMA.16816.F32.BF16 R16, R152, R22, R16 ;  /* 0x000000169810723c */ /* 0x000fe60000041810 */
[----:B------:R-:W2:Y:S03]  /*4a90*/  LDSM.16.M88.4 R20, [R201] ;  /* 0x00000000c914783b */ /* 0x000ea60000000200 */
[C---:B------:R-:W-:Y:S01]  /*4aa0*/  HMMA.16816.F32.BF16 R32, R180.reuse, R34, RZ ;  /* 0x00000022b420723c */ /* 0x040fe200000418ff */
[----:B------:R-:W-:Y:S04]  /*4ab0*/  LDSM.16.M88.4 R232, [R188] ;  /* 0x00000000bce8783b */ /* 0x000fe80000000200 */
[----:B------:R-:W0:Y:S01]  /*4ac0*/  LDGDEPBAR ;  /* 0x00000000000079af */ /* 0x000e220000000000 */
[C---:B------:R-:W-:Y:S06]  /*4ad0*/  HMMA.16816.F32.BF16 R168, R180.reuse, R170, RZ ;  /* 0x000000aab4a8723c */ /* 0x040fec00000418ff */
[C---:B-----5:R-:W-:Y:S06]  /*4ae0*/  HMMA.16816.F32.BF16 R220, R180.reuse, R24, RZ ;  /* 0x00000018b4dc723c */ /* 0x060fec00000418ff */
[----:B------:R-:W-:Y:S01]  /*4af0*/  HMMA.16816.F32.BF16 R180, R180, R26, RZ ;  /* 0x0000001ab4b4723c */ /* 0x000fe200000418ff */
[----:B------:R-:W3:Y:S05]  /*4b00*/  LDSM.16.M88.4 R24, [R199+0x7000] ;  /* 0x00700000c718783b */ /* 0x000eea0000000200 */
[C---:B-1----:R-:W-:Y:S06]  /*4b10*/  HMMA.16816.F32.BF16 R4, R12.reuse, R172, R4 ;  /* 0x000000ac0c04723c */ /* 0x042fec0000041804 */
[----:B------:R-:W-:Y:S01]  /*4b20*/  HMMA.16816.F32.BF16 R16, R12, R174, R16 ;  /* 0x000000ae0c10723c */ /* 0x000fe20000041810 */
[----:B------:R-:W-:Y:S05]  /*4b30*/  LDSM.16.M88.4 R172, [R199+0x9800] ;  /* 0x00980000c7ac783b */ /* 0x000fea0000000200 */
[C---:B------:R-:W-:Y:S06]  /*4b40*/  HMMA.16816.F32.BF16 R140, R152.reuse, R144, R140 ;  /* 0x00000090988c723c */ /* 0x040fec000004188c */
[C---:B------:R-:W-:Y:S01]  /*4b50*/  HMMA.16816.F32.BF16 R32, R152.reuse, R146, R32 ;  /* 0x000000929820723c */ /* 0x040fe20000041820 */
[----:B------:R-:W-:Y:S05]  /*4b60*/  LDSM.16.M88.4 R144, [R192+0x800] ;  /* 0x00080000c090783b */ /* 0x000fea0000000200 */
[C---:B------:R-:W-:Y:S06]  /*4b70*/  HMMA.16816.F32.BF16 R156, R152.reuse, R8, R156 ;  /* 0x00000008989c723c */ /* 0x040fec000004189c */
[----:B------:R-:W-:Y:S01]  /*4b80*/  HMMA.16816.F32.BF16 R168, R152, R10, R168 ;  /* 0x0000000a98a8723c */ /* 0x000fe200000418a8 */
[----:B------:R-:W1:Y:S05]  /*4b90*/  LDSM.16.M88.4 R8, [R206+0x2000] ;  /* 0x00200000ce08783b */ /* 0x000e6a0000000200 */
[C---:B--2---:R-:W-:Y:S06]  /*4ba0*/  HMMA.16816.F32.BF16 R4, R20.reuse, R148, R4 ;  /* 0x000000941404723c */ /* 0x044fec0000041804 */
[----:B------:R-:W-:Y:S01]  /*4bb0*/  HMMA.16816.F32.BF16 R16, R20, R150, R16 ;  /* 0x000000961410723c */ /* 0x000fe20000041810 */
[----:B------:R-:W-:Y:S05]  /*4bc0*/  LDSM.16.M88.4 R148, [R205+0x9800] ;  /* 0x00980000cd94783b */ /* 0x000fea0000000200 */
[C---:B------:R-:W-:Y:S06]  /*4bd0*/  HMMA.16816.F32.BF16 R220, R152.reuse, R176, R220 ;  /* 0x000000b098dc723c */ /* 0x040fec00000418dc */
[----:B------:R-:W-:Y:S01]  /*4be0*/  HMMA.16816.F32.BF16 R180, R152, R178, R180 ;  /* 0x000000b298b4723c */ /* 0x000fe200000418b4 */
[----:B------:R-:W2:Y:S04]  /*4bf0*/  LDSM.16.M88.4 R152, [R191] ;  /* 0x00000000bf98783b */ /* 0x000ea80000000200 */
[----:B------:R-:W-:Y:S01]  /*4c00*/  LDSM.16.M88.4 R176, [R202+0x2000] ;  /* 0x00200000cab0783b */ /* 0x000fe20000000200 */
[C---:B------:R-:W-:Y:S06]  /*4c10*/  HMMA.16816.F32.BF16 R140, R12.reuse, R28, R140 ;  /* 0x0000001c0c8c723c */ /* 0x040fec000004188c */
[C---:B------:R-:W-:Y:S01]  /*4c20*/  HMMA.16816.F32.BF16 R32, R12.reuse, R30, R32 ;  /* 0x0000001e0c20723c */ /* 0x040fe20000041820 */
[----:B------:R-:W4:Y:S05]  /*4c30*/  LDSM.16.M88.4 R28, [R192+0x1000] ;  /* 0x00100000c01c783b */ /* 0x000f2a0000000200 */
[C---:B---3--:R-:W-:Y:S06]  /*4c40*/  HMMA.16816.F32.BF16 R156, R12.reuse, R24, R156 ;  /* 0x000000180c9c723c */ /* 0x048fec000004189c */
[----:B------:R-:W-:Y:S01]  /*4c50*/  HMMA.16816.F32.BF16 R168, R12, R26, R168 ;  /* 0x0000001a0ca8723c */ /* 0x000fe200000418a8 */
[----:B------:R-:W3:Y:S05]  /*4c60*/  LDSM.16.M88.4 R24, [R192+0x1800] ;  /* 0x00180000c018783b */ /* 0x000eea0000000200 */
[C---:B-1----:R-:W-:Y:S06]  /*4c70*/  HMMA.16816.F32.BF16 R4, R8.reuse, R164, R4 ;  /* 0x000000a40804723c */ /* 0x042fec0000041804 */
[----:B------:R-:W-:Y:S01]  /*4c80*/  HMMA.16816.F32.BF16 R16, R8, R166, R16 ;  /* 0x000000a60810723c */ /* 0x000fe20000041810 */
[----:B------:R-:W-:Y:S05]  /*4c90*/  LDSM.16.M88.4 R164, [R201+0x2000] ;  /* 0x00200000c9a4783b */ /* 0x000fea0000000200 */
[C---:B------:R-:W-:Y:S06]  /*4ca0*/  HMMA.16816.F32.BF16 R220, R12.reuse, R160, R220 ;  /* 0x000000a00cdc723c */ /* 0x040fec00000418dc */
[----:B------:R-:W-:Y:S01]  /*4cb0*/  HMMA.16816.F32.BF16 R180, R12, R162, R180 ;  /* 0x000000a20cb4723c */ /* 0x000fe200000418b4 */
[----:B------:R-:W-:Y:S04]  /*4cc0*/  LDSM.16.M88.4 R160, [R205+0x8800] ;  /* 0x00880000cda0783b */ /* 0x000fe80000000200 */
[----:B------:R-:W-:Y:S01]  /*4cd0*/  LDSM.16.M88.4 R12, [R205+0x9000] ;  /* 0x00900000cd0c783b */ /* 0x000fe20000000200 */
[C---:B------:R-:W-:Y:S06]  /*4ce0*/  HMMA.16816.F32.BF16 R140, R20.reuse, R144, R140 ;  /* 0x00000090148c723c */ /* 0x040fec000004188c */
[----:B------:R-:W-:Y:S01]  /*4cf0*/  HMMA.16816.F32.BF16 R32, R20, R146, R32 ;  /* 0x000000921420723c */ /* 0x000fe20000041820 */
[----:B------:R-:W1:Y:S05]  /*4d00*/  LDSM.16.M88.4 R144, [R199+0x8000] ;  /* 0x00800000c790783b */ /* 0x000e6a0000000200 */
[C---:B--2---:R-:W-:Y:S06]  /*4d10*/  HMMA.16816.F32.BF16 R4, R236.reuse, R152, R4 ;  /* 0x00000098ec04723c */ /* 0x044fec0000041804 */
[----:B------:R-:W-:Y:S01]  /*4d20*/  HMMA.16816.F32.BF16 R16, R236, R154, R16 ;  /* 0x0000009aec10723c */ /* 0x000fe20000041810 */
[----:B------:R-:W-:Y:S05]  /*4d30*/  LDSM.16.M88.4 R152, [R206+0x4000] ;  /* 0x00400000ce98783b */ /* 0x000fea0000000200 */
[C---:B----4-:R-:W-:Y:S06]  /*4d40*/  HMMA.16816.F32.BF16 R156, R20.reuse, R28, R156 ;  /* 0x0000001c149c723c */ /* 0x050fec000004189c */
[C---:B------:R-:W-:Y:S01]  /*4d50*/  HMMA.16816.F32.BF16 R168, R20.reuse, R30, R168 ;  /* 0x0000001e14a8723c */ /* 0x040fe200000418a8 */
[----:B------:R-:W-:Y:S05]  /*4d60*/  LDSM.16.M88.4 R28, [R189] ;  /* 0x00000000bd1c783b */ /* 0x000fea0000000200 */
[C---:B---3--:R-:W-:Y:S06]  /*4d70*/  HMMA.16816.F32.BF16 R220, R20.reuse, R24, R220 ;  /* 0x0000001814dc723c */ /* 0x048fec00000418dc */
[----:B------:R-:W-:Y:S01]  /*4d80*/  HMMA.16816.F32.BF16 R180, R20, R26, R180 ;  /* 0x0000001a14b4723c */ /* 0x000fe200000418b4 */
[----:B------:R-:W2:Y:S04]  /*4d90*/  LDSM.16.M88.4 R20, [R192+0x2000] ;  /* 0x00200000c014783b */ /* 0x000ea80000000200 */
[----:B------:R-:W3:Y:S01]  /*4da0*/  LDSM.16.M88.4 R24, [R190] ;  /* 0x00000000be18783b */ /* 0x000ee20000000200 */
[C---:B-1----:R-:W-:Y:S06]  /*4db0*/  HMMA.16816.F32.BF16 R4, R176.reuse, R144, R4 ;  /* 0x00000090b004723c */ /* 0x042fec0000041804 */
[----:B------:R-:W-:Y:S01]  /*4dc0*/  HMMA.16816.F32.BF16 R16, R176, R146, R16 ;  /* 0x00000092b010723c */ /* 0x000fe20000041810 */
[----:B------:R-:W-:Y:S05]  /*4dd0*/  LDSM.16.M88.4 R144, [R187] ;  /* 0x00000000bb90783b */ /* 0x000fea0000000200 */
        /* <DEDUP_REMOVED lines=8> */
[----:B------:R-:W1:Y:S04]  /*4e60*/  LDSM.16.M88.4 R8, [R205+0xa000] ;  /* 0x00a00000cd08783b */ /* 0x000e680000000200 */
[----:B------:R-:W-:Y:S01]  /*4e70*/  LDSM.16.M88.4 R148, [R205+0xa800] ;  /* 0x00a80000cd94783b */ /* 0x000fe20000000200 */
[C---:B--2---:R-:W-:Y:S06]  /*4e80*/  HMMA.16816.F32.BF16 R4, R164.reuse, R20, R4 ;  /* 0x00000014a404723c */ /* 0x044fec0000041804 */
[----:B------:R-:W-:Y:S01]  /*4e90*/  HMMA.16816.F32.BF16 R16, R164, R22, R16 ;  /* 0x00000016a410723c */ /* 0x000fe20000041810 */
[----:B------:R-:W-:Y:S05]  /*4ea0*/  LDSM.16.M88.4 R20, [R202+0x4000] ;  /* 0x00400000ca14783b */ /* 0x000fea0000000200 */
[C---:B------:R-:W-:Y:S06]  /*4eb0*/  HMMA.16816.F32.BF16 R156, R236.reuse, R28, R156 ;  /* 0x0000001cec9c723c */ /* 0x040fec000004189c */
[C---:B------:R-:W-:Y:S01]  /*4ec0*/  HMMA.16816.F32.BF16 R168, R236.reuse, R30, R168 ;  /* 0x0000001eeca8723c */ /* 0x040fe200000418a8 */
[----:B------:R-:W2:Y:S05]  /*4ed0*/  LDSM.16.M88.4 R28, [R204+0x4000] ;  /* 0x00400000cc1c783b */ /* 0x000eaa0000000200 */
        /* <DEDUP_REMOVED lines=8> */
[----:B------:R-:W1:Y:S05]  /*4f60*/  LDSM.16.M88.4 R12, [R201+0x4000] ;  /* 0x00400000c90c783b */ /* 0x000e6a0000000200 */
[----:B--2---:R-:W-:Y:S06]  /*4f70*/  HMMA.16816.F32.BF16 R4, R28, R144, R4 ;  /* 0x000000901c04723c */ /* 0x004fec0000041804 */
[----:B------:R-:W-:Y:S06]  /*4f80*/  HMMA.16816.F32.BF16 R156, R176, R244, R156 ;  /* 0x000000f4b09c723c */ /* 0x000fec000004189c */
[----:B------:R-:W-:Y:S01]  /*4f90*/  HMMA.16816.F32.BF16 R16, R28, R146, R16 ;  /* 0x000000921c10723c */ /* 0x000fe20000041810 */
[----:B------:R-:W2:Y:S05]  /*4fa0*/  LDSM.16.M88.4 R144, [R205+0xb000] ;  /* 0x00b00000cd90783b */ /* 0x000eaa0000000200 */
[C---:B---3--:R-:W-:Y:S06]  /*4fb0*/  HMMA.16816.F32.BF16 R140, R164.reuse, R24, R140 ;  /* 0x00000018a48c723c */ /* 0x048fec000004188c */
[----:B------:R-:W-:Y:S01]  /*4fc0*/  HMMA.16816.F32.BF16 R32, R164, R26, R32 ;  /* 0x0000001aa420723c */ /* 0x000fe20000041820 */
[----:B------:R-:W-:Y:S05]  /*4fd0*/  LDSM.16.M88.4 R24, [R186] ;  /* 0x00000000ba18783b */ /* 0x000fea0000000200 */
[----:B------:R-:W-:Y:S06]  /*4fe0*/  HMMA.16816.F32.BF16 R4, R20, R240, R4 ;  /* 0x000000f01404723c */ /* 0x000fec0000041804 */
[----:B------:R-:W-:Y:S06]  /*4ff0*/  HMMA.16816.F32.BF16 R156, R164, R160, R156 ;  /* 0x000000a0a49c723c */ /* 0x000fec000004189c */
[----:B------:R-:W-:Y:S06]  /*5000*/  HMMA.16816.F32.BF16 R16, R20, R242, R16 ;  /* 0x000000f21410723c */ /* 0x000fec0000041810 */
[C---:B------:R-:W-:Y:S06]  /*5010*/  HMMA.16816.F32.BF16 R140, R152.reuse, R148, R140 ;  /* 0x00000094988c723c */ /* 0x040fec000004188c */
[----:B------:R-:W-:Y:S01]  /*5020*/  HMMA.16816.F32.BF16 R32, R152, R150, R32 ;  /* 0x000000969820723c */ /* 0x000fe20000041820 */
[----:B------:R-:W3:Y:S05]  /*5030*/  LDSM.16.M88.4 R148, [R185] ;  /* 0x00000000b994783b */ /* 0x000eea0000000200 */
[----:B------:R-:W-:Y:S06]  /*5040*/  HMMA.16816.F32.BF16 R220, R236, R232, R220 ;  /* 0x000000e8ecdc723c */ /* 0x000fec00000418dc */
[----:B-1----:R-:W-:Y:S06]  /*5050*/  HMMA.16816.F32.BF16 R4, R12, R8, R4 ;  /* 0x000000080c04723c */ /* 0x002fec0000041804 */
[----:B--2---:R-:W-:Y:S06]  /*5060*/  HMMA.16816.F32.BF16 R156, R152, R144, R156 ;  /* 0x00000090989c723c */ /* 0x004fec000004189c */
[----:B------:R-:W-:Y:S06]  /*5070*/  HMMA.16816.F32.BF16 R168, R176, R246, R168 ;  /* 0x000000f6b0a8723c */ /* 0x000fec00000418a8 */
[----:B------:R-:W-:Y:S01]  /*5080*/  HMMA.16816.F32.BF16 R16, R12, R10, R16 ;  /* 0x0000000a0c10723c */ /* 0x000fe20000041810 */
[----:B------:R-:W1:Y:S05]  /*5090*/  LDSM.16.M88.4 R8, [R192+0x3800] ;  /* 0x00380000c008783b */ /* 0x000e6a0000000200 */
[----:B------:R-:W-:Y:S01]  /*50a0*/  HMMA.16816.F32.BF16 R232, R236, R234, R180 ;  /* 0x000000eaece8723c */ /* 0x000fe200000418b4 */
[----:B------:R-:W-:Y:S01]  /*50b0*/  FMUL.FTZ R4, R4, UR8 ;  /* 0x0000000804047c20 */ /* 0x000fe20008410000 */
[----:B------:R-:W-:Y:S01]  /*50c0*/  FMUL.FTZ R5, R5, UR8 ;  /* 0x0000000805057c20 */ /* 0x000fe20008410000 */
[----:B------:R-:W-:Y:S01]  /*50d0*/  FMUL.FTZ R161, R6, UR8 ;  /* 0x0000000806a17c20 */ /* 0x000fe20008410000 */
[----:B------:R-:W2:Y:S01]  /*50e0*/  LDSM.16.M88.4 R180, [R199+0xa800] ;  /* 0x00a80000c7b4783b */ /* 0x000ea20000000200 */
[----:B------:R-:W-:Y:S01]  /*50f0*/  MUFU.TANH R160, R4 ;  /* 0x0000000400a07308 */ /* 0x000fe20000002400 */
[----:B------:R-:W-:Y:S02]  /*5100*/  HMMA.16816.F32.BF16 R236, R176, R172, R220 ;  /* 0x000000acb0ec723c */ /* 0x000fe400000418dc */
[----:B------:R-:W-:Y:S04]  /*5110*/  LDSM.16.M88.4 R220, [R192+0x4800] ;  /* 0x00480000c0dc783b */ /* 0x000fe80000000200 */
[----:B---3--:R-:W-:Y:S01]  /*5120*/  HMMA.16816.F32.BF16 R156, R28, R148, R156 ;  /* 0x000000941c9c723c */ /* 0x008fe2000004189c */
[----:B------:R3:W4:Y:S05]  /*5130*/  MUFU.TANH R172, R5 ;  /* 0x0000000500ac7308 */ /* 0x00072a0000002400 */
[----:B------:R-:W-:Y:S01]  /*5140*/  HMMA.16816.F32.BF16 R168, R164, R162, R168 ;  /* 0x000000a2a4a8723c */ /* 0x000fe200000418a8 */
[----:B------:R-:W-:Y:S01]  /*5150*/  FMUL.FTZ R148, R7, UR8 ;  /* 0x0000000807947c20 */ /* 0x000fe20008410000 */
[----:B------:R-:W-:Y:S01]  /*5160*/  FMUL.FTZ R16, R16, UR8 ;  /* 0x0000000810107c20 */ /* 0x000fe20008410000 */
[----:B------:R-:W-:Y:S01]  /*5170*/  FMUL.FTZ R17, R17, UR8 ;  /* 0x0000000811117c20 */ /* 0x000fe20008410000 */
[----:B------:R-:W-:Y:S01]  /*5180*/  FMUL.FTZ R173, R19, UR8 ;  /* 0x0000000813ad7c20 */ /* 0x000fe20008410000 */
[----:B------:R-:W-:Y:S01]  /*5190*/  MUFU.TANH R161, R161 ;  /* 0x000000a100a17308 */ /* 0x000fe20000002400 */
[C---:B------:R-:W-:Y:S01]  /*51a0*/  HMMA.16816.F32.BF16 R140, R28.reuse, R24, R140 ;  /* 0x000000181c8c723c */ /* 0x040fe2000004188c */
[----:B------:R-:W-:Y:S01]  /*51b0*/  FMUL.FTZ R163, R18, UR8 ;  /* 0x0000000812a37c20 */ /* 0x000fe20008410000 */
[----:B---3--:R-:W3:Y:S04]  /*51c0*/  LDSM.16.M88.4 R4, [R205+0xb800] ;  /* 0x00b80000cd04783b */ /* 0x008ee80000000200 */
[----:B------:R-:W-:Y:S01]  /*51d0*/  HMMA.16816.F32.BF16 R32, R28, R26, R32 ;  /* 0x0000001a1c20723c */ /* 0x000fe20000041820 */
[----:B------:R-:W-:Y:S01]  /*51e0*/  MUFU.TANH R149, R16 ;  /* 0x0000001000957308 */ /* 0x000fe20000002400 */
[----:B------:R-:W5:Y:S04]  /*51f0*/  LDSM.16.M88.4 R24, [R199+0xb000] ;  /* 0x00b00000c718783b */ /* 0x000f680000000200 */
[----:B------:R-:W-:Y:S01]  /*5200*/  HMMA.16816.F32.BF16 R232, R176, R174, R232 ;  /* 0x000000aeb0e8723c */ /* 0x000fe200000418e8 */
[----:B------:R-:W4:Y:S02]  /*5210*/  S2R R174, SR_TID.X ;  /* 0x0000000000ae7919 */ /* 0x000f240000002100 */
[----:B------:R2:W-:Y:S03]  /*5220*/  MUFU.TANH R162, R17 ;  /* 0x0000001100a27308 */ /* 0x0005e60000002400 */
[----:B-1----:R-:W-:Y:S05]  /*5230*/  HMMA.16816.F32.BF16 R236, R164, R8, R236 ;  /* 0x00000008a4ec723c */ /* 0x002fea00000418ec */
[----:B------:R-:W1:Y:S01]  /*5240*/  MUFU.TANH R148, R148 ;  /* 0x0000009400947308 */ /* 0x000e620000002400 */
[----:B------:R-:W-:Y:S01]  /*5250*/  HMMA.16816.F32.BF16 R168, R152, R146, R168 ;  /* 0x0000009298a8723c */ /* 0x000fe200000418a8 */
[----:B------:R-:W-:Y:S05]  /*5260*/  LDSM.16.M88.4 R144, [R192+0x5000] ;  /* 0x00500000c090783b */ /* 0x000fea0000000200 */
[----:B--2---:R-:W-:Y:S01]  /*5270*/  HMMA.16816.F32.BF16 R140, R20, R180, R140 ;  /* 0x000000b4148c723c */ /* 0x004fe2000004188c */
[----:B------:R-:W2:Y:S01]  /*5280*/  MUFU.TANH R163, R163 ;  /* 0x000000a300a37308 */ /* 0x000ea20000002400 */
[----:B------:R-:W1:Y:S04]  /*5290*/  LDSM.16.M88.4 R16, [R184] ;  /* 0x00000000b810783b */ /* 0x000e680000000200 */
[----:B------:R-:W-:Y:S01]  /*52a0*/  HMMA.16816.F32.BF16 R232, R164, R10, R232 ;  /* 0x0000000aa4e8723c */ /* 0x000fe200000418e8 */
[----:B------:R-:W2:Y:S02]  /*52b0*/  LDSM.16.M88.4 R8, [R199+0xb800] ;  /* 0x00b80000c708783b */ /* 0x000ea40000000200 */
[----:B------:R-:W-:Y:S03]  /*52c0*/  MUFU.TANH R173, R173 ;  /* 0x000000ad00ad7308 */ /* 0x000fe60000002400 */
[----:B------:R-:W-:Y:S06]  /*52d0*/  HMMA.16816.F32.BF16 R32, R20, R182, R32 ;  /* 0x000000b61420723c */ /* 0x000fec0000041820 */
[----:B---3--:R-:W-:Y:S06]  /*52e0*/  HMMA.16816.F32.BF16 R236, R152, R4, R236 ;  /* 0x0000000498ec723c */ /* 0x008fec00000418ec */
[----:B------:R-:W-:Y:S01]  /*52f0*/  HMMA.16816.F32.BF16 R168, R28, R150, R168 ;  /* 0x000000961ca8723c */ /* 0x000fe200000418a8 */
[----:B----4-:R-:W-:-:S05]  /*5300*/  IMAD.SHL.U32 R5, R174, 0x2, RZ ;  /* 0x00000002ae057824 */ /* 0x010fca00078e00ff */
[----:B-----5:R-:W-:Y:S01]  /*5310*/  HMMA.16816.F32.BF16 R156, R20, R24, R156 ;  /* 0x00000018149c723c */ /* 0x020fe2000004189c */
[----:B------:R-:W-:-:S05]  /*5320*/  LOP3.LUT R5, R5, 0x6, RZ, 0xc0, !PT ;  /* 0x0000000605057812 */ /* 0x000fca00078ec0ff */
[----:B------:R-:W-:Y:S06]  /*5330*/  HMMA.16816.F32.BF16 R232, R152, R6, R232 ;  /* 0x0000000698e8723c */ /* 0x000fec00000418e8 */
[----:B-1----:R-:W-:Y:S06]  /*5340*/  HMMA.16816.F32.BF16 R236, R28, R16, R236 ;  /* 0x000000101cec723c */ /* 0x002fec00000418ec */
[----:B------:R-:W-:Y:S01]  /*5350*/  HMMA.16816.F32.BF16 R140, R12, R220, R140 ;  /* 0x000000dc0c8c723c */ /* 0x000fe2000004188c */
[----:B------:R-:W-:-:S02]  /*5360*/  IMAD R16, R0, 0x40, R5 ;  /* 0x0000004000107824 */ /* 0x000fc400078e0205 */
[----:B------:R-:W1:Y:S01]  /*5370*/  LDSM.16.M88.4 R4, [R192+0x5800] ;  /* 0x00580000c004783b */ /* 0x000e620000000200 */
[----:B------:R-:W-:-:S04]  /*5380*/  DEPBAR.LE SB0, 0x0 ;  /* 0x000080000000791a */ /* 0x000fc80000000000 */
[----:B------:R-:W-:Y:S06]  /*5390*/  HMMA.16816.F32.BF16 R168, R20, R26, R168 ;  /* 0x0000001a14a8723c */ /* 0x000fec00000418a8 */
[----:B------:R-:W-:Y:S01]  /*53a0*/  HMMA.16816.F32.BF16 R32, R12, R222, R32 ;  /* 0x000000de0c20723c */ /* 0x000fe20000041820 */
[----:B------:R-:W-:-:S05]  /*53b0*/  VIADD R27, R16, 0x1 ;  /* 0x00000001101b7836 */ /* 0x000fca0000000000 */
[----:B------:R-:W-:Y:S01]  /*53c0*/  HMMA.16816.F32.BF16 R156, R12, R144, R156 ;  /* 0x000000900c9c723c */ /* 0x000fe2000004189c */
[CC--:B------:R-:W-:Y:S02]  /*53d0*/  ISETP.GE.AND P3, PT, R27.reuse, R218.reuse, PT ;  /* 0x000000da1b00720c */ /* 0x0c0fe40003f66270 */
[-C--:B------:R-:W-:Y:S01]  /*53e0*/  ISETP.GE.AND P2, PT, R27, R133.reuse, PT ;  /* 0x000000851b00720c */ /* 0x080fe20003f46270 */
[----:B------:R-:W-:Y:S01]  /*53f0*/  FMUL.FTZ R24, R141, UR8 ;  /* 0x000000088d187c20 */ /* 0x000fe20008410000 */
[----:B------:R-:W-:Y:S01]  /*5400*/  FMUL.FTZ R140, R140, UR8 ;  /* 0x000000088c8c7c20 */ /* 0x000fe20008410000 */
[----:B------:R-:W-:Y:S01]  /*5410*/  HMMA.16816.F32.BF16 R232, R28, R18, R232 ;  /* 0x000000121ce8723c */ /* 0x000fe200000418e8 */
[----:B------:R-:W-:Y:S01]  /*5420*/  FMUL.FTZ R141, R143, UR8 ;  /* 0x000000088f8d7c20 */ /* 0x000fe20008410000 */
[----:B------:R-:W-:Y:S01]  /*5430*/  FMUL.FTZ R25, R142, UR8 ;  /* 0x000000088e197c20 */ /* 0x000fe20008410000 */
[C---:B------:R-:W-:Y:S01]  /*5440*/  VIADD R27, R16.reuse, 0x8 ;  /* 0x00000008101b7836 */ /* 0x040fe20000000000 */
[----:B------:R-:W-:Y:S02]  /*5450*/  MUFU.TANH R24, R24 ;  /* 0x0000001800187308 */ /* 0x000fe40000002400 */
[----:B--2---:R-:W-:Y:S01]  /*5460*/  HMMA.16816.F32.BF16 R236, R20, R8, R236 ;  /* 0x0000000814ec723c */ /* 0x004fe200000418ec */
[C---:B------:R-:W-:Y:S01]  /*5470*/  VIADD R19, R16.reuse, 0x18 ;  /* 0x0000001810137836 */ /* 0x040fe20000000000 */
[CC--:B------:R-:W-:Y:S01]  /*5480*/  ISETP.GE.AND P5, PT, R27.reuse, R218.reuse, PT ;  /* 0x000000da1b00720c */ /* 0x0c0fe20003fa6270 */
[C---:B------:R-:W-:Y:S01]  /*5490*/  VIADD R18, R16.reuse, 0x19 ;  /* 0x0000001910127836 */ /* 0x040fe20000000000 */
[-C--:B------:R-:W-:Y:S01]  /*54a0*/  ISETP.GE.AND P0, PT, R27, R133.reuse, PT ;  /* 0x000000851b00720c */ /* 0x080fe20003f06270 */
[----:B------:R-:W-:Y:S01]  /*54b0*/  VIADD R27, R16, 0x10 ;  /* 0x00000010101b7836 */ /* 0x000fe20000000000 */
[----:B------:R-:W-:Y:S01]  /*54c0*/  HMMA.16816.F32.BF16 R168, R12, R146, R168 ;  /* 0x000000920ca8723c */ /* 0x000fe200000418a8 */
[----:B------:R-:W-:Y:S01]  /*54d0*/  FMUL.FTZ R32, R32, UR8 ;  /* 0x0000000820207c20 */ /* 0x000fe20008410000 */
[----:B------:R-:W-:Y:S01]  /*54e0*/  FMUL.FTZ R33, R33, UR8 ;  /* 0x0000000821217c20 */ /* 0x000fe20008410000 */
[----:B------:R-:W2:Y:S01]  /*54f0*/  MUFU.TANH R140, R140 ;  /* 0x0000008c008c7308 */ /* 0x000ea20000002400 */
[----:B------:R-:W-:Y:S01]  /*5500*/  FMUL.FTZ R17, R35, UR8 ;  /* 0x0000000823117c20 */ /* 0x000fe20008410000 */
[----:B------:R-:W-:Y:S01]  /*5510*/  FSEL R8, R172, -INF , !P3 ;  /* 0xff800000ac087808 */ /* 0x000fe20005800000 */
[----:B------:R-:W-:Y:S01]  /*5520*/  FMUL.FTZ R153, R158, UR8 ;  /* 0x000000089e997c20 */ /* 0x000fe20008410000 */
[----:B------:R-:W-:Y:S01]  /*5530*/  FMUL.FTZ R154, R156, UR8 ;  /* 0x000000089c9a7c20 */ /* 0x000fe20008410000 */
[----:B------:R-:W-:Y:S01]  /*5540*/  FSEL R9, R148, -INF , !P2 ;  /* 0xff80000094097808 */ /* 0x000fe20005000000 */
[----:B------:R-:W-:Y:S01]  /*5550*/  FMUL.FTZ R26, R34, UR8 ;  /* 0x00000008221a7c20 */ /* 0x000fe20008410000 */
[CC--:B------:R-:W-:Y:S01]  /*5560*/  ISETP.GE.AND P6, PT, R27.reuse, R218.reuse, PT ;  /* 0x000000da1b00720c */ /* 0x0c0fe20003fc6270 */
[----:B------:R3:W-:Y:S01]  /*5570*/  MUFU.TANH R144, R33 ;  /* 0x0000002100907308 */ /* 0x0007e20000002400 */
[----:B------:R-:W-:Y:S01]  /*5580*/  HMMA.16816.F32.BF16 R232, R20, R10, R232 ;  /* 0x0000000a14e8723c */ /* 0x000fe200000418e8 */
[----:B------:R-:W-:Y:S01]  /*5590*/  ISETP.GE.AND P3, PT, R27, R133, PT ;  /* 0x000000851b00720c */ /* 0x000fe20003f66270 */
[----:B------:R-:W-:Y:S01]  /*55a0*/  FMUL.FTZ R150, R157, UR8 ;  /* 0x000000089d967c20 */ /* 0x000fe20008410000 */
[----:B------:R-:W-:Y:S01]  /*55b0*/  FSEL R34, R149, -INF , !P5 ;  /* 0xff80000095227808 */ /* 0x000fe20006800000 */
[----:B------:R-:W-:Y:S01]  /*55c0*/  FMUL.FTZ R155, R159, UR8 ;  /* 0x000000089f9b7c20 */ /* 0x000fe20008410000 */
[----:B------:R-:W-:Y:S01]  /*55d0*/  FSEL R27, R163, -INF , !P0 ;  /* 0xff800000a31b7808 */ /* 0x000fe20004000000 */
[----:B-1----:R-:W-:Y:S01]  /*55e0*/  HMMA.16816.F32.BF16 R236, R12, R4, R236 ;  /* 0x000000040cec723c */ /* 0x002fe200000418ec */
[----:B------:R-:W1:Y:S01]  /*55f0*/  MUFU.TANH R141, R141 ;  /* 0x0000008d008d7308 */ /* 0x000e620000002400 */
[----:B------:R-:W-:-:S02]  /*5600*/  ISETP.GE.AND P0, PT, R19, R218, PT ;  /* 0x000000da1300720c */ /* 0x000fc40003f06270 */
[----:B--2---:R-:W-:Y:S02]  /*5610*/  FSEL R146, R140, -INF , !P6 ;  /* 0xff8000008c927808 */ /* 0x004fe40007000000 */
[----:B------:R-:W-:Y:S01]  /*5620*/  FMUL.FTZ R148, R169, UR8 ;  /* 0x00000008a9947c20 */ /* 0x000fe20008410000 */
[----:B------:R-:W-:Y:S01]  /*5630*/  VIADD R5, R16, 0x20 ;  /* 0x0000002010057836 */ /* 0x000fe20000000000 */
[-C--:B------:R-:W-:Y:S01]  /*5640*/  ISETP.GE.AND P6, PT, R18, R133.reuse, PT ;  /* 0x000000851200720c */ /* 0x080fe20003fc6270 */
[----:B------:R-:W2:Y:S01]  /*5650*/  MUFU.TANH R32, R32 ;  /* 0x0000002000207308 */ /* 0x000ea20000002400 */
[----:B---3--:R-:W-:Y:S02]  /*5660*/  VIADD R33, R16, 0x9 ;  /* 0x0000000910217836 */ /* 0x008fe40000000000 */
[----:B------:R-:W-:Y:S01]  /*5670*/  FMUL.FTZ R152, R168, UR8 ;  /* 0x00000008a8987c20 */ /* 0x000fe20008410000 */
[----:B------:R-:W-:Y:S02]  /*5680*/  VIADD R4, R16, 0x21 ;  /* 0x0000002110047836 */ /* 0x000fe40000000000 */
[----:B------:R-:W-:Y:S01]  /*5690*/  FMUL.FTZ R151, R170, UR8 ;  /* 0x00000008aa977c20 */ /* 0x000fe20008410000 */
[----:B------:R-:W-:Y:S01]  /*56a0*/  FMUL.FTZ R149, R171, UR8 ;  /* 0x00000008ab957c20 */ /* 0x000fe20008410000 */
[C---:B------:R-:W-:Y:S01]  /*56b0*/  ISETP.GE.AND P1, PT, R33.reuse, R218, PT ;  /* 0x000000da2100720c */ /* 0x040fe20003f26270 */
[----:B------:R-:W3:Y:S01]  /*56c0*/  MUFU.TANH R25, R25 ;  /* 0x0000001900197308 */ /* 0x000ee20000002400 */
[----:B------:R-:W-:Y:S01]  /*56d0*/  ISETP.GE.AND P4, PT, R33, R133, PT ;  /* 0x000000852100720c */ /* 0x000fe20003f86270 */
[----:B------:R-:W-:Y:S01]  /*56e0*/  VIADD R33, R16, 0x11 ;  /* 0x0000001110217836 */ /* 0x000fe20000000000 */
[----:B------:R-:W-:Y:S01]  /*56f0*/  HMMA.16816.F32.BF16 R232, R12, R6, R232 ;  /* 0x000000060ce8723c */ /* 0x000fe200000418e8 */
[----:B------:R-:W-:-:S02]  /*5700*/  FSEL R162, R162, -INF , !P1 ;  /* 0xff800000a2a27808 */ /* 0x000fc40004800000 */
[-C--:B------:R-:W-:Y:S01]  /*5710*/  ISETP.GE.AND P1, PT, R19, R133.reuse, PT ;  /* 0x000000851300720c */ /* 0x080fe20003f26270 */
[----:B------:R-:W-:Y:S01]  /*5720*/  FMUL.FTZ R180, R236, UR8 ;  /* 0x00000008ecb47c20 */ /* 0x000fe20008410000 */
[----:B------:R-:W4:Y:S01]  /*5730*/  MUFU.TANH R153, R153 ;  /* 0x0000009900997308 */ /* 0x000f220000002400 */
[----:B------:R-:W-:Y:S01]  /*5740*/  ISETP.GE.AND P2, PT, R33, R218, PT ;  /* 0x000000da2100720c */ /* 0x000fe20003f46270 */
[----:B------:R-:W-:Y:S01]  /*5750*/  FMUL.FTZ R237, R237, UR8 ;  /* 0x00000008eded7c20 */ /* 0x000fe20008410000 */
[-C--:B------:R-:W-:Y:S01]  /*5760*/  ISETP.GE.AND P5, PT, R33, R133.reuse, PT ;  /* 0x000000852100720c */ /* 0x080fe20003fa6270 */
[----:B------:R-:W-:Y:S01]  /*5770*/  FMUL.FTZ R175, R238, UR8 ;  /* 0x00000008eeaf7c20 */ /* 0x000fe20008410000 */
[----:B------:R-:W-:Y:S02]  /*5780*/  FSEL R142, R24, -INF , !P2 ;  /* 0xff800000188e7808 */ /* 0x000fe40005000000 */
[----:B------:R-:W-:Y:S01]  /*5790*/  ISETP.GE.AND P2, PT, R5, R133, PT ;  /* 0x000000850500720c */ /* 0x000fe20003f46270 */
[----:B------:R-:W5:Y:S01]  /*57a0*/  MUFU.TANH R17, R17 ;  /* 0x0000001100117308 */ /* 0x000f620000002400 */
[----:B-1----:R-:W-:-:S02]  /*57b0*/  FSEL R141, R141, -INF , !P5 ;  /* 0xff8000008d8d7808 */ /* 0x002fc40006800000 */
[----:B--2---:R-:W-:Y:S02]  /*57c0*/  FSEL R140, R32, -INF , !P0 ;  /* 0xff800000208c7808 */ /* 0x004fe40004000000 */
[----:B---3--:R-:W-:Y:S02]  /*57d0*/  FSEL R143, R25, -INF , !P3 ;  /* 0xff800000198f7808 */ /* 0x008fe40005800000 */
[CC--:B------:R-:W-:Y:S01]  /*57e0*/  ISETP.GE.AND P5, PT, R4.reuse, R218.reuse, PT ;  /* 0x000000da0400720c */ /* 0x0c0fe20003fa6270 */
[----:B------:R-:W1:Y:S01]  /*57f0*/  MUFU.TANH R154, R154 ;  /* 0x0000009a009a7308 */ /* 0x000e620000002400 */
[-C--:B------:R-:W-:Y:S01]  /*5800*/  ISETP.GE.AND P0, PT, R4, R133.reuse, PT ;  /* 0x000000850400720c */ /* 0x080fe20003f06270 */
[C---:B------:R-:W-:Y:S01]  /*5810*/  VIADD R4, R16.reuse, 0x29 ;  /* 0x0000002910047836 */ /* 0x040fe20000000000 */
[-C--:B------:R-:W-:Y:S01]  /*5820*/  ISETP.GE.AND P3, PT, R5, R218.reuse, PT ;  /* 0x000000da0500720c */ /* 0x080fe20003f66270 */
[----:B------:R-:W-:Y:S01]  /*5830*/  VIADD R5, R16, 0x28 ;  /* 0x0000002810057836 */ /* 0x000fe20000000000 */
[----:B----4-:R-:W-:Y:S01]  /*5840*/  FSEL R153, R153, -INF , !P2 ;  /* 0xff80000099997808 */ /* 0x010fe20005000000 */
[----:B------:R-:W-:Y:S01]  /*5850*/  FMUL.FTZ R174, R232, UR8 ;  /* 0x00000008e8ae7c20 */ /* 0x000fe20008410000 */
[-C--:B------:R-:W-:Y:S01]  /*5860*/  ISETP.GE.AND P2, PT, R16, R218.reuse, PT ;  /* 0x000000da1000720c */ /* 0x080fe20003f46270 */
[----:B------:R-:W2:Y:S01]  /*5870*/  MUFU.TANH R148, R148 ;  /* 0x0000009400947308 */ /* 0x000ea20000002400 */
[----:B-----5:R-:W-:Y:S01]  /*5880*/  FSEL R157, R17, -INF , !P6 ;  /* 0xff800000119d7808 */ /* 0x020fe20007000000 */
[----:B------:R-:W-:Y:S01]  /*5890*/  FMUL.FTZ R172, R233, UR8 ;  /* 0x00000008e9ac7c20 */ /* 0x000fe20008410000 */
[-C--:B------:R-:W-:Y:S01]  /*58a0*/  ISETP.GE.AND P6, PT, R4, R218.reuse, PT ;  /* 0x000000da0400720c */ /* 0x080fe20003fc6270 */
[----:B------:R-:W-:Y:S01]  /*58b0*/  FMUL.FTZ R171, R234, UR8 ;  /* 0x00000008eaab7c20 */ /* 0x000fe20008410000 */
[----:B------:R-:W-:Y:S01]  /*58c0*/  FSEL R19, R173, -INF , !P4 ;  /* 0xff800000ad137808 */ /* 0x000fe20006000000 */
[----:B------:R-:W-:Y:S01]  /*58d0*/  FMUL.FTZ R173, R239, UR8 ;  /* 0x00000008efad7c20 */ /* 0x000fe20008410000 */
[----:B------:R-:W-:Y:S01]  /*58e0*/  ISETP.GE.AND P4, PT, R18, R218, PT ;  /* 0x000000da1200720c */ /* 0x000fe20003f86270 */
[----:B------:R-:W3:Y:S01]  /*58f0*/  MUFU.TANH R26, R26 ;  /* 0x0000001a001a7308 */ /* 0x000ee20000002400 */
[----:B-1----:R-:W-:Y:S01]  /*5900*/  FSEL R154, R154, -INF , !P3 ;  /* 0xff8000009a9a7808 */ /* 0x002fe20005800000 */
[----:B------:R-:W-:Y:S01]  /*5910*/  FMUL.FTZ R169, R235, UR8 ;  /* 0x00000008eba97c20 */ /* 0x000fe20008410000 */
[----:B------:R-:W-:-:S02]  /*5920*/  ISETP.GE.AND P3, PT, R4, R133, PT ;  /* 0x000000850400720c */ /* 0x000fc40003f66270 */
[----:B------:R-:W-:Y:S02]  /*5930*/  FSEL R4, R160, -INF , !P2 ;  /* 0xff800000a0047808 */ /* 0x000fe40005000000 */
[----:B------:R-:W-:Y:S01]  /*5940*/  FSEL R144, R144, -INF , !P4 ;  /* 0xff80000090907808 */ /* 0x000fe20006000000 */
[----:B------:R-:W1:Y:S01]  /*5950*/  MUFU.TANH R150, R150 ;  /* 0x0000009600967308 */ /* 0x000e620000002400 */
[----:B------:R-:W-:Y:S02]  /*5960*/  FMNMX.FTZ R7, R132, R4, !PT ;  /* 0x0000000484077209 */ /* 0x000fe40007810000 */
[----:B--2---:R-:W-:Y:S02]  /*5970*/  FSEL R148, R148, -INF , !P6 ;  /* 0xff80000094947808 */ /* 0x004fe40007000000 */
[----:B------:R-:W-:Y:S02]  /*5980*/  FMNMX.FTZ R7, R8, R7, !PT ;  /* 0x0000000708077209 */ /* 0x000fe40007810000 */
[----:B------:R-:W-:Y:S01]  /*5990*/  ISETP.GE.AND P6, PT, R16, R133, PT ;  /* 0x000000851000720c */ /* 0x000fe20003fc6270 */
[----:B------:R-:W2:Y:S01]  /*59a0*/  MUFU.TANH R152, R152 ;  /* 0x0000009800987308 */ /* 0x000ea20000002400 */
[----:B------:R-:W-:-:S02]  /*59b0*/  FMNMX.FTZ R7, R34, R7, !PT ;  /* 0x0000000722077209 */ /* 0x000fc40007810000 */
[----:B------:R-:W-:Y:S02]  /*59c0*/  FSEL R161, R161, -INF , !P6 ;  /* 0xff800000a1a17808 */ /* 0x000fe40007000000 */
[----:B------:R-:W-:Y:S02]  /*59d0*/  FMNMX.FTZ R7, R162, R7, !PT ;  /* 0x00000007a2077209 */ /* 0x000fe40007810000 */
[----:B------:R-:W-:Y:S01]  /*59e0*/  FMNMX.FTZ R6, R3, R161, !PT ;  /* 0x000000a103067209 */ /* 0x000fe20007810000 */
[----:B------:R-:W4:Y:S01]  /*59f0*/  MUFU.TANH R155, R155 ;  /* 0x0000009b009b7308 */ /* 0x000f220000002400 */
[----:B------:R-:W-:Y:S02]  /*5a00*/  FMNMX.FTZ R7, R146, R7, !PT ;  /* 0x0000000792077209 */ /* 0x000fe40007810000 */
[----:B------:R-:W-:Y:S02]  /*5a10*/  FMNMX.FTZ R6, R9, R6, !PT ;  /* 0x0000000609067209 */ /* 0x000fe40007810000 */
[----:B------:R-:W-:-:S02]  /*5a20*/  FMNMX.FTZ R7, R142, R7, !PT ;  /* 0x000000078e077209 */ /* 0x000fc40007810000 */
[----:B---3--:R-:W-:Y:S01]  /*5a30*/  FSEL R159, R26, -INF , !P1 ;  /* 0xff8000001a9f7808 */ /* 0x008fe20004800000 */
[----:B------:R-:W3:Y:S01]  /*5a40*/  MUFU.TANH R180, R180 ;  /* 0x000000b400b47308 */ /* 0x000ee20000002400 */
[----:B------:R-:W-:Y:S02]  /*5a50*/  FMNMX.FTZ R7, R140, R7, !PT ;  /* 0x000000078c077209 */ /* 0x000fe40007810000 */
[C---:B------:R-:W-:Y:S02]  /*5a60*/  ISETP.GE.AND P1, PT, R5.reuse, R218, PT ;  /* 0x000000da0500720c */ /* 0x040fe40003f26270 */
[----:B------:R-:W-:Y:S01]  /*5a70*/  ISETP.GE.AND P4, PT, R5, R133, PT ;  /* 0x000000850500720c */ /* 0x000fe20003f86270 */
[----:B------:R-:W-:Y:S01]  /*5a80*/  VIADD R5, R16, 0x30 ;  /* 0x0000003010057836 */ /* 0x000fe20000000000 */
[----:B------:R-:W-:Y:S01]  /*5a90*/  FMNMX.FTZ R6, R27, R6, !PT ;  /* 0x000000061b067209 */ /* 0x000fe20007810000 */
[----:B------:R-:W5:Y:S01]  /*5aa0*/  MUFU.TANH R176, R237 ;  /* 0x000000ed00b07308 */ /* 0x000f620000002400 */
[----:B------:R-:W-:-:S02]  /*5ab0*/  FMNMX.FTZ R7, R144, R7, !PT ;  /* 0x0000000790077209 */ /* 0x000fc40007810000 */
[----:B-1----:R-:W-:Y:S02]  /*5ac0*/  FSEL R150, R150, -INF , !P5 ;  /* 0xff80000096967808 */ /* 0x002fe40006800000 */
[----:B------:R-:W-:Y:S02]  /*5ad0*/  FMNMX.FTZ R6, R19, R6, !PT ;  /* 0x0000000613067209 */ /* 0x000fe40007810000 */
[----:B------:R-:W-:Y:S01]  /*5ae0*/  FMNMX.FTZ R7, R154, R7, !PT ;  /* 0x000000079a077209 */ /* 0x000fe20007810000 */
[----:B------:R-:W1:Y:S01]  /*5af0*/  MUFU.TANH R174, R174 ;  /* 0x000000ae00ae7308 */ /* 0x000e620000002400 */
[C---:B------:R-:W-:Y:S02]  /*5b00*/  ISETP.GE.AND P5, PT, R5.reuse, R218, PT ;  /* 0x000000da0500720c */ /* 0x040fe40003fa6270 */
[----:B------:R-:W-:Y:S01]  /*5b10*/  ISETP.GE.AND P2, PT, R5, R133, PT ;  /* 0x000000850500720c */ /* 0x000fe20003f46270 */
[----:B------:R-:W-:Y:S01]  /*5b20*/  VIADD R5, R16, 0x31 ;  /* 0x0000003110057836 */ /* 0x000fe20000000000 */
[----:B--2---:R-:W-:-:S02]  /*5b30*/  FSEL R152, R152, -INF , !P1 ;  /* 0xff80000098987808 */ /* 0x004fc40004800000 */
[----:B------:R-:W-:Y:S01]  /*5b40*/  FMNMX.FTZ R6, R143, R6, !PT ;  /* 0x000000068f067209 */ /* 0x000fe20007810000 */
[----:B------:R-:W2:Y:S01]  /*5b50*/  MUFU.TANH R151, R151 ;  /* 0x0000009700977308 */ /* 0x000ea20000002400 */
[----:B------:R-:W-:Y:S02]  /*5b60*/  FMNMX.FTZ R7, R150, R7, !PT ;  /* 0x0000000796077209 */ /* 0x000fe40007810000 */
[----:B----4-:R-:W-:Y:S02]  /*5b70*/  FSEL R155, R155, -INF , !P0 ;  /* 0xff8000009b9b7808 */ /* 0x010fe40004000000 */
[----:B------:R-:W-:Y:S02]  /*5b80*/  ISETP.GE.AND P0, PT, R5, R218, PT ;  /* 0x000000da0500720c */ /* 0x000fe40003f06270 */
[----:B------:R-:W-:Y:S01]  /*5b90*/  FMNMX.FTZ R6, R141, R6, !PT ;  /* 0x000000068d067209 */ /* 0x000fe20007810000 */
[----:B------:R-:W4:Y:S01]  /*5ba0*/  MUFU.TANH R172, R172 ;  /* 0x000000ac00ac7308 */ /* 0x000f220000002400 */
[----:B------:R-:W-:-:S02]  /*5bb0*/  FMNMX.FTZ R7, R152, R7, !PT ;  /* 0x0000000798077209 */ /* 0x000fc40007810000 */
[----:B------:R-:W-:Y:S01]  /*5bc0*/  ISETP.GE.AND P1, PT, R5, R133, PT ;  /* 0x000000850500720c */ /* 0x000fe20003f26270 */
[----:B------:R-:W-:Y:S01]  /*5bd0*/  VIADD R5, R16, 0x38 ;  /* 0x0000003810057836 */ /* 0x000fe20000000000 */
[----:B---3--:R-:W-:Y:S01]  /*5be0*/  FSEL R180, R180, -INF , !P5 ;  /* 0xff800000b4b47808 */ /* 0x008fe20006800000 */
[----:B------:R-:W-:Y:S01]  /*5bf0*/  VIADD R16, R16, 0x39 ;  /* 0x0000003910107836 */ /* 0x000fe20000000000 */
[----:B-----5:R-:W-:Y:S01]  /*5c00*/  FSEL R176, R176, -INF , !P0 ;  /* 0xff800000b0b07808 */ /* 0x020fe20004000000 */
[----:B------:R-:W3:Y:S01]  /*5c10*/  MUFU.TANH R149, R149 ;  /* 0x0000009500957308 */ /* 0x000ee20000002400 */
[----:B------:R-:W-:Y:S02]  /*5c20*/  FMNMX.FTZ R6, R159, R6, !PT ;  /* 0x000000069f067209 */ /* 0x000fe40007810000 */
[----:B------:R-:W-:Y:S02]  /*5c30*/  FMNMX.FTZ R7, R148, R7, !PT ;  /* 0x0000000794077209 */ /* 0x000fe40007810000 */
[----:B------:R-:W-:-:S02]  /*5c40*/  ISETP.NE.AND P0, PT, R2, 0x2, PT ;  /* 0x000000020200780c */ /* 0x000fc40003f05270 */
[----:B------:R-:W-:Y:S01]  /*5c50*/  ISETP.GE.AND P6, PT, R5, R218, PT ;  /* 0x000000da0500720c */ /* 0x000fe20003fc6270 */
[----:B------:R-:W5:Y:S01]  /*5c60*/  MUFU.TANH R175, R175 ;  /* 0x000000af00af7308 */ /* 0x000f620000002400 */
[----:B------:R-:W-:Y:S02]  /*5c70*/  FMNMX.FTZ R14, R157, R6, !PT ;  /* 0x000000069d0e7209 */ /* 0x000fe40007810000 */
[----:B------:R-:W-:Y:S02]  /*5c80*/  FMNMX.FTZ R7, R180, R7, !PT ;  /* 0x00000007b4077209 */ /* 0x000fe40007810000 */
[----:B------:R-:W-:Y:S02]  /*5c90*/  ISETP.GE.AND P5, PT, R16, R218, PT ;  /* 0x000000da1000720c */ /* 0x000fe40003fa6270 */
[----:B-1----:R-:W-:Y:S01]  /*5ca0*/  FSEL R174, R174, -INF , !P6 ;  /* 0xff800000aeae7808 */ /* 0x002fe20007000000 */
[----:B------:R-:W1:Y:S01]  /*5cb0*/  MUFU.TANH R173, R173 ;  /* 0x000000ad00ad7308 */ /* 0x000e620000002400 */
[----:B------:R-:W-:-:S02]  /*5cc0*/  FMNMX.FTZ R14, R153, R14, !PT ;  /* 0x0000000e990e7209 */ /* 0x000fc40007810000 */
[----:B------:R-:W-:Y:S02]  /*5cd0*/  FMNMX.FTZ R7, R176, R7, !PT ;  /* 0x00000007b0077209 */ /* 0x000fe40007810000 */
[----:B--2---:R-:W-:Y:S02]  /*5ce0*/  FSEL R151, R151, -INF , !P4 ;  /* 0xff80000097977808 */ /* 0x004fe40006000000 */
[----:B----4-:R-:W-:Y:S01]  /*5cf0*/  FSEL R172, R172, -INF , !P5 ;  /* 0xff800000acac7808 */ /* 0x010fe20006800000 */
[----:B------:R-:W2:Y:S01]  /*5d00*/  MUFU.TANH R171, R171 ;  /* 0x000000ab00ab7308 */ /* 0x000ea20000002400 */
[----:B------:R-:W-:Y:S02]  /*5d10*/  FMNMX.FTZ R14, R155, R14, !PT ;  /* 0x0000000e9b0e7209 */ /* 0x000fe40007810000 */
[----:B------:R-:W-:Y:S02]  /*5d20*/  FMNMX.FTZ R7, R174, R7, !PT ;  /* 0x00000007ae077209 */ /* 0x000fe40007810000 */
[----:B---3--:R-:W-:-:S02]  /*5d30*/  FSEL R149, R149, -INF , !P3 ;  /* 0xff80000095957808 */ /* 0x008fc40005800000 */
[----:B-----5:R-:W-:Y:S01]  /*5d40*/  FSEL R175, R175, -INF , !P2 ;  /* 0xff800000afaf7808 */ /* 0x020fe20005000000 */
[----:B------:R-:W3:Y:S01]  /*5d50*/  MUFU.TANH R169, R169 ;  /* 0x000000a900a97308 */ /* 0x000ee20000002400 */
[----:B------:R-:W-:Y:S02]  /*5d60*/  FMNMX.FTZ R14, R151, R14, !PT ;  /* 0x0000000e970e7209 */ /* 0x000fe40007810000 */
[----:B------:R-:W-:Y:S01]  /*5d70*/  FMNMX.FTZ R6, R172, R7, !PT ;  /* 0x00000007ac067209 */ /* 0x000fe20007810000 */
[----:B------:R-:W-:Y:S06]  /*5d80*/  BAR.SYNC.DEFER_BLOCKING 0x0 ;  /* 0x0000000000007b1d */ /* 0x000fec0000010000 */
[----:B-1----:R-:W-:Y:S05]  /*5d90*/  @!P0 BRA `(.L_x_435) ;  /* 0x00000000008c8947 */ /* 0x002fea0003800000 */
[----:B------:R-:W-:Y:S01]  /*5da0*/  VIADD R11, R2, 0xfffffffd ;  /* 0xfffffffd020b7836 */ /* 0x000fe20000000000 */
[----:B------:R-:W-:-:S03]  /*5db0*/  ULDC.64 UR4, c[0x0][0x218] ;  /* 0x0000860000047ab9 */ /* 0x000fc60000000a00 */
[----:B------:R-:W-:Y:S01]  /*5dc0*/  IMAD.WIDE.U32 R20, R11, R136, RZ ;  /* 0x000000880b147225 */ /* 0x000fe200078e00ff */
[----:B------:R-:W-:Y:S02]  /*5dd0*/  SHF.R.S32.HI R7, RZ, 0x1f, R11 ;  /* 0x0000001fff077819 */ /* 0x000fe4000001140b */
[----:B------:R-:W-:-:S03]  /*5de0*/  LEA R12, P0, R20, R212, 0x6 ;  /* 0x000000d4140c7211 */ /* 0x000fc600078030ff */
[----:B------:R-:W-:Y:S02]  /*5df0*/  IMAD R10, R7, R136, RZ ;  /* 0x00000088070a7224 */ /* 0x000fe400078e02ff */
[----:B------:R-:W-:Y:S01]  /*5e00*/  IMAD.SHL.U32 R7, R136, 0x20, RZ ;  /* 0x0000002088077824 */ /* 0x000fe200078e00ff */
[----:B------:R-:W-:Y:S01]  /*5e10*/  LEA R22, P2, R12, UR4, 0x1 ;  /* 0x000000040c167c11 */ /* 0x000fe2000f8408ff */
[----:B------:R-:W-:Y:S01]  /*5e20*/  IMAD R11, R11, R137, R10 ;  /* 0x000000890b0b7224 */ /* 0x000fe200078e020a */
[----:B------:R-:W-:-:S03]  /*5e30*/  SHF.L.U64.HI R10, R136, 0x5, R137 ;  /* 0x00000005880a7819 */ /* 0x000fc60000010289 */
[----:B------:R-:W-:-:S05]  /*5e40*/  IMAD.IADD R11, R21, 0x1, R11 ;  /* 0x00000001150b7824 */ /* 0x000fca00078e020b */
[----:B------:R-:W-:Y:S02]  /*5e50*/  LEA.HI.X R11, R20, R217, R11, 0x6, P0 ;  /* 0x000000d9140b7211 */ /* 0x000fe400000f340b */
[C---:B------:R-:W-:Y:S02]  /*5e60*/  IADD3 R20, P0, R7.reuse, R22, RZ ;  /* 0x0000001607147210 */ /* 0x040fe40007f1e0ff */
[----:B------:R-:W-:Y:S02]  /*5e70*/  LEA.HI.X R23, R12, UR5, R11, 0x1, P2 ;  /* 0x000000050c177c11 */ /* 0x000fe400090f0c0b */
[----:B------:R-:W-:-:S03]  /*5e80*/  IADD3 R12, P2, R7, R20, RZ ;  /* 0x00000014070c7210 */ /* 0x000fc60007f5e0ff */
[C---:B------:R-:W-:Y:S01]  /*5e90*/  IMAD.X R21, R10.reuse, 0x1, R23, P0 ;  /* 0x000000010a157824 */ /* 0x040fe200000e0617 */
[----:B------:R-:W-:Y:S01]  /*5ea0*/  IADD3 R24, P0, R7, R12, RZ ;  /* 0x0000000c07187210 */ /* 0x000fe20007f1e0ff */
[----:B------:R-:W-:Y:S01]  /*5eb0*/  @!PT LDS RZ, [RZ] ;  /* 0x00000000fffff984 */ /* 0x000fe20000000800 */
[----:B------:R-:W-:Y:S01]  /*5ec0*/  @!PT LDS RZ, [RZ] ;  /* 0x00000000fffff984 */ /* 0x000fe20000000800 */
[----:B------:R-:W-:Y:S01]  /*5ed0*/  @!PT LDS RZ, [RZ] ;  /* 0x00000000fffff984 */ /* 0x000fe20000000800 */
[----:B------:R1:W-:Y:S02]  /*5ee0*/  LDGSTS.E.BYPASS.LTC128B.128 [R210+0x6000], desc[UR12][R22.64] ;  /* 0x0600000016d27fae */ /* 0x0003e4000b901d4c */
[C---:B------:R-:W-:Y:S02]  /*5ef0*/  IMAD.X R13, R10.reuse, 0x1, R21, P2 ;  /* 0x000000010a0d7824 */ /* 0x040fe400010e0615 */
[----:B------:R1:W-:Y:S02]  /*5f00*/  LDGSTS.E.BYPASS.LTC128B.128 [R210+0x8000], desc[UR12][R22.64+0x80] ;  /* 0x0800008016d27fae */ /* 0x0003e4000b901d4c */
[----:B------:R-:W-:Y:S02]  /*5f10*/  IMAD.X R25, R10, 0x1, R13, P0 ;  /* 0x000000010a197824 */ /* 0x000fe400000e060d */
        /* <DEDUP_REMOVED lines=11> */
.L_x_435:
[----:B------:R-:W-:Y:S01]  /*5fd0*/  FMNMX.FTZ R14, R149, R14, !PT ;  /* 0x0000000e950e7209 */ /* 0x000fe20007810000 */
[----:B------:R-:W4:Y:S01]  /*5fe0*/  SHFL.BFLY PT, R7, R6, 0x2, 0x1f ;  /* 0x0c401f0006077f89 */ /* 0x000f2200000e0000 */
[-C--:B------:R-:W-:Y:S02]  /*5ff0*/  ISETP.GE.AND P0, PT, R5, R133.reuse, PT ;  /* 0x000000850500720c */ /* 0x080fe40003f06270 */
[----:B------:R-:W-:Y:S02]  /*6000*/  FSEL R173, R173, -INF , !P1 ;  /* 0xff800000adad7808 */ /* 0x000fe40004800000 */
[----:B------:R-:W-:Y:S02]  /*6010*/  FMNMX.FTZ R14, R175, R14, !PT ;  /* 0x0000000eaf0e7209 */ /* 0x000fe40007810000 */
[----:B------:R-:W-:Y:S02]  /*6020*/  ISETP.GE.AND P1, PT, R16, R133, PT ;  /* 0x000000851000720c */ /* 0x000fe40003f26270 */
[----:B--2---:R-:W-:-:S02]  /*6030*/  FSEL R171, R171, -INF , !P0 ;  /* 0xff800000abab7808 */ /* 0x004fc40004000000 */
[----:B------:R-:W-:Y:S02]  /*6040*/  FMNMX.FTZ R14, R173, R14, !PT ;  /* 0x0000000ead0e7209 */ /* 0x000fe40007810000 */
[----:B---3--:R-:W-:Y:S02]  /*6050*/  FSEL R169, R169, -INF , !P1 ;  /* 0xff800000a9a97808 */ /* 0x008fe40004800000 */
[----:B------:R-:W-:-:S04]  /*6060*/  FMNMX.FTZ R10, R171, R14, !PT ;  /* 0x0000000eab0a7209 */ /* 0x000fc80007810000 */
[----:B------:R-:W-:-:S05]  /*6070*/  FMNMX.FTZ R10, R169, R10, !PT ;  /* 0x0000000aa90a7209 */ /* 0x000fca0007810000 */
[----:B------:R-:W2:Y:S01]  /*6080*/  SHFL.BFLY PT, R5, R10, 0x2, 0x1f ;  /* 0x0c401f000a057f89 */ /* 0x000ea200000e0000 */
[----:B----4-:R-:W-:-:S05]  /*6090*/  FMNMX.FTZ R7, R6, R7, !PT ;  /* 0x0000000706077209 */ /* 0x010fca0007810000 */
[----:B------:R-:W3:Y:S01]  /*60a0*/  SHFL.BFLY PT, R160, R7, 0x1, 0x1f ;  /* 0x0c201f0007a07f89 */ /* 0x000ee200000e0000 */
[----:B--2---:R-:W-:-:S05]  /*60b0*/  FMNMX.FTZ R6, R10, R5, !PT ;  /* 0x000000050a067209 */ /* 0x004fca0007810000 */
[----:B------:R-:W2:Y:S01]  /*60c0*/  SHFL.BFLY PT, R133, R6, 0x1, 0x1f ;  /* 0x0c201f0006857f89 */ /* 0x000ea200000e0000 */
[----:B---3--:R-:W-:-:S04]  /*60d0*/  FMNMX.FTZ R160, R7, R160, !PT ;  /* 0x000000a007a07209 */ /* 0x008fc80007810000 */
[C---:B------:R-:W-:Y:S01]  /*60e0*/  FSETP.NEU.FTZ.AND P1, PT, R160.reuse, -INF , PT ;  /* 0xff800000a000780b */ /* 0x040fe20003f3d000 */
[----:B------:R-:W-:-:S03]  /*60f0*/  FMUL.FTZ R177, R160, UR6 ;  /* 0x00000006a0b17c20 */ /* 0x000fc60008410000 */
[----:B------:R-:W-:Y:S02]  /*6100*/  FSEL R5, R160, RZ, P1 ;  /* 0x000000ffa0057208 */ /* 0x000fe40000800000 */
[----:B------:R-:W-:-:S05]  /*6110*/  FSEL R177, R177, RZ, P1 ;  /* 0x000000ffb1b17208 */ /* 0x000fca0000800000 */
[----:B------:R-:W-:Y:S01]  /*6120*/  FFMA.FTZ R168, R4, UR6, -R177 ;  /* 0x0000000604a87c23 */ /* 0x000fe200080108b1 */
[----:B------:R-:W-:Y:S01]  /*6130*/  FADD.FTZ R4, R132, -R5 ;  /* 0x8000000584047221 */ /* 0x000fe20000010000 */
[--C-:B------:R-:W-:Y:S01]  /*6140*/  FFMA.FTZ R163, R162, UR6, -R177.reuse ;  /* 0x00000006a2a37c23 */ /* 0x100fe200080108b1 */
[--C-:B------:R-:W-:Y:S01]  /*6150*/  FFMA.FTZ R165, R8, UR6, -R177.reuse ;  /* 0x0000000608a57c23 */ /* 0x100fe200080108b1 */
[--C-:B------:R-:W-:Y:S01]  /*6160*/  FFMA.FTZ R166, R34, UR6, -R177.reuse ;  /* 0x0000000622a67c23 */ /* 0x100fe200080108b1 */
[----:B------:R-:W-:Y:S01]  /*6170*/  FMUL.FTZ R167, R4, UR6 ;  /* 0x0000000604a77c20 */ /* 0x000fe20008410000 */
[----:B------:R-:W-:Y:S01]  /*6180*/  MUFU.EX2 R168, R168 ;  /* 0x000000a800a87308 */ /* 0x000fe20000000800 */
[----:B------:R-:W-:Y:S01]  /*6190*/  LDSM.16.MT88.4 R32, [R196+0xc000] ;  /* 0x00c00000c420783b */ /* 0x000fe20000004200 */
[----:B--2---:R-:W-:Y:S01]  /*61a0*/  FMNMX.FTZ R133, R6, R133, !PT ;  /* 0x0000008506857209 */ /* 0x004fe20007810000 */
[--C-:B------:R-:W-:Y:S01]  /*61b0*/  FFMA.FTZ R178, R146, UR6, -R177.reuse ;  /* 0x0000000692b27c23 */ /* 0x100fe200080108b1 */
[--C-:B------:R-:W-:Y:S01]  /*61c0*/  FFMA.FTZ R181, R142, UR6, -R177.reuse ;  /* 0x000000068eb57c23 */ /* 0x100fe200080108b1 */
[--C-:B------:R-:W-:Y:S01]  /*61d0*/  FFMA.FTZ R179, R140, UR6, -R177.reuse ;  /* 0x000000068cb37c23 */ /* 0x100fe200080108b1 */
[C---:B------:R-:W-:Y:S01]  /*61e0*/  FSETP.NEU.FTZ.AND P0, PT, R133.reuse, -INF , PT ;  /* 0xff8000008500780b */ /* 0x040fe20003f1d000 */
[C---:B------:R-:W-:Y:S01]  /*61f0*/  FMUL.FTZ R170, R133.reuse, UR6 ;  /* 0x0000000685aa7c20 */ /* 0x040fe20008410000 */
[----:B------:R-:W2:Y:S01]  /*6200*/  MUFU.EX2 R165, R165 ;  /* 0x000000a500a57308 */ /* 0x000ea20000000800 */
[--C-:B------:R-:W-:Y:S01]  /*6210*/  FFMA.FTZ R182, R144, UR6, -R177.reuse ;  /* 0x0000000690b67c23 */ /* 0x100fe200080108b1 */
[----:B------:R-:W-:Y:S01]  /*6220*/  FSEL R6, R133, RZ, P0 ;  /* 0x000000ff85067208 */ /* 0x000fe20000000000 */
[----:B------:R-:W-:Y:S01]  /*6230*/  LDSM.16.MT88.4 R144, [R196+0x10000] ;  /* 0x01000000c490783b */ /* 0x000fe20000004200 */
[----:B------:R-:W-:Y:S01]  /*6240*/  FSEL R170, R170, RZ, P0 ;  /* 0x000000ffaaaa7208 */ /* 0x000fe20000000000 */
[--C-:B------:R-:W-:Y:S01]  /*6250*/  FFMA.FTZ R221, R154, UR6, -R177.reuse ;  /* 0x000000069add7c23 */ /* 0x100fe200080108b1 */
[--C-:B------:R-:W-:Y:S01]  /*6260*/  FFMA.FTZ R223, R152, UR6, -R177.reuse ;  /* 0x0000000698df7c23 */ /* 0x100fe200080108b1 */
[----:B------:R-:W-:Y:S01]  /*6270*/  FADD.FTZ R6, R3, -R6 ;  /* 0x8000000603067221 */ /* 0x000fe20000010000 */
[----:B------:R-:W-:Y:S01]  /*6280*/  MUFU.EX2 R166, R166 ;  /* 0x000000a600a67308 */ /* 0x000fe20000000800 */
[--C-:B------:R-:W-:Y:S01]  /*6290*/  FFMA.FTZ R132, R19, UR6, -R170.reuse ;  /* 0x0000000613847c23 */ /* 0x100fe200080108aa */
[--C-:B------:R-:W-:Y:S01]  /*62a0*/  FFMA.FTZ R164, R161, UR6, -R170.reuse ;  /* 0x00000006a1a47c23 */ /* 0x100fe200080108aa */
[----:B------:R-:W3:Y:S01]  /*62b0*/  LDSM.16.MT88.4 R16, [R198+0xc000] ;  /* 0x00c00000c610783b */ /* 0x000ee20000004200 */
[--C-:B------:R-:W-:Y:S01]  /*62c0*/  FFMA.FTZ R162, R9, UR6, -R170.reuse ;  /* 0x0000000609a27c23 */ /* 0x100fe200080108aa */
[--C-:B------:R-:W-:Y:S01]  /*62d0*/  FFMA.FTZ R161, R27, UR6, -R170.reuse ;  /* 0x000000061ba17c23 */ /* 0x100fe200080108aa */
[----:B------:R-:W-:Y:S01]  /*62e0*/  FMUL.FTZ R3, R6, UR6 ;  /* 0x0000000606037c20 */ /* 0x000fe20008410000 */
[----:B-1----:R-:W1:Y:S01]  /*62f0*/  LDSM.16.MT88.4 R24, [R197+0xc000] ;  /* 0x00c00000c518783b */ /* 0x002e620000004200 */
[----:B------:R-:W4:Y:S01]  /*6300*/  MUFU.EX2 R163, R163 ;  /* 0x000000a300a37308 */ /* 0x000f220000000800 */
[----:B--2---:R-:W-:Y:S01]  /*6310*/  F2FP.BF16.F32.PACK_AB R4, R165, R168 ;  /* 0x000000a8a504723e */ /* 0x004fe200000010ff */
[--C-:B------:R-:W-:Y:S01]  /*6320*/  FFMA.FTZ R183, R143, UR6, -R170.reuse ;  /* 0x000000068fb77c23 */ /* 0x100fe200080108aa */
[----:B------:R-:W2:Y:S01]  /*6330*/  LDSM.16.MT88.4 R8, [R200+0xc000] ;  /* 0x00c00000c808783b */ /* 0x000ea20000004200 */
[--C-:B------:R-:W-:Y:S01]  /*6340*/  FFMA.FTZ R220, R141, UR6, -R170.reuse ;  /* 0x000000068ddc7c23 */ /* 0x100fe200080108aa */
[--C-:B------:R-:W-:Y:S01]  /*6350*/  FFMA.FTZ R218, R159, UR6, -R170.reuse ;  /* 0x000000069fda7c23 */ /* 0x100fe200080108aa */
[--C-:B------:R-:W-:Y:S01]  /*6360*/  FFMA.FTZ R219, R157, UR6, -R170.reuse ;  /* 0x000000069ddb7c23 */ /* 0x100fe200080108aa */
[----:B------:R-:W-:Y:S01]  /*6370*/  LDSM.16.MT88.4 R140, [R200+0xc800] ;  /* 0x00c80000c88c783b */ /* 0x000fe20000004200 */
[----:B------:R-:W-:Y:S01]  /*6380*/  MUFU.EX2 R164, R164 ;  /* 0x000000a400a47308 */ /* 0x000fe20000000800 */
[--C-:B------:R-:W-:Y:S01]  /*6390*/  FFMA.FTZ R225, R153, UR6, -R170.reuse ;  /* 0x0000000699e17c23 */ /* 0x100fe200080108aa */
[--C-:B------:R-:W-:Y:S01]  /*63a0*/  FFMA.FTZ R226, R155, UR6, -R170.reuse ;  /* 0x000000069be27c23 */ /* 0x100fe200080108aa */
[--C-:B------:R-:W-:Y:S01]  /*63b0*/  FFMA.FTZ R222, R150, UR6, -R177.reuse ;  /* 0x0000000696de7c23 */ /* 0x100fe200080108b1 */
[----:B------:R-:W-:Y:S01]  /*63c0*/  LDSM.16.MT88.4 R152, [R200+0xf000] ;  /* 0x00f00000c898783b */ /* 0x000fe20000004200 */
[----:B------:R-:W-:Y:S01]  /*63d0*/  FFMA.FTZ R224, R148, UR6, -R177 ;  /* 0x0000000694e07c23 */ /* 0x000fe200080108b1 */
[--C-:B------:R-:W-:Y:S01]  /*63e0*/  FFMA.FTZ R228, R151, UR6, -R170.reuse ;  /* 0x0000000697e47c23 */ /* 0x100fe200080108aa */
[--C-:B------:R-:W-:Y:S01]  /*63f0*/  FFMA.FTZ R231, R149, UR6, -R170.reuse ;  /* 0x0000000695e77c23 */ /* 0x100fe200080108aa */
[----:B------:R-:W5:Y:S01]  /*6400*/  MUFU.EX2 R162, R162 ;  /* 0x000000a200a27308 */ /* 0x000f620000000800 */
[----:B----4-:R-:W-:Y:S01]  /*6410*/  F2FP.BF16.F32.PACK_AB R6, R163, R166 ;  /* 0x000000a6a306723e */ /* 0x010fe200000010ff */
[----:B------:R-:W-:Y:S01]  /*6420*/  LDSM.16.MT88.4 R148, [R198+0xf000] ;  /* 0x00f00000c694783b */ /* 0x000fe20000004200 */
[--C-:B------:R-:W-:Y:S01]  /*6430*/  FFMA.FTZ R173, R173, UR6, -R170.reuse ;  /* 0x00000006adad7c23 */ /* 0x100fe200080108aa */
[----:B------:R-:W-:Y:S01]  /*6440*/  FFMA.FTZ R171, R171, UR6, -R170 ;  /* 0x00000006abab7c23 */ /* 0x000fe200080108aa */
[----:B------:R-:W-:Y:S01]  /*6450*/  ISETP.GE.AND P0, PT, R2, 0x3, PT ;  /* 0x000000030200780c */ /* 0x000fe20003f06270 */
[----:B------:R-:W-:Y:S02]  /*6460*/  LDSM.16.MT88.4 R156, [R196+0xd000] ;  /* 0x00d00000c49c783b */ /* 0x000fe40000004200 */
[----:B------:R-:W-:Y:S08]  /*6470*/  MUFU.EX2 R161, R161 ;  /* 0x000000a100a17308 */ /* 0x000ff00000000800 */
[----:B------:R-:W4:Y:S01]  /*6480*/  MUFU.EX2 R132, R132 ;  /* 0x0000008400847308 */ /* 0x000f220000000800 */
[----:B-----5:R-:W-:-:S07]  /*6490*/  F2FP.BF16.F32.PACK_AB R5, R162, R164 ;  /* 0x000000a4a205723e */ /* 0x020fce00000010ff */
[----:B------:R-:W5:Y:S08]  /*64a0*/  MUFU.EX2 R167, R167 ;  /* 0x000000a700a77308 */ /* 0x000f700000000800 */
[----:B------:R-:W3:Y:S01]  /*64b0*/  MUFU.EX2 R3, R3 ;  /* 0x0000000300037308 */ /* 0x000ee20000000800 */
[----:B----4-:R-:W-:-:S07]  /*64c0*/  F2FP.BF16.F32.PACK_AB R7, R132, R161 ;  /* 0x000000a18407723e */ /* 0x010fce00000010ff */
[----:B------:R-:W-:Y:S01]  /*64d0*/  MUFU.EX2 R178, R178 ;  /* 0x000000b200b27308 */ /* 0x000fe20000000800 */
        /* <DEDUP_REMOVED lines=8> */
[-C--:B---3--:R-:W-:Y:S01]  /*6560*/  FMUL.FTZ R22, R122, R3.reuse ;  /* 0x000000037a167220 */ /* 0x088fe20000410000 */
[-C--:B------:R-:W-:Y:S01]  /*6570*/  FMUL.FTZ R23, R123, R3.reuse ;  /* 0x000000037b177220 */ /* 0x080fe20000410000 */
[-C--:B------:R-:W-:Y:S01]  /*6580*/  FMUL.FTZ R118, R118, R3.reuse ;  /* 0x0000000376767220 */ /* 0x080fe20000410000 */
[-C--:B------:R-:W-:Y:S01]  /*6590*/  FMUL.FTZ R119, R119, R3.reuse ;  /* 0x0000000377777220 */ /* 0x080fe20000410000 */
[-C--:B------:R-:W-:Y:S01]  /*65a0*/  FMUL.FTZ R30, R114, R3.reuse ;  /* 0x00000003721e7220 */ /* 0x080fe20000410000 */
[-C--:B------:R-:W-:Y:S01]  /*65b0*/  FMUL.FTZ R31, R115, R3.reuse ;  /* 0x00000003731f7220 */ /* 0x080fe20000410000 */
[-C--:B------:R-:W-:Y:S01]  /*65c0*/  FMUL.FTZ R110, R110, R3.reuse ;  /* 0x000000036e6e7220 */ /* 0x080fe20000410000 */
[----:B------:R-:W-:Y:S01]  /*65d0*/  LDSM.16.MT88.4 R112, [R198+0xe000] ;  /* 0x00e00000c670783b */ /* 0x000fe20000004200 */
[C---:B------:R-:W-:Y:S01]  /*65e0*/  HMMA.16816.F32.BF16 R20, R4.reuse, R16, R20 ;  /* 0x000000100414723c */ /* 0x040fe20000041814 */
[----:B------:R-:W-:Y:S01]  /*65f0*/  FMUL.FTZ R111, R111, R3 ;  /* 0x000000036f6f7220 */ /* 0x000fe20000410000 */
[----:B------:R-:W-:Y:S01]  /*6600*/  MUFU.EX2 R181, R181 ;  /* 0x000000b500b57308 */ /* 0x000fe20000000800 */
[-C--:B------:R-:W-:Y:S01]  /*6610*/  FMUL.FTZ R88, R88, R167.reuse ;  /* 0x000000a758587220 */ /* 0x080fe20000410000 */
[----:B------:R-:W-:Y:S01]  /*6620*/  FMUL.FTZ R89, R89, R167 ;  /* 0x000000a759597220 */ /* 0x000fe20000410000 */
[-C--:B------:R-:W-:Y:S01]  /*6630*/  FMUL.FTZ R90, R90, R3.reuse ;  /* 0x000000035a5a7220 */ /* 0x080fe20000410000 */
[C---:B------:R-:W-:Y:S01]  /*6640*/  HMMA.16816.F32.BF16 R16, R4.reuse, R18, R116 ;  /* 0x000000120410723c */ /* 0x040fe20000041874 */
[----:B------:R-:W3:Y:S01]  /*6650*/  LDSM.16.MT88.4 R116, [R200+0xe000] ;  /* 0x00e00000c874783b */ /* 0x000ee20000004200 */
[----:B------:R-:W-:Y:S01]  /*6660*/  FMUL.FTZ R91, R91, R3 ;  /* 0x000000035b5b7220 */ /* 0x000fe20000410000 */
[-C--:B------:R-:W-:Y:S01]  /*6670*/  FMUL.FTZ R12, R128, R167.reuse ;  /* 0x000000a7800c7220 */ /* 0x080fe20000410000 */
[----:B------:R-:W-:Y:S01]  /*6680*/  MUFU.EX2 R179, R179 ;  /* 0x000000b300b37308 */ /* 0x000fe20000000800 */
        /* <DEDUP_REMOVED lines=22> */
[----:B------:R-:W1:Y:S01]  /*67f0*/  MUFU.EX2 R183, R183 ;  /* 0x000000b700b77308 */ /* 0x000e620000000800 */
[C---:B--2---:R-:W-:Y:S01]  /*6800*/  HMMA.16816.F32.BF16 R12, R4.reuse, R8, R12 ;  /* 0x00000008040c723c */ /* 0x044fe2000004180c */
[----:B------:R-:W-:Y:S01]  /*6810*/  LDSM.16.MT88.4 R128, [R197+0xc800] ;  /* 0x00c80000c580783b */ /* 0x000fe20000004200 */
[-C--:B------:R-:W-:Y:S01]  /*6820*/  FMUL.FTZ R92, R92, R167.reuse ;  /* 0x000000a75c5c7220 */ /* 0x080fe20000410000 */
[----:B------:R-:W-:Y:S01]  /*6830*/  FMUL.FTZ R93, R93, R167 ;  /* 0x000000a75d5d7220 */ /* 0x000fe20000410000 */
[-C--:B------:R-:W-:Y:S01]  /*6840*/  FMUL.FTZ R94, R94, R3.reuse ;  /* 0x000000035e5e7220 */ /* 0x080fe20000410000 */
[----:B------:R-:W-:Y:S01]  /*6850*/  LDSM.16.MT88.4 R120, [R200+0xe800] ;  /* 0x00e80000c878783b */ /* 0x000fe20000004200 */
[C---:B------:R-:W-:Y:S01]  /*6860*/  HMMA.16816.F32.BF16 R100, R4.reuse, R32, R108 ;  /* 0x000000200464723c */ /* 0x040fe2000004186c */
[----:B------:R-:W2:Y:S01]  /*6870*/  MUFU.EX2 R220, R220 ;  /* 0x000000dc00dc7308 */ /* 0x000ea20000000800 */
[----:B------:R-:W-:Y:S01]  /*6880*/  FMUL.FTZ R95, R95, R3 ;  /* 0x000000035f5f7220 */ /* 0x000fe20000410000 */
[----:B------:R-:W4:Y:S01]  /*6890*/  LDSM.16.MT88.4 R108, [R197+0xe000] ;  /* 0x00e00000c56c783b */ /* 0x000f220000004200 */
[-C--:B------:R-:W-:Y:S01]  /*68a0*/  FMUL.FTZ R96, R96, R167.reuse ;  /* 0x000000a760607220 */ /* 0x080fe20000410000 */
[----:B------:R-:W-:Y:S01]  /*68b0*/  FMUL.FTZ R97, R97, R167 ;  /* 0x000000a761617220 */ /* 0x000fe20000410000 */
[----:B------:R-:W-:Y:S01]  /*68c0*/  HMMA.16816.F32.BF16 R32, R4, R34, R104 ;  /* 0x000000220420723c */ /* 0x000fe20000041868 */
[-C--:B------:R-:W-:Y:S01]  /*68d0*/  FMUL.FTZ R98, R98, R3.reuse ;  /* 0x0000000362627220 */ /* 0x080fe20000410000 */
[----:B------:R-:W-:Y:S01]  /*68e0*/  FMUL.FTZ R99, R99, R3 ;  /* 0x0000000363637220 */ /* 0x000fe20000410000 */
[----:B------:R-:W-:Y:S01]  /*68f0*/  MUFU.EX2 R218, R218 ;  /* 0x000000da00da7308 */ /* 0x000fe20000000800 */
[----:B------:R-:W-:-:S02]  /*6900*/  FFMA.FTZ R168, R229, R167, R168 ;  /* 0x000000a7e5a87223 */ /* 0x000fc400000100a8 */
[C---:B------:R-:W-:Y:S01]  /*6910*/  HMMA.16816.F32.BF16 R8, R4.reuse, R10, R124 ;  /* 0x0000000a0408723c */ /* 0x040fe2000004187c */
        /* <DEDUP_REMOVED lines=8> */
[----:B------:R-:W5:Y:S01]  /*69a0*/  MUFU.EX2 R219, R219 ;  /* 0x000000db00db7308 */ /* 0x000f620000000800 */
[----:B------:R-:W-:Y:S01]  /*69b0*/  LDSM.16.MT88.4 R124, [R196+0xc800] ;  /* 0x00c80000c47c783b */ /* 0x000fe20000004200 */
[----:B---3--:R-:W-:Y:S01]  /*69c0*/  HMMA.16816.F32.BF16 R40, R4, R116, R104 ;  /* 0x000000740428723c */ /* 0x008fe20000041868 */
[----:B------:R-:W-:-:S02]  /*69d0*/  FADD.FTZ R165, R165, R168 ;  /* 0x000000a8a5a57221 */ /* 0x000fc40000010000 */
[----:B------:R-:W3:Y:S02]  /*69e0*/  LDSM.16.MT88.4 R104, [R196+0xe000] ;  /* 0x00e00000c468783b */ /* 0x000ee40000004200 */
[----:B------:R-:W-:Y:S01]  /*69f0*/  FADD.FTZ R166, R166, R165 ;  /* 0x000000a5a6a67221 */ /* 0x000fe20000010000 */
[C---:B------:R-:W-:Y:S01]  /*6a00*/  HMMA.16816.F32.BF16 R36, R4.reuse, R118, R36 ;  /* 0x000000760424723c */ /* 0x040fe20000041824 */
[-C--:B------:R-:W-:Y:S01]  /*6a10*/  FMUL.FTZ R116, R44, R167.reuse ;  /* 0x000000a72c747220 */ /* 0x080fe20000410000 */
[-C--:B------:R-:W-:Y:S01]  /*6a20*/  FMUL.FTZ R117, R45, R167.reuse ;  /* 0x000000a72d757220 */ /* 0x080fe20000410000 */
[-C--:B------:R-:W-:Y:S01]  /*6a30*/  FMUL.FTZ R44, R48, R167.reuse ;  /* 0x000000a7302c7220 */ /* 0x080fe20000410000 */
[----:B------:R-:W-:Y:S01]  /*6a40*/  FMUL.FTZ R45, R49, R167 ;  /* 0x000000a7312d7220 */ /* 0x000fe20000410000 */
[----:B------:R-:W-:Y:S01]  /*6a50*/  MUFU.EX2 R221, R221 ;  /* 0x000000dd00dd7308 */ /* 0x000fe20000000800 */
[----:B------:R-:W-:Y:S01]  /*6a60*/  HMMA.16816.F32.BF16 R92, R4, R144, R92 ;  /* 0x00000090045c723c */ /* 0x000fe2000004185c */
[-C--:B------:R-:W-:Y:S01]  /*6a70*/  FMUL.FTZ R118, R46, R3.reuse ;  /* 0x000000032e767220 */ /* 0x080fe20000410000 */
[-C--:B------:R-:W-:Y:S01]  /*6a80*/  FMUL.FTZ R119, R47, R3.reuse ;  /* 0x000000032f777220 */ /* 0x080fe20000410000 */
[-C--:B------:R-:W-:Y:S01]  /*6a90*/  FMUL.FTZ R46, R50, R3.reuse ;  /* 0x00000003322e7220 */ /* 0x080fe20000410000 */
[----:B------:R-:W-:Y:S01]  /*6aa0*/  FMUL.FTZ R47, R51, R3 ;  /* 0x00000003332f7220 */ /* 0x000fe20000410000 */
[----:B------:R-:W-:-:S02]  /*6ab0*/  FADD.FTZ R163, R163, R166 ;  /* 0x000000a6a3a37221 */ /* 0x000fc40000010000 */
[----:B------:R-:W5:Y:S02]  /*6ac0*/  MUFU.EX2 R222, R222 ;  /* 0x000000de00de7308 */ /* 0x000f640000000800 */
[C---:B------:R-:W-:Y:S06]  /*6ad0*/  HMMA.16816.F32.BF16 R48, R4.reuse, R112, R116 ;  /* 0x000000700430723c */ /* 0x040fec0000041874 */
[C---:B------:R-:W-:Y:S01]  /*6ae0*/  HMMA.16816.F32.BF16 R44, R4.reuse, R114, R44 ;  /* 0x00000072042c723c */ /* 0x040fe2000004182c */
[----:B------:R-:W1:Y:S01]  /*6af0*/  LDSM.16.MT88.4 R112, [R200+0x10000] ;  /* 0x01000000c870783b */ /* 0x000e620000004200 */
        /* <DEDUP_REMOVED lines=8> */
[----:B------:R-:W-:Y:S02]  /*6b80*/  MUFU.EX2 R223, R223 ;  /* 0x000000df00df7308 */ /* 0x000fe40000000800 */
[C---:B----4-:R-:W-:Y:S06]  /*6b90*/  HMMA.16816.F32.BF16 R56, R4.reuse, R108, R116 ;  /* 0x0000006c0438723c */ /* 0x050fec0000041874 */
        /* <DEDUP_REMOVED lines=9> */
[----:B------:R-:W4:Y:S01]  /*6c30*/  LDSM.16.MT88.4 R108, [R198+0x10000] ;  /* 0x01000000c66c783b */ /* 0x000f220000004200 */
[----:B------:R-:W-:Y:S01]  /*6c40*/  MUFU.EX2 R224, R224 ;  /* 0x000000e000e07308 */ /* 0x000fe20000000800 */
[C---:B---3--:R-:W-:Y:S06]  /*6c50*/  HMMA.16816.F32.BF16 R64, R4.reuse, R104, R116 ;  /* 0x000000680440723c */ /* 0x048fec0000041874 */
[C---:B------:R-:W-:Y:S01]  /*6c60*/  HMMA.16816.F32.BF16 R60, R4.reuse, R106, R60 ;  /* 0x0000006a043c723c */ /* 0x040fe2000004183c */
[----:B------:R-:W3:Y:S01]  /*6c70*/  LDSM.16.MT88.4 R104, [R197+0x10000] ;  /* 0x01000000c568783b */ /* 0x000ee20000004200 */
        /* <DEDUP_REMOVED lines=9> */
[C---:B-1----:R-:W-:Y:S01]  /*6d10*/  HMMA.16816.F32.BF16 R72, R4.reuse, R112, R116 ;  /* 0x000000700448723c */ /* 0x042fe20000041874 */
[----:B------:R-:W1:Y:S05]  /*6d20*/  LDSM.16.MT88.4 R116, [R198+0xc800] ;  /* 0x00c80000c674783b */ /* 0x000e6a0000004200 */
[----:B------:R-:W-:Y:S01]  /*6d30*/  HMMA.16816.F32.BF16 R68, R4, R114, R68 ;  /* 0x000000720444723c */ /* 0x000fe20000041844 */
[-C--:B------:R-:W-:Y:S01]  /*6d40*/  FMUL.FTZ R112, R80, R167.reuse ;  /* 0x000000a750707220 */ /* 0x080fe20000410000 */
[-C--:B------:R-:W-:Y:S01]  /*6d50*/  FMUL.FTZ R113, R81, R167.reuse ;  /* 0x000000a751717220 */ /* 0x080fe20000410000 */
[-C--:B------:R-:W-:Y:S01]  /*6d60*/  FMUL.FTZ R80, R84, R167.reuse ;  /* 0x000000a754507220 */ /* 0x080fe20000410000 */
[----:B------:R-:W-:Y:S01]  /*6d70*/  FMUL.FTZ R81, R85, R167 ;  /* 0x000000a755517220 */ /* 0x000fe20000410000 */
[----:B------:R-:W1:Y:S02]  /*6d80*/  MUFU.EX2 R226, R226 ;  /* 0x000000e200e27308 */ /* 0x000e640000000800 */
[-C--:B------:R-:W-:Y:S01]  /*6d90*/  FMUL.FTZ R114, R82, R3.reuse ;  /* 0x0000000352727220 */ /* 0x080fe20000410000 */
[-C--:B------:R-:W-:Y:S01]  /*6da0*/  FMUL.FTZ R115, R83, R3.reuse ;  /* 0x0000000353737220 */ /* 0x080fe20000410000 */
[-C--:B------:R-:W-:Y:S01]  /*6db0*/  FMUL.FTZ R82, R86, R3.reuse ;  /* 0x0000000356527220 */ /* 0x080fe20000410000 */
[-C--:B------:R-:W-:Y:S01]  /*6dc0*/  FMUL.FTZ R83, R87, R3.reuse ;  /* 0x0000000357537220 */ /* 0x080fe20000410000 */
[----:B------:R-:W-:-:S02]  /*6dd0*/  FFMA.FTZ R3, R227, R3, R164 ;  /* 0x00000003e3037223 */ /* 0x000fc400000100a4 */
[----:B------:R-:W-:Y:S01]  /*6de0*/  MUFU.EX2 R228, R228 ;  /* 0x000000e400e47308 */ /* 0x000fe20000000800 */
[----:B----4-:R-:W-:Y:S01]  /*6df0*/  HMMA.16816.F32.BF16 R76, R4, R108, R76 ;  /* 0x0000006c044c723c */ /* 0x010fe2000004184c */
[----:B------:R-:W-:-:S04]  /*6e00*/  FADD.FTZ R162, R162, R3 ;  /* 0x00000003a2a27221 */ /* 0x000fc80000010000 */
[----:B------:R-:W-:Y:S01]  /*6e10*/  FADD.FTZ R161, R161, R162 ;  /* 0x000000a2a1a17221 */ /* 0x000fe20000010000 */
[C---:B------:R-:W-:Y:S01]  /*6e20*/  HMMA.16816.F32.BF16 R84, R4.reuse, R110, R112 ;  /* 0x0000006e0454723c */ /* 0x040fe20000041870 */
[----:B------:R-:W4:Y:S01]  /*6e30*/  LDSM.16.MT88.4 R112, [R198+0xe800] ;  /* 0x00e80000c670783b */ /* 0x000f220000004200 */
[----:B------:R-:W4:Y:S01]  /*6e40*/  MUFU.EX2 R231, R231 ;  /* 0x000000e700e77308 */ /* 0x000f220000000800 */
[----:B------:R-:W-:Y:S02]  /*6e50*/  FADD.FTZ R132, R132, R161 ;  /* 0x000000a184847221 */ /* 0x000fe40000010000 */
[----:B------:R-:W4:Y:S01]  /*6e60*/  LDSM.16.MT88.4 R108, [R197+0xe800] ;  /* 0x00e80000c56c783b */ /* 0x000f220000004200 */
[C---:B---3--:R-:W-:Y:S01]  /*6e70*/  HMMA.16816.F32.BF16 R80, R4.reuse, R104, R80 ;  /* 0x000000680450723c */ /* 0x048fe20000041850 */
[----:B------:R-:W-:Y:S01]  /*6e80*/  FADD.FTZ R3, R183, R132 ;  /* 0x00000084b7037221 */ /* 0x000fe20000010000 */
[----:B------:R-:W-:Y:S02]  /*6e90*/  MOV R132, R160 ;  /* 0x000000a000847202 */ /* 0x000fe40000000f00 */
[----:B------:R-:W-:Y:S01]  /*6ea0*/  MUFU.EX2 R173, R173 ;  /* 0x000000ad00ad7308 */ /* 0x000fe20000000800 */
[----:B--2---:R-:W-:Y:S01]  /*6eb0*/  FADD.FTZ R3, R220, R3 ;  /* 0x00000003dc037221 */ /* 0x004fe20000010000 */
[----:B------:R-:W-:Y:S01]  /*6ec0*/  HMMA.16816.F32.BF16 R88, R4, R106, R88 ;  /* 0x0000006a0458723c */ /* 0x000fe20000041858 */
[----:B------:R-:W-:-:S02]  /*6ed0*/  F2FP.BF16.F32.PACK_AB R104, R181, R178 ;  /* 0x000000b2b568723e */ /* 0x000fc400000010ff */
[----:B------:R-:W-:Y:S02]  /*6ee0*/  F2FP.BF16.F32.PACK_AB R105, R220, R183 ;  /* 0x000000b7dc69723e */ /* 0x000fe400000010ff */
[----:B------:R-:W-:Y:S01]  /*6ef0*/  @P0 MOV R132, R160 ;  /* 0x000000a000840202 */ /* 0x000fe20000000f00 */
[----:B------:R-:W-:Y:S01]  /*6f00*/  HMMA.16816.F32.BF16 R4, R4, R146, R96 ;  /* 0x000000920404723c */ /* 0x000fe20000041860 */
[----:B------:R-:W-:Y:S01]  /*6f10*/  F2FP.BF16.F32.PACK_AB R106, R182, R179 ;  /* 0x000000b3b66a723e */ /* 0x000fe200000010ff */
[----:B------:R-:W-:Y:S01]  /*6f20*/  LDSM.16.MT88.4 R96, [R197+0x10800] ;  /* 0x01080000c560783b */ /* 0x000fe20000004200 */
[----:B-----5:R-:W-:Y:S01]  /*6f30*/  F2FP.BF16.F32.PACK_AB R107, R219, R218 ;  /* 0x000000dadb6b723e */ /* 0x020fe200000010ff */
[----:B------:R-:W-:Y:S02]  /*6f40*/  MUFU.EX2 R171, R171 ;  /* 0x000000ab00ab7308 */ /* 0x000fe40000000800 */
[----:B------:R-:W-:Y:S04]  /*6f50*/  LDSM.16.MT88.4 R144, [R196+0xf000] ;  /* 0x00f00000c490783b */ /* 0x000fe80000004200 */
[C---:B-1----:R-:W-:Y:S06]  /*6f60*/  HMMA.16816.F32.BF16 R20, R104.reuse, R116, R20 ;  /* 0x000000746814723c */ /* 0x042fec0000041814 */
        /* <DEDUP_REMOVED lines=8> */
[C---:B----4-:R-:W-:Y:S06]  /*6ff0*/  HMMA.16816.F32.BF16 R48, R104.reuse, R112, R48 ;  /* 0x000000706830723c */ /* 0x050fec0000041830 */
[C---:B------:R-:W-:Y:S01]  /*7000*/  HMMA.16816.F32.BF16 R44, R104.reuse, R114, R44 ;  /* 0x00000072682c723c */ /* 0x040fe2000004182c */
[----:B------:R-:W3:Y:S05]  /*7010*/  LDSM.16.MT88.4 R112, [R196+0x10800] ;  /* 0x01080000c470783b */ /* 0x000eea0000004200 */
[C---:B------:R-:W-:Y:S06]  /*7020*/  HMMA.16816.F32.BF16 R56, R104.reuse, R108, R56 ;  /* 0x0000006c6838723c */ /* 0x040fec0000041838 */
        /* <DEDUP_REMOVED lines=102> */
[----:B------:R-:W-:Y:S01]  /*7690*/  HMMA.16816.F32.BF16 R64, R96, R70, R64 ;  /* 0x000000466040723c */ /* 0x000fe20000041840 */
[----:B------:R-:W-:Y:S01]  /*76a0*/  @P0 IADD3 R225, R2, -0x3, RZ ;  /* 0xfffffffd02e10810 */ /* 0x000fe20007ffe0ff */
        /* <DEDUP_REMOVED lines=10> */
[-C--:B------:R-:W-:Y:S01]  /*7750*/  MOV R3, R133.reuse ;  /* 0x0000008500037202 */ /* 0x080fe20000000f00 */
[----:B------:R-:W-:Y:S01]  /*7760*/  FADD.FTZ R157, R157, R156 ;  /* 0x0000009c9d9d7221 */ /* 0x000fe20000010000 */
[----:B------:R-:W-:Y:S01]  /*7770*/  FADD.FTZ R172, R173, R172 ;  /* 0x000000acadac7221 */ /* 0x000fe20000010000 */
[----:B------:R-:W-:Y:S02]  /*7780*/  @P0 MOV R3, R133 ;  /* 0x0000008500030202 */ /* 0x000fe40000000f00 */
[----:B------:R-:W-:Y:S01]  /*7790*/  HMMA.16816.F32.BF16 R68, R96, R140, R12 ;  /* 0x0000008c6044723c */ /* 0x000fe2000004180c */
[----:B------:R-:W-:Y:S01]  /*77a0*/  FADD.FTZ R158, R158, R157 ;  /* 0x0000009d9e9e7221 */ /* 0x000fe20000010000 */
[----:B------:R-:W-:-:S03]  /*77b0*/  FADD.FTZ R171, R171, R172 ;  /* 0x000000acabab7221 */ /* 0x000fc60000010000 */
[----:B------:R-:W-:Y:S01]  /*77c0*/  FADD.FTZ R229, R159, R158 ;  /* 0x0000009e9fe57221 */ /* 0x000fe20000010000 */
[----:B------:R-:W-:Y:S01]  /*77d0*/  HMMA.16816.F32.BF16 R72, R96, R142, R72 ;  /* 0x0000008e6048723c */ /* 0x000fe20000041848 */
[----:B------:R-:W-:-:S05]  /*77e0*/  FADD.FTZ R227, R170, R171 ;  /* 0x000000abaae37221 */ /* 0x000fca0000010000 */
[C---:B-1----:R-:W-:Y:S06]  /*77f0*/  HMMA.16816.F32.BF16 R84, R96.reuse, R144, R84 ;  /* 0x000000906054723c */ /* 0x042fec0000041854 */
[C---:B------:R-:W-:Y:S06]  /*7800*/  HMMA.16816.F32.BF16 R88, R96.reuse, R146, R88 ;  /* 0x000000926058723c */ /* 0x040fec0000041858 */
[C---:B--2---:R-:W-:Y:S06]  /*7810*/  HMMA.16816.F32.BF16 R92, R96.reuse, R16, R92 ;  /* 0x00000010605c723c */ /* 0x044fec000004185c */
[----:B------:R-:W-:Y:S01]  /*7820*/  HMMA.16816.F32.BF16 R96, R96, R18, R4 ;  /* 0x000000126060723c */ /* 0x000fe20000041804 */
[----:B------:R-:W-:-:S08]  /*7830*/  NOP ;  /* 0x0000000000007918 */ /* 0x000fd00000000000 */
[----:B------:R-:W-:-:S15]  /*7840*/  @P0 BRA `(.L_x_436) ;  /* 0x0000000000040947 */ /* 0x000fde0003800000 */
.L_x_434:
[----:B------:R-:W-:-:S07]  /*7850*/  IADD3 R225, R0, -0x1, RZ ;  /* 0xffffffff00e17810 */ /* 0x000fce0007ffe0ff */
.L_x_436:
[----:B------:R-:W-:-:S13]  /*7860*/  ISETP.GE.AND P0, PT, R225, RZ, PT ;  /* 0x000000ffe100720c */ /* 0x000fda0003f06270 */
[----:B------:R-:W-:Y:S05]  /*7870*/  @!P0 BRA `(.L_x_437) ;  /* 0x0000002c00248947 */ /* 0x000fea0003800000 */
[--C-:B------:R-:W-:Y:S01]  /*7880*/  SHF.L.U64.HI R221, R134, 0x5, R135.reuse ;  /* 0x0000000586dd7819 */ /* 0x100fe20000010287 */
[----:B------:R-:W-:Y:S01]  /*7890*/  IMAD.SHL.U32 R218, R136, 0x20, RZ ;  /* 0x0000002088da7824 */ /* 0x000fe200078e00ff */
[C---:B------:R-:W-:Y:S01]  /*78a0*/  SHF.L.U64.HI R222, R134.reuse, 0x6, R135 ;  /* 0x0000000686de7819 */ /* 0x040fe20000010287 */
[----:B------:R-:W-:Y:S01]  /*78b0*/  IMAD.SHL.U32 R220, R134, 0x20, RZ ;  /* 0x0000002086dc7824 */ /* 0x000fe200078e00ff */
[----:B------:R-:W-:Y:S01]  /*78c0*/  SHF.L.U64.HI R219, R136, 0x5, R137 ;  /* 0x0000000588db7819 */ /* 0x000fe20000010289 */
[----:B------:R-:W-:Y:S01]  /*78d0*/  IMAD.MOV.U32 R0, RZ, RZ, R3 ;  /* 0x000000ffff007224 */ /* 0x000fe200078e0003 */
[----:B------:R-:W-:Y:S01]  /*78e0*/  SHF.L.U32 R223, R134, 0x6, RZ ;  /* 0x0000000686df7819 */ /* 0x000fe200000006ff */
[----:B------:R-:W-:Y:S01]  /*78f0*/  IMAD.MOV.U32 R214, RZ, RZ, R138 ;  /* 0x000000ffffd67224 */ /* 0x000fe200078e008a */
[----:B------:R-:W-:Y:S01]  /*7900*/  MOV R135, R132 ;  /* 0x0000008400877202 */ /* 0x000fe20000000f00 */
[----:B------:R-:W-:Y:S01]  /*7910*/  ULDC UR5, c[0x0][0x39c] ;  /* 0x0000e70000057ab9 */ /* 0x000fe20000000800 */
[----:B------:R-:W-:Y:S01]  /*7920*/  ULDC UR4, c[0x0][0x2ec] ;  /* 0x0000bb0000047ab9 */ /* 0x000fe20000000800 */
[----:B------:R-:W-:Y:S01]  /*7930*/  ULDC.64 UR6, c[0x0][0x218] ;  /* 0x0000860000067ab9 */ /* 0x000fe20000000a00 */
[----:B------:R-:W-:Y:S01]  /*7940*/  ULDC.64 UR10, c[0x0][0x220] ;  /* 0x00008800000a7ab9 */ /* 0x000fe20000000a00 */
[----:B------:R-:W-:Y:S01]  /*7950*/  ULDC.64 UR8, c[0x0][0x248] ;  /* 0x0000920000087ab9 */ /* 0x000fe20000000a00 */
[----:B------:R-:W-:Y:S05]  /*7960*/  BRA `(.L_x_438) ;  /* 0x0000000000847947 */ /* 0x000fea0003800000 */
.L_x_440:
[----:B------:R-:W-:Y:S04]  /*7970*/  VIADD R4, R225, 0xffffffff ;  /* 0xffffffffe1047836 */ /* 0x000fe80000000000 */
[C---:B------:R-:W-:Y:S01]  /*7980*/  IMAD.WIDE.U32 R6, R4.reuse, UR8, RZ ;  /* 0x0000000804067c25 */ /* 0x040fe2000f8e00ff */
[----:B------:R-:W-:Y:S05]  /*7990*/  SHF.R.S32.HI R3, RZ, 0x1f, R4 ;  /* 0x0000001fff037819 */ /* 0x000fea0000011404 */
[----:B------:R-:W-:Y:S04]  /*79a0*/  IMAD R3, R3, UR8, RZ ;  /* 0x0000000803037c24 */ /* 0x000fe8000f8e02ff */
[----:B------:R-:W-:Y:S01]  /*79b0*/  IMAD R3, R4, UR9, R3 ;  /* 0x0000000904037c24 */ /* 0x000fe2000f8e0203 */
[----:B------:R-:W-:Y:S03]  /*79c0*/  LEA R4, P1, R6, R212, 0x6 ;  /* 0x000000d406047211 */ /* 0x000fe600078230ff */
[----:B------:R-:W-:Y:S01]  /*79d0*/  IMAD.IADD R3, R7, 0x1, R3 ;  /* 0x0000000107037824 */ /* 0x000fe200078e0203 */
[----:B------:R-:W-:Y:S04]  /*79e0*/  LEA R14, P2, R4, UR6, 0x1 ;  /* 0x00000006040e7c11 */ /* 0x000fe8000f8408ff */
[----:B------:R-:W-:Y:S02]  /*79f0*/  LEA.HI.X R3, R6, R217, R3, 0x6, P1 ;  /* 0x000000d906037211 */ /* 0x000fe400008f3403 */
[----:B------:R-:W-:Y:S02]  /*7a00*/  IADD3 R6, P1, R218, R14, RZ ;  /* 0x0000000eda067210 */ /* 0x000fe40007f3e0ff */
[----:B------:R-:W-:Y:S02]  /*7a10*/  LEA.HI.X R15, R4, UR7, R3, 0x1, P2 ;  /* 0x00000007040f7c11 */ /* 0x000fe400090f0c03 */
[C---:B------:R-:W-:Y:S03]  /*7a20*/  IADD3 R16, P2, R218.reuse, R6, RZ ;  /* 0x00000006da107210 */ /* 0x040fe60007f5e0ff */
[----:B------:R-:W-:Y:S01]  /*7a30*/  @!PT LDS RZ, [RZ] ;  /* 0x00000000fffff984 */ /* 0x000fe20000000800 */
[----:B------:R-:W-:Y:S01]  /*7a40*/  @!PT LDS RZ, [RZ] ;  /* 0x00000000fffff984 */ /* 0x000fe20000000800 */
[----:B------:R-:W-:Y:S01]  /*7a50*/  @!PT LDS RZ, [RZ] ;  /* 0x00000000fffff984 */ /* 0x000fe20000000800 */
[----:B------:R2:W-:Y:S01]  /*7a60*/  LDGSTS.E.BYPASS.LTC128B.128 [R210+0x6000], desc[UR12][R14.64] ;  /* 0x060000000ed27fae */ /* 0x0005e2000b901d4c */
[C---:B------:R-:W-:Y:S01]  /*7a70*/  IMAD.X R7, R219.reuse, 0x1, R15, P1 ;  /* 0x00000001db077824 */ /* 0x040fe200008e060f */
[----:B------:R-:W-:Y:S02]  /*7a80*/  IADD3 R4, P1, R218, R16, RZ ;  /* 0x00000010da047210 */ /* 0x000fe40007f3e0ff */
[----:B------:R2:W-:Y:S01]  /*7a90*/  LDGSTS.E.BYPASS.LTC128B.128 [R210+0x8000], desc[UR12][R14.64+0x80] ;  /* 0x080000800ed27fae */ /* 0x0005e2000b901d4c */
[C---:B------:R-:W-:Y:S03]  /*7aa0*/  IMAD.X R17, R219.reuse, 0x1, R7, P2 ;  /* 0x00000001db117824 */ /* 0x040fe600010e0607 */
[----:B------:R2:W-:Y:S01]  /*7ab0*/  LDGSTS.E.BYPASS.LTC128B.128 [R210+0xa000], desc[UR12][R14.64+0x100] ;  /* 0x0a0001000ed27fae */ /* 0x0005e2000b901d4c */
[----:B------:R-:W-:Y:S03]  /*7ac0*/  IMAD.X R5, R219, 0x1, R17, P1 ;  /* 0x00000001db057824 */ /* 0x000fe600008e0611 */
        /* <DEDUP_REMOVED lines=11> */
.L_x_438:
[----:B------:R-:W-:Y:S04]  /*7b80*/  DEPBAR.LE SB0, 0x0 ;  /* 0x000080000000791a */ /* 0x000fe80000000000 */
[----:B------:R-:W-:Y:S01]  /*7b90*/  BAR.SYNC.DEFER_BLOCKING 0x0 ;  /* 0x0000000000007b1d */ /* 0x000fe20000010000 */
[----:B------:R-:W-:Y:S01]  /*7ba0*/  SHF.R.S32.HI R3, RZ, 0x1f, R225 ;  /* 0x0000001fff037819 */ /* 0x000fe200000114e1 */
[----:B------:R-:W-:Y:S02]  /*7bb0*/  IMAD R2, R222, R225, RZ ;  /* 0x000000e1de027224 */ /* 0x000fe400078e02ff */
[-C--:B------:R-:W-:Y:S04]  /*7bc0*/  IMAD.WIDE.U32 R132, R225, R223.reuse, R214 ;  /* 0x000000dfe1847225 */ /* 0x080fe800078e00d6 */
[----:B------:R-:W-:Y:S01]  /*7bd0*/  IMAD R2, R3, R223, R2 ;  /* 0x000000df03027224 */ /* 0x000fe200078e0202 */
[----:B------:R-:W-:Y:S03]  /*7be0*/  LEA R230, P1, R132, UR10, 0x1 ;  /* 0x0000000a84e67c11 */ /* 0x000fe6000f8208ff */
[----:B------:R-:W-:Y:S01]  /*7bf0*/  IMAD.IADD R2, R133, 0x1, R2 ;  /* 0x0000000185027824 */ /* 0x000fe200078e0202 */
[----:B------:R-:W-:Y:S04]  /*7c00*/  IADD3 R232, P0, R220, R230, RZ ;  /* 0x000000e6dce87210 */ /* 0x000fe80007f1e0ff */
[----:B------:R-:W-:Y:S02]  /*7c10*/  LEA.HI.X R231, R132, UR11, R2, 0x1, P1 ;  /* 0x0000000b84e77c11 */ /* 0x000fe400088f0c02 */
[C---:B------:R-:W-:Y:S03]  /*7c20*/  IADD3 R132, P1, R220.reuse, R232, RZ ;  /* 0x000000e8dc847210 */ /* 0x040fe60007f3e0ff */
[C---:B------:R-:W-:Y:S01]  /*7c30*/  IMAD.X R233, R221.reuse, 0x1, R231, P0 ;  /* 0x00000001dde97824 */ /* 0x040fe200000e06e7 */
[----:B------:R-:W-:Y:S01]  /*7c40*/  IADD3 R2, P0, R220, R132, RZ ;  /* 0x00000084dc027210 */ /* 0x000fe20007f1e0ff */
[----:B------:R-:W-:Y:S01]  /*7c50*/  @!PT LDS RZ, [RZ] ;  /* 0x00000000fffff984 */ /* 0x000fe20000000800 */
[----:B------:R-:W-:Y:S01]  /*7c60*/  @!PT LDS RZ, [RZ] ;  /* 0x00000000fffff984 */ /* 0x000fe20000000800 */
[----:B------:R-:W-:Y:S01]  /*7c70*/  @!PT LDS RZ, [RZ] ;  /* 0x00000000fffff984 */ /* 0x000fe20000000800 */
[----:B------:R-:W-:Y:S03]  /*7c80*/  LDGSTS.E.BYPASS.LTC128B.128 [R210+0xc000], desc[UR12][R230.64] ;  /* 0x0c000000e6d27fae */ /* 0x000fe6000b901d4c */
[C---:B------:R-:W-:Y:S02]  /*7c90*/  IADD3.X R133, R221.reuse, R233, RZ, P1, !PT ;  /* 0x000000e9dd857210 */ /* 0x040fe40000ffe4ff */
[----:B------:R-:W-:Y:S05]  /*7ca0*/  LDGSTS.E.BYPASS.LTC128B.128 [R210+0xe000], desc[UR12][R230.64+0x80] ;  /* 0x0e000080e6d27fae */ /* 0x000fea000b901d4c */
[----:B------:R-:W-:Y:S01]  /*7cb0*/  LDGSTS.E.BYPASS.LTC128B.128 [R210+0x10000], desc[UR12][R230.64+0x100] ;  /* 0x10000100e6d27fae */ /* 0x000fe2000b901d4c */
[----:B------:R-:W-:Y:S01]  /*7cc0*/  IMAD.X R3, R221, 0x1, R133, P0 ;  /* 0x00000001dd037824 */ /* 0x000fe200000e0685 */
[----:B------:R-:W-:Y:S03]  /*7cd0*/  ISETP.GT.AND P0, PT, R225, RZ, PT ;  /* 0x000000ffe100720c */ /* 0x000fe60003f04270 */
[----:B------:R-:W-:Y:S05]  /*7ce0*/  LDGSTS.E.BYPASS.LTC128B.128 [R210+0xc800], desc[UR12][R232.64] ;  /* 0x0c800000e8d27fae */ /* 0x000fea000b901d4c */
[----:B------:R-:W-:Y:S05]  /*7cf0*/  LDGSTS.E.BYPASS.LTC128B.128 [R210+0xe800], desc[UR12][R232.64+0x80] ;  /* 0x0e800080e8d27fae */ /* 0x000fea000b901d4c */
[----:B------:R-:W-:Y:S05]  /*7d00*/  LDGSTS.E.BYPASS.LTC128B.128 [R210+0x10800], desc[UR12][R232.64+0x100] ;  /* 0x10800100e8d27fae */ /* 0x000fea000b901d4c */
[----:B------:R-:W-:Y:S05]  /*7d10*/  LDGSTS.E.BYPASS.LTC128B.128 [R210+0xd000], desc[UR12][R132.64] ;  /* 0x0d00000084d27fae */ /* 0x000fea000b901d4c */
[----:B------:R-:W-:Y:S05]  /*7d20*/  LDGSTS.E.BYPASS.LTC128B.128 [R210+0xf000], desc[UR12][R132.64+0x80] ;  /* 0x0f00008084d27fae */ /* 0x000fea000b901d4c */
[----:B------:R-:W-:Y:S05]  /*7d30*/  LDGSTS.E.BYPASS.LTC128B.128 [R210+0x11000], desc[UR12][R132.64+0x100] ;  /* 0x1100010084d27fae */ /* 0x000fea000b901d4c */
[----:B------:R-:W-:Y:S05]  /*7d40*/  LDGSTS.E.BYPASS.LTC128B.128 [R210+0xd800], desc[UR12][R2.64] ;  /* 0x0d80000002d27fae */ /* 0x000fea000b901d4c */
[----:B------:R-:W-:Y:S05]  /*7d50*/  LDGSTS.E.BYPASS.LTC128B.128 [R210+0xf800], desc[UR12][R2.64+0x80] ;  /* 0x0f80008002d27fae */ /* 0x000fea000b901d4c */
[----:B------:R1:W-:Y:S05]  /*7d60*/  LDGSTS.E.BYPASS.LTC128B.128 [R210+0x11800], desc[UR12][R2.64+0x100] ;  /* 0x1180010002d27fae */ /* 0x0003ea000b901d4c */
        /* <DEDUP_REMOVED lines=160> */
[----:B------:R2:W3:Y:S01]  /*8770*/  MUFU.TANH R162, R2 ;  /* 0x0000000200a27308 */ /* 0x0004e20000002400 */
[C---:B------:R-:W-:Y:S03]  /*8780*/  HMMA.16816.F32.BF16 R24, R176.reuse, R142, R24 ;  /* 0x0000008eb018723c */ /* 0x040fe60000041818 */
[----:B------:R-:W-:Y:S01]  /*8790*/  FMUL.FTZ R250, R10, UR5 ;  /* 0x000000050afa7c20 */ /* 0x000fe20008410000 */
[----:B------:R-:W-:Y:S01]  /*87a0*/  FMUL.FTZ R248, R7, UR5 ;  /* 0x0000000507f87c20 */ /* 0x000fe20008410000 */
[----:B------:R-:W-:Y:S01]  /*87b0*/  FMUL.FTZ R132, R8, UR5 ;  /* 0x0000000508847c20 */ /* 0x000fe20008410000 */
[----:B------:R-:W-:Y:S03]  /*87c0*/  FMUL.FTZ R246, R12, UR5 ;  /* 0x000000050cf67c20 */ /* 0x000fe60008410000 */
[----:B------:R3:W-:Y:S02]  /*87d0*/  MUFU.TANH R10, R3 ;  /* 0x00000003000a7308 */ /* 0x0007e40000002400 */
[----:B------:R-:W-:Y:S01]  /*87e0*/  FMUL.FTZ R249, R14, UR5 ;  /* 0x000000050ef97c20 */ /* 0x000fe20008410000 */
[----:B------:R-:W-:Y:S01]  /*87f0*/  FMUL.FTZ R244, R13, UR5 ;  /* 0x000000050df47c20 */ /* 0x000fe20008410000 */
[----:B------:R-:W-:Y:S01]  /*8800*/  FMUL.FTZ R247, R15, UR5 ;  /* 0x000000050ff77c20 */ /* 0x000fe20008410000 */
[----:B------:R-:W-:Y:S01]  /*8810*/  FMUL.FTZ R242, R16, UR5 ;  /* 0x0000000510f27c20 */ /* 0x000fe20008410000 */
[----:B------:R-:W-:Y:S04]  /*8820*/  FMUL.FTZ R245, R18, UR5 ;  /* 0x0000000512f57c20 */ /* 0x000fe80008410000 */
[----:B------:R-:W4:Y:S01]  /*8830*/  MUFU.TANH R251, R251 ;  /* 0x000000fb00fb7308 */ /* 0x000f220000002400 */
[----:B--2---:R-:W-:Y:S01]  /*8840*/  FMUL.FTZ R2, R11, UR5 ;  /* 0x000000050b027c20 */ /* 0x004fe20008410000 */
        /* <DEDUP_REMOVED lines=8> */
[C---:B-1----:R-:W-:Y:S03]  /*88d0*/  HMMA.16816.F32.BF16 R28, R176.reuse, R136, R28 ;  /* 0x00000088b01c723c */ /* 0x042fe6000004181c */
[----:B------:R-:W-:Y:S01]  /*88e0*/  FMUL.FTZ R234, R24, UR5 ;  /* 0x0000000518ea7c20 */ /* 0x000fe20008410000 */
[----:B------:R-:W-:Y:S01]  /*88f0*/  FMUL.FTZ R237, R26, UR5 ;  /* 0x000000051aed7c20 */ /* 0x000fe20008410000 */
[----:B------:R-:W-:Y:S03]  /*8900*/  FMUL.FTZ R232, R25, UR5 ;  /* 0x0000000519e87c20 */ /* 0x000fe60008410000 */
[----:B------:R-:W1:Y:S03]  /*8910*/  MUFU.TANH R248, R248 ;  /* 0x000000f800f87308 */ /* 0x000e660000002400 */
[----:B----4-:R-:W-:Y:S01]  /*8920*/  FMNMX.FTZ R133, R251, R0, !PT ;  /* 0x00000000fb857209 */ /* 0x010fe20007810000 */
[----:B------:R-:W-:Y:S03]  /*8930*/  HMMA.16816.F32.BF16 R32, R176, R138, R32 ;  /* 0x0000008ab020723c */ /* 0x000fe60000041820 */
[----:B------:R-:W-:Y:S03]  /*8940*/  FMUL.FTZ R235, R27, UR5 ;  /* 0x000000051beb7c20 */ /* 0x000fe60008410000 */
[----:B------:R-:W3:Y:S01]  /*8950*/  MUFU.TANH R166, R132 ;  /* 0x0000008400a67308 */ /* 0x000ee20000002400 */
[----:B--2---:R-:W-:Y:S09]  /*8960*/  FMNMX.FTZ R3, R252, R3, !PT ;  /* 0x00000003fc037209 */ /* 0x004ff20007810000 */
[----:B------:R-:W2:Y:S01]  /*8970*/  MUFU.TANH R250, R250 ;  /* 0x000000fa00fa7308 */ /* 0x000ea20000002400 */
[----:B-1----:R-:W-:Y:S01]  /*8980*/  FMNMX.FTZ R133, R248, R133, !PT ;  /* 0x00000085f8857209 */ /* 0x002fe20007810000 */
[----:B------:R-:W-:Y:S01]  /*8990*/  FMUL.FTZ R228, R28, UR5 ;  /* 0x000000051ce47c20 */ /* 0x000fe20008410000 */
[----:B------:R-:W-:Y:S01]  /*89a0*/  FMUL.FTZ R233, R30, UR5 ;  /* 0x000000051ee97c20 */ /* 0x000fe20008410000 */
[----:B------:R-:W-:Y:S01]  /*89b0*/  FMUL.FTZ R230, R29, UR5 ;  /* 0x000000051de67c20 */ /* 0x000fe20008410000 */
[----:B------:R-:W-:Y:S05]  /*89c0*/  FMUL.FTZ R231, R31, UR5 ;  /* 0x000000051fe77c20 */ /* 0x000fea0008410000 */
[----:B------:R2:W1:Y:S01]  /*89d0*/  MUFU.TANH R9, R2 ;  /* 0x0000000200097308 */ /* 0x0004620000002400 */
[----:B---3--:R-:W-:Y:S01]  /*89e0*/  FMNMX.FTZ R3, R166, R3, !PT ;  /* 0x00000003a6037209 */ /* 0x008fe20007810000 */
[----:B------:R-:W-:Y:S01]  /*89f0*/  FMUL.FTZ R226, R32, UR5 ;  /* 0x0000000520e27c20 */ /* 0x000fe20008410000 */
[----:B------:R-:W-:Y:S01]  /*8a00*/  FMUL.FTZ R134, R34, UR5 ;  /* 0x0000000522867c20 */ /* 0x000fe20008410000 */
[----:B------:R-:W-:Y:S01]  /*8a10*/  FMUL.FTZ R224, R33, UR5 ;  /* 0x0000000521e07c20 */ /* 0x000fe20008410000 */
[----:B------:R-:W-:Y:S01]  /*8a20*/  FMNMX.FTZ R3, R10, R3, !PT ;  /* 0x000000030a037209 */ /* 0x000fe20007810000 */
[----:B------:R-:W-:Y:S04]  /*8a30*/  FMUL.FTZ R35, R35, UR5 ;  /* 0x0000000523237c20 */ /* 0x000fe80008410000 */
[----:B------:R-:W3:Y:S10]  /*8a40*/  MUFU.TANH R246, R246 ;  /* 0x000000f600f67308 */ /* 0x000ef40000002400 */
[----:B------:R-:W4:Y:S01]  /*8a50*/  MUFU.TANH R249, R249 ;  /* 0x000000f900f97308 */ /* 0x000f220000002400 */
[----:B--2---:R-:W-:Y:S04]  /*8a60*/  FMNMX.FTZ R2, R250, R133, !PT ;  /* 0x00000085fa027209 */ /* 0x004fe80007810000 */
[----:B-1----:R-:W-:Y:S05]  /*8a70*/  FMNMX.FTZ R2, R9, R2, !PT ;  /* 0x0000000209027209 */ /* 0x002fea0007810000 */
[----:B------:R-:W1:Y:S01]  /*8a80*/  MUFU.TANH R244, R244 ;  /* 0x000000f400f47308 */ /* 0x000e620000002400 */
[----:B---3--:R-:W-:Y:S09]  /*8a90*/  FMNMX.FTZ R3, R246, R3, !PT ;  /* 0x00000003f6037209 */ /* 0x008ff20007810000 */
[----:B------:R-:W2:Y:S01]  /*8aa0*/  MUFU.TANH R247, R247 ;  /* 0x000000f700f77308 */ /* 0x000ea20000002400 */
[----:B----4-:R-:W-:Y:S09]  /*8ab0*/  FMNMX.FTZ R2, R249, R2, !PT ;  /* 0x00000002f9027209 */ /* 0x010ff20007810000 */
        /* <DEDUP_REMOVED lines=38> */
[----:B------:R1:W4:Y:S01]  /*8d20*/  MUFU.TANH R133, R35 ;  /* 0x0000002300857308 */ /* 0x0003220000002400 */
[----:B--2---:R-:W-:Y:S02]  /*8d30*/  FMNMX.FTZ R2, R134, R3, !PT ;  /* 0x0000000386027209 */ /* 0x004fe40007810000 */
[----:B---3--:R-:W-:Y:S01]  /*8d40*/  FMNMX.FTZ R13, R224, R132, !PT ;  /* 0x00000084e00d7209 */ /* 0x008fe20007810000 */
[----:B------:R-:W-:Y:S06]  /*8d50*/  @P0 BRA `(.L_x_440) ;  /* 0xffffffec00040947 */ /* 0x000fec000383ffff */
.L_x_439:
[----:B--2---:R-:W2:Y:S01]  /*8d60*/  SHFL.BFLY PT, R6, R13, 0x2, 0x1f ;  /* 0x0c401f000d067f89 */ /* 0x004ea200000e0000 */
[----:B----4-:R-:W-:Y:S02]  /*8d70*/  FMNMX.FTZ R7, R133, R2, !PT ;  /* 0x0000000285077209 */ /* 0x010fe40007810000 */
[----:B------:R-:W-:Y:S05]  /*8d80*/  IADD3 R225, R225, -0x1, RZ ;  /* 0xffffffffe1e17810 */ /* 0x000fea0007ffe0ff */
[----:B------:R-:W-:Y:S08]  /*8d90*/  LDSM.16.MT88.4 R16, [R200+0xc000] ;  /* 0x00c00000c810783b */ /* 0x000ff00000004200 */
[----:B------:R-:W3:Y:S08]  /*8da0*/  SHFL.BFLY PT, R2, R7, 0x2, 0x1f ;  /* 0x0c401f0007027f89 */ /* 0x000ef000000e0000 */
[----:B------:R-:W-:Y:S08]  /*8db0*/  LDSM.16.MT88.4 R24, [R198+0xc000] ;  /* 0x00c00000c618783b */ /* 0x000ff00000004200 */
[----:B-1----:R-:W-:Y:S08]  /*8dc0*/  LDSM.16.MT88.4 R32, [R197+0xc000] ;  /* 0x00c00000c520783b */ /* 0x002ff00000004200 */
[----:B------:R-:W-:Y:S08]  /*8dd0*/  LDSM.16.MT88.4 R136, [R196+0xc000] ;  /* 0x00c00000c488783b */ /* 0x000ff00000004200 */
[----:B------:R-:W-:Y:S08]  /*8de0*/  LDSM.16.MT88.4 R140, [R197+0xe800] ;  /* 0x00e80000c58c783b */ /* 0x000ff00000004200 */
[----:B------:R-:W-:Y:S08]  /*8df0*/  LDSM.16.MT88.4 R148, [R198+0xf800] ;  /* 0x00f80000c694783b */ /* 0x000ff00000004200 */
[----:B------:R-:W-:Y:S08]  /*8e00*/  LDSM.16.MT88.4 R152, [R197+0xf800] ;  /* 0x00f80000c598783b */ /* 0x000ff00000004200 */
[----:B------:R-:W-:Y:S01]  /*8e10*/  LDSM.16.MT88.4 R156, [R196+0xf800] ;  /* 0x00f80000c49c783b */ /* 0x000fe20000004200 */
[----:B--2---:R-:W-:Y:S02]  /*8e20*/  FMNMX.FTZ R11, R13, R6, !PT ;  /* 0x000000060d0b7209 */ /* 0x004fe40007810000 */
[----:B---3--:R-:W-:Y:S05]  /*8e30*/  FMNMX.FTZ R4, R7, R2, !PT ;  /* 0x0000000207047209 */ /* 0x008fea0007810000 */
        /* <DEDUP_REMOVED lines=23> */
[----:B------:R-:W-:Y:S01]  /*8fb0*/  LDSM.16.MT88.4 R160, [R200+0x11800] ;  /* 0x01180000c8a0783b */ /* 0x000fe20000004200 */
        /* <DEDUP_REMOVED lines=29> */
[----:B------:R-:W-:Y:S03]  /*9190*/  FMUL.FTZ R21, R2, R113 ;  /* 0x0000007102157220 */ /* 0x000fe60000410000 */
[----:B------:R-:W-:Y:S01]  /*91a0*/  MUFU.EX2 R169, R169 ;  /* 0x000000a900a97308 */ /* 0x000fe20000000800 */
[----:B------:R-:W2:Y:S01]  /*91b0*/  LDSM.16.MT88.4 R120, [R200+0xe000] ;  /* 0x00e00000c878783b */ /* 0x000ea20000004200 */
[C---:B------:R-:W-:Y:S01]  /*91c0*/  FMUL.FTZ R22, R0.reuse, R114 ;  /* 0x0000007200167220 */ /* 0x040fe20000410000 */
[----:B------:R-:W-:Y:S01]  /*91d0*/  FMUL.FTZ R23, R0, R115 ;  /* 0x0000007300177220 */ /* 0x000fe20000410000 */
[C---:B------:R-:W-:Y:S01]  /*91e0*/  FMUL.FTZ R28, R2.reuse, R104 ;  /* 0x00000068021c7220 */ /* 0x040fe20000410000 */
[----:B------:R-:W-:Y:S01]  /*91f0*/  FMUL.FTZ R29, R2, R105 ;  /* 0x00000069021d7220 */ /* 0x000fe20000410000 */
[C---:B------:R-:W-:Y:S01]  /*9200*/  FMUL.FTZ R30, R0.reuse, R106 ;  /* 0x0000006a001e7220 */ /* 0x040fe20000410000 */
[----:B------:R-:W-:Y:S03]  /*9210*/  FMUL.FTZ R31, R0, R107 ;  /* 0x0000006b001f7220 */ /* 0x000fe60000410000 */
[----:B------:R-:W3:Y:S01]  /*9220*/  MUFU.EX2 R165, R165 ;  /* 0x000000a500a57308 */ /* 0x000ee20000000800 */
[----:B-1----:R-:W-:Y:S01]  /*9230*/  F2FP.BF16.F32.PACK_AB R128, R168, R171 ;  /* 0x000000aba880723e */ /* 0x002fe200000010ff */
[----:B------:R-:W1:Y:S01]  /*9240*/  LDSM.16.MT88.4 R104, [R198+0xe000] ;  /* 0x00e00000c668783b */ /* 0x000e620000004200 */
[C---:B------:R-:W-:Y:S01]  /*9250*/  FMUL.FTZ R36, R2.reuse, R36 ;  /* 0x0000002402247220 */ /* 0x040fe20000410000 */
[----:B------:R-:W-:Y:S01]  /*9260*/  FMUL.FTZ R37, R2, R37 ;  /* 0x0000002502257220 */ /* 0x000fe20000410000 */
[C---:B------:R-:W-:Y:S01]  /*9270*/  FMUL.FTZ R38, R0.reuse, R38 ;  /* 0x0000002600267220 */ /* 0x040fe20000410000 */
[----:B------:R-:W-:Y:S01]  /*9280*/  FMUL.FTZ R39, R0, R39 ;  /* 0x0000002700277220 */ /* 0x000fe20000410000 */
[C---:B------:R-:W-:Y:S03]  /*9290*/  FMUL.FTZ R40, R2.reuse, R40 ;  /* 0x0000002802287220 */ /* 0x040fe60000410000 */
[----:B------:R-:W-:Y:S01]  /*92a0*/  MUFU.EX2 R167, R167 ;  /* 0x000000a700a77308 */ /* 0x000fe20000000800 */
[----:B------:R-:W-:Y:S01]  /*92b0*/  FMUL.FTZ R41, R2, R41 ;  /* 0x0000002902297220 */ /* 0x000fe20000410000 */
[----:B------:R-:W-:Y:S01]  /*92c0*/  LDSM.16.MT88.4 R112, [R200+0x10000] ;  /* 0x01000000c870783b */ /* 0x000fe20000004200 */
[C---:B------:R-:W-:Y:S01]  /*92d0*/  FMUL.FTZ R42, R0.reuse, R42 ;  /* 0x0000002a002a7220 */ /* 0x040fe20000410000 */
[----:B------:R-:W-:Y:S01]  /*92e0*/  FMUL.FTZ R43, R0, R43 ;  /* 0x0000002b002b7220 */ /* 0x000fe20000410000 */
[C---:B------:R-:W-:Y:S01]  /*92f0*/  FMUL.FTZ R44, R2.reuse, R44 ;  /* 0x0000002c022c7220 */ /* 0x040fe20000410000 */
[----:B------:R-:W-:Y:S01]  /*9300*/  FMUL.FTZ R45, R2, R45 ;  /* 0x0000002d022d7220 */ /* 0x000fe20000410000 */
[C---:B------:R-:W-:Y:S03]  /*9310*/  FMUL.FTZ R46, R0.reuse, R46 ;  /* 0x0000002e002e7220 */ /* 0x040fe60000410000 */
[----:B------:R-:W4:Y:S01]  /*9320*/  MUFU.EX2 R166, R166 ;  /* 0x000000a600a67308 */ /* 0x000f220000000800 */
[----:B---3--:R-:W-:Y:S01]  /*9330*/  F2FP.BF16.F32.PACK_AB R129, R165, R169 ;  /* 0x000000a9a581723e */ /* 0x008fe200000010ff */
[----:B------:R-:W-:Y:S01]  /*9340*/  LDSM.16.MT88.4 R124, [R200+0xe800] ;  /* 0x00e80000c87c783b */ /* 0x000fe20000004200 */
        /* <DEDUP_REMOVED lines=13> */
[----:B------:R-:W3:Y:S01]  /*9420*/  MUFU.EX2 R135, R135 ;  /* 0x0000008700877308 */ /* 0x000ee20000000800 */
[----:B----4-:R-:W-:Y:S01]  /*9430*/  F2FP.BF16.F32.PACK_AB R130, R166, R167 ;  /* 0x000000a7a682723e */ /* 0x010fe200000010ff */
        /* <DEDUP_REMOVED lines=15> */
[----:B---3--:R-:W-:Y:S01]  /*9530*/  F2FP.BF16.F32.PACK_AB R131, R135, R164 ;  /* 0x000000a48783723e */ /* 0x008fe200000010ff */
        /* <DEDUP_REMOVED lines=12> */
[C---:B------:R-:W-:Y:S04]  /*9600*/  HMMA.16816.F32.BF16 R12, R128.reuse, R24, R12 ;  /* 0x00000018800c723c */ /* 0x040fe8000004180c */
[----:B------:R-:W-:Y:S01]  /*9610*/  FMUL.FTZ R17, R2, R117 ;  /* 0x0000007502117220 */ /* 0x000fe20000410000 */
[C---:B------:R-:W-:Y:S01]  /*9620*/  FMUL.FTZ R18, R0.reuse, R118 ;  /* 0x0000007600127220 */ /* 0x040fe20000410000 */
[----:B------:R-:W-:Y:S01]  /*9630*/  FMUL.FTZ R19, R0, R119 ;  /* 0x0000007700137220 */ /* 0x000fe20000410000 */
[C---:B------:R-:W-:Y:S01]  /*9640*/  FMUL.FTZ R24, R2.reuse, R108 ;  /* 0x0000006c02187220 */ /* 0x040fe20000410000 */
[----:B------:R-:W-:Y:S01]  /*9650*/  LDSM.16.MT88.4 R116, [R197+0xc800] ;  /* 0x00c80000c574783b */ /* 0x000fe20000004200 */
[----:B------:R-:W-:Y:S02]  /*9660*/  MUFU.EX2 R172, R172 ;  /* 0x000000ac00ac7308 */ /* 0x000fe40000000800 */
[C---:B------:R-:W-:Y:S01]  /*9670*/  FMUL.FTZ R25, R2.reuse, R109 ;  /* 0x0000006d02197220 */ /* 0x040fe20000410000 */
[----:B------:R-:W-:Y:S01]  /*9680*/  FMUL.FTZ R81, R2, R81 ;  /* 0x0000005102517220 */ /* 0x000fe20000410000 */
[C---:B------:R-:W-:Y:S01]  /*9690*/  FMUL.FTZ R82, R0.reuse, R82 ;  /* 0x0000005200527220 */ /* 0x040fe20000410000 */
[C---:B------:R-:W-:Y:S03]  /*96a0*/  HMMA.16816.F32.BF16 R16, R128.reuse, R26, R16 ;  /* 0x0000001a8010723c */ /* 0x040fe60000041810 */
[----:B------:R-:W-:Y:S01]  /*96b0*/  FMUL.FTZ R83, R0, R83 ;  /* 0x0000005300537220 */ /* 0x000fe20000410000 */
[C---:B------:R-:W-:Y:S01]  /*96c0*/  FMUL.FTZ R84, R2.reuse, R84 ;  /* 0x0000005402547220 */ /* 0x040fe20000410000 */
[----:B------:R-:W-:Y:S01]  /*96d0*/  FMUL.FTZ R85, R2, R85 ;  /* 0x0000005502557220 */ /* 0x000fe20000410000 */
[C---:B------:R-:W-:Y:S01]  /*96e0*/  HMMA.16816.F32.BF16 R20, R128.reuse, R32, R20 ;  /* 0x000000208014723c */ /* 0x040fe20000041814 */
[----:B------:R-:W4:Y:S04]  /*96f0*/  MUFU.EX2 R175, R175 ;  /* 0x000000af00af7308 */ /* 0x000f280000000800 */
[C---:B------:R-:W-:Y:S01]  /*9700*/  FMUL.FTZ R26, R0.reuse, R110 ;  /* 0x0000006e001a7220 */ /* 0x040fe20000410000 */
[----:B------:R-:W-:Y:S01]  /*9710*/  FMUL.FTZ R27, R0, R111 ;  /* 0x0000006f001b7220 */ /* 0x000fe20000410000 */
[C---:B------:R-:W-:Y:S01]  /*9720*/  FMUL.FTZ R32, R2.reuse, R100 ;  /* 0x0000006402207220 */ /* 0x040fe20000410000 */
[----:B------:R-:W5:Y:S03]  /*9730*/  LDSM.16.MT88.4 R108, [R197+0xe000] ;  /* 0x00e00000c56c783b */ /* 0x000f660000004200 */
[----:B------:R-:W-:Y:S01]  /*9740*/  MUFU.EX2 R174, R174 ;  /* 0x000000ae00ae7308 */ /* 0x000fe20000000800 */
[----:B------:R-:W-:Y:S01]  /*9750*/  FMUL.FTZ R33, R2, R101 ;  /* 0x0000006502217220 */ /* 0x000fe20000410000 */
[C---:B------:R-:W-:Y:S01]  /*9760*/  FMUL.FTZ R86, R0.reuse, R86 ;  /* 0x0000005600567220 */ /* 0x040fe20000410000 */
[C---:B------:R-:W-:Y:S03]  /*9770*/  HMMA.16816.F32.BF16 R24, R128.reuse, R34, R24 ;  /* 0x000000228018723c */ /* 0x040fe60000041818 */
[----:B------:R-:W-:Y:S01]  /*9780*/  FMUL.FTZ R87, R0, R87 ;  /* 0x0000005700577220 */ /* 0x000fe20000410000 */
[--C-:B------:R-:W-:Y:S01]  /*9790*/  FFMA.FTZ R177, R240, UR4, -R145.reuse ;  /* 0x00000004f0b17c23 */ /* 0x100fe20008010891 */
[----:B------:R-:W-:Y:S01]  /*97a0*/  FMUL.FTZ R88, R2, R88 ;  /* 0x0000005802587220 */ /* 0x000fe20000410000 */
[C---:B------:R-:W-:Y:S01]  /*97b0*/  HMMA.16816.F32.BF16 R28, R128.reuse, R136, R28 ;  /* 0x00000088801c723c */ /* 0x040fe2000004181c */
[----:B------:R-:W-:Y:S04]  /*97c0*/  MUFU.EX2 R176, R176 ;  /* 0x000000b000b07308 */ /* 0x000fe80000000800 */
[C---:B------:R-:W-:Y:S01]  /*97d0*/  FMUL.FTZ R34, R0.reuse, R102 ;  /* 0x0000006600227220 */ /* 0x040fe20000410000 */
[----:B------:R-:W-:Y:S01]  /*97e0*/  FMUL.FTZ R35, R0, R103 ;  /* 0x0000006700237220 */ /* 0x000fe20000410000 */
[----:B------:R-:W-:Y:S01]  /*97f0*/  FMUL.FTZ R89, R2, R89 ;  /* 0x0000005902597220 */ /* 0x000fe20000410000 */
[----:B------:R-:W3:Y:S03]  /*9800*/  LDSM.16.MT88.4 R100, [R196+0xe000] ;  /* 0x00e00000c464783b */ /* 0x000ee60000004200 */
[----:B------:R-:W4:Y:S01]  /*9810*/  MUFU.EX2 R177, R177 ;  /* 0x000000b100b17308 */ /* 0x000f220000000800 */
[C---:B------:R-:W-:Y:S01]  /*9820*/  FMUL.FTZ R90, R0.reuse, R90 ;  /* 0x0000005a005a7220 */ /* 0x040fe20000410000 */
[----:B------:R-:W-:Y:S01]  /*9830*/  FMUL.FTZ R91, R0, R91 ;  /* 0x0000005b005b7220 */ /* 0x000fe20000410000 */
[C---:B------:R-:W-:Y:S02]  /*9840*/  HMMA.16816.F32.BF16 R32, R128.reuse, R138, R32 ;  /* 0x0000008a8020723c */ /* 0x040fe40000041820 */
[----:B------:R-:W-:Y:S05]  /*9850*/  LDSM.16.MT88.4 R136, [R198+0xe800] ;  /* 0x00e80000c688783b */ /* 0x000fea0000004200 */
[----:B------:R-:W4:Y:S01]  /*9860*/  MUFU.EX2 R179, R179 ;  /* 0x000000b300b37308 */ /* 0x000f220000000800 */
[C---:B------:R-:W-:Y:S01]  /*9870*/  FMUL.FTZ R92, R2.reuse, R92 ;  /* 0x0000005c025c7220 */ /* 0x040fe20000410000 */
[C---:B--2---:R-:W-:Y:S03]  /*9880*/  HMMA.16816.F32.BF16 R36, R128.reuse, R120, R36 ;  /* 0x000000788024723c */ /* 0x044fe60000041824 */
[----:B------:R-:W-:Y:S03]  /*9890*/  FMUL.FTZ R93, R2, R93 ;  /* 0x0000005d025d7220 */ /* 0x000fe60000410000 */
[C---:B------:R-:W-:Y:S01]  /*98a0*/  HMMA.16816.F32.BF16 R40, R128.reuse, R122, R40 ;  /* 0x0000007a8028723c */ /* 0x040fe20000041828 */
[----:B------:R-:W-:Y:S01]  /*98b0*/  LDSM.16.MT88.4 R120, [R196+0xc800] ;  /* 0x00c80000c478783b */ /* 0x000fe20000004200 */
[----:B------:R-:W-:Y:S03]  /*98c0*/  MUFU.EX2 R180, R180 ;  /* 0x000000b400b47308 */ /* 0x000fe60000000800 */
[C---:B------:R-:W-:Y:S01]  /*98d0*/  FMUL.FTZ R94, R0.reuse, R94 ;  /* 0x0000005e005e7220 */ /* 0x040fe20000410000 */
[C---:B-1----:R-:W-:Y:S06]  /*98e0*/  HMMA.16816.F32.BF16 R44, R128.reuse, R104, R44 ;  /* 0x00000068802c723c */ /* 0x042fec000004182c */
[----:B------:R-:W-:Y:S01]  /*98f0*/  MUFU.EX2 R183, R183 ;  /* 0x000000b700b77308 */ /* 0x000fe20000000800 */
[----:B------:R-:W-:Y:S01]  /*9900*/  FMUL.FTZ R95, R0, R95 ;  /* 0x0000005f005f7220 */ /* 0x000fe20000410000 */
[C---:B------:R-:W-:Y:S01]  /*9910*/  HMMA.16816.F32.BF16 R48, R128.reuse, R106, R48 ;  /* 0x0000006a8030723c */ /* 0x040fe20000041830 */
[----:B------:R-:W1:Y:S02]  /*9920*/  LDSM.16.MT88.4 R104, [R198+0x10000] ;  /* 0x01000000c668783b */ /* 0x000e640000004200 */
[C---:B------:R-:W-:Y:S03]  /*9930*/  FMUL.FTZ R96, R2.reuse, R96 ;  /* 0x0000006002607220 */ /* 0x040fe60000410000 */
[C---:B-----5:R-:W-:Y:S02]  /*9940*/  HMMA.16816.F32.BF16 R52, R128.reuse, R108, R52 ;  /* 0x0000006c8034723c */ /* 0x060fe40000041834 */
[----:B------:R-:W-:Y:S03]  /*9950*/  MUFU.EX2 R235, R235 ;  /* 0x000000eb00eb7308 */ /* 0x000fe60000000800 */
[----:B------:R-:W-:Y:S01]  /*9960*/  FMUL.FTZ R97, R2, R97 ;  /* 0x0000006102617220 */ /* 0x000fe20000410000 */
[C---:B------:R-:W-:Y:S01]  /*9970*/  HMMA.16816.F32.BF16 R56, R128.reuse, R110, R56 ;  /* 0x0000006e8038723c */ /* 0x040fe20000041838 */
[----:B------:R-:W-:Y:S05]  /*9980*/  LDSM.16.MT88.4 R108, [R200+0xc800] ;  /* 0x00c80000c86c783b */ /* 0x000fea0000004200 */
[----:B------:R-:W-:Y:S01]  /*9990*/  MUFU.EX2 R231, R231 ;  /* 0x000000e700e77308 */ /* 0x000fe20000000800 */
[C---:B------:R-:W-:Y:S01]  /*99a0*/  FMUL.FTZ R98, R0.reuse, R98 ;  /* 0x0000006200627220 */ /* 0x040fe20000410000 */
[C---:B---3--:R-:W-:Y:S03]  /*99b0*/  HMMA.16816.F32.BF16 R60, R128.reuse, R100, R60 ;  /* 0x00000064803c723c */ /* 0x048fe6000004183c */
[----:B------:R-:W-:Y:S03]  /*99c0*/  FMUL.FTZ R99, R0, R99 ;  /* 0x0000006300637220 */ /* 0x000fe60000410000 */
[C---:B------:R-:W-:Y:S01]  /*99d0*/  HMMA.16816.F32.BF16 R64, R128.reuse, R102, R64 ;  /* 0x000000668040723c */ /* 0x040fe20000041840 */
[----:B------:R-:W2:Y:S01]  /*99e0*/  LDSM.16.MT88.4 R100, [R197+0x10000] ;  /* 0x01000000c564783b */ /* 0x000ea20000004200 */
[----:B------:R-:W-:Y:S03]  /*99f0*/  MUFU.EX2 R134, R134 ;  /* 0x0000008600867308 */ /* 0x000fe60000000800 */
[--C-:B------:R-:W-:Y:S01]  /*9a00*/  FFMA.FTZ R239, R232, UR4, -R145.reuse ;  /* 0x00000004e8ef7c23 */ /* 0x100fe20008010891 */
[C---:B------:R-:W-:Y:S06]  /*9a10*/  HMMA.16816.F32.BF16 R68, R128.reuse, R112, R68 ;  /* 0x000000708044723c */ /* 0x040fec0000041844 */
[----:B------:R-:W-:Y:S01]  /*9a20*/  MUFU.EX2 R133, R133 ;  /* 0x0000008500857308 */ /* 0x000fe20000000800 */
[--C-:B------:R-:W-:Y:S01]  /*9a30*/  FFMA.FTZ R232, R237, UR4, -R144.reuse ;  /* 0x00000004ede87c23 */ /* 0x100fe20008010890 */
[C---:B------:R-:W-:Y:S01]  /*9a40*/  HMMA.16816.F32.BF16 R72, R128.reuse, R114, R72 ;  /* 0x000000728048723c */ /* 0x040fe20000041848 */
[----:B------:R-:W-:Y:S02]  /*9a50*/  LDSM.16.MT88.4 R112, [R198+0xc800] ;  /* 0x00c80000c670783b */ /* 0x000fe40000004200 */
[--C-:B------:R-:W-:Y:S03]  /*9a60*/  FFMA.FTZ R178, R238, UR4, -R145.reuse ;  /* 0x00000004eeb27c23 */ /* 0x100fe60008010891 */
[C---:B-1----:R-:W-:Y:S02]  /*9a70*/  HMMA.16816.F32.BF16 R76, R128.reuse, R104, R76 ;  /* 0x00000068804c723c */ /* 0x042fe4000004184c */
[----:B------:R-:W-:Y:S03]  /*9a80*/  MUFU.EX2 R239, R239 ;  /* 0x000000ef00ef7308 */ /* 0x000fe60000000800 */
[--C-:B------:R-:W-:Y:S01]  /*9a90*/  FFMA.FTZ R181, R236, UR4, -R145.reuse ;  /* 0x00000004ecb57c23 */ /* 0x100fe20008010891 */
[C---:B------:R-:W-:Y:S01]  /*9aa0*/  HMMA.16816.F32.BF16 R80, R128.reuse, R106, R80 ;  /* 0x0000006a8050723c */ /* 0x040fe20000041850 */
[----:B------:R-:W1:Y:S05]  /*9ab0*/  LDSM.16.MT88.4 R104, [R196+0x10000] ;  /* 0x01000000c468783b */ /* 0x000e6a0000004200 */
[----:B------:R-:W-:Y:S01]  /*9ac0*/  MUFU.EX2 R178, R178 ;  /* 0x000000b200b27308 */ /* 0x000fe20000000800 */
[--C-:B------:R-:W-:Y:S01]  /*9ad0*/  FFMA.FTZ R182, R234, UR4, -R145.reuse ;  /* 0x00000004eab67c23 */ /* 0x100fe20008010891 */
[--C-:B------:R-:W-:Y:S03]  /*9ae0*/  FFMA.FTZ R237, R230, UR4, -R145.reuse ;  /* 0x00000004e6ed7c23 */ /* 0x100fe60008010891 */
[----:B------:R-:W-:Y:S01]  /*9af0*/  FFMA.FTZ R230, R233, UR4, -R144 ;  /* 0x00000004e9e67c23 */ /* 0x000fe20008010890 */
[--C-:B------:R-:W-:Y:S01]  /*9b00*/  FFMA.FTZ R228, R228, UR4, -R145.reuse ;  /* 0x00000004e4e47c23 */ /* 0x100fe20008010891 */
[--C-:B------:R-:W-:Y:S01]  /*9b10*/  FFMA.FTZ R226, R226, UR4, -R145.reuse ;  /* 0x00000004e2e27c23 */ /* 0x100fe20008010891 */
[----:B------:R-:W-:Y:S02]  /*9b20*/  FFMA.FTZ R145, R224, UR4, -R145 ;  /* 0x00000004e0917c23 */ /* 0x000fe40008010891 */
[----:B------:R-:W3:Y:S01]  /*9b30*/  MUFU.EX2 R181, R181 ;  /* 0x000000b500b57308 */ /* 0x000ee20000000800 */
[----:B------:R-:W-:Y:S01]  /*9b40*/  FFMA.FTZ R171, R2, R229, R171 ;  /* 0x000000e502ab7223 */ /* 0x000fe200000100ab */
[----:B------:R-:W-:Y:S01]  /*9b50*/  FFMA.FTZ R169, R0, R227, R169 ;  /* 0x000000e300a97223 */ /* 0x000fe200000100a9 */
[----:B------:R-:W-:Y:S01]  /*9b60*/  MOV R0, R3 ;  /* 0x0000000300007202 */ /* 0x000fe20000000f00 */
[C---:B--2---:R-:W-:Y:S03]  /*9b70*/  HMMA.16816.F32.BF16 R84, R128.reuse, R100, R84 ;  /* 0x000000648054723c */ /* 0x044fe60000041854 */
[----:B------:R-:W-:Y:S03]  /*9b80*/  FADD.FTZ R168, R168, R171 ;  /* 0x000000aba8a87221 */ /* 0x000fe60000010000 */
[----:B------:R2:W-:Y:S01]  /*9b90*/  MUFU.EX2 R233, R145 ;  /* 0x0000009100e97308 */ /* 0x0005e20000000800 */
[----:B------:R-:W-:Y:S01]  /*9ba0*/  FADD.FTZ R169, R165, R169 ;  /* 0x000000a9a5a97221 */ /* 0x000fe20000010000 */
[C---:B------:R-:W-:Y:S03]  /*9bb0*/  HMMA.16816.F32.BF16 R88, R128.reuse, R102, R88 ;  /* 0x000000668058723c */ /* 0x040fe60000041858 */
[----:B------:R-:W-:Y:S05]  /*9bc0*/  F2FP.BF16.F32.PACK_AB R100, R173, R170 ;  /* 0x000000aaad64723e */ /* 0x000fea00000010ff */
[----:B------:R-:W5:Y:S03]  /*9bd0*/  MUFU.EX2 R182, R182 ;  /* 0x000000b600b67308 */ /* 0x000f660000000800 */
[----:B----4-:R-:W-:Y:S01]  /*9be0*/  F2FP.BF16.F32.PACK_AB R101, R175, R172 ;  /* 0x000000acaf65723e */ /* 0x010fe200000010ff */
[----:B------:R-:W-:Y:S01]  /*9bf0*/  FADD.FTZ R164, R164, R169 ;  /* 0x000000a9a4a47221 */ /* 0x000fe20000010000 */
[----:B------:R-:W-:Y:S03]  /*9c00*/  F2FP.BF16.F32.PACK_AB R102, R177, R174 ;  /* 0x000000aeb166723e */ /* 0x000fe600000010ff */
[----:B------:R-:W-:Y:S01]  /*9c10*/  FADD.FTZ R135, R135, R164 ;  /* 0x000000a487877221 */ /* 0x000fe20000010000 */
[----:B------:R-:W-:Y:S01]  /*9c20*/  F2FP.BF16.F32.PACK_AB R103, R179, R176 ;  /* 0x000000b0b367723e */ /* 0x000fe200000010ff */
[----:B------:R-:W4:Y:S01]  /*9c30*/  MUFU.EX2 R232, R232 ;  /* 0x000000e800e87308 */ /* 0x000f220000000800 */
[----:B--2---:R-:W-:Y:S01]  /*9c40*/  LDSM.16.MT88.4 R144, [R200+0xf800] ;  /* 0x00f80000c890783b */ /* 0x004fe20000004200 */
[----:B------:R-:W-:Y:S01]  /*9c50*/  FADD.FTZ R172, R172, R135 ;  /* 0x00000087acac7221 */ /* 0x000fe20000010000 */
[----:B------:R-:W-:Y:S01]  /*9c60*/  MOV R135, R132 ;  /* 0x0000008400877202 */ /* 0x000fe20000000f00 */
[C---:B-1----:R-:W-:Y:S03]  /*9c70*/  HMMA.16816.F32.BF16 R92, R128.reuse, R104, R92 ;  /* 0x00000068805c723c */ /* 0x042fe6000004185c */
[----:B------:R-:W-:Y:S03]  /*9c80*/  FADD.FTZ R175, R175, R172 ;  /* 0x000000acafaf7221 */ /* 0x000fe60000010000 */
[----:B------:R-:W-:Y:S01]  /*9c90*/  MUFU.EX2 R228, R228 ;  /* 0x000000e400e47308 */ /* 0x000fe20000000800 */
[----:B------:R-:W-:Y:S01]  /*9ca0*/  HMMA.16816.F32.BF16 R96, R128, R106, R96 ;  /* 0x0000006a8060723c */ /* 0x000fe20000041860 */
[----:B------:R-:W1:Y:S03]  /*9cb0*/  LDSM.16.MT88.4 R104, [R196+0xe800] ;  /* 0x00e80000c468783b */ /* 0x000e660000004200 */
[----:B------:R-:W-:Y:S02]  /*9cc0*/  FADD.FTZ R176, R176, R175 ;  /* 0x000000afb0b07221 */ /* 0x000fe40000010000 */
[C---:B------:R-:W-:Y:S03]  /*9cd0*/  HMMA.16816.F32.BF16 R4, R100.reuse, R108, R4 ;  /* 0x0000006c6404723c */ /* 0x040fe60000041804 */
[----:B------:R-:W2:Y:S01]  /*9ce0*/  MUFU.EX2 R237, R237 ;  /* 0x000000ed00ed7308 */ /* 0x000ea20000000800 */
[----:B------:R-:W-:Y:S01]  /*9cf0*/  LDSM.16.MT88.4 R128, [R196+0xd000] ;  /* 0x00d00000c480783b */ /* 0x000fe20000004200 */
[----:B------:R-:W-:Y:S01]  /*9d00*/  FADD.FTZ R179, R179, R176 ;  /* 0x000000b0b3b37221 */ /* 0x000fe20000010000 */
[C---:B------:R-:W-:Y:S07]  /*9d10*/  HMMA.16816.F32.BF16 R8, R100.reuse, R110, R8 ;  /* 0x0000006e6408723c */ /* 0x040fee0000041808 */
[----:B------:R-:W2:Y:S01]  /*9d20*/  MUFU.EX2 R230, R230 ;  /* 0x000000e600e67308 */ /* 0x000ea20000000800 */
[----:B------:R-:W3:Y:S01]  /*9d30*/  LDSM.16.MT88.4 R108, [R200+0x10800] ;  /* 0x01080000c86c783b */ /* 0x000ee20000004200 */
[C---:B------:R-:W-:Y:S08]  /*9d40*/  HMMA.16816.F32.BF16 R12, R100.reuse, R112, R12 ;  /* 0x00000070640c723c */ /* 0x040ff0000004180c */
[----:B------:R-:W2:Y:S01]  /*9d50*/  MUFU.EX2 R226, R226 ;  /* 0x000000e200e27308 */ /* 0x000ea20000000800 */
[C---:B------:R-:W-:Y:S01]  /*9d60*/  HMMA.16816.F32.BF16 R16, R100.reuse, R114, R16 ;  /* 0x000000726410723c */ /* 0x040fe20000041810 */
[----:B------:R-:W5:Y:S05]  /*9d70*/  LDSM.16.MT88.4 R112, [R198+0x10800] ;  /* 0x01080000c670783b */ /* 0x000f6a0000004200 */
[C---:B------:R-:W-:Y:S06]  /*9d80*/  HMMA.16816.F32.BF16 R20, R100.reuse, R116, R20 ;  /* 0x000000746414723c */ /* 0x040fec0000041814 */
[C---:B------:R-:W-:Y:S01]  /*9d90*/  HMMA.16816.F32.BF16 R24, R100.reuse, R118, R24 ;  /* 0x000000766418723c */ /* 0x040fe20000041818 */
[----:B------:R-:W4:Y:S05]  /*9da0*/  LDSM.16.MT88.4 R116, [R197+0x10800] ;  /* 0x01080000c574783b */ /* 0x000f2a0000004200 */
        /* <DEDUP_REMOVED lines=15> */
[C---:B---3--:R-:W-:Y:S06]  /*9ea0*/  HMMA.16816.F32.BF16 R68, R100.reuse, R108, R68 ;  /* 0x0000006c6444723c */ /* 0x048fec0000041844 */
[C---:B------:R-:W-:Y:S05]  /*9eb0*/  HMMA.16816.F32.BF16 R72, R100.reuse, R110, R72 ;  /* 0x0000006e6448723c */ /* 0x040fea0000041848 */
[----:B------:R-:W-:Y:S01]  /*9ec0*/  F2FP.BF16.F32.PACK_AB R108, R181, R178 ;  /* 0x000000b2b56c723e */ /* 0x000fe200000010ff */
[C---:B-----5:R-:W-:Y:S05]  /*9ed0*/  HMMA.16816.F32.BF16 R76, R100.reuse, R112, R76 ;  /* 0x00000070644c723c */ /* 0x060fea000004184c */
[----:B------:R-:W-:Y:S01]  /*9ee0*/  F2FP.BF16.F32.PACK_AB R109, R183, R180 ;  /* 0x000000b4b76d723e */ /* 0x000fe200000010ff */
[C---:B------:R-:W-:Y:S01]  /*9ef0*/  HMMA.16816.F32.BF16 R80, R100.reuse, R114, R80 ;  /* 0x000000726450723c */ /* 0x040fe20000041850 */
[----:B------:R-:W3:Y:S04]  /*9f00*/  LDSM.16.MT88.4 R112, [R197+0xd000] ;  /* 0x00d00000c570783b */ /* 0x000ee80000004200 */
[----:B------:R-:W-:Y:S01]  /*9f10*/  F2FP.BF16.F32.PACK_AB R110, R239, R182 ;  /* 0x000000b6ef6e723e */ /* 0x000fe200000010ff */
[C---:B----4-:R-:W-:Y:S05]  /*9f20*/  HMMA.16816.F32.BF16 R84, R100.reuse, R116, R84 ;  /* 0x000000746454723c */ /* 0x050fea0000041854 */
[----:B------:R-:W-:Y:S01]  /*9f30*/  F2FP.BF16.F32.PACK_AB R111, R235, R232 ;  /* 0x000000e8eb6f723e */ /* 0x000fe200000010ff */
[C---:B------:R-:W-:Y:S01]  /*9f40*/  HMMA.16816.F32.BF16 R88, R100.reuse, R118, R88 ;  /* 0x000000766458723c */ /* 0x040fe20000041858 */
[----:B------:R-:W4:Y:S04]  /*9f50*/  LDSM.16.MT88.4 R116, [R198+0xf000] ;  /* 0x00f00000c674783b */ /* 0x000f280000004200 */
[----:B------:R-:W-:Y:S01]  /*9f60*/  FADD.FTZ R180, R180, R179 ;  /* 0x000000b3b4b47221 */ /* 0x000fe20000010000 */
[C---:B-1----:R-:W-:Y:S05]  /*9f70*/  HMMA.16816.F32.BF16 R92, R100.reuse, R104, R92 ;  /* 0x00000068645c723c */ /* 0x042fea000004185c */
[----:B------:R-:W-:Y:S01]  /*9f80*/  FADD.FTZ R183, R183, R180 ;  /* 0x000000b4b7b77221 */ /* 0x000fe20000010000 */
[----:B------:R-:W-:Y:S01]  /*9f90*/  HMMA.16816.F32.BF16 R96, R100, R106, R96 ;  /* 0x0000006a6460723c */ /* 0x000fe20000041860 */
[----:B------:R-:W1:Y:S04]  /*9fa0*/  LDSM.16.MT88.4 R100, [R196+0xf000] ;  /* 0x00f00000c464783b */ /* 0x000e680000004200 */
[----:B------:R-:W-:Y:S01]  /*9fb0*/  FADD.FTZ R232, R232, R183 ;  /* 0x000000b7e8e87221 */ /* 0x000fe20000010000 */
[C---:B------:R-:W-:Y:S03]  /*9fc0*/  HMMA.16816.F32.BF16 R4, R108.reuse, R120, R4 ;  /* 0x000000786c04723c */ /* 0x040fe60000041804 */
[----:B------:R-:W5:Y:S02]  /*9fd0*/  LDSM.16.MT88.4 R104, [R200+0x11000] ;  /* 0x01100000c868783b */ /* 0x000f640000004200 */
[----:B------:R-:W-:Y:S01]  /*9fe0*/  FADD.FTZ R235, R235, R232 ;  /* 0x000000e8ebeb7221 */ /* 0x000fe20000010000 */
[C---:B------:R-:W-:Y:S05]  /*9ff0*/  HMMA.16816.F32.BF16 R8, R108.reuse, R122, R8 ;  /* 0x0000007a6c08723c */ /* 0x040fea0000041808 */
[----:B------:R-:W-:Y:S01]  /*a000*/  LDSM.16.MT88.4 R120, [R196+0x11000] ;  /* 0x01100000c478783b */ /* 0x000fe20000004200 */
[C---:B------:R-:W-:Y:S06]  /*a010*/  HMMA.16816.F32.BF16 R12, R108.reuse, R124, R12 ;  /* 0x0000007c6c0c723c */ /* 0x040fec000004180c */
[C---:B------:R-:W-:Y:S01]  /*a020*/  HMMA.16816.F32.BF16 R16, R108.reuse, R126, R16 ;  /* 0x0000007e6c10723c */ /* 0x040fe20000041810 */
[----:B------:R-:W-:Y:S05]  /*a030*/  LDSM.16.MT88.4 R124, [R200+0xd800] ;  /* 0x00d80000c87c783b */ /* 0x000fea0000004200 */
[C---:B---3--:R-:W-:Y:S06]  /*a040*/  HMMA.16816.F32.BF16 R20, R108.reuse, R112, R20 ;  /* 0x000000706c14723c */ /* 0x048fec0000041814 */
[C---:B------:R-:W-:Y:S01]  /*a050*/  HMMA.16816.F32.BF16 R24, R108.reuse, R114, R24 ;  /* 0x000000726c18723c */ /* 0x040fe20000041818 */
[----:B------:R-:W3:Y:S05]  /*a060*/  LDSM.16.MT88.4 R112, [R198+0x11000] ;  /* 0x01100000c670783b */ /* 0x000eea0000004200 */
[C---:B------:R-:W-:Y:S06]  /*a070*/  HMMA.16816.F32.BF16 R28, R108.reuse, R128, R28 ;  /* 0x000000806c1c723c */ /* 0x040fec000004181c */
[C---:B------:R-:W-:Y:S06]  /*a080*/  HMMA.16816.F32.BF16 R32, R108.reuse, R130, R32 ;  /* 0x000000826c20723c */ /* 0x040fec0000041820 */
[C---:B------:R-:W-:Y:S06]  /*a090*/  HMMA.16816.F32.BF16 R36, R108.reuse, R136, R36 ;  /* 0x000000886c24723c */ /* 0x040fec0000041824 */
[C---:B------:R-:W-:Y:S05]  /*a0a0*/  HMMA.16816.F32.BF16 R40, R108.reuse, R138, R40 ;  /* 0x0000008a6c28723c */ /* 0x040fea0000041828 */
[----:B--2---:R-:W-:Y:S01]  /*a0b0*/  F2FP.BF16.F32.PACK_AB R136, R237, R228 ;  /* 0x000000e4ed88723e */ /* 0x004fe200000010ff */
[C---:B----4-:R-:W-:Y:S05]  /*a0c0*/  HMMA.16816.F32.BF16 R44, R108.reuse, R116, R44 ;  /* 0x000000746c2c723c */ /* 0x050fea000004182c */
[----:B------:R-:W-:Y:S01]  /*a0d0*/  F2FP.BF16.F32.PACK_AB R137, R231, R230 ;  /* 0x000000e6e789723e */ /* 0x000fe200000010ff */
[C---:B------:R-:W-:Y:S01]  /*a0e0*/  HMMA.16816.F32.BF16 R48, R108.reuse, R118, R48 ;  /* 0x000000766c30723c */ /* 0x040fe20000041830 */
[----:B------:R-:W2:Y:S04]  /*a0f0*/  LDSM.16.MT88.4 R116, [R197+0x11000] ;  /* 0x01100000c574783b */ /* 0x000ea80000004200 */
[----:B------:R-:W-:Y:S01]  /*a100*/  F2FP.BF16.F32.PACK_AB R138, R233, R226 ;  /* 0x000000e2e98a723e */ /* 0x000fe200000010ff */
[C---:B------:R-:W-:Y:S05]  /*a110*/  HMMA.16816.F32.BF16 R52, R108.reuse, R140, R52 ;  /* 0x0000008c6c34723c */ /* 0x040fea0000041834 */
[----:B------:R-:W-:Y:S01]  /*a120*/  F2FP.BF16.F32.PACK_AB R139, R133, R134 ;  /* 0x00000086858b723e */ /* 0x000fe200000010ff */
        /* <DEDUP_REMOVED lines=8> */
[C---:B-----5:R-:W-:Y:S05]  /*a1b0*/  HMMA.16816.F32.BF16 R68, R108.reuse, R104, R68 ;  /* 0x000000686c44723c */ /* 0x060fea0000041844 */
[----:B------:R-:W-:Y:S01]  /*a1c0*/  FADD.FTZ R227, R133, R134 ;  /* 0x0000008685e37221 */ /* 0x000fe20000010000 */
[C---:B------:R-:W-:Y:S01]  /*a1d0*/  HMMA.16816.F32.BF16 R72, R108.reuse, R106, R72 ;  /* 0x0000006a6c48723c */ /* 0x040fe20000041848 */
[----:B------:R-:W4:Y:S05]  /*a1e0*/  LDSM.16.MT88.4 R104, [R197+0xd800] ;  /* 0x00d80000c568783b */ /* 0x000f2a0000004200 */
[C---:B---3--:R-:W-:Y:S06]  /*a1f0*/  HMMA.16816.F32.BF16 R76, R108.reuse, R112, R76 ;  /* 0x000000706c4c723c */ /* 0x048fec000004184c */
[C---:B------:R-:W-:Y:S06]  /*a200*/  HMMA.16816.F32.BF16 R80, R108.reuse, R114, R80 ;  /* 0x000000726c50723c */ /* 0x040fec0000041850 */
[C---:B--2---:R-:W-:Y:S06]  /*a210*/  HMMA.16816.F32.BF16 R84, R108.reuse, R116, R84 ;  /* 0x000000746c54723c */ /* 0x044fec0000041854 */
[C---:B------:R-:W-:Y:S06]  /*a220*/  HMMA.16816.F32.BF16 R88, R108.reuse, R118, R88 ;  /* 0x000000766c58723c */ /* 0x040fec0000041858 */
[C---:B------:R-:W-:Y:S06]  /*a230*/  HMMA.16816.F32.BF16 R92, R108.reuse, R120, R92 ;  /* 0x000000786c5c723c */ /* 0x040fec000004185c */
[----:B------:R-:W-:Y:S06]  /*a240*/  HMMA.16816.F32.BF16 R96, R108, R122, R96 ;  /* 0x0000007a6c60723c */ /* 0x000fec0000041860 */
[C---:B------:R-:W-:Y:S01]  /*a250*/  HMMA.16816.F32.BF16 R128, R136.reuse, R124, R4 ;  /* 0x0000007c8880723c */ /* 0x040fe20000041804 */
[----:B------:R-:W2:Y:S05]  /*a260*/  LDSM.16.MT88.4 R4, [R198+0x11800] ;  /* 0x01180000c604783b */ /* 0x000eaa0000004200 */
[C---:B------:R-:W-:Y:S03]  /*a270*/  HMMA.16816.F32.BF16 R124, R136.reuse, R126, R8 ;  /* 0x0000007e887c723c */ /* 0x040fe60000041808 */
[----:B------:R-:W3:Y:S03]  /*a280*/  LDSM.16.MT88.4 R8, [R197+0x11800] ;  /* 0x01180000c508783b */ /* 0x000ee60000004200 */
[C---:B-1----:R-:W-:Y:S05]  /*a290*/  HMMA.16816.F32.BF16 R120, R136.reuse, R100, R12 ;  /* 0x000000648878723c */ /* 0x042fea000004180c */
[----:B------:R-:W1:Y:S01]  /*a2a0*/  LDSM.16.MT88.4 R12, [R196+0x11800] ;  /* 0x01180000c40c783b */ /* 0x000e620000004200 */
[C---:B------:R-:W-:Y:S06]  /*a2b0*/  HMMA.16816.F32.BF16 R116, R136.reuse, R102, R16 ;  /* 0x000000668874723c */ /* 0x040fec0000041810 */
[C---:B----4-:R-:W-:Y:S05]  /*a2c0*/  HMMA.16816.F32.BF16 R112, R136.reuse, R104, R20 ;  /* 0x000000688870723c */ /* 0x050fea0000041814 */
[----:B------:R-:W-:Y:S01]  /*a2d0*/  FADD.FTZ R17, R167, R168 ;  /* 0x000000a8a7117221 */ /* 0x000fe20000010000 */
[C---:B------:R-:W-:Y:S05]  /*a2e0*/  HMMA.16816.F32.BF16 R108, R136.reuse, R106, R24 ;  /* 0x0000006a886c723c */ /* 0x040fea0000041818 */
        /* <DEDUP_REMOVED lines=25> */
[C---:B--2---:R-:W-:Y:S06]  /*a480*/  HMMA.16816.F32.BF16 R76, R136.reuse, R4, R76 ;  /* 0x00000004884c723c */ /* 0x044fec000004184c */
[C---:B------:R-:W-:Y:S06]  /*a490*/  HMMA.16816.F32.BF16 R80, R136.reuse, R6, R80 ;  /* 0x000000068850723c */ /* 0x040fec0000041850 */
[C---:B---3--:R-:W-:Y:S06]  /*a4a0*/  HMMA.16816.F32.BF16 R84, R136.reuse, R8, R84 ;  /* 0x000000088854723c */ /* 0x048fec0000041854 */
[C---:B------:R-:W-:Y:S06]  /*a4b0*/  HMMA.16816.F32.BF16 R88, R136.reuse, R10, R88 ;  /* 0x0000000a8858723c */ /* 0x040fec0000041858 */
[C---:B-1----:R-:W-:Y:S06]  /*a4c0*/  HMMA.16816.F32.BF16 R92, R136.reuse, R12, R92 ;  /* 0x0000000c885c723c */ /* 0x042fec000004185c */
[----:B------:R-:W-:Y:S01]  /*a4d0*/  HMMA.16816.F32.BF16 R96, R136, R14, R96 ;  /* 0x0000000e8860723c */ /* 0x000fe20000041860 */
[----:B------:R-:W-:Y:S11]  /*a4e0*/  @!UPT UIADD3 URZ, URZ, URZ, URZ ;  /* 0x0000003f3f3ff290 */ /* 0x000ff6000fffe03f */
[----:B------:R-:W-:Y:S01]  /*a4f0*/  @!UPT UIADD3 URZ, URZ, URZ, URZ ;  /* 0x0000003f3f3ff290 */ /* 0x000fe2000fffe03f */
[----:B------:R-:W-:Y:S11]  /*a500*/  @P0 BRA `(.L_x_438) ;  /* 0xffffffd4009c0947 */ /* 0x000ff6000383ffff */
.L_x_437:
[----:B------:R-:W1:Y:S01]  /*a510*/  SHFL.BFLY PT, R0, R229, 0x2, 0x1f ;  /* 0x0c401f00e5007f89 */ /* 0x000e6200000e0000 */
[----:B------:R-:W-:Y:S01]  /*a520*/  MOV R8, 0x3f800000 ;  /* 0x3f80000000087802 */ /* 0x000fe20000000f00 */
[----:B------:R-:W2:Y:S01]  /*a530*/  S2UR UR4, SR_CgaCtaId ;  /* 0x00000000000479c3 */ /* 0x000ea20000008800 */
[----:B------:R-:W-:Y:S01]  /*a540*/  UMOV UR5, 0x400 ;  /* 0x0000040000057882 */ /* 0x000fe20000000000 */
[----:B------:R-:W3:Y:S01]  /*a550*/  SHFL.BFLY PT, R2, R227, 0x2, 0x1f ;  /* 0x0c401f00e3027f89 */ /* 0x000ee200000e0000 */
[----:B------:R-:W4:Y:S01]  /*a560*/  S2R R11, SR_TID.X ;  /* 0x00000000000b7919 */ /* 0x000f220000002100 */
[----:B-1----:R-:W-:Y:S01]  /*a570*/  FADD.FTZ R0, R0, R229 ;  /* 0x000000e500007221 */ /* 0x002fe20000010000 */
[----:B--2---:R-:W-:Y:S01]  /*a580*/  ULEA UR4, UR4, UR5, 0x18 ;  /* 0x0000000504047291 */ /* 0x004fe2000f8ec03f */
[----:B---3--:R-:W-:-:S03]  /*a590*/  FADD.FTZ R9, R2, R227 ;  /* 0x000000e302097221 */ /* 0x008fc60000010000 */
[----:B------:R-:W1:Y:S04]  /*a5a0*/  SHFL.BFLY PT, R5, R0, 0x1, 0x1f ;  /* 0x0c201f0000057f89 */ /* 0x000e6800000e0000 */
[----:B------:R-:W2:Y:S01]  /*a5b0*/  SHFL.BFLY PT, R4, R9, 0x1, 0x1f ;  /* 0x0c201f0009047f89 */ /* 0x000ea200000e0000 */
[----:B----4-:R-:W-:-:S04]  /*a5c0*/  SHF.R.S32.HI R2, RZ, 0x1f, R11 ;  /* 0x0000001fff027819 */ /* 0x010fc8000001140b */
[CC--:B------:R-:W-:Y:S02]  /*a5d0*/  LEA.HI R7, R2.reuse, R11.reuse, RZ, 0x2 ;  /* 0x0000000b02077211 */ /* 0x0c0fe400078f10ff */
[----:B------:R-:W-:Y:S02]  /*a5e0*/  LEA.HI R2, R2, R11, RZ, 0x5 ;  /* 0x0000000b02027211 */ /* 0x000fe400078f28ff */
[----:B------:R-:W-:-:S04]  /*a5f0*/  LOP3.LUT R6, R7, 0x3ffffffc, RZ, 0xc0, !PT ;  /* 0x3ffffffc07067812 */ /* 0x000fc800078ec0ff */
[----:B------:R-:W-:Y:S01]  /*a600*/  IADD3 R6, -R6, R11, RZ ;  /* 0x0000000b06067210 */ /* 0x000fe20007ffe1ff */
[----:B-1----:R-:W-:Y:S01]  /*a610*/  FADD.FTZ R5, R0, R5 ;  /* 0x0000000500057221 */ /* 0x002fe20000010000 */
[----:B------:R-:W-:Y:S01]  /*a620*/  LOP3.LUT R0, R2, 0xffffffe0, RZ, 0xc0, !PT ;  /* 0xffffffe002007812 */ /* 0x000fe200078ec0ff */
[----:B--2---:R-:W-:-:S03]  /*a630*/  FADD.FTZ R4, R9, R4 ;  /* 0x0000000409047221 */ /* 0x004fc60000010000 */
[----:B------:R-:W-:Y:S02]  /*a640*/  FSETP.NE.FTZ.AND P4, PT, R5, RZ, PT ;  /* 0x000000ff0500720b */ /* 0x000fe40003f95000 */
[----:B------:R-:W-:Y:S02]  /*a650*/  MOV R9, 0x3f800000 ;  /* 0x3f80000000097802 */ /* 0x000fe40000000f00 */
[----:B------:R-:W-:Y:S02]  /*a660*/  FSETP.NE.FTZ.AND P3, PT, R4, RZ, PT ;  /* 0x000000ff0400720b */ /* 0x000fe40003f75000 */
[----:B------:R-:W-:-:S07]  /*a670*/  IADD3 R0, R11, -R0, RZ ;  /* 0x800000000b007210 */ /* 0x000fce0007ffe0ff */
[----:B------:R-:W1:Y:S08]  /*a680*/  @P4 MUFU.RCP R8, R5 ;  /* 0x0000000500084308 */ /* 0x000e700000001000 */
[----:B------:R-:W2:Y:S01]  /*a690*/  @P3 MUFU.RCP R9, R4 ;  /* 0x0000000400093308 */ /* 0x000ea20000001000 */
[C---:B-1----:R-:W-:Y:S01]  /*a6a0*/  FMUL.FTZ R128, R8.reuse, R128 ;  /* 0x0000008008807220 */ /* 0x042fe20000410000 */
        /* <DEDUP_REMOVED lines=47> */
[--C-:B------:R-:W-:Y:S01]  /*a9a0*/  SHF.R.S32.HI R8, RZ, 0x2, R7.reuse ;  /* 0x00000002ff087819 */ /* 0x100fe20000011407 */
[C---:B--2---:R-:W-:Y:S01]  /*a9b0*/  FMUL.FTZ R131, R9.reuse, R131 ;  /* 0x0000008309837220 */ /* 0x044fe20000410000 */
[----:B------:R-:W-:Y:S01]  /*a9c0*/  SHF.R.S32.HI R7, RZ, 0x1f, R7 ;  /* 0x0000001fff077819 */ /* 0x000fe20000011407 */
[C---:B------:R-:W-:Y:S01]  /*a9d0*/  FMUL.FTZ R130, R9.reuse, R130 ;  /* 0x0000008209827220 */ /* 0x040fe20000410000 */
[C---:B------:R-:W-:Y:S01]  /*a9e0*/  FMUL.FTZ R127, R9.reuse, R127 ;  /* 0x0000007f097f7220 */ /* 0x040fe20000410000 */
[----:B------:R-:W-:Y:S01]  /*a9f0*/  FMUL.FTZ R126, R9, R126 ;  /* 0x0000007e097e7220 */ /* 0x000fe20000410000 */
[----:B------:R-:W-:Y:S01]  /*aa00*/  LEA.HI R7, R7, R8, RZ, 0x3 ;  /* 0x0000000807077211 */ /* 0x000fe200078f18ff */
[C---:B------:R-:W-:Y:S01]  /*aa10*/  FMUL.FTZ R123, R9.reuse, R123 ;  /* 0x0000007b097b7220 */ /* 0x040fe20000410000 */
[C---:B------:R-:W-:Y:S01]  /*aa20*/  FMUL.FTZ R122, R9.reuse, R122 ;  /* 0x0000007a097a7220 */ /* 0x040fe20000410000 */
[----:B------:R-:W-:Y:S01]  /*aa30*/  FMUL.FTZ R119, R9, R119 ;  /* 0x0000007709777220 */ /* 0x000fe20000410000 */
[----:B------:R-:W-:Y:S01]  /*aa40*/  LOP3.LUT R7, R7, 0xfffffff8, RZ, 0xc0, !PT ;  /* 0xfffffff807077812 */ /* 0x000fe200078ec0ff */
[C---:B------:R-:W-:Y:S01]  /*aa50*/  FMUL.FTZ R118, R9.reuse, R118 ;  /* 0x0000007609767220 */ /* 0x040fe20000410000 */
[C---:B------:R-:W-:Y:S01]  /*aa60*/  FMUL.FTZ R115, R9.reuse, R115 ;  /* 0x0000007309737220 */ /* 0x040fe20000410000 */
[C---:B------:R-:W-:Y:S01]  /*aa70*/  FMUL.FTZ R114, R9.reuse, R114 ;  /* 0x0000007209727220 */ /* 0x040fe20000410000 */
[----:B------:R-:W-:Y:S01]  /*aa80*/  IADD3 R7, R8, -R7, RZ ;  /* 0x8000000708077210 */ /* 0x000fe20007ffe0ff */
[C---:B------:R-:W-:Y:S01]  /*aa90*/  FMUL.FTZ R111, R9.reuse, R111 ;  /* 0x0000006f096f7220 */ /* 0x040fe20000410000 */
[C---:B------:R-:W-:Y:S01]  /*aaa0*/  FMUL.FTZ R110, R9.reuse, R110 ;  /* 0x0000006e096e7220 */ /* 0x040fe20000410000 */
[----:B------:R-:W-:Y:S01]  /*aab0*/  FMUL.FTZ R107, R9, R107 ;  /* 0x0000006b096b7220 */ /* 0x000fe20000410000 */
[----:B------:R-:W-:Y:S01]  /*aac0*/  SHF.L.U32 R8, R7, 0x6, RZ ;  /* 0x0000000607087819 */ /* 0x000fe200000006ff */
        /* <DEDUP_REMOVED lines=35> */
[----:B------:R-:W-:-:S02]  /*ad00*/  SHF.R.S32.HI R9, RZ, 0x5, R2 ;  /* 0x00000005ff097819 */ /* 0x000fc40000011402 */
[----:B------:R-:W-:Y:S02]  /*ad10*/  LOP3.LUT R8, R8, 0x1c0, RZ, 0xc0, !PT ;  /* 0x000001c008087812 */ /* 0x000fe400078ec0ff */
[----:B------:R-:W-:Y:S02]  /*ad20*/  LOP3.LUT R2, R7, 0x1, RZ, 0xc0, !PT ;  /* 0x0000000107027812 */ /* 0x000fe400078ec0ff */
[----:B------:R-:W-:Y:S02]  /*ad30*/  LEA R6, R9, R6, 0x9 ;  /* 0x0000000609067211 */ /* 0x000fe400078e48ff */
[----:B------:R-:W-:Y:S02]  /*ad40*/  LEA.HI R11, R8, R8, RZ, 0x1d ;  /* 0x00000008080b7211 */ /* 0x000fe400078fe8ff */
[----:B------:R-:W-:Y:S02]  /*ad50*/  ISETP.NE.U32.AND P5, PT, R2, 0x1, PT ;  /* 0x000000010200780c */ /* 0x000fe40003fa5070 */
[----:B------:R-:W-:-:S02]  /*ad60*/  LEA R6, R6, R11, 0x1 ;  /* 0x0000000b06067211 */ /* 0x000fc400078e08ff */
[----:B------:R-:W-:Y:S02]  /*ad70*/  R2P PR, R7, 0x6 ;  /* 0x0000000607007804 */ /* 0x000fe40000000000 */
[----:B------:R-:W-:Y:S02]  /*ad80*/  MOV R2, 0x20 ;  /* 0x0000002000027802 */ /* 0x000fe40000000f00 */
[----:B------:R-:W-:Y:S02]  /*ad90*/  ISETP.NE.AND P0, PT, R208, -0x1, PT ;  /* 0xffffffffd000780c */ /* 0x000fe40003f05270 */
[----:B------:R-:W-:Y:S02]  /*ada0*/  LEA R11, R6, UR4, 0x1 ;  /* 0x00000004060b7c11 */ /* 0x000fe4000f8e08ff */
[----:B------:R-:W-:Y:S02]  /*adb0*/  SEL R6, R2, 0xffffffe0, !P1 ;  /* 0xffffffe002067807 */ /* 0x000fe40004800000 */
[----:B------:R-:W-:-:S02]  /*adc0*/  MOV R2, 0x40 ;  /* 0x0000004000027802 */ /* 0x000fc40000000f00 */
[C---:B------:R-:W-:Y:S02]  /*add0*/  IADD3 R13, R11.reuse, -0x10, RZ ;  /* 0xfffffff00b0d7810 */ /* 0x040fe40007ffe0ff */
[----:B------:R-:W-:Y:S02]  /*ade0*/  @P5 IADD3 R13, R11, 0x10, RZ ;  /* 0x000000100b0d5810 */ /* 0x000fe40007ffe0ff */
[----:B------:R-:W-:Y:S02]  /*adf0*/  F2FP.BF16.F32.PACK_AB R128, R129, R128 ;  /* 0x000000808180723e */ /* 0x000fe400000010ff */
[----:B------:R-:W-:Y:S02]  /*ae00*/  F2FP.BF16.F32.PACK_AB R130, R131, R130 ;  /* 0x000000828382723e */ /* 0x000fe400000010ff */
[----:B------:R-:W-:Y:S01]  /*ae10*/  SEL R2, R2, 0xffffffc0, !P2 ;  /* 0xffffffc002027807 */ /* 0x000fe20005000000 */
[----:B------:R1:W-:Y:S01]  /*ae20*/  STS [R11], R128 ;  /* 0x000000800b007388 */ /* 0x0003e20000000800 */
[----:B------:R-:W-:-:S02]  /*ae30*/  F2FP.BF16.F32.PACK_AB R124, R125, R124 ;  /* 0x0000007c7d7c723e */ /* 0x000fc400000010ff */
[----:B------:R-:W-:Y:S01]  /*ae40*/  F2FP.BF16.F32.PACK_AB R126, R127, R126 ;  /* 0x0000007e7f7e723e */ /* 0x000fe200000010ff */
[----:B------:R1:W-:Y:S01]  /*ae50*/  STS [R11+0x400], R130 ;  /* 0x000400820b007388 */ /* 0x0003e20000000800 */
[----:B------:R-:W-:Y:S02]  /*ae60*/  F2FP.BF16.F32.PACK_AB R120, R121, R120 ;  /* 0x000000787978723e */ /* 0x000fe400000010ff */
[----:B------:R-:W-:Y:S01]  /*ae70*/  F2FP.BF16.F32.PACK_AB R122, R123, R122 ;  /* 0x0000007a7b7a723e */ /* 0x000fe200000010ff */
[----:B------:R1:W-:Y:S01]  /*ae80*/  STS [R13], R124 ;  /* 0x0000007c0d007388 */ /* 0x0003e20000000800 */
[----:B------:R-:W-:Y:S02]  /*ae90*/  IADD3 R15, R11, R6, RZ ;  /* 0x000000060b0f7210 */ /* 0x000fe40007ffe0ff */
[----:B------:R-:W-:Y:S01]  /*aea0*/  F2FP.BF16.F32.PACK_AB R116, R117, R116 ;  /* 0x000000747574723e */ /* 0x000fe200000010ff */
[----:B------:R1:W-:Y:S01]  /*aeb0*/  STS [R13+0x400], R126 ;  /* 0x0004007e0d007388 */ /* 0x0003e20000000800 */
[----:B------:R-:W-:-:S02]  /*aec0*/  F2FP.BF16.F32.PACK_AB R118, R119, R118 ;  /* 0x000000767776723e */ /* 0x000fc400000010ff */
[----:B------:R-:W-:Y:S01]  /*aed0*/  IADD3 R17, R6, R13, RZ ;  /* 0x0000000d06117210 */ /* 0x000fe20007ffe0ff */
[----:B------:R1:W-:Y:S01]  /*aee0*/  STS [R15], R120 ;  /* 0x000000780f007388 */ /* 0x0003e20000000800 */
[----:B------:R-:W-:Y:S01]  /*aef0*/  F2FP.BF16.F32.PACK_AB R112, R113, R112 ;  /* 0x000000707170723e */ /* 0x000fe200000010ff */
[----:B------:R-:W2:Y:S01]  /*af00*/  @P0 LDC.64 R6, c[0x0][0x298] ;  /* 0x0000a600ff060b82 */ /* 0x000ea20000000a00 */
[----:B------:R-:W-:Y:S01]  /*af10*/  F2FP.BF16.F32.PACK_AB R114, R115, R114 ;  /* 0x000000727372723e */ /* 0x000fe200000010ff */
[----:B------:R1:W-:Y:S01]  /*af20*/  STS [R15+0x400], R122 ;  /* 0x0004007a0f007388 */ /* 0x0003e20000000800 */
[----:B------:R-:W-:Y:S02]  /*af30*/  IADD3 R19, R11, R2, RZ ;  /* 0x000000020b137210 */ /* 0x000fe40007ffe0ff */
[----:B------:R-:W-:Y:S01]  /*af40*/  F2FP.BF16.F32.PACK_AB R108, R109, R108 ;  /* 0x0000006c6d6c723e */ /* 0x000fe200000010ff */
[----:B------:R1:W-:Y:S01]  /*af50*/  STS [R17], R116 ;  /* 0x0000007411007388 */ /* 0x0003e20000000800 */
[----:B------:R-:W-:-:S02]  /*af60*/  F2FP.BF16.F32.PACK_AB R110, R111, R110 ;  /* 0x0000006e6f6e723e */ /* 0x000fc400000010ff */
[----:B------:R-:W-:Y:S01]  /*af70*/  IADD3 R21, R2, R13, RZ ;  /* 0x0000000d02157210 */ /* 0x000fe20007ffe0ff */
[----:B------:R1:W-:Y:S01]  /*af80*/  STS [R17+0x400], R118 ;  /* 0x0004007611007388 */ /* 0x0003e20000000800 */
[----:B------:R-:W-:Y:S02]  /*af90*/  F2FP.BF16.F32.PACK_AB R104, R105, R104 ;  /* 0x000000686968723e */ /* 0x000fe400000010ff */
[----:B------:R-:W-:Y:S01]  /*afa0*/  F2FP.BF16.F32.PACK_AB R106, R107, R106 ;  /* 0x0000006a6b6a723e */ /* 0x000fe200000010ff */
[----:B------:R1:W-:Y:S01]  /*afb0*/  STS [R19], R112 ;  /* 0x0000007013007388 */ /* 0x0003e20000000800 */
[----:B------:R-:W-:Y:S02]  /*afc0*/  IADD3 R23, R15, R2, RZ ;  /* 0x000000020f177210 */ /* 0x000fe40007ffe0ff */
[----:B------:R-:W-:Y:S01]  /*afd0*/  F2FP.BF16.F32.PACK_AB R100, R101, R100 ;  /* 0x000000646564723e */ /* 0x000fe200000010ff */
[----:B------:R1:W-:Y:S01]  /*afe0*/  STS [R19+0x400], R114 ;  /* 0x0004007213007388 */ /* 0x0003e20000000800 */
[----:B------:R-:W-:-:S02]  /*aff0*/  IADD3 R25, R17, R2, RZ ;  /* 0x0000000211197210 */ /* 0x000fc40007ffe0ff */
[----:B------:R-:W-:Y:S01]  /*b000*/  F2FP.BF16.F32.PACK_AB R102, R103, R102 ;  /* 0x000000666766723e */ /* 0x000fe200000010ff */
[----:B------:R1:W-:Y:S01]  /*b010*/  STS [R21], R108 ;  /* 0x0000006c15007388 */ /* 0x0003e20000000800 */
[----:B------:R-:W-:Y:S01]  /*b020*/  F2FP.BF16.F32.PACK_AB R36, R37, R36 ;  /* 0x000000242524723e */ /* 0x000fe200000010ff */
[C---:B--2---:R-:W-:Y:S01]  /*b030*/  @P0 IMAD.WIDE.U32 R26, R208.reuse, R6, RZ ;  /* 0x00000006d01a0225 */ /* 0x044fe200078e00ff */
[----:B------:R-:W-:Y:S01]  /*b040*/  F2FP.BF16.F32.PACK_AB R38, R39, R38 ;  /* 0x000000262726723e */ /* 0x000fe200000010ff */
[----:B------:R1:W-:Y:S01]  /*b050*/  STS [R21+0x400], R110 ;  /* 0x0004006e15007388 */ /* 0x0003e20000000800 */
[----:B------:R-:W-:Y:S01]  /*b060*/  F2FP.BF16.F32.PACK_AB R40, R41, R40 ;  /* 0x000000282928723e */ /* 0x000fe200000010ff */
[----:B------:R-:W-:Y:S01]  /*b070*/  @P0 IMAD R2, R208, R7, R27 ;  /* 0x00000007d0020224 */ /* 0x000fe200078e021b */
[----:B------:R-:W-:Y:S01]  /*b080*/  F2FP.BF16.F32.PACK_AB R42, R43, R42 ;  /* 0x0000002a2b2a723e */ /* 0x000fe200000010ff */
[----:B------:R1:W-:Y:S01]  /*b090*/  STS [R23], R104 ;  /* 0x0000006817007388 */ /* 0x0003e20000000800 */
[----:B------:R-:W-:-:S02]  /*b0a0*/  F2FP.BF16.F32.PACK_AB R44, R45, R44 ;  /* 0x0000002c2d2c723e */ /* 0x000fc400000010ff */
[----:B------:R-:W-:Y:S01]  /*b0b0*/  F2FP.BF16.F32.PACK_AB R46, R47, R46 ;  /* 0x0000002e2f2e723e */ /* 0x000fe200000010ff */
[----:B------:R1:W-:Y:S01]  /*b0c0*/  STS [R23+0x400], R106 ;  /* 0x0004006a17007388 */ /* 0x0003e20000000800 */
[----:B------:R-:W-:Y:S02]  /*b0d0*/  F2FP.BF16.F32.PACK_AB R48, R49, R48 ;  /* 0x000000303130723e */ /* 0x000fe400000010ff */
[----:B------:R-:W-:Y:S01]  /*b0e0*/  F2FP.BF16.F32.PACK_AB R50, R51, R50 ;  /* 0x000000323332723e */ /* 0x000fe200000010ff */
[----:B------:R1:W-:Y:S01]  /*b0f0*/  STS [R25], R100 ;  /* 0x0000006419007388 */ /* 0x0003e20000000800 */
        /* <DEDUP_REMOVED lines=14> */
[----:B------:R-:W-:Y:S01]  /*b1e0*/  F2FP.BF16.F32.PACK_AB R80, R81, R80 ;  /* 0x000000505150723e */ /* 0x000fe200000010ff */
[----:B-1----:R-:W-:Y:S06]  /*b1f0*/  @P0 BRA `(.L_x_441) ;  /* 0x0000000000200947 */ /* 0x002fec0003800000 */
[----:B------:R-:W1:Y:S01]  /*b200*/  S2R R2, SR_CTAID.Y ;  /* 0x0000000000027919 */ /* 0x000e620000002600 */
[----:B------:R-:W2:Y:S01]  /*b210*/  LDC.64 R6, c[0x0][0x290] ;  /* 0x0000a400ff067b82 */ /* 0x000ea20000000a00 */
[----:B-1----:R-:W-:Y:S01]  /*b220*/  SHF.R.S32.HI R27, RZ, 0x1f, R2 ;  /* 0x0000001fff1b7819 */ /* 0x002fe20000011402 */
[----:B--2---:R-:W-:-:S04]  /*b230*/  IMAD.WIDE.U32 R28, R2, R6, RZ ;  /* 0x00000006021c7225 */ /* 0x004fc800078e00ff */
[----:B------:R-:W-:Y:S01]  /*b240*/  IMAD R27, R27, R6, RZ ;  /* 0x000000061b1b7224 */ /* 0x000fe200078e02ff */
[----:B------:R-:W-:-:S03]  /*b250*/  MOV R26, R28 ;  /* 0x0000001c001a7202 */ /* 0x000fc60000000f00 */
[----:B------:R-:W-:-:S05]  /*b260*/  IMAD R7, R2, R7, R27 ;  /* 0x0000000702077224 */ /* 0x000fca00078e021b */
[----:B------:R-:W-:-:S07]  /*b270*/  IADD3 R2, R29, R7, RZ ;  /* 0x000000071d027210 */ /* 0x000fce0007ffe0ff */
.L_x_441:
[----:B------:R-:W-:Y:S01]  /*b280*/  ULDC.U8 UR4, c[0x0][0x3d8] ;  /* 0x0000f60000047ab9 */ /* 0x000fe20000000000 */
[----:B------:R-:W-:Y:S02]  /*b290*/  F2FP.BF16.F32.PACK_AB R82, R83, R82 ;  /* 0x000000525352723e */ /* 0x000fe400000010ff */
[----:B------:R-:W-:Y:S02]  /*b2a0*/  CS2R R6, SRZ ;  /* 0x0000000000067805 */ /* 0x000fe4000001ff00 */
[----:B------:R-:W-:Y:S01]  /*b2b0*/  ISETP.NE.AND P1, PT, RZ, UR4, PT ;  /* 0x00000004ff007c0c */ /* 0x000fe2000bf25270 */
[----:B------:R-:W-:Y:S01]  /*b2c0*/  ULDC.U8 UR4, c[0x0][0x3d9] ;  /* 0x0000f64000047ab9 */ /* 0x000fe20000000000 */
[----:B------:R-:W-:Y:S02]  /*b2d0*/  F2FP.BF16.F32.PACK_AB R84, R85, R84 ;  /* 0x000000545554723e */ /* 0x000fe400000010ff */
[----:B------:R-:W-:Y:S02]  /*b2e0*/  ISETP.NE.OR P5, PT, RZ, UR4, !P1 ;  /* 0x00000004ff007c0c */ /* 0x000fe4000cfa5670 */
[----:B------:R-:W-:-:S02]  /*b2f0*/  F2FP.BF16.F32.PACK_AB R86, R87, R86 ;  /* 0x000000565756723e */ /* 0x000fc400000010ff */
[----:B------:R-:W-:Y:S02]  /*b300*/  F2FP.BF16.F32.PACK_AB R88, R89, R88 ;  /* 0x000000585958723e */ /* 0x000fe400000010ff */
[----:B------:R-:W-:Y:S02]  /*b310*/  F2FP.BF16.F32.PACK_AB R90, R91, R90 ;  /* 0x0000005a5b5a723e */ /* 0x000fe400000010ff */
[----:B------:R-:W-:Y:S02]  /*b320*/  F2FP.BF16.F32.PACK_AB R92, R93, R92 ;  /* 0x0000005c5d5c723e */ /* 0x000fe400000010ff */
[----:B------:R-:W-:Y:S02]  /*b330*/  F2FP.BF16.F32.PACK_AB R94, R95, R94 ;  /* 0x0000005e5f5e723e */ /* 0x000fe400000010ff */
[----:B------:R-:W-:Y:S02]  /*b340*/  F2FP.BF16.F32.PACK_AB R96, R97, R96 ;  /* 0x000000606160723e */ /* 0x000fe400000010ff */
[----:B------:R-:W-:-:S02]  /*b350*/  F2FP.BF16.F32.PACK_AB R98, R99, R98 ;  /* 0x000000626362723e */ /* 0x000fc400000010ff */
[----:B------:R-:W-:Y:S01]  /*b360*/  PLOP3.LUT P2, PT, PT, PT, PT, 0x8, 0x0 ;  /* 0x000000000000781c */ /* 0x000fe20003f4e170 */
[----:B------:R-:W-:-:S12]  /*b370*/  @P5 BRA `(.L_x_442) ;  /* 0x00000000001c5947 */ /* 0x000fd80003800000 */
[----:B------:R-:W1:Y:S01]  /*b380*/  S2R R6, SR_CTAID.Y ;  /* 0x0000000000067919 */ /* 0x000e620000002600 */
[----:B------:R-:W1:Y:S01]  /*b390*/  LDC R7, c[0x0][0x2c4] ;  /* 0x0000b100ff077b82 */ /* 0x000e620000000800 */
[----:B------:R-:W-:Y:S01]  /*b3a0*/  PLOP3.LUT P2, PT, PT, PT, PT, 0x80, 0x0 ;  /* 0x000000000000781c */ /* 0x000fe20003f4f070 */
[----:B-1----:R-:W-:-:S05]  /*b3b0*/  IMAD R7, R6, R7, RZ ;  /* 0x0000000706077224 */ /* 0x002fca00078e02ff */
[----:B------:R-:W-:-:S04]  /*b3c0*/  SEL R208, R7, R208, !P0 ;  /* 0x000000d007d07207 */ /* 0x000fc80004000000 */
[--C-:B------:R-:W-:Y:S01]  /*b3d0*/  SHF.R.S32.HI R7, RZ, 0x1f, R208.reuse ;  /* 0x0000001fff077819 */ /* 0x100fe200000114d0 */
[----:B------:R-:W-:-:S07]  /*b3e0*/  IMAD.MOV.U32 R6, RZ, RZ, R208 ;  /* 0x000000ffff067224 */ /* 0x000fce00078e00d0 */
.L_x_442:
[----:B------:R-:W-:Y:S01]  /*b3f0*/  ISETP.NE.AND P5, PT, RZ, UR4, PT ;  /* 0x00000004ff007c0c */ /* 0x000fe2000bfa5270 */
[----:B------:R-:W1:Y:S01]  /*b400*/  S2R R8, SR_TID.X ;  /* 0x0000000000087919 */ /* 0x000e620000002100 */
[----:B------:R-:W-:Y:S01]  /*b410*/  PLOP3.LUT P0, PT, PT, PT, PT, 0x8, 0x0 ;  /* 0x000000000000781c */ /* 0x000fe20003f0e170 */
[----:B------:R-:W2:Y:S01]  /*b420*/  @P4 LDC R35, c[0x0][0x2e8] ;  /* 0x0000ba00ff234b82 */ /* 0x000ea20000000800 */
[----:B------:R-:W3:Y:S01]  /*b430*/  @P4 MUFU.LG2 R5, R5 ;  /* 0x0000000500054308 */ /* 0x000ee20000000c00 */
[----:B------:R-:W-:Y:S01]  /*b440*/  STS [R25+0x400], R102 ;  /* 0x0004006619007388 */ /* 0x000fe20000000800 */
[----:B------:R-:W-:Y:S03]  /*b450*/  BSSY B0, `(.L_x_443) ;  /* 0x0000069000007945 */ /* 0x000fe60003800000 */
[----:B------:R4:W-:Y:S03]  /*b460*/  STS [R11+0x2000], R36 ;  /* 0x002000240b007388 */ /* 0x0009e60000000800 */
[----:B------:R-:W5:Y:S01]  /*b470*/  @P3 MUFU.LG2 R4, R4 ;  /* 0x0000000400043308 */ /* 0x000f620000000c00 */
[----:B------:R2:W-:Y:S01]  /*b480*/  STS [R11+0x2400], R38 ;  /* 0x002400260b007388 */ /* 0x0005e20000000800 */
[----:B------:R-:W2:Y:S01]  /*b490*/  @!P5 LDC R10, c[0x0][0x2c4] ;  /* 0x0000b100ff0adb82 */ /* 0x000ea20000000800 */
[----:B------:R-:W-:-:S02]  /*b4a0*/  @!P5 PLOP3.LUT P0, PT, P1, PT, PT, 0x80, 0x0 ;  /* 0x000000000000d81c */ /* 0x000fc40000f0f070 */
[----:B------:R-:W-:Y:S04]  /*b4b0*/  STS [R13+0x2000], R40 ;  /* 0x002000280d007388 */ /* 0x000fe80000000800 */
[----:B------:R-:W-:Y:S01]  /*b4c0*/  STS [R13+0x2400], R42 ;  /* 0x0024002a0d007388 */ /* 0x000fe20000000800 */
[----:B------:R-:W2:Y:S01]  /*b4d0*/  @!P5 LDC R27, c[0x0][0x270] ;  /* 0x00009c00ff1bdb82 */ /* 0x000ea20000000800 */
[----:B---3--:R-:W-:Y:S02]  /*b4e0*/  @P4 FMUL.FTZ R5, R5, 0.69314718246459960938 ;  /* 0x3f31721805054820 */ /* 0x008fe40000410000 */
[----:B------:R-:W-:Y:S04]  /*b4f0*/  STS [R15+0x2000], R44 ;  /* 0x0020002c0f007388 */ /* 0x000fe80000000800 */
[----:B------:R-:W-:Y:S01]  /*b500*/  STS [R15+0x2400], R46 ;  /* 0x0024002e0f007388 */ /* 0x000fe20000000800 */
[----:B-----5:R-:W-:-:S03]  /*b510*/  @P3 FMUL.FTZ R4, R4, 0.69314718246459960938 ;  /* 0x3f31721804043820 */ /* 0x020fc60000410000 */
[----:B------:R-:W-:Y:S01]  /*b520*/  STS [R17+0x2000], R48 ;  /* 0x0020003011007388 */ /* 0x000fe20000000800 */
[----:B-1----:R-:W-:Y:S02]  /*b530*/  SHF.R.S32.HI R29, RZ, 0x1f, R8 ;  /* 0x0000001fff1d7819 */ /* 0x002fe40000011408 */
[----:B----4-:R-:W-:Y:S01]  /*b540*/  SHF.R.S32.HI R36, RZ, 0x1f, R9 ;  /* 0x0000001fff247819 */ /* 0x010fe20000011409 */
[----:B------:R-:W-:Y:S01]  /*b550*/  STS [R17+0x2400], R50 ;  /* 0x0024003211007388 */ /* 0x000fe20000000800 */
[----:B--2---:R-:W1:Y:S01]  /*b560*/  @P0 LDC R10, c[0x0][0x2e4] ;  /* 0x0000b900ff0a0b82 */ /* 0x004e620000000800 */
[----:B------:R-:W-:Y:S01]  /*b570*/  LEA.HI R24, R29, R8, RZ, 0x3 ;  /* 0x000000081d187211 */ /* 0x000fe200078f18ff */
[----:B------:R-:W-:Y:S01]  /*b580*/  @P5 IMAD.MOV.U32 R38, RZ, RZ, 0x1 ;  /* 0x00000001ff265424 */ /* 0x000fe200078e00ff */
[----:B------:R-:W-:Y:S01]  /*b590*/  STS [R19+0x2000], R52 ;  /* 0x0020003413007388 */ /* 0x000fe20000000800 */
[----:B------:R-:W-:Y:S02]  /*b5a0*/  LOP3.LUT P0, RZ, R0, 0x3, RZ, 0xc0, !PT ;  /* 0x0000000300ff7812 */ /* 0x000fe4000780c0ff */
[----:B------:R-:W-:Y:S01]  /*b5b0*/  LEA.HI R36, R36, R9, RZ, 0x2 ;  /* 0x0000000924247211 */ /* 0x000fe200078f10ff */
[----:B------:R-:W-:Y:S01]  /*b5c0*/  STS [R19+0x2400], R54 ;  /* 0x0024003613007388 */ /* 0x000fe20000000800 */
[----:B------:R-:W2:Y:S01]  /*b5d0*/  @P3 LDC R0, c[0x0][0x2e8] ;  /* 0x0000ba00ff003b82 */ /* 0x000ea20000000800 */
[----:B------:R-:W-:-:S02]  /*b5e0*/  LOP3.LUT R33, R24, 0xfffffff8, RZ, 0xc0, !PT ;  /* 0xfffffff818217812 */ /* 0x000fc400078ec0ff */
[----:B------:R-:W-:Y:S01]  /*b5f0*/  STS [R21+0x2000], R56 ;  /* 0x0020003815007388 */ /* 0x000fe20000000800 */
[----:B------:R-:W-:Y:S02]  /*b600*/  LOP3.LUT R36, R36, 0xffffffc, RZ, 0xc0, !PT ;  /* 0x0ffffffc24247812 */ /* 0x000fe400078ec0ff */
[----:B------:R-:W-:Y:S01]  /*b610*/  IMAD.IADD R33, R8, 0x1, -R33 ;  /* 0x0000000108217824 */ /* 0x000fe200078e0a21 */
[----:B------:R-:W-:Y:S02]  /*b620*/  STS [R21+0x2400], R58 ;  /* 0x0024003a15007388 */ /* 0x000fe40000000800 */
[----:B------:R-:W-:Y:S02]  /*b630*/  IMAD.IADD R36, R9, 0x1, -R36 ;  /* 0x0000000109247824 */ /* 0x000fe400078e0a24 */
[----:B------:R-:W-:Y:S01]  /*b640*/  STS [R23+0x2000], R60 ;  /* 0x0020003c17007388 */ /* 0x000fe20000000800 */
[----:B------:R-:W-:-:S03]  /*b650*/  IMAD.SHL.U32 R33, R33, 0x8, RZ ;  /* 0x0000000821217824 */ /* 0x000fc600078e00ff */
[----:B------:R-:W-:Y:S01]  /*b660*/  STS [R23+0x2400], R62 ;  /* 0x0024003e17007388 */ /* 0x000fe20000000800 */
[----:B-1----:R-:W-:-:S03]  /*b670*/  @!P5 IMAD R38, R10, R27, RZ ;  /* 0x0000001b0a26d224 */ /* 0x002fc600078e02ff */
        /* <DEDUP_REMOVED lines=9> */
[----:B------:R4:W-:Y:S04]  /*b710*/  STS [R17+0x4400], R82 ;  /* 0x0044005211007388 */ /* 0x0009e80000000800 */
[----:B------:R-:W-:Y:S04]  /*b720*/  STS [R19+0x4000], R84 ;  /* 0x0040005413007388 */ /* 0x000fe80000000800 */
[----:B------:R-:W-:Y:S01]  /*b730*/  STS [R19+0x4400], R86 ;  /* 0x0044005613007388 */ /* 0x000fe20000000800 */
[----:B-1----:R-:W1:Y:S03]  /*b740*/  @P5 LDC.64 R12, c[0x0][0x2c0] ;  /* 0x0000b000ff0c5b82 */ /* 0x002e660000000a00 */
[----:B------:R-:W-:Y:S04]  /*b750*/  STS [R21+0x4000], R88 ;  /* 0x0040005815007388 */ /* 0x000fe80000000800 */
[----:B------:R-:W-:Y:S01]  /*b760*/  STS [R21+0x4400], R90 ;  /* 0x0044005a15007388 */ /* 0x000fe20000000800 */
[----:B---3--:R-:W3:Y:S03]  /*b770*/  @P5 LDC R15, c[0x0][0x2c0] ;  /* 0x0000b000ff0f5b82 */ /* 0x008ee60000000800 */
[----:B------:R-:W-:Y:S04]  /*b780*/  STS [R23+0x4000], R92 ;  /* 0x0040005c17007388 */ /* 0x000fe80000000800 */
[----:B------:R-:W-:Y:S01]  /*b790*/  STS [R23+0x4400], R94 ;  /* 0x0044005e17007388 */ /* 0x000fe20000000800 */
[----:B----4-:R-:W-:-:S03]  /*b7a0*/  LEA.HI R17, R29, R8, RZ, 0x5 ;  /* 0x000000081d117211 */ /* 0x010fc600078f28ff */
[----:B------:R-:W-:Y:S01]  /*b7b0*/  STS [R25+0x4000], R96 ;  /* 0x0040006019007388 */ /* 0x000fe20000000800 */
[----:B------:R-:W-:-:S03]  /*b7c0*/  LOP3.LUT R17, R17, 0xffffffe0, RZ, 0xc0, !PT ;  /* 0xffffffe011117812 */ /* 0x000fc600078ec0ff */
[----:B------:R4:W-:Y:S01]  /*b7d0*/  STS [R25+0x4400], R98 ;  /* 0x0044006219007388 */ /* 0x0009e20000000800 */
[----:B-1----:R-:W-:Y:S02]  /*b7e0*/  @P5 IMAD R13, R13, R12, RZ ;  /* 0x0000000c0d0d5224 */ /* 0x002fe400078e02ff */
[----:B------:R-:W-:Y:S01]  /*b7f0*/  IMAD.IADD R34, R8, 0x1, -R17 ;  /* 0x0000000108227824 */ /* 0x000fe200078e0a11 */
[----:B------:R-:W-:Y:S01]  /*b800*/  BAR.SYNC.DEFER_BLOCKING 0x0 ;  /* 0x0000000000007b1d */ /* 0x000fe20000010000 */
[----:B------:R-:W-:Y:S02]  /*b810*/  @!P5 IMAD.MOV.U32 R13, RZ, RZ, R10 ;  /* 0x000000ffff0dd224 */ /* 0x000fe400078e000a */
[----:B------:R-:W-:Y:S02]  /*b820*/  IMAD.MOV.U32 R8, RZ, RZ, 0x7f800000 ;  /* 0x7f800000ff087424 */ /* 0x000fe400078e00ff */
[----:B------:R-:W-:Y:S01]  /*b830*/  @P4 FFMA.FTZ R8, R132, R35, R5 ;  /* 0x0000002384084223 */ /* 0x000fe20000010005 */
[----:B------:R-:W-:Y:S01]  /*b840*/  @!P5 IMAD.MOV.U32 R15, RZ, RZ, 0x1 ;  /* 0x00000001ff0fd424 */ /* 0x000fe200078e00ff */
[----:B------:R-:W1:Y:S01]  /*b850*/  S2R R11, SR_CTAID.Y ;  /* 0x00000000000b7919 */ /* 0x000e620000002600 */
[----:B------:R-:W3:Y:S01]  /*b860*/  S2R R32, SR_CTAID.X ;  /* 0x0000000000207919 */ /* 0x000ee20000002500 */
[----:B------:R-:W5:Y:S01]  /*b870*/  S2R R14, SR_CTAID.Z ;  /* 0x00000000000e7919 */ /* 0x000f620000002700 */
[----:B----4-:R-:W-:Y:S01]  /*b880*/  SHF.R.S32.HI R25, RZ, 0x1f, R34 ;  /* 0x0000001fff197819 */ /* 0x010fe20000011422 */
[----:B------:R4:W2:Y:S03]  /*b890*/  LDS.128 R28, [R210+0x1800] ;  /* 0x00180000d21c7984 */ /* 0x0008a60000000c00 */
[----:B------:R-:W-:-:S02]  /*b8a0*/  LEA.HI R25, R25, R34, RZ, 0x2 ;  /* 0x0000002219197211 */ /* 0x000fc400078f10ff */
[----:B------:R-:W-:Y:S01]  /*b8b0*/  SHF.R.S32.HI R34, RZ, 0x3, R24 ;  /* 0x00000003ff227819 */ /* 0x000fe20000011418 */
[----:B------:R4:W4:Y:S01]  /*b8c0*/  LDS.128 R20, [R210+0x3800] ;  /* 0x00380000d2147984 */ /* 0x0009220000000c00 */
[----:B------:R-:W-:-:S03]  /*b8d0*/  SHF.R.S32.HI R25, RZ, 0x2, R25 ;  /* 0x00000002ff197819 */ /* 0x000fc60000011419 */
[----:B------:R2:W4:Y:S02]  /*b8e0*/  LDS.128 R16, [R210+0x5800] ;  /* 0x00580000d2107984 */ /* 0x0005240000000c00 */
[----:B------:R-:W-:Y:S02]  /*b8f0*/  IMAD R10, R36, 0x10, R25 ;  /* 0x00000010240a7824 */ /* 0x000fe400078e0219 */
[----:B-1----:R-:W-:Y:S02]  /*b900*/  IMAD R11, R11, R38, RZ ;  /* 0x000000260b0b7224 */ /* 0x002fe400078e02ff */
[----:B---3--:R-:W-:-:S03]  /*b910*/  IMAD R9, R32, R15, RZ ;  /* 0x0000000f20097224 */ /* 0x008fc600078e02ff */
[----:B------:R-:W-:Y:S01]  /*b920*/  SEL R11, R11, RZ, !P2 ;  /* 0x000000ff0b0b7207 */ /* 0x000fe20005000000 */
[----:B------:R-:W-:-:S04]  /*b930*/  IMAD.SHL.U32 R12, R9, 0x40, RZ ;  /* 0x00000040090c7824 */ /* 0x000fc800078e00ff */
[----:B-----5:R-:W-:Y:S02]  /*b940*/  IMAD R11, R14, R13, R11 ;  /* 0x0000000d0e0b7224 */ /* 0x020fe400078e020b */
[----:B------:R-:W-:Y:S01]  /*b950*/  IMAD.MOV.U32 R9, RZ, RZ, 0x7f800000 ;  /* 0x7f800000ff097424 */ /* 0x000fe200078e00ff */
[----:B------:R-:W-:Y:S01]  /*b960*/  SHF.R.S32.HI R5, RZ, 0x1f, R12 ;  /* 0x0000001fff057819 */ /* 0x000fe2000001140c */
[----:B--2---:R-:W-:Y:S01]  /*b970*/  @P3 FFMA.FTZ R9, R3, R0, R4 ;  /* 0x0000000003093223 */ /* 0x004fe20000010004 */
[--C-:B------:R-:W-:Y:S02]  /*b980*/  IADD3 R12, P2, P1, R12, R6, R11.reuse ;  /* 0x000000060c0c7210 */ /* 0x100fe4000795e00b */
[----:B------:R-:W-:-:S04]  /*b990*/  SHF.R.S32.HI R6, RZ, 0x1f, R11 ;  /* 0x0000001fff067819 */ /* 0x000fc8000001140b */
[----:B------:R-:W-:Y:S01]  /*b9a0*/  IADD3.X R0, R5, R7, R6, P2, P1 ;  /* 0x0000000705007210 */ /* 0x000fe200017e2406 */
[----:B----4-:R-:W-:Y:S06]  /*b9b0*/  @P0 BRA `(.L_x_444) ;  /* 0x0000000000480947 */ /* 0x010fec0003800000 */
[----:B------:R-:W-:Y:S02]  /*b9c0*/  IMAD R211, R32, -0x40, R211 ;  /* 0xffffffc020d37824 */ /* 0x000fe400078e02d3 */
[----:B------:R-:W-:-:S03]  /*b9d0*/  VIADD R24, R10, 0x8 ;  /* 0x000000080a187836 */ /* 0x000fc60000000000 */
[-C--:B------:R-:W-:Y:S02]  /*b9e0*/  ISETP.GE.AND P3, PT, R10, R211.reuse, PT ;  /* 0x000000d30a00720c */ /* 0x080fe40003f66270 */
[----:B------:R-:W-:-:S11]  /*b9f0*/  ISETP.GE.AND P2, PT, R24, R211, PT ;  /* 0x000000d31800720c */ /* 0x000fd60003f46270 */
[----:B------:R-:W1:Y:S01]  /*ba00*/  @!P3 LDC.64 R6, c[0x0][0x2b0] ;  /* 0x0000ac00ff06bb82 */ /* 0x000e620000000a00 */
[-C--:B------:R-:W-:Y:S02]  /*ba10*/  @!P3 IMAD R3, R10, R15.reuse, RZ ;  /* 0x0000000f0a03b224 */ /* 0x080fe400078e02ff */
[----:B------:R-:W-:-:S03]  /*ba20*/  @!P2 IMAD R15, R24, R15, RZ ;  /* 0x0000000f180fa224 */ /* 0x000fc600078e02ff */
[-C--:B------:R-:W-:Y:S02]  /*ba30*/  @!P3 IADD3 R10, P1, R3, R12.reuse, RZ ;  /* 0x0000000c030ab210 */ /* 0x080fe40007f3e0ff */
[----:B------:R-:W2:Y:S01]  /*ba40*/  @!P2 LDC.64 R4, c[0x0][0x2b0] ;  /* 0x0000ac00ff04ab82 */ /* 0x000ea20000000a00 */
[----:B------:R-:W-:Y:S02]  /*ba50*/  @!P2 IADD3 R12, P0, R15, R12, RZ ;  /* 0x0000000c0f0ca210 */ /* 0x000fe40007f1e0ff */
        /* <DEDUP_REMOVED lines=8> */
.L_x_444:
[----:B------:R-:W-:Y:S05]  /*bae0*/  BSYNC B0 ;  /* 0x0000000000007941 */ /* 0x000fea0003800000 */
.L_x_443:
[C---:B------:R-:W-:Y:S01]  /*baf0*/  VIADD R0, R34.reuse, 0x20 ;  /* 0x0000002022007836 */ /* 0x040fe20000000000 */
[----:B------:R-:W-:Y:S01]  /*bb00*/  IADD3 R24, P0, R33, R26, RZ ;  /* 0x0000001a21187210 */ /* 0x000fe20007f1e0ff */
[----:B------:R-:W-:Y:S01]  /*bb10*/  ULDC.64 UR4, c[0x0][0x2a0] ;  /* 0x0000a80000047ab9 */ /* 0x000fe20000000a00 */
[----:B------:R-:W-:Y:S01]  /*bb20*/  SHF.R.S32.HI R33, RZ, 0x1f, R33 ;  /* 0x0000001fff217819 */ /* 0x000fe20000011421 */
[----:B-1----:R-:W-:Y:S01]  /*bb30*/  VIADD R4, R34, 0x10 ;  /* 0x0000001022047836 */ /* 0x002fe20000000000 */
[-C--:B------:R-:W-:Y:S01]  /*bb40*/  ISETP.GE.AND P1, PT, R0, R207.reuse, PT ;  /* 0x000000cf0000720c */ /* 0x080fe20003f26270 */
[----:B------:R1:W2:Y:S01]  /*bb50*/  LDS.128 R8, [R210+0x2000] ;  /* 0x00200000d2087984 */ /* 0x0002a20000000c00 */
[----:B------:R-:W-:Y:S01]  /*bb60*/  SHF.R.S32.HI R0, RZ, 0x1f, R14 ;  /* 0x0000001fff007819 */ /* 0x000fe2000001140e */
[----:B------:R-:W-:Y:S01]  /*bb70*/  BSSY B0, `(.L_x_445) ;  /* 0x000001b000007945 */ /* 0x000fe20003800000 */
[----:B------:R-:W-:Y:S01]  /*bb80*/  IADD3.X R25, R33, R2, RZ, P0, !PT ;  /* 0x0000000221197210 */ /* 0x000fe200007fe4ff */
[----:B------:R-:W-:Y:S01]  /*bb90*/  VIADD R2, R34, 0x30 ;  /* 0x0000003022027836 */ /* 0x000fe20000000000 */
[-C--:B------:R-:W-:Y:S01]  /*bba0*/  ISETP.GE.AND P2, PT, R4, R207.reuse, PT ;  /* 0x000000cf0400720c */ /* 0x080fe20003f46270 */
[----:B------:R-:W-:Y:S01]  /*bbb0*/  IMAD R33, R0, UR4, RZ ;  /* 0x0000000400217c24 */ /* 0x000fe2000f8e02ff */
[----:B------:R1:W3:Y:S01]  /*bbc0*/  LDS.128 R4, [R210+0x4000] ;  /* 0x00400000d2047984 */ /* 0x0002e20000000c00 */
[----:B------:R-:W-:Y:S01]  /*bbd0*/  IMAD.WIDE.U32 R24, R14, UR4, R24 ;  /* 0x000000040e187c25 */ /* 0x000fe2000f8e0018 */
[----:B------:R-:W-:-:S02]  /*bbe0*/  ISETP.GE.AND P3, PT, R34, R207, PT ;  /* 0x000000cf2200720c */ /* 0x000fc40003f66270 */
[--C-:B------:R-:W-:Y:S01]  /*bbf0*/  SHF.R.S32.HI R35, RZ, 0x1f, R34.reuse ;  /* 0x0000001fff237819 */ /* 0x100fe20000011422 */
[----:B------:R-:W-:Y:S01]  /*bc00*/  IMAD R33, R14, UR5, R33 ;  /* 0x000000050e217c24 */ /* 0x000fe2000f8e0221 */
[----:B------:R-:W-:Y:S01]  /*bc10*/  ISETP.GE.AND P0, PT, R2, R207, PT ;  /* 0x000000cf0200720c */ /* 0x000fe20003f06270 */
[----:B------:R1:W4:Y:S01]  /*bc20*/  LDS.128 R12, [R210] ;  /* 0x00000000d20c7984 */ /* 0x0003220000000c00 */
[----:B------:R-:W-:Y:S02]  /*bc30*/  IMAD.WIDE R26, R209, 0x40, R34 ;  /* 0x00000040d11a7825 */ /* 0x000fe400078e0222 */
[----:B------:R-:W-:-:S05]  /*bc40*/  IADD3 R33, R25, R33, RZ ;  /* 0x0000002119217210 */ /* 0x000fca0007ffe0ff */
        /* <DEDUP_REMOVED lines=10> */
[----:B----4-:R4:W-:Y:S04]  /*bcf0*/  STG.E.128 desc[UR12][R2.64], R12 ;  /* 0x0000000c02007986 */ /* 0x0109e8000c101d0c */
[----:B--2---:R4:W-:Y:S04]  /*bd00*/  STG.E.128 desc[UR12][R2.64+0x80], R8 ;  /* 0x0000800802007986 */ /* 0x0049e8000c101d0c */
[----:B---3--:R4:W-:Y:S02]  /*bd10*/  STG.E.128 desc[UR12][R2.64+0x100], R4 ;  /* 0x0001000402007986 */ /* 0x0089e4000c101d0c */
.L_x_446:
[----:B------:R-:W-:Y:S05]  /*bd20*/  BSYNC B0 ;  /* 0x0000000000007941 */ /* 0x000fea0003800000 */
.L_x_445:
[----:B----4-:R4:W1:Y:S01]  /*bd30*/  LDS.128 R12, [R210+0x800] ;  /* 0x00080000d20c7984 */ /* 0x0108620000000c00 */
[----:B------:R-:W-:Y:S03]  /*bd40*/  BSSY B0, `(.L_x_447) ;  /* 0x0000013000007945 */ /* 0x000fe60003800000 */
[----:B--2---:R4:W2:Y:S04]  /*bd50*/  LDS.128 R8, [R210+0x2800] ;  /* 0x00280000d2087984 */ /* 0x0048a80000000c00 */
[----:B---3--:R4:W3:Y:S01]  /*bd60*/  LDS.128 R4, [R210+0x4800] ;  /* 0x00480000d2047984 */ /* 0x0088e20000000c00 */
        /* <DEDUP_REMOVED lines=14> */
[----:B--2---:R1:W-:Y:S04]  /*be50*/  STG.E.128 desc[UR12][R2.64+0x80], R8 ;  /* 0x0000800802007986 */ /* 0x0043e8000c101d0c */
[----:B---3--:R1:W-:Y:S02]  /*be60*/  STG.E.128 desc[UR12][R2.64+0x100], R4 ;  /* 0x0001000402007986 */ /* 0x0083e4000c101d0c */
.L_x_448:
[----:B------:R-:W-:Y:S05]  /*be70*/  BSYNC B0 ;  /* 0x0000000000007941 */ /* 0x000fea0003800000 */
.L_x_447:
[----:B-12---:R1:W2:Y:S01]  /*be80*/  LDS.128 R8, [R210+0x1000] ;  /* 0x00100000d2087984 */ /* 0x0062a20000000c00 */
[----:B------:R-:W-:Y:S03]  /*be90*/  BSSY B0, `(.L_x_449) ;  /* 0x0000013000007945 */ /* 0x000fe60003800000 */
[----:B---3--:R1:W3:Y:S04]  /*bea0*/  LDS.128 R4, [R210+0x3000] ;  /* 0x00300000d2047984 */ /* 0x0082e80000000c00 */
        /* <DEDUP_REMOVED lines=15> */
[----:B---3--:R2:W-:Y:S04]  /*bfa0*/  STG.E.128 desc[UR12][R2.64+0x80], R4 ;  /* 0x0000800402007986 */ /* 0x0085e8000c101d0c */
[----:B-1----:R2:W-:Y:S02]  /*bfb0*/  STG.E.128 desc[UR12][R2.64+0x100], R12 ;  /* 0x0001000c02007986 */ /* 0x0025e4000c101d0c */
.L_x_450:
[----:B------:R-:W-:Y:S05]  /*bfc0*/  BSYNC B0 ;  /* 0x0000000000007941 */ /* 0x000fea0003800000 */
.L_x_449:
[----:B------:R-:W-:Y:S05]  /*bfd0*/  @P0 EXIT ;  /* 0x000000000000094d */ /* 0x000fea0003800000 */
[----:B------:R-:W-:Y:S01]  /*bfe0*/  IADD3 R0, P0, R26, 0x30, RZ ;  /* 0x000000301a007810 */ /* 0x000fe20007f1e0ff */
[----:B------:R-:W-:Y:S01]  /*bff0*/  ULDC.64 UR4, c[0x0][0x298] ;  /* 0x0000a60000047ab9 */ /* 0x000fe20000000a00 */
[----:B--23--:R-:W-:Y:S01]  /*c000*/  MOV R5, R33 ;  /* 0x0000002100057202 */ /* 0x00cfe20000000f00 */
        /* <DEDUP_REMOVED lines=13> */
.L_x_430:
[----:B------:R-:W1:Y:S01]  /*c0e0*/  LDC.U8 R2, c[0x0][0x3d9] ;  /* 0x0000f640ff027b82 */ /* 0x000e620000000000 */
[----:B------:R-:W-:Y:S01]  /*c0f0*/  ISETP.NE.AND P4, PT, R208, -0x1, PT ;  /* 0xffffffffd000780c */ /* 0x000fe20003f85270 */
[----:B------:R-:W-:Y:S01]  /*c100*/  ULDC.64 UR4, c[0x0][0x2a0] ;  /* 0x0000a80000047ab9 */ /* 0x000fe20000000a00 */
[----:B------:R-:W-:Y:S01]  /*c110*/  SHF.R.S32.HI R13, RZ, 0x1f, R122 ;  /* 0x0000001fff0d7819 */ /* 0x000fe2000001147a */
[----:B------:R-:W-:Y:S01]  /*c120*/  BSSY B0, `(.L_x_451) ;  /* 0x0000048000007945 */ /* 0x000fe20003800000 */
[----:B------:R-:W-:-:S03]  /*c130*/  IADD3 R211, -R126, R211, RZ ;  /* 0x000000d37ed37210 */ /* 0x000fc60007ffe1ff */
[----:B------:R-:W2:Y:S06]  /*c140*/  LDC.U8 R0, c[0x0][0x3d8] ;  /* 0x0000f600ff007b82 */ /* 0x000eac0000000000 */
[----:B------:R-:W-:Y:S02]  /*c150*/  @!P4 SHF.R.S32.HI R5, RZ, 0x1f, R3 ;  /* 0x0000001fff05c819 */ /* 0x000fe40000011403 */
[----:B------:R-:W3:Y:S01]  /*c160*/  @!P4 LDC.64 R6, c[0x0][0x290] ;  /* 0x0000a400ff06cb82 */ /* 0x000ee20000000a00 */
[----:B-1----:R-:W-:-:S07]  /*c170*/  ISETP.NE.AND P1, PT, R2, RZ, PT ;  /* 0x000000ff0200720c */ /* 0x002fce0003f25270 */
[----:B------:R-:W1:Y:S01]  /*c180*/  @P4 LDC.64 R8, c[0x0][0x298] ;  /* 0x0000a600ff084b82 */ /* 0x000e620000000a00 */
[C---:B--2---:R-:W-:Y:S02]  /*c190*/  ISETP.NE.AND P0, PT, R0.reuse, RZ, PT ;  /* 0x000000ff0000720c */ /* 0x044fe40003f05270 */
[----:B------:R-:W-:Y:S02]  /*c1a0*/  ISETP.NE.AND P2, PT, R0, RZ, !P1 ;  /* 0x000000ff0000720c */ /* 0x000fe40004f45270 */
[----:B------:R-:W-:-:S03]  /*c1b0*/  ISETP.NE.OR P0, PT, R2, RZ, !P0 ;  /* 0x000000ff0200720c */ /* 0x000fc60004705670 */
[----:B------:R-:W2:Y:S01]  /*c1c0*/  @!P1 LDC R11, c[0x0][0x2c4] ;  /* 0x0000b100ff0b9b82 */ /* 0x000ea20000000800 */
[----:B------:R-:W-:Y:S01]  /*c1d0*/  LEA.HI R0, R13, R122, RZ, 0x3 ;  /* 0x0000007a0d007211 */ /* 0x000fe200078f18ff */
[-C--:B---3--:R-:W-:Y:S01]  /*c1e0*/  @!P4 IMAD R12, R5, R6.reuse, RZ ;  /* 0x00000006050cc224 */ /* 0x088fe200078e02ff */
[----:B------:R-:W-:Y:S01]  /*c1f0*/  ISETP.NE.OR P3, PT, R208, -0x1, P0 ;  /* 0xffffffffd000780c */ /* 0x000fe20000765670 */
[----:B------:R-:W-:Y:S01]  /*c200*/  @!P4 IMAD.WIDE.U32 R16, R3, R6, RZ ;  /* 0x000000060310c225 */ /* 0x000fe200078e00ff */
[----:B------:R-:W-:-:S03]  /*c210*/  LOP3.LUT R13, R0, 0x1ffffff8, RZ, 0xc0, !PT ;  /* 0x1ffffff8000d7812 */ /* 0x000fc600078ec0ff */
[----:B------:R-:W3:Y:S01]  /*c220*/  @!P1 LDC R2, c[0x0][0x270] ;  /* 0x00009c00ff029b82 */ /* 0x000ee20000000800 */
[----:B------:R-:W-:Y:S02]  /*c230*/  @!P4 IMAD R7, R3, R7, R12 ;  /* 0x000000070307c224 */ /* 0x000fe400078e020c */
[----:B------:R-:W-:Y:S02]  /*c240*/  IMAD.IADD R13, R122, 0x1, -R13 ;  /* 0x000000017a0d7824 */ /* 0x000fe400078e0a0d */
[----:B-1----:R-:W-:Y:S01]  /*c250*/  @P4 IMAD.WIDE.U32 R14, R208, R8, RZ ;  /* 0x00000008d00e4225 */ /* 0x002fe200078e00ff */
[----:B------:R-:W-:Y:S02]  /*c260*/  SHF.R.S32.HI R8, RZ, 0x1f, R24 ;  /* 0x0000001fff087819 */ /* 0x000fe40000011418 */
[----:B------:R-:W1:Y:S01]  /*c270*/  @!P0 LDC R10, c[0x0][0x2c4] ;  /* 0x0000b100ff0a8b82 */ /* 0x000e620000000800 */
[----:B------:R-:W-:Y:S02]  /*c280*/  IMAD.SHL.U32 R13, R13, 0x8, RZ ;  /* 0x000000080d0d7824 */ /* 0x000fe400078e00ff */
[----:B------:R-:W-:-:S02]  /*c290*/  @!P4 IMAD.MOV.U32 R14, RZ, RZ, R16 ;  /* 0x000000ffff0ec224 */ /* 0x000fc400078e0010 */
[----:B------:R-:W-:Y:S02]  /*c2a0*/  @P4 IMAD R9, R208, R9, R15 ;  /* 0x00000009d0094224 */ /* 0x000fe400078e020f */
[----:B------:R-:W-:Y:S01]  /*c2b0*/  @!P4 IMAD.IADD R9, R17, 0x1, R7 ;  /* 0x000000011109c824 */ /* 0x000fe200078e0207 */
[----:B--2---:R-:W3:Y:S01]  /*c2c0*/  @P2 LDC R11, c[0x0][0x2e4] ;  /* 0x0000b900ff0b2b82 */ /* 0x004ee20000000800 */
[C---:B------:R-:W-:Y:S01]  /*c2d0*/  IADD3 R14, P2, R13.reuse, R14, RZ ;  /* 0x0000000e0d0e7210 */ /* 0x040fe20007f5e0ff */
[----:B------:R-:W-:Y:S01]  /*c2e0*/  @P1 IMAD.MOV.U32 R6, RZ, RZ, 0x1 ;  /* 0x00000001ff061424 */ /* 0x000fe200078e00ff */
[----:B------:R-:W-:Y:S02]  /*c2f0*/  CS2R R16, SRZ ;  /* 0x0000000000107805 */ /* 0x000fe4000001ff00 */
[----:B------:R-:W-:Y:S01]  /*c300*/  LEA.HI.X.SX32 R15, R13, R9, 0x1, P2 ;  /* 0x000000090d0f7211 */ /* 0x000fe200010f0eff */
[----:B------:R-:W-:Y:S01]  /*c310*/  IMAD R9, R8, UR4, RZ ;  /* 0x0000000408097c24 */ /* 0x000fe2000f8e02ff */
[----:B------:R-:W-:Y:S01]  /*c320*/  SHF.R.S32.HI R8, RZ, 0x3, R0 ;  /* 0x00000003ff087819 */ /* 0x000fe20000011400 */
[----:B------:R-:W2:Y:S01]  /*c330*/  @P1 LDC.64 R4, c[0x0][0x2c0] ;  /* 0x0000b000ff041b82 */ /* 0x000ea20000000a00 */
[----:B------:R-:W-:-:S02]  /*c340*/  IMAD.WIDE.U32 R14, R24, UR4, R14 ;  /* 0x00000004180e7c25 */ /* 0x000fc4000f8e000e */
[C---:B------:R-:W-:Y:S02]  /*c350*/  ISETP.GE.AND P4, PT, R8.reuse, R211, PT ;  /* 0x000000d30800720c */ /* 0x040fe40003f86270 */
[----:B------:R-:W-:-:S03]  /*c360*/  IADD3 R0, R8, 0x30, RZ ;  /* 0x0000003008007810 */ /* 0x000fc60007ffe0ff */
[----:B------:R-:W4:Y:S01]  /*c370*/  @P1 LDC R7, c[0x0][0x2c0] ;  /* 0x0000b000ff071b82 */ /* 0x000f220000000800 */
[----:B-1----:R-:W-:Y:S01]  /*c380*/  @!P3 IMAD R208, R3, R10, RZ ;  /* 0x0000000a03d0b224 */ /* 0x002fe200078e02ff */
[----:B------:R-:W-:-:S03]  /*c390*/  LOP3.LUT P3, RZ, R122, 0x7, RZ, 0xc0, !PT ;  /* 0x000000077aff7812 */ /* 0x000fc6000786c0ff */
[--C-:B------:R-:W-:Y:S01]  /*c3a0*/  @!P0 IMAD.MOV.U32 R16, RZ, RZ, R208.reuse ;  /* 0x000000ffff108224 */ /* 0x100fe200078e00d0 */
[----:B------:R-:W-:Y:S01]  /*c3b0*/  @!P0 SHF.R.S32.HI R17, RZ, 0x1f, R208 ;  /* 0x0000001fff118819 */ /* 0x000fe200000114d0 */
[----:B---3--:R-:W-:Y:S01]  /*c3c0*/  @!P1 IMAD R6, R11, R2, RZ ;  /* 0x000000020b069224 */ /* 0x008fe200078e02ff */
[CC--:B------:R-:W-:Y:S01]  /*c3d0*/  ISETP.GE.OR P6, PT, R8.reuse, R211.reuse, P3 ;  /* 0x000000d30800720c */ /* 0x0c0fe20001fc6670 */
[----:B------:R-:W-:Y:S02]  /*c3e0*/  VIADD R2, R8, 0x20 ;  /* 0x0000002008027836 */ /* 0x000fe40000000000 */
[----:B------:R-:W-:Y:S02]  /*c3f0*/  IMAD R6, R3, R6, RZ ;  /* 0x0000000603067224 */ /* 0x000fe400078e02ff */
[----:B------:R-:W-:Y:S01]  /*c400*/  IMAD R3, R24, UR5, R9 ;  /* 0x0000000518037c24 */ /* 0x000fe2000f8e0209 */
[--C-:B------:R-:W-:Y:S01]  /*c410*/  SHF.R.S32.HI R9, RZ, 0x1f, R8.reuse ;  /* 0x0000001fff097819 */ /* 0x100fe20000011408 */
[----:B--2---:R-:W-:Y:S01]  /*c420*/  @P1 IMAD R5, R5, R4, RZ ;  /* 0x0000000405051224 */ /* 0x004fe200078e02ff */
[----:B------:R-:W-:Y:S01]  /*c430*/  SEL R6, R6, RZ, P0 ;  /* 0x000000ff06067207 */ /* 0x000fe20000000000 */
[----:B------:R-:W-:Y:S01]  /*c440*/  VIADD R4, R8, 0x10 ;  /* 0x0000001008047836 */ /* 0x000fe20000000000 */
[-C--:B------:R-:W-:Y:S01]  /*c450*/  ISETP.GE.AND P2, PT, R2, R211.reuse, PT ;  /* 0x000000d30200720c */ /* 0x080fe20003f46270 */
[----:B------:R-:W-:Y:S01]  /*c460*/  @!P1 IMAD.MOV.U32 R5, RZ, RZ, R11 ;  /* 0x000000ffff059224 */ /* 0x000fe200078e000b */
[-C--:B------:R-:W-:Y:S01]  /*c470*/  ISETP.GE.AND P0, PT, R0, R211.reuse, PT ;  /* 0x000000d30000720c */ /* 0x080fe20003f06270 */
[----:B------:R-:W-:Y:S01]  /*c480*/  IMAD.WIDE R10, R209, 0x40, R8 ;  /* 0x00000040d10a7825 */ /* 0x000fe200078e0208 */
[----:B------:R-:W-:-:S03]  /*c490*/  ISETP.GE.OR P5, PT, R4, R211, P3 ;  /* 0x000000d30400720c */ /* 0x000fc60001fa6670 */
[----:B------:R-:W-:Y:S01]  /*c4a0*/  @!P1 IMAD.MOV.U32 R7, RZ, RZ, 0x1 ;  /* 0x00000001ff079424 */ /* 0x000fe200078e00ff */
[----:B------:R-:W-:Y:S01]  /*c4b0*/  ISETP.GE.AND P1, PT, R4, R211, PT ;  /* 0x000000d30400720c */ /* 0x000fe20003f26270 */
[----:B------:R-:W-:Y:S01]  /*c4c0*/  IMAD.IADD R13, R3, 0x1, R15 ;  /* 0x00000001030d7824 */ /* 0x000fe200078e020f */
[----:B----4-:R-:W-:Y:S11]  /*c4d0*/  @P4 BRA `(.L_x_452) ;  /* 0x0000000000304947 */ /* 0x010ff60003800000 */
        /* <DEDUP_REMOVED lines=12> */
.L_x_452:
[----:B------:R-:W-:Y:S05]  /*c5a0*/  BSYNC B0 ;  /* 0x0000000000007941 */ /* 0x000fea0003800000 */
.L_x_451:
[----:B------:R-:W-:Y:S01]  /*c5b0*/  BSSY B0, `(.L_x_453) ;  /* 0x0000015000007945 */ /* 0x000fe20003800000 */
[----:B------:R-:W-:Y:S01]  /*c5c0*/  ISETP.GE.OR P4, PT, R2, R211, P3 ;  /* 0x000000d30200720c */ /* 0x000fe20001f86670 */
[----:B------:R-:W-:Y:S01]  /*c5d0*/  IMAD R5, R24, R5, R6 ;  /* 0x0000000518057224 */ /* 0x000fe200078e0206 */
[----:B------:R-:W-:Y:S01]  /*c5e0*/  ISETP.GE.OR P3, PT, R0, R211, P3 ;  /* 0x000000d30000720c */ /* 0x000fe20001f66670 */
[----:B------:R-:W-:Y:S01]  /*c5f0*/  IMAD R126, R126, R7, RZ ;  /* 0x000000077e7e7224 */ /* 0x000fe200078e02ff */
[----:B------:R-:W-:Y:S11]  /*c600*/  @P1 BRA `(.L_x_454) ;  /* 0x00000000003c1947 */ /* 0x000ff60003800000 */
        /* <DEDUP_REMOVED lines=15> */
.L_x_454:
[----:B------:R-:W-:Y:S05]  /*c700*/  BSYNC B0 ;  /* 0x0000000000007941 */ /* 0x000fea0003800000 */
.L_x_453:
        /* <DEDUP_REMOVED lines=17> */
.L_x_456:
[----:B------:R-:W-:Y:S05]  /*c820*/  BSYNC B0 ;  /* 0x0000000000007941 */ /* 0x000fea0003800000 */
.L_x_455:
[----:B------:R-:W-:Y:S01]  /*c830*/  BSSY B0, `(.L_x_457) ;  /* 0x0000013000007945 */ /* 0x000fe20003800000 */
[--C-:B------:R-:W-:Y:S02]  /*c840*/  IADD3 R3, P2, P1, R126, R16, R5.reuse ;  /* 0x000000107e037210 */ /* 0x100fe4000795e005 */
[----:B------:R-:W-:Y:S02]  /*c850*/  SHF.R.S32.HI R19, RZ, 0x1f, R126 ;  /* 0x0000001fff137819 */ /* 0x000fe4000001147e */
[----:B------:R-:W-:Y:S01]  /*c860*/  SHF.R.S32.HI R6, RZ, 0x1f, R5 ;  /* 0x0000001fff067819 */ /* 0x000fe20000011405 */
[----:B------:R-:W-:Y:S08]  /*c870*/  @P0 BRA `(.L_x_458) ;  /* 0x0000000000380947 */ /* 0x000ff00003800000 */
[----:B------:R-:W-:Y:S01]  /*c880*/  IADD3 R5, P0, R10, 0x30, RZ ;  /* 0x000000300a057810 */ /* 0x000fe20007f1e0ff */
[----:B------:R-:W-:Y:S01]  /*c890*/  ULDC.64 UR4, c[0x0][0x298] ;  /* 0x0000a60000047ab9 */ /* 0x000fe20000000a00 */
[----:B------:R-:W-:Y:S02]  /*c8a0*/  MOV R12, R14 ;  /* 0x0000000e000c7202 */ /* 0x000fe40000000f00 */
[----:B------:R-:W-:-:S03]  /*c8b0*/  IADD3.X R10, RZ, R11, RZ, P0, !PT ;  /* 0x0000000bff0a7210 */ /* 0x000fc600007fe4ff */
[----:B------:R-:W-:-:S04]  /*c8c0*/  IMAD.WIDE.U32 R12, R5, UR4, R12 ;  /* 0x00000004050c7c25 */ /* 0x000fc8000f8e000c */
[----:B------:R-:W-:-:S04]  /*c8d0*/  IMAD R10, R10, UR4, RZ ;  /* 0x000000040a0a7c24 */ /* 0x000fc8000f8e02ff */
        /* <DEDUP_REMOVED lines=8> */
.L_x_458:
[----:B------:R-:W-:Y:S05]  /*c960*/  BSYNC B0 ;  /* 0x0000000000007941 */ /* 0x000fea0003800000 */
.L_x_457:
[----:B------:R-:W-:Y:S01]  /*c970*/  BSSY B0, `(.L_x_459) ;  /* 0x000000b000007945 */ /* 0x000fe20003800000 */
[----:B------:R-:W-:-:S03]  /*c980*/  IADD3.X R6, R19, R17, R6, P2, P1 ;  /* 0x0000001113067210 */ /* 0x000fc600017e2406 */
[----:B------:R-:W-:Y:S05]  /*c990*/  @P6 BRA `(.L_x_460) ;  /* 0x0000000000206947 */ /* 0x000fea0003800000 */
[----:B------:R-:W-:Y:S01]  /*c9a0*/  IMAD R5, R8, R7, RZ ;  /* 0x0000000708057224 */ /* 0x000fe200078e02ff */
[----:B------:R-:W-:-:S04]  /*c9b0*/  ULDC.64 UR4, c[0x0][0x2b0] ;  /* 0x0000ac0000047ab9 */ /* 0x000fc80000000a00 */
[----:B------:R-:W-:-:S04]  /*c9c0*/  IADD3 R8, P0, R5, R3, RZ ;  /* 0x0000000305087210 */ /* 0x000fc80007f1e0ff */
[----:B------:R-:W-:Y:S02]  /*c9d0*/  LEA.HI.X.SX32 R5, R5, R6, 0x1, P0 ;  /* 0x0000000605057211 */ /* 0x000fe400000f0eff */
[----:B------:R-:W-:-:S04]  /*c9e0*/  LEA R10, P0, R8, UR4, 0x2 ;  /* 0x00000004080a7c11 */ /* 0x000fc8000f8010ff */
[----:B------:R-:W-:Y:S01]  /*c9f0*/  LEA.HI.X R11, R8, UR5, R5, 0x2, P0 ;  /* 0x00000005080b7c11 */ /* 0x000fe200080f1405 */
[----:B------:R-:W-:-:S05]  /*ca00*/  IMAD.MOV.U32 R5, RZ, RZ, 0x7f800000 ;  /* 0x7f800000ff057424 */ /* 0x000fca00078e00ff */
[----:B------:R1:W-:Y:S03]  /*ca10*/  STG.E desc[UR12][R10.64], R5 ;  /* 0x000000050a007986 */ /* 0x0003e6000c10190c */
.L_x_460:
[----:B------:R-:W-:Y:S05]  /*ca20*/  BSYNC B0 ;  /* 0x0000000000007941 */ /* 0x000fea0003800000 */
.L_x_459:
[----:B------:R-:W-:Y:S04]  /*ca30*/  BSSY B0, `(.L_x_461) ;  /* 0x000000a000007945 */ /* 0x000fe80003800000 */
[----:B------:R-:W-:Y:S05]  /*ca40*/  @P5 BRA `(.L_x_462) ;  /* 0x0000000000205947 */ /* 0x000fea0003800000 */
[----:B------:R-:W-:Y:S01]  /*ca50*/  IMAD R4, R4, R7, RZ ;  /* 0x0000000704047224 */ /* 0x000fe200078e02ff */
[----:B------:R-:W-:-:S04]  /*ca60*/  ULDC.64 UR4, c[0x0][0x2b0] ;  /* 0x0000ac0000047ab9 */ /* 0x000fc80000000a00 */
[----:B-1----:R-:W-:-:S04]  /*ca70*/  IADD3 R5, P0, R4, R3, RZ ;  /* 0x0000000304057210 */ /* 0x002fc80007f1e0ff */
[----:B------:R-:W-:Y:S02]  /*ca80*/  LEA.HI.X.SX32 R4, R4, R6, 0x1, P0 ;  /* 0x0000000604047211 */ /* 0x000fe400000f0eff */
[----:B------:R-:W-:-:S04]  /*ca90*/  LEA R8, P0, R5, UR4, 0x2 ;  /* 0x0000000405087c11 */ /* 0x000fc8000f8010ff */
[----:B------:R-:W-:Y:S01]  /*caa0*/  LEA.HI.X R9, R5, UR5, R4, 0x2, P0 ;  /* 0x0000000505097c11 */ /* 0x000fe200080f1404 */
[----:B------:R-:W-:-:S05]  /*cab0*/  IMAD.MOV.U32 R5, RZ, RZ, 0x7f800000 ;  /* 0x7f800000ff057424 */ /* 0x000fca00078e00ff */
[----:B------:R1:W-:Y:S03]  /*cac0*/  STG.E desc[UR12][R8.64], R5 ;  /* 0x0000000508007986 */ /* 0x0003e6000c10190c */
.L_x_462:
[----:B------:R-:W-:Y:S05]  /*cad0*/  BSYNC B0 ;  /* 0x0000000000007941 */ /* 0x000fea0003800000 */
.L_x_461:
[----:B------:R-:W-:Y:S04]  /*cae0*/  BSSY B0, `(.L_x_463) ;  /* 0x000000a000007945 */ /* 0x000fe80003800000 */
[----:B------:R-:W-:Y:S05]  /*caf0*/  @P4 BRA `(.L_x_464) ;  /* 0x0000000000204947 */ /* 0x000fea0003800000 */
[----:B------:R-:W-:Y:S01]  /*cb00*/  IMAD R2, R2, R7, RZ ;  /* 0x0000000702027224 */ /* 0x000fe200078e02ff */
[----:B------:R-:W-:Y:S01]  /*cb10*/  ULDC.64 UR4, c[0x0][0x2b0] ;  /* 0x0000ac0000047ab9 */ /* 0x000fe20000000a00 */
[----:B-1----:R-:W-:-:S03]  /*cb20*/  IMAD.MOV.U32 R9, RZ, RZ, 0x7f800000 ;  /* 0x7f800000ff097424 */ /* 0x002fc600078e00ff */
[----:B------:R-:W-:-:S04]  /*cb30*/  IADD3 R5, P0, R2, R3, RZ ;  /* 0x0000000302057210 */ /* 0x000fc80007f1e0ff */
[----:B------:R-:W-:Y:S02]  /*cb40*/  LEA.HI.X.SX32 R2, R2, R6, 0x1, P0 ;  /* 0x0000000602027211 */ /* 0x000fe400000f0eff */
[----:B------:R-:W-:-:S04]  /*cb50*/  LEA R4, P0, R5, UR4, 0x2 ;  /* 0x0000000405047c11 */ /* 0x000fc8000f8010ff */
[----:B------:R-:W-:-:S05]  /*cb60*/  LEA.HI.X R5, R5, UR5, R2, 0x2, P0 ;  /* 0x0000000505057c11 */ /* 0x000fca00080f1402 */
[----:B------:R1:W-:Y:S04]  /*cb70*/  STG.E desc[UR12][R4.64], R9 ;  /* 0x0000000904007986 */ /* 0x0003e8000c10190c */
.L_x_464:
[----:B------:R-:W-:Y:S05]  /*cb80*/  BSYNC B0 ;  /* 0x0000000000007941 */ /* 0x000fea0003800000 */
.L_x_463:
[----:B------:R-:W-:Y:S05]  /*cb90*/  @P3 EXIT ;  /* 0x000000000000394d */ /* 0x000fea0003800000 */
[----:B------:R-:W-:Y:S01]  /*cba0*/  IMAD R0, R0, R7, RZ ;  /* 0x0000000700007224 */ /* 0x000fe200078e02ff */
[----:B------:R-:W-:Y:S01]  /*cbb0*/  ULDC.64 UR4, c[0x0][0x2b0] ;  /* 0x0000ac0000047ab9 */ /* 0x000fe20000000a00 */
[----:B-1----:R-:W-:-:S03]  /*cbc0*/  IMAD.MOV.U32 R5, RZ, RZ, 0x7f800000 ;  /* 0x7f800000ff057424 */ /* 0x002fc600078e00ff */
[----:B------:R-:W-:-:S04]  /*cbd0*/  IADD3 R3, P0, R0, R3, RZ ;  /* 0x0000000300037210 */ /* 0x000fc80007f1e0ff */
[----:B------:R-:W-:Y:S02]  /*cbe0*/  LEA.HI.X.SX32 R0, R0, R6, 0x1, P0 ;  /* 0x0000000600007211 */ /* 0x000fe400000f0eff */
[----:B------:R-:W-:-:S04]  /*cbf0*/  LEA R2, P0, R3, UR4, 0x2 ;  /* 0x0000000403027c11 */ /* 0x000fc8000f8010ff */
[----:B------:R-:W-:-:S05]  /*cc00*/  LEA.HI.X R3, R3, UR5, R0, 0x2, P0 ;  /* 0x0000000503037c11 */ /* 0x000fca00080f1400 */
[----:B------:R-:W-:Y:S01]  /*cc10*/  STG.E desc[UR12][R2.64], R5 ;  /* 0x0000000502007986 */ /* 0x000fe2000c10190c */
[----:B------:R-:W-:Y:S05]  /*cc20*/  EXIT ;  /* 0x000000000000794d */ /* 0x000fea0003800000 */
.L_x_465:
        /* <DEDUP_REMOVED lines=13> */
.L_x_807:


//--------------------- .text._ZN5flash16flash_fwd_kernelI23Flash_fwd_kernel_traitsILi192ELi64ELi64ELi4ELb0ELb0EN7cutlass10bfloat16_tE19Flash_kernel_traitsILi192ELi64ELi64ELi4ES3_EELb1ELb1ELb0ELb1ELb0ELb0ELb0ELb0EEEvNS_16Flash_fwd_paramsE --------------------------
	.section	.text._ZN5flash16flash_fwd_kernelI23Flash_fwd_kernel_traitsILi192ELi64ELi64ELi4ELb0ELb0EN7cutlass10bfloat16_tE19Flash_kernel_traitsILi192ELi64ELi64ELi4ES3_EELb1ELb1ELb0ELb1ELb0ELb0ELb0ELb0EEEvNS_16Flash_fwd_paramsE,"ax",@progbits
	.align	128
        .global         _ZN5flash16flash_fwd_kernelI23Flash_fwd_kernel_traitsILi192ELi64ELi64ELi4ELb0ELb0EN7cutlass10bfloat16_tE19Flash_kernel_traitsILi192ELi64ELi64ELi4ES3_EELb1ELb1ELb0ELb1ELb0ELb0ELb0ELb0EEEvNS_16Flash_fwd_paramsE
        .type           _ZN5flash16flash_fwd_kernelI23Flash_fwd_kernel_traitsILi192ELi64ELi64ELi4ELb0ELb0EN7cutlass10bfloat16_tE19Flash_kernel_traitsILi192ELi64ELi64ELi4ES3_EELb1ELb1ELb0ELb1ELb0ELb0ELb0ELb0EEEvNS_16Flash_fwd_paramsE,@function
        .size           _ZN5flash16flash_fwd_kernelI23Flash_fwd_kernel_traitsILi192ELi64ELi64ELi4ELb0ELb0EN7cutlass10bfloat16_tE19Flash_kernel_traitsILi192ELi64ELi64ELi4ES3_EELb1ELb1ELb0ELb1ELb0ELb0ELb0ELb0EEEvNS_16Flash_fwd_paramsE,(.L_x_808 - _ZN5flash16flash_fwd_kernelI23Flash_fwd_kernel_traitsILi192ELi64ELi64ELi4ELb0ELb0EN7cutlass10bfloat16_tE19Flash_kernel_traitsILi192ELi64ELi64ELi4ES3_EELb1ELb1ELb0ELb1ELb0ELb0ELb0ELb0EEEvNS_16Flash_fwd_paramsE)
        .other          _ZN5flash16flash_fwd_kernelI23Flash_fwd_kernel_traitsILi192ELi64ELi64ELi4ELb0ELb0EN7cutlass10bfloat16_tE19Flash_kernel_traitsILi192ELi64ELi64ELi4ES3_EELb1ELb1ELb0ELb1ELb0ELb0ELb0ELb0EEEvNS_16Flash_fwd_paramsE,@"STO_CUDA_ENTRY STV_DEFAULT"
_ZN5flash16flash_fwd_kernelI23Flash_fwd_kernel_traitsILi192ELi64ELi64ELi4ELb0ELb0EN7cutlass10bfloat16_tE19Flash_kernel_traitsILi192ELi64ELi64ELi4ES3_EELb1ELb1ELb0ELb1ELb0ELb0ELb0ELb0EEEvNS_16Flash_fwd_paramsE:
.text._ZN5flash16flash_fwd_kernelI23Flash_fwd_kernel_traitsILi192ELi64ELi64ELi4ELb0ELb0EN7cutlass10bfloat16_tE19Flash_kernel_traitsILi192ELi64ELi64ELi4ES3_EELb1ELb1ELb0ELb1ELb0ELb0ELb0ELb0EEEvNS_16Flash_fwd_paramsE:
        /* <DEDUP_REMOVED lines=22> */
[----:B------:R-:W-:Y:S01]  /*0160*/  ULDC.64 UR4, c[0x0][0x300] ;  /* 0x0000c00000047ab9 */ /* 0x000fe20000000a00 */
[----:B------:R-:W-:Y:S02]  /*0170*/  UISETP.NE.U32.AND UP2, UPT, UR6, URZ, UPT ;  /* 0x0000003f0600728c */ /* 0x000fe4000bf45070 */
[----:B------:R-:W-:Y:S02]  /*0180*/  UISETP.NE.U32.AND UP1, UPT, UR4, URZ, UPT ;  /* 0x0000003f0400728c */ /* 0x000fe4000bf25070 */
[----:B------:R-:W-:-:S07]  /*0190*/  UISETP.NE.AND.EX UP2, UPT, UR7, URZ, UPT, UP2 ;  /* 0x0000003f0700728c */ /* 0x000fce000bf45320 */
[----:B------:R-:W3:Y:S01]  /*01a0*/  @!P3 LDC.64 R12, c[0x0][0x3b8] ;  /* 0x0000ee00ff0cbb82 */ /* 0x000ee20000000a00 */
[----:B------:R-:W-:Y:S01]  /*01b0*/  UISETP.NE.AND.EX UP1, UPT, UR5, URZ, UPT, UP1 ;  /* 0x0000003f0500728c */ /* 0x000fe2000bf25310 */
[----:B------:R-:W-:Y:S02]  /*01c0*/  ULDC.U8 UR6, c[0x0][0x3c2] ;  /* 0x0000f08000067ab9 */ /* 0x000fe40000000000 */
[----:B------:R-:W-:Y:S01]  /*01d0*/  ULDC.64 UR4, c[0x0][0x2f8] ;  /* 0x0000be0000047ab9 */ /* 0x000fe20000000a00 */
[----:B------:R-:W-:Y:S02]  /*01e0*/  UISETP.NE.AND UP3, UPT, UR6, URZ, UPT ;  /* 0x0000003f0600728c */ /* 0x000fe4000bf65270 */
[----:B------:R-:W-:Y:S01]  /*01f0*/  UISETP.EQ.U32.AND UP0, UPT, UR4, URZ, UPT ;  /* 0x0000003f0400728c */ /* 0x000fe2000bf02070 */
[----:B------:R-:W-:Y:S01]  /*0200*/  PLOP3.LUT P0, PT, PT, PT, UP2, 0x80, 0x0 ;  /* 0x000000000000781c */ /* 0x000fe20003f0f028 */
[----:B------:R-:W-:Y:S02]  /*0210*/  UIMAD.WIDE UR8, UR25, 0x4, UR8 ;  /* 0x00000004190878a5 */ /* 0x000fe4000f8e0208 */
[----:B------:R-:W-:Y:S01]  /*0220*/  UISETP.EQ.OR.EX UP0, UPT, UR5, URZ, !UP3, UP0 ;  /* 0x0000003f0500728c */ /* 0x000fe2000df02700 */
[----:B------:R-:W-:-:S03]  /*0230*/  ULDC.64 UR6, c[0x0][0x2f8] ;  /* 0x0000be0000067ab9 */ /* 0x000fc60000000a00 */
[----:B------:R-:W-:Y:S01]  /*0240*/  IMAD.U32 R10, RZ, RZ, UR8 ;  /* 0x00000008ff0a7e24 */ /* 0x000fe2000f8e00ff */
[----:B------:R-:W-:Y:S01]  /*0250*/  UIMAD.WIDE UR6, UR25, 0x4, UR6 ;  /* 0x00000004190678a5 */ /* 0x000fe2000f8e0206 */
[----:B------:R-:W-:Y:S01]  /*0260*/  IMAD.U32 R11, RZ, RZ, UR9 ;  /* 0x00000009ff0b7e24 */ /* 0x000fe2000f8e00ff */
[----:B------:R-:W-:Y:S02]  /*0270*/  @UP1 ULDC.64 UR8, c[0x0][0x300] ;  /* 0x0000c00000081ab9 */ /* 0x000fe40000000a00 */
[----:B------:R-:W-:-:S06]  /*0280*/  @UP1 UIMAD.WIDE UR8, UR25, 0x4, UR8 ;  /* 0x00000004190818a5 */ /* 0x000fcc000f8e0208 */
[----:B------:R-:W-:Y:S02]  /*0290*/  IMAD.U32 R8, RZ, RZ, UR8 ;  /* 0x00000008ff087e24 */ /* 0x000fe4000f8e00ff */
[----:B------:R-:W-:Y:S01]  /*02a0*/  IMAD.U32 R9, RZ, RZ, UR9 ;  /* 0x00000009ff097e24 */ /* 0x000fe2000f8e00ff */
[----:B-----5:R-:W-:-:S05]  /*02b0*/  @P2 IADD3 R84, P1, R2, R0, RZ ;  /* 0x0000000002542210 */ /* 0x020fca0007f3e0ff */
[----:B------:R-:W-:Y:S01]  /*02c0*/  @P2 IMAD.X R85, RZ, RZ, R3, P1 ;  /* 0x000000ffff552224 */ /* 0x000fe200008e0603 */
[----:B------:R-:W-:Y:S01]  /*02d0*/  PLOP3.LUT P2, PT, PT, PT, UP0, 0x80, 0x0 ;  /* 0x000000000000781c */ /* 0x000fe20003f4f008 */
[----:B---3--:R-:W-:Y:S01]  /*02e0*/  @!P3 STG.E.64 desc[UR22][R12.64], R220 ;  /* 0x000000dc0c00b986 */ /* 0x008fe2000c101b16 */
[----:B------:R-:W-:-:S03]  /*02f0*/  PLOP3.LUT P1, PT, PT, PT, UP1, 0x80, 0x0 ;  /* 0x000000000000781c */ /* 0x000fc60003f2f018 */
[----:B------:R1:W-:Y:S01]  /*0300*/  @!P3 STG.E.64 desc[UR22][R12.64+0x8], R84 ;  /* 0x000008540c00b986 */ /* 0x0003e2000c101b16 */
[----:B------:R-:W-:-:S03]  /*0310*/  IMAD.U32 R2, RZ, RZ, UR6 ;  /* 0x00000006ff027e24 */ /* 0x000fc6000f8e00ff */
[----:B------:R-:W2:Y:S01]  /*0320*/  @P0 LDG.E R7, desc[UR22][R10.64] ;  /* 0x000000160a070981 */ /* 0x000ea2000c1e1900 */
[----:B------:R-:W-:-:S03]  /*0330*/  IMAD.U32 R3, RZ, RZ, UR7 ;  /* 0x00000007ff037e24 */ /* 0x000fc6000f8e00ff */
[----:B------:R-:W3:Y:S04]  /*0340*/  @P0 LDG.E R5, desc[UR22][R10.64+0x4] ;  /* 0x000004160a050981 */ /* 0x000ee8000c1e1900 */
[----:B------:R-:W4:Y:S04]  /*0350*/  @!P2 LDG.E R0, desc[UR22][R2.64] ;  /* 0x000000160200a981 */ /* 0x000f28000c1e1900 */
[----:B------:R-:W5:Y:S01]  /*0360*/  @P1 LDG.E R4, desc[UR22][R8.64] ;  /* 0x0000001608041981 */ /* 0x000f62000c1e1900 */
[----:B------:R-:W-:Y:S01]  /*0370*/  UIMAD UR7, UR25, UR11, UR26 ;  /* 0x0000000b190772a4 */ /* 0x000fe2000f8e021a */
[----:B------:R-:W-:Y:S01]  /*0380*/  UMOV UR6, 0xffffffff ;  /* 0xffffffff00067882 */ /* 0x000fe20000000000 */
[----:B-1----:R-:W-:-:S04]  /*0390*/  SHF.R.S32.HI R13, RZ, 0x1f, R6 ;  /* 0x0000001fff0d7819 */ /* 0x002fc80000011406 */
[----:B------:R-:W-:Y:S01]  /*03a0*/  LEA.HI R87, R13, R6, RZ, 0x5 ;  /* 0x000000060d577211 */ /* 0x000fe200078f28ff */
[----:B------:R-:W-:Y:S01]  /*03b0*/  UMOV UR10, URZ ;  /* 0x0000003f000a7c82 */ /* 0x000fe20008000000 */
[----:B--2---:R-:W-:Y:S02]  /*03c0*/  @P0 R2UR UR14, R7 ;  /* 0x00000000070e02ca */ /* 0x004fe400000e0000 */
[----:B---3--:R-:W-:Y:S02]  /*03d0*/  @P0 R2UR UR16, R5 ;  /* 0x00000000051002ca */ /* 0x008fe400000e0000 */
[----:B------:R-:W-:Y:S02]  /*03e0*/  ISETP.NE.U32.AND P0, PT, RZ, UR4, PT ;  /* 0x00000004ff007c0c */ /* 0x000fe4000bf05070 */
[----:B------:R-:W-:Y:S02]  /*03f0*/  LOP3.LUT R5, R87, 0xffffffe0, RZ, 0xc0, !PT ;  /* 0xffffffe057057812 */ /* 0x000fe400078ec0ff */
[----:B----4-:R-:W-:-:S02]  /*0400*/  @!P2 R2UR UR6, R0 ;  /* 0x000000000006a2ca */ /* 0x010fc400000e0000 */
[----:B------:R-:W-:Y:S01]  /*0410*/  ISETP.NE.AND.EX P2, PT, RZ, UR5, PT, P0 ;  /* 0x00000005ff007c0c */ /* 0x000fe2000bf45300 */
[----:B------:R-:W-:Y:S01]  /*0420*/  USHF.L.U32 UR4, UR7, 0x5, URZ ;  /* 0x0000000507047899 */ /* 0x000fe2000800063f */
[----:B------:R-:W-:Y:S01]  /*0430*/  IMAD.IADD R12, R6, 0x1, -R5 ;  /* 0x00000001060c7824 */ /* 0x000fe200078e0a05 */
[----:B-----5:R-:W-:Y:S02]  /*0440*/  @P1 R2UR UR10, R4 ;  /* 0x00000000040a12ca */ /* 0x020fe400000e0000 */
[----:B------:R-:W-:Y:S02]  /*0450*/  @UP2 UIADD3 UR16, UR16, -UR14, URZ ;  /* 0x8000000e10102290 */ /* 0x000fe4000fffe03f */
[----:B------:R-:W-:Y:S01]  /*0460*/  USHF.R.S32.HI UR5, URZ, 0x1f, UR4 ;  /* 0x0000001f3f057899 */ /* 0x000fe20008011404 */
[--C-:B------:R-:W-:Y:S02]  /*0470*/  IADD3 R222, P1, P0, R84, UR4, R12.reuse ;  /* 0x0000000454de7c10 */ /* 0x100fe4000f83e00c */
[----:B------:R-:W-:-:S02]  /*0480*/  SHF.R.S32.HI R0, RZ, 0x1f, R12 ;  /* 0x0000001fff007819 */ /* 0x000fc4000001140c */
[----:B------:R-:W-:Y:S02]  /*0490*/  @!UP2 ULDC UR16, c[0x0][0x2c4] ;  /* 0x0000b1000010aab9 */ /* 0x000fe40000000800 */
        /* <DEDUP_REMOVED lines=9> */
.L_x_466:
[----:B------:R-:W-:-:S05]  /*0530*/  ULDC UR7, c[0x0][0x2c8] ;  /* 0x0000b20000077ab9 */ /* 0x000fca0000000800 */
.L_x_467:
        /* <DEDUP_REMOVED lines=38> */
[----:B------:R-:W-:Y:S01]  /*07a0*/  IMAD.MOV.U32 R8, RZ, RZ, RZ ;  /* 0x000000ffff087224 */ /* 0x000fe200078e00ff */
[----:B------:R-:W-:Y:S01]  /*07b0*/  UISETP.NE.AND UP1, UPT, UR14, -0x1, UPT ;  /* 0xffffffff0e00788c */ /* 0x000fe2000bf25270 */
[----:B------:R-:W-:Y:S01]  /*07c0*/  MOV R19, UR15 ;  /* 0x0000000f00137c02 */ /* 0x000fe20008000f00 */
[----:B------:R-:W-:-:S06]  /*07d0*/  UISETP.NE.AND UP0, UPT, UR6, -0x1, UPT ;  /* 0xffffffff0600788c */ /* 0x000fcc000bf05270 */
[----:B------:R-:W-:-:S03]  /*07e0*/  PLOP3.LUT P0, PT, PT, PT, UP0, 0x80, 0x0 ;  /* 0x000000000000781c */ /* 0x000fc60003f0f008 */
[----:B------:R-:W-:Y:S01]  /*07f0*/  @UP1 ULDC.64 UR4, c[0x0][0x240] ;  /* 0x0000900000041ab9 */ /* 0x000fe20000000a00 */
[----:B------:R-:W-:Y:S02]  /*0800*/  @!UP1 USHF.R.S32.HI UR7, URZ, 0x1f, UR25 ;  /* 0x0000001f3f079899 */ /* 0x000fe40008011419 */
[----:B------:R-:W-:Y:S01]  /*0810*/  @UP1 UIMAD.WIDE.U32 UR28, UR14, UR4, URZ ;  /* 0x000000040e1c12a5 */ /* 0x000fe2000f8e003f */
[----:B------:R-:W-:-:S03]  /*0820*/  @UP0 ULDC.64 UR8, c[0x0][0x248] ;  /* 0x0000920000080ab9 */ /* 0x000fc60000000a00 */
[----:B------:R-:W-:Y:S01]  /*0830*/  @UP1 UIMAD UR12, UR14, UR5, UR29 ;  /* 0x000000050e0c12a4 */ /* 0x000fe2000f8e021d */
[----:B-1----:R-:W-:Y:S02]  /*0840*/  IABS R3, R0 ;  /* 0x0000000000037213 */ /* 0x002fe40000000000 */
[----:B------:R-:W-:Y:S01]  /*0850*/  @!UP1 ULDC.64 UR4, c[0x0][0x228] ;  /* 0x00008a0000049ab9 */ /* 0x000fe20000000a00 */
[----:B------:R-:W-:Y:S01]  /*0860*/  @UP1 UMOV UR18, UR28 ;  /* 0x0000001c00121c82 */ /* 0x000fe20008000000 */
[----:B------:R-:W-:Y:S01]  /*0870*/  @!UP1 UIMAD UR7, UR7, UR4, URZ ;  /* 0x00000004070792a4 */ /* 0x000fe2000f8e023f */
[----:B------:R-:W1:Y:S01]  /*0880*/  I2F.RP R7, R3 ;  /* 0x0000000300077306 */ /* 0x000e620000209400 */
[----:B------:R-:W-:Y:S01]  /*0890*/  @!UP1 UIMAD.WIDE.U32 UR30, UR25, UR4, URZ ;  /* 0x00000004191e92a5 */ /* 0x000fe2000f8e003f */
[----:B------:R-:W-:Y:S01]  /*08a0*/  ISETP.NE.AND P3, PT, R0, RZ, PT ;  /* 0x000000ff0000720c */ /* 0x000fe20003f65270 */
        /* <DEDUP_REMOVED lines=8> */
[----:B------:R-:W-:Y:S01]  /*0930*/  @UP0 UMOV UR28, UR32 ;  /* 0x00000020001c0c82 */ /* 0x000fe20008000000 */
[----:B------:R-:W-:Y:S01]  /*0940*/  @!UP1 UMOV UR18, UR30 ;  /* 0x0000001e00129c82 */ /* 0x000fe20008000000 */
[----:B-1----:R-:W-:-:S05]  /*0950*/  VIADD R5, R5, 0xffffffe ;  /* 0x0ffffffe05057836 */ /* 0x002fca0000000000 */
[----:B------:R-:W1:Y:S02]  /*0960*/  F2I.FTZ.U32.TRUNC.NTZ R9, R5 ;  /* 0x0000000500097305 */ /* 0x000e64000021f000 */
[----:B-1----:R-:W-:-:S04]  /*0970*/  IMAD.MOV R4, RZ, RZ, -R9 ;  /* 0x000000ffff047224 */ /* 0x002fc800078e0a09 */
[----:B------:R-:W-:-:S04]  /*0980*/  IMAD R4, R4, R3, RZ ;  /* 0x0000000304047224 */ /* 0x000fc800078e02ff */
[----:B------:R-:W-:-:S04]  /*0990*/  IMAD.HI.U32 R9, R9, R4, R8 ;  /* 0x0000000409097227 */ /* 0x000fc800078e0008 */
[----:B------:R-:W-:Y:S01]  /*09a0*/  IMAD.MOV.U32 R4, RZ, RZ, R2 ;  /* 0x000000ffff047224 */ /* 0x000fe200078e0002 */
[----:B------:R-:W-:-:S03]  /*09b0*/  LEA.HI R2, R13, R6, RZ, 0x3 ;  /* 0x000000060d027211 */ /* 0x000fc600078f18ff */
[----:B------:R-:W-:Y:S01]  /*09c0*/  IMAD.HI.U32 R235, R9, R4, RZ ;  /* 0x0000000409eb7227 */ /* 0x000fe200078e00ff */
[----:B------:R-:W-:Y:S02]  /*09d0*/  SHF.R.S32.HI R14, RZ, 0x3, R2 ;  /* 0x00000003ff0e7819 */ /* 0x000fe40000011402 */
[----:B------:R-:W-:Y:S01]  /*09e0*/  LOP3.LUT R5, R2, 0xfffffff8, RZ, 0xc0, !PT ;  /* 0xfffffff802057812 */ /* 0x000fe200078ec0ff */
[----:B------:R-:W-:Y:S01]  /*09f0*/  IMAD.MOV R8, RZ, RZ, -R235 ;  /* 0x000000ffff087224 */ /* 0x000fe200078e0aeb */
[----:B------:R-:W-:Y:S01]  /*0a00*/  SHF.R.S32.HI R15, RZ, 0x1f, R14 ;  /* 0x0000001fff0f7819 */ /* 0x000fe2000001140e */
[----:B------:R-:W-:Y:S01]  /*0a10*/  IMAD.SHL.U32 R203, R14, 0x40, RZ ;  /* 0x000000400ecb7824 */ /* 0x000fe200078e00ff */
[----:B------:R-:W-:Y:S01]  /*0a20*/  IADD3 R5, -R5, R6, RZ ;  /* 0x0000000605057210 */ /* 0x000fe20007ffe1ff */
[----:B------:R-:W-:Y:S01]  /*0a30*/  IMAD R8, R3, R8, R4 ;  /* 0x0000000803087224 */ /* 0x000fe200078e0204 */
[----:B------:R-:W-:Y:S01]  /*0a40*/  LOP3.LUT R4, R0, UR26, RZ, 0x3c, !PT ;  /* 0x0000001a00047c12 */ /* 0x000fe2000f8e3cff */
[----:B------:R-:W-:Y:S01]  /*0a50*/  IMAD.WIDE R18, R19, 0x40, R14 ;  /* 0x0000004013127825 */ /* 0x000fe200078e020e */
[----:B------:R-:W-:-:S02]  /*0a60*/  LOP3.LUT R203, R203, 0x1c0, RZ, 0xc0, !PT ;  /* 0x000001c0cbcb7812 */ /* 0x000fc400078ec0ff */
[----:B------:R-:W-:Y:S01]  /*0a70*/  ISETP.GT.U32.AND P2, PT, R3, R8, PT ;  /* 0x000000080300720c */ /* 0x000fe20003f44070 */
[----:B------:R-:W-:Y:S01]  /*0a80*/  IMAD.SHL.U32 R228, R5, 0x8, RZ ;  /* 0x0000000805e47824 */ /* 0x000fe200078e00ff */
[----:B------:R-:W-:Y:S02]  /*0a90*/  ISETP.GE.AND P1, PT, R4, RZ, PT ;  /* 0x000000ff0400720c */ /* 0x000fe40003f26270 */
[----:B------:R-:W-:-:S09]  /*0aa0*/  LEA.HI R4, R13, R6, RZ, 0x6 ;  /* 0x000000060d047211 */ /* 0x000fd200078f30ff */
[----:B------:R-:W-:-:S05]  /*0ab0*/  @!P2 IMAD.IADD R8, R8, 0x1, -R3 ;  /* 0x000000010808a824 */ /* 0x000fca00078e0a03 */
[----:B------:R-:W-:Y:S01]  /*0ac0*/  ISETP.GE.U32.AND P4, PT, R8, R3, PT ;  /* 0x000000030800720c */ /* 0x000fe20003f86070 */
[----:B------:R-:W-:-:S12]  /*0ad0*/  @P0 BRA `(.L_x_469) ;  /* 0x0000000000300947 */ /* 0x000fd80003800000 */
        /* <DEDUP_REMOVED lines=12> */
.L_x_469:
[----:B------:R-:W-:Y:S01]  /*0ba0*/  @UP0 UIADD3 UR11, UR10, UR6, URZ ;  /* 0x000000060a0b0290 */ /* 0x000fe2000fffe03f */
[--C-:B------:R-:W-:Y:S01]  /*0bb0*/  LOP3.LUT R2, R203, 0x38, R228.reuse, 0xf8, !PT ;  /* 0x00000038cb027812 */ /* 0x100fe200078ef8e4 */
[----:B------:R-:W-:Y:S01]  /*0bc0*/  USHF.R.S32.HI UR5, URZ, 0x1f, UR26 ;  /* 0x0000001f3f057899 */ /* 0x000fe2000801141a */
[----:B------:R-:W-:Y:S01]  /*0bd0*/  SHF.R.U32.HI R203, RZ, 0x3, R203 ;  /* 0x00000003ffcb7819 */ /* 0x000fe200000116cb */
[----:B------:R-:W-:Y:S01]  /*0be0*/  @UP0 ULDC.64 UR6, c[0x0][0x250] ;  /* 0x0000940000060ab9 */ /* 0x000fe20000000a00 */
[----:B------:R-:W-:Y:S01]  /*0bf0*/  SHF.R.S32.HI R229, RZ, 0x1f, R228 ;  /* 0x0000001fffe57819 */ /* 0x000fe200000114e4 */
[----:B------:R-:W-:Y:S01]  /*0c00*/  @UP0 UIMAD.WIDE.U32 UR30, UR11, UR6, URZ ;  /* 0x000000060b1e02a5 */ /* 0x000fe2000f8e003f */
[----:B------:R-:W-:Y:S01]  /*0c10*/  LOP3.LUT R203, R2, R203, RZ, 0x3c, !PT ;  /* 0x000000cb02cb7212 */ /* 0x000fe200078e3cff */
[----:B------:R-:W-:Y:S01]  /*0c20*/  @UP0 UIMAD UR11, UR11, UR7, URZ ;  /* 0x000000070b0b02a4 */ /* 0x000fe2000f8e023f */
[----:B------:R-:W-:-:S03]  /*0c30*/  IMAD.SHL.U32 R4, R4, 0x8, RZ ;  /* 0x0000000804047824 */ /* 0x000fc600078e00ff */
        /* <DEDUP_REMOVED lines=14> */
.L_x_470:
[----:B------:R-:W-:Y:S01]  /*0d20*/  IMAD R3, R15, UR8, RZ ;  /* 0x000000080f037c24 */ /* 0x000fe2000f8e02ff */
[----:B------:R-:W-:Y:S01]  /*0d30*/  UMOV UR27, 0x400 ;  /* 0x00000400001b7882 */ /* 0x000fe20000000000 */
[----:B------:R-:W-:Y:S01]  /*0d40*/  IMAD.WIDE.U32 R10, R14, UR8, R228 ;  /* 0x000000080e0a7c25 */ /* 0x000fe2000f8e00e4 */
[----:B------:R-:W-:Y:S01]  /*0d50*/  LOP3.LUT R203, R203, 0xfffffe00, R4, 0xf8, !PT ;  /* 0xfffffe00cbcb7812 */ /* 0x000fe200078ef804 */
[----:B------:R-:W-:Y:S01]  /*0d60*/  BSSY B0, `(.L_x_471) ;  /* 0x0000051000007945 */ /* 0x000fe20003800000 */
[----:B------:R-:W-:Y:S01]  /*0d70*/  IADD3 R212, R228, 0x80, RZ ;  /* 0x00000080e4d47810 */ /* 0x000fe20007ffe0ff */
[----:B------:R-:W-:Y:S01]  /*0d80*/  @!P2 VIADD R235, R235, 0x1 ;  /* 0x00000001ebeba836 */ /* 0x000fe20000000000 */
[----:B------:R-:W-:Y:S01]  /*0d90*/  IADD3 R214, P2, R10, UR28, RZ ;  /* 0x0000001c0ad67c10 */ /* 0x000fe2000ff5e0ff */
[----:B------:R-:W-:Y:S02]  /*0da0*/  IMAD R7, R15, UR6, RZ ;  /* 0x000000060f077c24 */ /* 0x000fe4000f8e02ff */
[----:B------:R-:W-:-:S04]  /*0db0*/  IMAD.WIDE.U32 R8, R14, UR6, R228 ;  /* 0x000000060e087c25 */ /* 0x000fc8000f8e00e4 */
[----:B------:R-:W-:Y:S01]  /*0dc0*/  IMAD R3, R14, UR9, R3 ;  /* 0x000000090e037c24 */ /* 0x000fe2000f8e0203 */
[----:B------:R-:W-:Y:S01]  /*0dd0*/  IADD3 R232, P0, R8, UR30, RZ ;  /* 0x0000001e08e87c10 */ /* 0x000fe2000ff1e0ff */
[C---:B------:R-:W-:Y:S01]  /*0de0*/  IMAD R2, R14.reuse, UR7, R7 ;  /* 0x000000070e027c24 */ /* 0x040fe2000f8e0207 */
[----:B------:R-:W-:Y:S01]  /*0df0*/  IADD3 R7, R14, 0x10, RZ ;  /* 0x000000100e077810 */ /* 0x000fe20007ffe0ff */
[----:B------:R-:W-:Y:S01]  /*0e00*/  @P4 VIADD R235, R235, 0x1 ;  /* 0x00000001ebeb4836 */ /* 0x000fe20000000000 */
[----:B------:R-:W-:Y:S01]  /*0e10*/  IADD3.X R215, R11, UR4, R3, P2, !PT ;  /* 0x000000040bd77c10 */ /* 0x000fe200097fe403 */
[----:B------:R-:W1:Y:S01]  /*0e20*/  S2UR UR4, SR_CgaCtaId ;  /* 0x00000000000479c3 */ /* 0x000e620000008800 */
[----:B------:R-:W-:Y:S01]  /*0e30*/  IADD3.X R233, R9, UR11, R2, P0, !PT ;  /* 0x0000000b09e97c10 */ /* 0x000fe200087fe402 */
[----:B------:R-:W-:Y:S01]  /*0e40*/  ULDC.64 UR10, c[0x0][0x258] ;  /* 0x00009600000a7ab9 */ /* 0x000fe20000000a00 */
[----:B------:R-:W-:Y:S01]  /*0e50*/  IADD3 R8, P0, R228, UR18, RZ ;  /* 0x00000012e4087c10 */ /* 0x000fe2000ff1e0ff */
[----:B------:R-:W-:Y:S01]  /*0e60*/  UIMAD UR13, UR5, UR10, URZ ;  /* 0x0000000a050d72a4 */ /* 0x000fe2000f8e023f */
[----:B------:R-:W-:Y:S01]  /*0e70*/  @!P1 IADD3 R235, -R235, RZ, RZ ;  /* 0x000000ffebeb9210 */ /* 0x000fe20007ffe1ff */
[----:B------:R-:W-:Y:S01]  /*0e80*/  IMAD.U32 R10, RZ, RZ, UR10 ;  /* 0x0000000aff0a7e24 */ /* 0x000fe2000f8e00ff */
[----:B------:R-:W-:Y:S01]  /*0e90*/  @!P3 LOP3.LUT R235, RZ, R0, RZ, 0x33, !PT ;  /* 0x00000000ffebb212 */ /* 0x000fe200078e33ff */
[----:B------:R-:W-:Y:S01]  /*0ea0*/  UIMAD UR13, UR26, UR11, UR13 ;  /* 0x0000000b1a0d72a4 */ /* 0x000fe2000f8e020d */
[----:B------:R-:W-:Y:S01]  /*0eb0*/  IADD3.X R9, R229, UR12, RZ, P0, !PT ;  /* 0x0000000ce5097c10 */ /* 0x000fe200087fe4ff */
[----:B------:R-:W-:Y:S01]  /*0ec0*/  UIADD3 UR12, -UR21, UR16, URZ ;  /* 0x00000010150c7290 */ /* 0x000fe2000fffe13f */
[----:B------:R-:W-:Y:S01]  /*0ed0*/  SHF.R.S32.HI R2, RZ, 0x1f, R235 ;  /* 0x0000001fff027819 */ /* 0x000fe200000114eb */
[----:B------:R-:W-:Y:S01]  /*0ee0*/  ULDC.64 UR10, c[0x0][0x260] ;  /* 0x00009800000a7ab9 */ /* 0x000fe20000000a00 */
[----:B------:R-:W-:Y:S01]  /*0ef0*/  UIADD3 UR18, UR19, -0x1, URZ ;  /* 0xffffffff13127890 */ /* 0x000fe2000fffe03f */
[----:B------:R-:W-:-:S02]  /*0f00*/  IMAD.WIDE.U32 R214, R235, UR10, R214 ;  /* 0x0000000aebd67c25 */ /* 0x000fc4000f8e00d6 */
[----:B------:R-:W-:Y:S01]  /*0f10*/  ISETP.GE.AND P0, PT, R14, UR12, PT ;  /* 0x0000000c0e007c0c */ /* 0x000fe2000bf06270 */
[----:B------:R-:W-:Y:S01]  /*0f20*/  UIMAD UR17, UR18, -0x40, UR24 ;  /* 0xffffffc0121178a4 */ /* 0x000fe2000f8e0218 */
[----:B------:R-:W-:Y:S01]  /*0f30*/  IMAD R0, R2, UR10, RZ ;  /* 0x0000000a02007c24 */ /* 0x000fe2000f8e02ff */
[----:B------:R-:W-:Y:S01]  /*0f40*/  ISETP.GE.AND P1, PT, R7, UR12, PT ;  /* 0x0000000c07007c0c */ /* 0x000fe2000bf26270 */
[----:B------:R-:W-:-:S04]  /*0f50*/  IMAD.WIDE.U32 R10, R10, UR26, R8 ;  /* 0x0000001a0a0a7c25 */ /* 0x000fc8000f8e0008 */
[----:B------:R-:W-:Y:S01]  /*0f60*/  IMAD R217, R235, UR11, R0 ;  /* 0x0000000bebd97c24 */ /* 0x000fe2000f8e0200 */
[----:B------:R-:W-:Y:S01]  /*0f70*/  ULDC.64 UR10, c[0x0][0x268] ;  /* 0x00009a00000a7ab9 */ /* 0x000fe20000000a00 */
[----:B-1----:R-:W-:Y:S01]  /*0f80*/  ULEA UR4, UR4, UR27, 0x18 ;  /* 0x0000001b04047291 */ /* 0x002fe2000f8ec03f */
[----:B------:R-:W-:Y:S01]  /*0f90*/  IMAD R2, R2, UR10, RZ ;  /* 0x0000000a02027c24 */ /* 0x000fe2000f8e02ff */
[C---:B------:R-:W-:Y:S01]  /*0fa0*/  IADD3 R0, R14.reuse, 0x30, RZ ;  /* 0x000000300e007810 */ /* 0x040fe20007ffe0ff */
[----:B------:R-:W-:Y:S01]  /*0fb0*/  VIADD R4, R14, 0x20 ;  /* 0x000000200e047836 */ /* 0x000fe20000000000 */
[----:B------:R-:W-:Y:S01]  /*0fc0*/  IADD3 R17, R11, UR13, RZ ;  /* 0x0000000d0b117c10 */ /* 0x000fe2000fffe0ff */
[C---:B------:R-:W-:Y:S01]  /*0fd0*/  IMAD.WIDE.U32 R232, R235.reuse, UR10, R232 ;  /* 0x0000000aebe87c25 */ /* 0x040fe2000f8e00e8 */
[----:B------:R-:W-:Y:S02]  /*0fe0*/  ISETP.GE.AND P5, PT, R0, UR12, PT ;  /* 0x0000000c00007c0c */ /* 0x000fe4000bfa6270 */
[----:B------:R-:W-:Y:S01]  /*0ff0*/  ISETP.GE.AND P6, PT, R4, UR12, PT ;  /* 0x0000000c04007c0c */ /* 0x000fe2000bfc6270 */
[----:B------:R-:W-:Y:S01]  /*1000*/  IMAD R235, R235, UR11, R2 ;  /* 0x0000000bebeb7c24 */ /* 0x000fe2000f8e0202 */
[----:B------:R-:W-:Y:S01]  /*1010*/  LEA R203, R203, UR4, 0x1 ;  /* 0x00000004cbcb7c11 */ /* 0x000fe2000f8e08ff */
[----:B------:R-:W-:Y:S01]  /*1020*/  VIADD R213, R228, 0x40 ;  /* 0x00000040e4d57836 */ /* 0x000fe20000000000 */
[----:B------:R-:W-:Y:S09]  /*1030*/  @P0 BRA `(.L_x_472) ;  /* 0x00000000008c0947 */ /* 0x000ff20003800000 */
        /* <DEDUP_REMOVED lines=35> */
.L_x_472:
[----:B------:R-:W-:Y:S05]  /*1270*/  BSYNC B0 ;  /* 0x0000000000007941 */ /* 0x000fea0003800000 */
.L_x_471:
        /* <DEDUP_REMOVED lines=40> */
.L_x_474:
[----:B------:R-:W-:Y:S05]  /*1500*/  BSYNC B0 ;  /* 0x0000000000007941 */ /* 0x000fea0003800000 */
.L_x_473:
        /* <DEDUP_REMOVED lines=40> */
.L_x_476:
[----:B------:R-:W-:Y:S05]  /*1790*/  BSYNC B0 ;  /* 0x0000000000007941 */ /* 0x000fea0003800000 */
.L_x_475:
[----:B------:R-:W-:Y:S01]  /*17a0*/  USHF.L.U32 UR27, UR8, 0x6, URZ ;  /* 0x00000006081b7899 */ /* 0x000fe2000800063f */
        /* <DEDUP_REMOVED lines=40> */
.L_x_478:
[----:B------:R-:W-:Y:S05]  /*1a30*/  BSYNC B0 ;  /* 0x0000000000007941 */ /* 0x000fea0003800000 */
.L_x_477:
[----:B------:R-:W-:Y:S01]  /*1a40*/  USHF.L.U64.HI UR28, UR8, 0x6, UR9 ;  /* 0x00000006081c7899 */ /* 0x000fe20008010209 */
        /* <DEDUP_REMOVED lines=9> */
[----:B------:R-:W-:Y:S01]  /*1ae0*/  IMAD.WIDE.U32 R16, R3, UR18, R216 ;  /* 0x0000001203107c25 */ /* 0x000fe2000f8e00d8 */
[----:B------:R-:W-:-:S02]  /*1af0*/  ISETP.GE.AND P6, PT, R4, UR17, PT ;  /* 0x0000001104007c0c */ /* 0x000fc4000bfc6270 */
[----:B------:R-:W-:Y:S01]  /*1b00*/  ISETP.GE.AND P5, PT, R0, UR17, PT ;  /* 0x0000001100007c0c */ /* 0x000fe2000bfa6270 */
[----:B------:R-:W-:Y:S01]  /*1b10*/  VIADD R19, R17, UR10 ;  /* 0x0000000a11137c36 */ /* 0x000fe20008000000 */
[----:B------:R-:W-:Y:S11]  /*1b20*/  @P0 BRA `(.L_x_480) ;  /* 0x0000000000740947 */ /* 0x000ff60003800000 */
        /* <DEDUP_REMOVED lines=29> */
.L_x_480:
[----:B------:R-:W-:Y:S05]  /*1d00*/  BSYNC B0 ;  /* 0x0000000000007941 */ /* 0x000fea0003800000 */
.L_x_479:
        /* <DEDUP_REMOVED lines=35> */
.L_x_482:
[----:B------:R-:W-:Y:S05]  /*1f40*/  BSYNC B0 ;  /* 0x0000000000007941 */ /* 0x000fea0003800000 */
.L_x_481:
[----:B------:R-:W-:Y:S04]  /*1f50*/  BSSY B0, `(.L_x_483) ;  /* 0x0000024000007945 */ /* 0x000fe80003800000 */
[----:B------:R-:W-:Y:S05]  /*1f60*/  @P6 BRA `(.L_x_484) ;  /* 0x0000000000886947 */ /* 0x000fea0003800000 */
        /* <DEDUP_REMOVED lines=34> */
.L_x_484:
[----:B------:R-:W-:Y:S05]  /*2190*/  BSYNC B0 ;  /* 0x0000000000007941 */ /* 0x000fea0003800000 */
.L_x_483:
[----:B------:R-:W-:Y:S04]  /*21a0*/  BSSY B0, `(.L_x_485) ;  /* 0x0000024000007945 */ /* 0x000fe80003800000 */
        /* <DEDUP_REMOVED lines=35> */
.L_x_486:
[----:B------:R-:W-:Y:S05]  /*23e0*/  BSYNC B0 ;  /* 0x0000000000007941 */ /* 0x000fea0003800000 */
.L_x_485:
        /* <DEDUP_REMOVED lines=16> */
[----:B------:R-:W-:Y:S01]  /*24f0*/  ISETP.GE.AND P4, PT, R7, UR17, PT ;  /* 0x0000001107007c0c */ /* 0x000fe2000bf86270 */
[----:B------:R-:W-:Y:S02]  /*2500*/  @UP1 ULDC UR5, c[0x0][0x2e8] ;  /* 0x0000ba0000051ab9 */ /* 0x000fe40000000800 */
[----:B------:R-:W-:Y:S01]  /*2510*/  @UP1 ULEA.HI.X UR13, UR34, UR13, UR11, 0x2, UP0 ;  /* 0x0000000d220d1291 */ /* 0x000fe200080f140b */
[----:B------:R-:W-:-:S05]  /*2520*/  IMAD.U32 R18, RZ, RZ, UR12 ;  /* 0x0000000cff127e24 */ /* 0x000fca000f8e00ff */
[----:B------:R-:W-:-:S05]  /*2530*/  IMAD.U32 R19, RZ, RZ, UR13 ;  /* 0x0000000dff137e24 */ /* 0x000fca000f8e00ff */
[----:B-1234-:R-:W2:Y:S01]  /*2540*/  @P0 LDG.E R8, desc[UR22][R18.64] ;  /* 0x0000001612080981 */ /* 0x01eea2000c1e1900 */
[----:B------:R-:W-:Y:S01]  /*2550*/  LOP3.LUT R9, R16, 0xfffffff0, RZ, 0xc0, !PT ;  /* 0xfffffff010097812 */ /* 0x000fe200078ec0ff */
[----:B------:R-:W-:Y:S01]  /*2560*/  USHF.L.U64.HI UR12, UR6, 0x6, UR7 ;  /* 0x00000006060c7899 */ /* 0x000fe20008010207 */
[----:B------:R-:W-:Y:S01]  /*2570*/  SHF.R.S32.HI R11, RZ, 0x1f, R12 ;  /* 0x0000001fff0b7819 */ /* 0x000fe2000001140c */
[----:B------:R-:W-:Y:S01]  /*2580*/  USHF.L.U32 UR13, UR6, 0x6, URZ ;  /* 0x00000006060d7899 */ /* 0x000fe2000800063f */
[----:B------:R-:W-:Y:S01]  /*2590*/  SHF.R.S32.HI R87, RZ, 0x5, R87 ;  /* 0x00000005ff577819 */ /* 0x000fe20000011457 */
[----:B------:R-:W-:Y:S01]  /*25a0*/  IMAD.IADD R2, R6, 0x1, -R9 ;  /* 0x0000000106027824 */ /* 0x000fe200078e0a09 */
[----:B------:R-:W-:Y:S01]  /*25b0*/  SHF.R.S32.HI R9, RZ, 0x4, R16 ;  /* 0x00000004ff097819 */ /* 0x000fe20000011410 */
[----:B------:R-:W-:Y:S01]  /*25c0*/  IMAD.IADD R235, R233, 0x1, R235 ;  /* 0x00000001e9eb7824 */ /* 0x000fe200078e02eb */
[----:B------:R-:W-:Y:S01]  /*25d0*/  LEA.HI R11, R11, R12, RZ, 0x2 ;  /* 0x0000000c0b0b7211 */ /* 0x000fe200078f10ff */
[----:B------:R-:W-:Y:S01]  /*25e0*/  IMAD.SHL.U32 R12, R5, 0x40, RZ ;  /* 0x00000040050c7824 */ /* 0x000fe200078e00ff */
[----:B------:R-:W-:Y:S01]  /*25f0*/  LEA.HI R13, R16, R9, RZ, 0x1 ;  /* 0x00000009100d7211 */ /* 0x000fe200078f08ff */
[----:B------:R-:W-:Y:S01]  /*2600*/  IMAD.MOV.U32 R234, RZ, RZ, R232 ;  /* 0x000000ffffea7224 */ /* 0x000fe200078e00e8 */
[----:B------:R-:W-:Y:S01]  /*2610*/  SHF.R.S32.HI R15, RZ, 0x1f, R2 ;  /* 0x0000001fff0f7819 */ /* 0x000fe20000011402 */
[----:B------:R-:W-:Y:S01]  /*2620*/  BSSY B0, `(.L_x_487) ;  /* 0x000004b000007945 */ /* 0x000fe20003800000 */
[----:B------:R-:W-:-:S02]  /*2630*/  LOP3.LUT R16, R13, 0xfffffffe, RZ, 0xc0, !PT ;  /* 0xfffffffe0d107812 */ /* 0x000fc400078ec0ff */
[----:B------:R-:W-:Y:S02]  /*2640*/  LEA.HI R7, R15, R2, RZ, 0x3 ;  /* 0x000000020f077211 */ /* 0x000fe400078f18ff */
[----:B------:R-:W-:Y:S01]  /*2650*/  LEA R10, R87, UR21, 0x4 ;  /* 0x00000015570a7c11 */ /* 0x000fe2000f8e20ff */
[----:B------:R-:W-:Y:S01]  /*2660*/  IMAD.IADD R16, R9, 0x1, -R16 ;  /* 0x0000000109107824 */ /* 0x000fe200078e0a10 */
[C---:B------:R-:W-:Y:S01]  /*2670*/  LOP3.LUT R15, R7.reuse, 0xfffffff8, RZ, 0xc0, !PT ;  /* 0xfffffff8070f7812 */ /* 0x040fe200078ec0ff */
[----:B------:R-:W2:Y:S01]  /*2680*/  @P0 MUFU.RCP R9, UR5 ;  /* 0x0000000500090d08 */ /* 0x000ea20008001000 */
[----:B------:R-:W-:Y:S01]  /*2690*/  ISETP.GE.AND P1, PT, R14, UR17, PT ;  /* 0x000000110e007c0c */ /* 0x000fe2000bf26270 */
[----:B------:R-:W-:Y:S01]  /*26a0*/  BAR.SYNC.DEFER_BLOCKING 0x0 ;  /* 0x0000000000007b1d */ /* 0x000fe20000010000 */
[----:B------:R-:W-:Y:S01]  /*26b0*/  SHF.R.S32.HI R11, RZ, 0x2, R11 ;  /* 0x00000002ff0b7819 */ /* 0x000fe2000001140b */
[----:B------:R-:W-:Y:S01]  /*26c0*/  IMAD.IADD R2, R2, 0x1, -R15 ;  /* 0x0000000102027824 */ /* 0x000fe200078e0a0f */
[----:B------:R-:W-:Y:S01]  /*26d0*/  LOP3.LUT R13, R12, 0x1c0, RZ, 0xc0, !PT ;  /* 0x000001c00c0d7812 */ /* 0x000fe200078ec0ff */
[----:B------:R-:W-:Y:S01]  /*26e0*/  IMAD.SHL.U32 R12, R16, 0x8, RZ ;  /* 0x00000008100c7824 */ /* 0x000fe200078e00ff */
[----:B------:R-:W-:Y:S01]  /*26f0*/  IADD3 R10, R10, 0x1, R11 ;  /* 0x000000010a0a7810 */ /* 0x000fe20007ffe00b */
[----:B------:R-:W-:Y:S01]  /*2700*/  IMAD.SHL.U32 R11, R2, 0x40, RZ ;  /* 0x00000040020b7824 */ /* 0x000fe200078e00ff */
[----:B------:R-:W-:Y:S01]  /*2710*/  SHF.R.U32.HI R201, RZ, 0x3, R13 ;  /* 0x00000003ffc97819 */ /* 0x000fe2000001160d */
[----:B------:R-:W-:Y:S01]  /*2720*/  IMAD.SHL.U32 R14, R14, 0x8, RZ ;  /* 0x000000080e0e7824 */ /* 0x000fe200078e00ff */
[----:B------:R-:W-:Y:S01]  /*2730*/  ISETP.GE.AND P5, PT, R0, UR17, PT ;  /* 0x0000001100007c0c */ /* 0x000fe2000bfa6270 */
[----:B------:R-:W-:Y:S01]  /*2740*/  IMAD.SHL.U32 R7, R7, 0x40, RZ ;  /* 0x0000004007077824 */ /* 0x000fe200078e00ff */
[----:B------:R-:W-:Y:S01]  /*2750*/  LOP3.LUT R11, R11, 0x1c0, RZ, 0xc0, !PT ;  /* 0x000001c00b0b7812 */ /* 0x000fe200078ec0ff */
[----:B------:R-:W-:Y:S01]  /*2760*/  UIMAD UR5, UR12, UR18, URZ ;  /* 0x000000120c0572a4 */ /* 0x000fe2000f8e023f */
[----:B------:R-:W-:Y:S01]  /*2770*/  LOP3.LUT R14, R13, 0x8, R14, 0xf8, !PT ;  /* 0x000000080d0e7812 */ /* 0x000fe200078ef80e */
[----:B------:R-:W-:Y:S01]  /*2780*/  IMAD.U32 R13, RZ, RZ, UR24 ;  /* 0x00000018ff0d7e24 */ /* 0x000fe2000f8e00ff */
[----:B------:R-:W-:Y:S01]  /*2790*/  LOP3.LUT R12, R11, 0x8, R12, 0xf8, !PT ;  /* 0x000000080b0c7812 */ /* 0x000fe200078ef80c */
[----:B------:R-:W-:Y:S01]  /*27a0*/  UIMAD UR31, UR31, UR13, UR5 ;  /* 0x0000000d1f1f72a4 */ /* 0x000fe2000f8e0205 */
[----:B------:R-:W-:-:S02]  /*27b0*/  SHF.R.U32.HI R11, RZ, 0x3, R11 ;  /* 0x00000003ff0b7819 */ /* 0x000fc4000001160b */
[----:B------:R-:W-:Y:S01]  /*27c0*/  ISETP.GE.AND P6, PT, R4, UR17, PT ;  /* 0x0000001104007c0c */ /* 0x000fe2000bfc6270 */
[----:B------:R-:W-:Y:S01]  /*27d0*/  UMOV UR5, URZ ;  /* 0x0000003f00057c82 */ /* 0x000fe20008000000 */
[----:B------:R-:W-:Y:S02]  /*27e0*/  LOP3.LUT R0, R12, R11, RZ, 0x3c, !PT ;  /* 0x0000000b0c007212 */ /* 0x000fe400078e3cff */
[----:B------:R-:W-:Y:S01]  /*27f0*/  IADD3 R4, R13, -UR16, R10 ;  /* 0x800000100d047c10 */ /* 0x000fe2000fffe00a */
[----:B------:R1:W-:Y:S01]  /*2800*/  @P1 STS.128 [R203+0xc000], RZ ;  /* 0x00c000ffcb001388 */ /* 0x0003e20000000c00 */
[----:B------:R-:W-:Y:S01]  /*2810*/  IMAD.U32 R13, RZ, RZ, UR18 ;  /* 0x00000012ff0d7e24 */ /* 0x000fe2000f8e00ff */
[----:B------:R-:W-:Y:S02]  /*2820*/  LOP3.LUT R0, R0, 0xfffffe00, R7, 0xf8, !PT ;  /* 0xfffffe0000007812 */ /* 0x000fe400078ef807 */
[----:B------:R1:W-:Y:S01]  /*2830*/  @P1 STS.128 [R203+0xe000], RZ ;  /* 0x00e000ffcb001388 */ /* 0x0003e20000000c00 */
[----:B------:R-:W-:Y:S01]  /*2840*/  IMAD.WIDE.U32 R12, R13, UR13, R234 ;  /* 0x0000000d0d0c7c25 */ /* 0x000fe2000f8e00ea */
[----:B------:R-:W-:-:S02]  /*2850*/  LOP3.LUT R201, R14, R201, RZ, 0x3c, !PT ;  /* 0x000000c90ec97212 */ /* 0x000fc400078e3cff */
[----:B------:R1:W-:Y:S01]  /*2860*/  @P1 STS.128 [R203+0x10000], RZ ;  /* 0x010000ffcb001388 */ /* 0x0003e20000000c00 */
[----:B------:R-:W-:Y:S02]  /*2870*/  IMAD R202, R87, 0x400, R0 ;  /* 0x0000040057ca7824 */ /* 0x000fe400078e0200 */
[----:B------:R-:W-:Y:S02]  /*2880*/  VIADD R15, R13, UR31 ;  /* 0x0000001f0d0f7c36 */ /* 0x000fe40008000000 */
[----:B------:R-:W-:Y:S01]  /*2890*/  IMAD R201, R16, 0x200, R201 ;  /* 0x0000020010c97824 */ /* 0x000fe200078e02c9 */
[----:B------:R-:W-:Y:S01]  /*28a0*/  LEA R202, R202, UR4, 0x1 ;  /* 0x00000004caca7c11 */ /* 0x000fe2000f8e08ff */
[----:B------:R-:W-:Y:S02]  /*28b0*/  VIADD R4, R4, UR20 ;  /* 0x0000001404047c36 */ /* 0x000fe40008000000 */
[----:B--2---:R-:W-:-:S05]  /*28c0*/  @P0 FMUL.FTZ R8, R8, R9 ;  /* 0x0000000908080220 */ /* 0x004fca0000410000 */
        /* <DEDUP_REMOVED lines=32> */
.L_x_488:
[----:B------:R-:W-:Y:S05]  /*2ad0*/  BSYNC B0 ;  /* 0x0000000000007941 */ /* 0x000fea0003800000 */
.L_x_487:
        /* <DEDUP_REMOVED lines=39> */
.L_x_490:
[----:B------:R-:W-:Y:S05]  /*2d50*/  BSYNC B0 ;  /* 0x0000000000007941 */ /* 0x000fea0003800000 */
.L_x_489:
        /* <DEDUP_REMOVED lines=13> */
[----:B--2-4-:R-:W2:Y:S01]  /*2e30*/  @!P3 LDC.64 R10, c[0x0][0x220] ;  /* 0x00008800ff0abb82 */ /* 0x014ea20000000a00 */
        /* <DEDUP_REMOVED lines=24> */
.L_x_492:
[----:B------:R-:W-:Y:S05]  /*2fc0*/  BSYNC B0 ;  /* 0x0000000000007941 */ /* 0x000fea0003800000 */
.L_x_491:
        /* <DEDUP_REMOVED lines=39> */
.L_x_494:
[----:B------:R-:W-:Y:S05]  /*3240*/  BSYNC B0 ;  /* 0x0000000000007941 */ /* 0x000fea0003800000 */
.L_x_493:
[----:B-12-4-:R-:W-:Y:S01]  /*3250*/  LDSM.16.M88.4 R8, [R202] ;  /* 0x00000000ca08783b */ /* 0x016fe20000000200 */
[----:B------:R-:W-:Y:S01]  /*3260*/  R2P PR, R5, 0x6 ;  /* 0x0000000605007804 */ /* 0x000fe20000000000 */
[----:B------:R-:W-:Y:S01]  /*3270*/  IMAD.MOV.U32 R7, RZ, RZ, 0x10 ;  /* 0x00000010ff077424 */ /* 0x000fe200078e00ff */
[----:B------:R-:W-:Y:S01]  /*3280*/  LOP3.LUT P0, RZ, R2, 0x2, RZ, 0xc0, !PT ;  /* 0x0000000202ff7812 */ /* 0x000fe2000780c0ff */
[----:B------:R-:W1:Y:S01]  /*3290*/  LDSM.16.M88.4 R44, [R201+0x6000] ;  /* 0x00600000c92c783b */ /* 0x000e620000000200 */
[C---:B------:R-:W-:Y:S01]  /*32a0*/  VIADD R5, R201.reuse, 0x6000 ;  /* 0x00006000c9057836 */ /* 0x040fe20000000000 */
[----:B------:R-:W-:Y:S01]  /*32b0*/  VIMNMX R134, R4, UR24, PT ;  /* 0x0000001804867c48 */ /* 0x000fe2000bfe0100 */
[----:B------:R-:W-:Y:S01]  /*32c0*/  VIADD R199, R201, 0x6020 ;  /* 0x00006020c9c77836 */ /* 0x000fe20000000000 */
[----:B------:R-:W2:Y:S01]  /*32d0*/  LDSM.16.M88.4 R36, [R201+0x6800] ;  /* 0x00680000c924783b */ /* 0x000ea20000000200 */
[----:B------:R-:W-:Y:S01]  /*32e0*/  SEL R7, R7, 0xfffffff0, !P0 ;  /* 0xfffffff007077807 */ /* 0x000fe20004000000 */
[----:B------:R-:W-:Y:S01]  /*32f0*/  IMAD.SHL.U32 R218, R6, 0x2, RZ ;  /* 0x0000000206da7824 */ /* 0x000fe200078e00ff */
[----:B------:R-:W-:Y:S01]  /*3300*/  LOP3.LUT P0, RZ, R2, 0x4, RZ, 0xc0, !PT ;  /* 0x0000000402ff7812 */ /* 0x000fe2000780c0ff */
[----:B------:R-:W4:Y:S01]  /*3310*/  LDSM.16.M88.4 R28, [R201+0x7000] ;  /* 0x00700000c91c783b */ /* 0x000f220000000200 */
[----:B------:R-:W-:Y:S01]  /*3320*/  IMAD.MOV.U32 R2, RZ, RZ, 0x40 ;  /* 0x00000040ff027424 */ /* 0x000fe200078e00ff */
[----:B------:R-:W-:Y:S01]  /*3330*/  UISETP.GE.AND UP0, UPT, UR19, 0x2, UPT ;  /* 0x000000021300788c */ /* 0x000fe2000bf06270 */
[----:B------:R-:W-:Y:S01]  /*3340*/  IMAD R200, R7, 0x2, R202 ;  /* 0x0000000207c87824 */ /* 0x000fe200078e02ca */
[----:B------:R-:W-:Y:S01]  /*3350*/  LDSM.16.M88.4 R56, [R201+0x7800] ;  /* 0x00780000c938783b */ /* 0x000fe20000000200 */
[----:B------:R-:W-:Y:S01]  /*3360*/  @P1 VIADD R199, R5, 0xffffffe0 ;  /* 0xffffffe005c71836 */ /* 0x000fe20000000000 */
[----:B------:R-:W-:Y:S01]  /*3370*/  SEL R2, R2, 0xffffffc0, !P2 ;  /* 0xffffffc002027807 */ /* 0x000fe20005000000 */
[----:B------:R-:W-:Y:S01]  /*3380*/  IMAD.MOV.U32 R5, RZ, RZ, 0x20 ;  /* 0x00000020ff057424 */ /* 0x000fe200078e00ff */
[----:B------:R-:W-:Y:S01]  /*3390*/  LDSM.16.M88.4 R20, [R200] ;  /* 0x00000000c814783b */ /* 0x000fe20000000200 */
[----:B------:R-:W-:Y:S01]  /*33a0*/  LOP3.LUT R218, R218, 0x6, RZ, 0xc0, !PT ;  /* 0x00000006dada7812 */ /* 0x000fe200078ec0ff */
[----:B------:R-:W-:-:S02]  /*33b0*/  IMAD.U32 R133, RZ, RZ, UR24 ;  /* 0x00000018ff857e24 */ /* 0x000fc4000f8e00ff */
[----:B------:R-:W5:Y:S01]  /*33c0*/  LDSM.16.M88.4 R52, [R199] ;  /* 0x00000000c734783b */ /* 0x000f620000000200 */
[----:B------:R-:W-:Y:S01]  /*33d0*/  SEL R5, R5, 0xffffffe0, !P0 ;  /* 0xffffffe005057807 */ /* 0x000fe20004000000 */
[----:B------:R-:W-:Y:S01]  /*33e0*/  IMAD.IADD R195, R201, 0x1, R2 ;  /* 0x00000001c9c37824 */ /* 0x000fe200078e0202 */
[----:B------:R-:W-:Y:S01]  /*33f0*/  VIADDMNMX R133, R4, 0x8, R133, PT ;  /* 0x0000000804857846 */ /* 0x000fe20003800185 */
[----:B------:R-:W3:Y:S01]  /*3400*/  LDSM.16.M88.4 R16, [R199+0x800] ;  /* 0x00080000c710783b */ /* 0x000ee20000000200 */
[----:B------:R-:W-:Y:S02]  /*3410*/  IMAD.IADD R188, R2, 0x1, R199 ;  /* 0x0000000102bc7824 */ /* 0x000fe400078e02c7 */
[C---:B------:R-:W-:Y:S01]  /*3420*/  IMAD R198, R5.reuse, 0x2, R202 ;  /* 0x0000000205c67824 */ /* 0x040fe200078e02ca */
[----:B------:R-:W3:Y:S01]  /*3430*/  LDSM.16.M88.4 R12, [R199+0x1000] ;  /* 0x00100000c70c783b */ /* 0x000ee20000000200 */
[----:B------:R-:W-:Y:S02]  /*3440*/  IMAD R197, R5, 0x2, R200 ;  /* 0x0000000205c57824 */ /* 0x000fe400078e02c8 */
[----:B------:R-:W-:Y:S01]  /*3450*/  IMAD.U32 R2, RZ, RZ, UR15 ;  /* 0x0000000fff027e24 */ /* 0x000fe2000f8e00ff */
[----:B------:R-:W3:Y:S01]  /*3460*/  LDSM.16.M88.4 R68, [R199+0x1800] ;  /* 0x00180000c744783b */ /* 0x000ee20000000200 */
[----:B------:R-:W-:-:S02]  /*3470*/  VIADD R179, R221, 0x646e171e ;  /* 0x646e171eddb37836 */ /* 0x000fc40000000000 */
[----:B------:R-:W-:Y:S01]  /*3480*/  IMAD R219, R2, 0x4, R87 ;  /* 0x0000000402db7824 */ /* 0x000fe200078e0257 */
[----:B------:R-:W-:Y:S01]  /*3490*/  LDSM.16.M88.4 R72, [R198] ;  /* 0x00000000c648783b */ /* 0x000fe20000000200 */
[C---:B------:R-:W-:Y:S02]  /*34a0*/  VIADD R191, R199.reuse, 0x800 ;  /* 0x00000800c7bf7836 */ /* 0x040fe40000000000 */
[C---:B------:R-:W-:Y:S01]  /*34b0*/  VIADD R190, R199.reuse, 0x1000 ;  /* 0x00001000c7be7836 */ /* 0x040fe20000000000 */
[C---:B-1----:R-:W-:Y:S01]  /*34c0*/  HMMA.16816.F32.BF16 R48, R8.reuse, R44, RZ ;  /* 0x0000002c0830723c */ /* 0x042fe200000418ff */
[----:B------:R-:W1:Y:S01]  /*34d0*/  LDSM.16.M88.4 R60, [R195+0x6000] ;  /* 0x00600000c33c783b */ /* 0x000e620000000200 */
[C---:B------:R-:W-:Y:S02]  /*34e0*/  VIADD R189, R199.reuse, 0x1800 ;  /* 0x00001800c7bd7836 */ /* 0x040fe40000000000 */
[C---:B------:R-:W-:Y:S01]  /*34f0*/  VIADD R187, R199.reuse, 0x2000 ;  /* 0x00002000c7bb7836 */ /* 0x040fe20000000000 */
[----:B------:R-:W-:Y:S01]  /*3500*/  LDSM.16.M88.4 R76, [R195+0x7800] ;  /* 0x00780000c34c783b */ /* 0x000fe20000000200 */
[----:B------:R-:W-:Y:S01]  /*3510*/  HMMA.16816.F32.BF16 R44, R8, R46, RZ ;  /* 0x0000002e082c723c */ /* 0x000fe200000418ff */
[----:B------:R-:W-:-:S02]  /*3520*/  VIADD R186, R199, 0x2800 ;  /* 0x00002800c7ba7836 */ /* 0x000fc40000000000 */
[----:B------:R-:W-:Y:S01]  /*3530*/  LDSM.16.M88.4 R64, [R188] ;  /* 0x00000000bc40783b */ /* 0x000fe20000000200 */
[C---:B------:R-:W-:Y:S02]  /*3540*/  VIADD R185, R199.reuse, 0x3000 ;  /* 0x00003000c7b97836 */ /* 0x040fe40000000000 */
[C---:B--2---:R-:W-:Y:S01]  /*3550*/  HMMA.16816.F32.BF16 R40, R8.reuse, R36, RZ ;  /* 0x000000240828723c */ /* 0x044fe200000418ff */
[----:B------:R-:W-:Y:S01]  /*3560*/  LDSM.16.M88.4 R80, [R199+0x5800] ;  /* 0x00580000c750783b */ /* 0x000fe20000000200 */
[C---:B------:R-:W-:Y:S02]  /*3570*/  VIADD R184, R199.reuse, 0x3800 ;  /* 0x00003800c7b87836 */ /* 0x040fe40000000000 */
[C---:B------:R-:W-:Y:S01]  /*3580*/  VIADD R183, R199.reuse, 0x4000 ;  /* 0x00004000c7b77836 */ /* 0x040fe20000000000 */
[----:B------:R-:W0:Y:S01]  /*3590*/  LDGDEPBAR ;  /* 0x00000000000079af */ /* 0x000e220000000000 */
[----:B------:R-:W-:Y:S01]  /*35a0*/  HMMA.16816.F32.BF16 R36, R8, R38, RZ ;  /* 0x000000260824723c */ /* 0x000fe200000418ff */
[----:B------:R-:W-:-:S02]  /*35b0*/  VIADD R182, R199, 0x4800 ;  /* 0x00004800c7b67836 */ /* 0x000fc40000000000 */
[C---:B------:R-:W-:Y:S02]  /*35c0*/  VIADD R181, R199.reuse, 0x5000 ;  /* 0x00005000c7b57836 */ /* 0x040fe40000000000 */
[----:B------:R-:W-:Y:S01]  /*35d0*/  VIADD R180, R199, 0x5800 ;  /* 0x00005800c7b47836 */ /* 0x000fe20000000000 */
[C---:B----4-:R-:W-:Y:S06]  /*35e0*/  HMMA.16816.F32.BF16 R32, R8.reuse, R28, RZ ;  /* 0x0000001c0820723c */ /* 0x050fec00000418ff */
[----:B------:R-:W-:Y:S06]  /*35f0*/  HMMA.16816.F32.BF16 R28, R8, R30, RZ ;  /* 0x0000001e081c723c */ /* 0x000fec00000418ff */
[C---:B-----5:R-:W-:Y:S06]  /*3600*/  HMMA.16816.F32.BF16 R48, R20.reuse, R52, R48 ;  /* 0x000000341430723c */ /* 0x060fec0000041830 */
[----:B------:R-:W-:Y:S01]  /*3610*/  HMMA.16816.F32.BF16 R44, R20, R54, R44 ;  /* 0x00000036142c723c */ /* 0x000fe2000004182c */
[----:B------:R-:W2:Y:S05]  /*3620*/  LDSM.16.M88.4 R52, [R195+0x6800] ;  /* 0x00680000c334783b */ /* 0x000eaa0000000200 */
[C---:B------:R-:W-:Y:S06]  /*3630*/  HMMA.16816.F32.BF16 R24, R8.reuse, R56, RZ ;  /* 0x000000380818723c */ /* 0x040fec00000418ff */
[----:B------:R-:W-:Y:S01]  /*3640*/  HMMA.16816.F32.BF16 R8, R8, R58, RZ ;  /* 0x0000003a0808723c */ /* 0x000fe200000418ff */
[----:B------:R-:W-:Y:S05]  /*3650*/  LDSM.16.M88.4 R56, [R188+0x800] ;  /* 0x00080000bc38783b */ /* 0x000fea0000000200 */
[C---:B---3--:R-:W-:Y:S06]  /*3660*/  HMMA.16816.F32.BF16 R40, R20.reuse, R16, R40 ;  /* 0x000000101428723c */ /* 0x048fec0000041828 */
        /* <DEDUP_REMOVED lines=21> */
[----:B------:R-:W3:Y:S01]  /*37c0*/  LDSM.16.M88.4 R76, [R201+0x9800] ;  /* 0x00980000c94c783b */ /* 0x000ee20000000200 */
[C---:B----4-:R-:W-:Y:S06]  /*37d0*/  HMMA.16816.F32.BF16 R48, R12.reuse, R64, R48 ;  /* 0x000000400c30723c */ /* 0x050fec0000041830 */
[C---:B------:R-:W-:Y:S01]  /*37e0*/  HMMA.16816.F32.BF16 R44, R12.reuse, R66, R44 ;  /* 0x000000420c2c723c */ /* 0x040fe2000004182c */
[----:B------:R-:W-:Y:S05]  /*37f0*/  LDSM.16.M88.4 R64, [R199+0x2000] ;  /* 0x00200000c740783b */ /* 0x000fea0000000200 */
[C---:B------:R-:W-:Y:S06]  /*3800*/  HMMA.16816.F32.BF16 R40, R12.reuse, R56, R40 ;  /* 0x000000380c28723c */ /* 0x040fec0000041828 */
[C---:B------:R-:W-:Y:S01]  /*3810*/  HMMA.16816.F32.BF16 R36, R12.reuse, R58, R36 ;  /* 0x0000003a0c24723c */ /* 0x040fe20000041824 */
[----:B------:R-:W-:Y:S05]  /*3820*/  LDSM.16.M88.4 R56, [R199+0x2800] ;  /* 0x00280000c738783b */ /* 0x000fea0000000200 */
[C---:B-----5:R-:W-:Y:S06]  /*3830*/  HMMA.16816.F32.BF16 R32, R12.reuse, R20, R32 ;  /* 0x000000140c20723c */ /* 0x060fec0000041820 */
[C---:B------:R-:W-:Y:S01]  /*3840*/  HMMA.16816.F32.BF16 R28, R12.reuse, R22, R28 ;  /* 0x000000160c1c723c */ /* 0x040fe2000004181c */
[----:B------:R-:W4:Y:S05]  /*3850*/  LDSM.16.M88.4 R20, [R200+0x2000] ;  /* 0x00200000c814783b */ /* 0x000f2a0000000200 */
[C---:B-1----:R-:W-:Y:S06]  /*3860*/  HMMA.16816.F32.BF16 R24, R12.reuse, R60, R24 ;  /* 0x0000003c0c18723c */ /* 0x042fec0000041818 */
[----:B------:R-:W-:Y:S01]  /*3870*/  HMMA.16816.F32.BF16 R72, R12, R62, R72 ;  /* 0x0000003e0c48723c */ /* 0x000fe20000041848 */
[----:B------:R-:W1:Y:S04]  /*3880*/  LDSM.16.M88.4 R12, [R199+0x3000] ;  /* 0x00300000c70c783b */ /* 0x000e680000000200 */
        /* <DEDUP_REMOVED lines=9> */
[----:B------:R-:W5:Y:S05]  /*3920*/  LDSM.16.M88.4 R8, [R195+0x8800] ;  /* 0x00880000c308783b */ /* 0x000f6a0000000200 */
[C---:B------:R-:W-:Y:S06]  /*3930*/  HMMA.16816.F32.BF16 R24, R68.reuse, R76, R24 ;  /* 0x0000004c4418723c */ /* 0x040fec0000041818 */
[----:B------:R-:W-:Y:S01]  /*3940*/  HMMA.16816.F32.BF16 R72, R68, R78, R72 ;  /* 0x0000004e4448723c */ /* 0x000fe20000041848 */
[----:B------:R-:W5:Y:S04]  /*3950*/  LDSM.16.M88.4 R76, [R195+0x9000] ;  /* 0x00900000c34c783b */ /* 0x000f680000000200 */
[----:B------:R-:W5:Y:S01]  /*3960*/  LDSM.16.M88.4 R68, [R195+0x9800] ;  /* 0x00980000c344783b */ /* 0x000f620000000200 */
[C---:B----4-:R-:W-:Y:S06]  /*3970*/  HMMA.16816.F32.BF16 R48, R20.reuse, R64, R48 ;  /* 0x000000401430723c */ /* 0x050fec0000041830 */
[C---:B------:R-:W-:Y:S01]  /*3980*/  HMMA.16816.F32.BF16 R44, R20.reuse, R66, R44 ;  /* 0x00000042142c723c */ /* 0x040fe2000004182c */
[----:B------:R-:W-:Y:S05]  /*3990*/  LDSM.16.M88.4 R64, [R188+0x2000] ;  /* 0x00200000bc40783b */ /* 0x000fea0000000200 */
[C---:B------:R-:W-:Y:S06]  /*39a0*/  HMMA.16816.F32.BF16 R40, R20.reuse, R56, R40 ;  /* 0x000000381428723c */ /* 0x040fec0000041828 */
[C---:B------:R-:W-:Y:S01]  /*39b0*/  HMMA.16816.F32.BF16 R36, R20.reuse, R58, R36 ;  /* 0x0000003a1424723c */ /* 0x040fe20000041824 */
[----:B------:R-:W-:Y:S05]  /*39c0*/  LDSM.16.M88.4 R56, [R188+0x2800] ;  /* 0x00280000bc38783b */ /* 0x000fea0000000200 */
[C---:B-1----:R-:W-:Y:S06]  /*39d0*/  HMMA.16816.F32.BF16 R32, R20.reuse, R12, R32 ;  /* 0x0000000c1420723c */ /* 0x042fec0000041820 */
        /* <DEDUP_REMOVED lines=9> */
[C---:B-----5:R-:W-:Y:S06]  /*3a70*/  HMMA.16816.F32.BF16 R40, R60.reuse, R8, R40 ;  /* 0x000000083c28723c */ /* 0x060fec0000041828 */
[C---:B------:R-:W-:Y:S01]  /*3a80*/  HMMA.16816.F32.BF16 R36, R60.reuse, R10, R36 ;  /* 0x0000000a3c24723c */ /* 0x040fe20000041824 */
[----:B------:R-:W4:Y:S05]  /*3a90*/  LDSM.16.M88.4 R8, [R201+0xa000] ;  /* 0x00a00000c908783b */ /* 0x000f2a0000000200 */
[C---:B------:R-:W-:Y:S06]  /*3aa0*/  HMMA.16816.F32.BF16 R32, R60.reuse, R76, R32 ;  /* 0x0000004c3c20723c */ /* 0x040fec0000041820 */
[C---:B------:R-:W-:Y:S01]  /*3ab0*/  HMMA.16816.F32.BF16 R28, R60.reuse, R78, R28 ;  /* 0x0000004e3c1c723c */ /* 0x040fe2000004181c */
[----:B------:R-:W-:Y:S05]  /*3ac0*/  LDSM.16.M88.4 R76, [R200+0x4000] ;  /* 0x00400000c84c783b */ /* 0x000fea0000000200 */
[C---:B------:R-:W-:Y:S06]  /*3ad0*/  HMMA.16816.F32.BF16 R24, R60.reuse, R68, R24 ;  /* 0x000000443c18723c */ /* 0x040fec0000041818 */
[----:B------:R-:W-:Y:S01]  /*3ae0*/  HMMA.16816.F32.BF16 R72, R60, R70, R72 ;  /* 0x000000463c48723c */ /* 0x000fe20000041848 */
[----:B------:R-:W5:Y:S04]  /*3af0*/  LDSM.16.M88.4 R60, [R201+0xa800] ;  /* 0x00a80000c93c783b */ /* 0x000f680000000200 */
[----:B------:R-:W-:Y:S01]  /*3b00*/  LDSM.16.M88.4 R68, [R198+0x4000] ;  /* 0x00400000c644783b */ /* 0x000fe20000000200 */
[C---:B-1----:R-:W-:Y:S06]  /*3b10*/  HMMA.16816.F32.BF16 R48, R12.reuse, R64, R48 ;  /* 0x000000400c30723c */ /* 0x042fec0000041830 */
[C---:B------:R-:W-:Y:S01]  /*3b20*/  HMMA.16816.F32.BF16 R44, R12.reuse, R66, R44 ;  /* 0x000000420c2c723c */ /* 0x040fe2000004182c */
[----:B------:R-:W-:Y:S05]  /*3b30*/  LDSM.16.M88.4 R64, [R195+0xa000] ;  /* 0x00a00000c340783b */ /* 0x000fea0000000200 */
[C---:B------:R-:W-:Y:S06]  /*3b40*/  HMMA.16816.F32.BF16 R40, R12.reuse, R56, R40 ;  /* 0x000000380c28723c */ /* 0x040fec0000041828 */
        /* <DEDUP_REMOVED lines=8> */
[----:B------:R-:W3:Y:S01]  /*3bd0*/  LDSM.16.M88.4 R12, [R199+0x4800] ;  /* 0x00480000c70c783b */ /* 0x000ee20000000200 */
[C---:B----4-:R-:W-:Y:S06]  /*3be0*/  HMMA.16816.F32.BF16 R48, R20.reuse, R8, R48 ;  /* 0x000000081430723c */ /* 0x050fec0000041830 */
[C---:B------:R-:W-:Y:S01]  /*3bf0*/  HMMA.16816.F32.BF16 R44, R20.reuse, R10, R44 ;  /* 0x0000000a142c723c */ /* 0x040fe2000004182c */
[----:B------:R-:W4:Y:S05]  /*3c00*/  LDSM.16.M88.4 R8, [R199+0x5000] ;  /* 0x00500000c708783b */ /* 0x000f2a0000000200 */
[C---:B-----5:R-:W-:Y:S06]  /*3c10*/  HMMA.16816.F32.BF16 R40, R20.reuse, R60, R40 ;  /* 0x0000003c1428723c */ /* 0x060fec0000041828 */
[C---:B-1----:R-:W-:Y:S06]  /*3c20*/  HMMA.16816.F32.BF16 R32, R20.reuse, R56, R32 ;  /* 0x000000381420723c */ /* 0x042fec0000041820 */
[C---:B------:R-:W-:Y:S01]  /*3c30*/  HMMA.16816.F32.BF16 R36, R20.reuse, R62, R36 ;  /* 0x0000003e1424723c */ /* 0x040fe20000041824 */
[----:B------:R-:W1:Y:S05]  /*3c40*/  LDSM.16.M88.4 R60, [R195+0xa800] ;  /* 0x00a80000c33c783b */ /* 0x000e6a0000000200 */
[C---:B------:R-:W-:Y:S01]  /*3c50*/  HMMA.16816.F32.BF16 R28, R20.reuse, R58, R28 ;  /* 0x0000003a141c723c */ /* 0x040fe2000004181c */
[----:B------:R-:W5:Y:S05]  /*3c60*/  LDSM.16.M88.4 R56, [R195+0xb000] ;  /* 0x00b00000c338783b */ /* 0x000f6a0000000200 */
[C---:B--2---:R-:W-:Y:S06]  /*3c70*/  HMMA.16816.F32.BF16 R24, R20.reuse, R52, R24 ;  /* 0x000000341418723c */ /* 0x044fec0000041818 */
[----:B------:R-:W-:Y:S01]  /*3c80*/  HMMA.16816.F32.BF16 R72, R20, R54, R72 ;  /* 0x000000361448723c */ /* 0x000fe20000041848 */
[----:B------:R-:W2:Y:S04]  /*3c90*/  LDSM.16.M88.4 R52, [R195+0xb800] ;  /* 0x00b80000c334783b */ /* 0x000ea80000000200 */
[----:B------:R-:W-:Y:S01]  /*3ca0*/  LDSM.16.M88.4 R20, [R188+0x4000] ;  /* 0x00400000bc14783b */ /* 0x000fe20000000200 */
[C---:B---3--:R-:W-:Y:S06]  /*3cb0*/  HMMA.16816.F32.BF16 R48, R76.reuse, R16, R48 ;  /* 0x000000104c30723c */ /* 0x048fec0000041830 */
[C---:B------:R-:W-:Y:S06]  /*3cc0*/  HMMA.16816.F32.BF16 R40, R76.reuse, R12, R40 ;  /* 0x0000000c4c28723c */ /* 0x040fec0000041828 */
[C---:B----4-:R-:W-:Y:S06]  /*3cd0*/  HMMA.16816.F32.BF16 R32, R76.reuse, R8, R32 ;  /* 0x000000084c20723c */ /* 0x050fec0000041820 */
[C---:B------:R-:W-:Y:S01]  /*3ce0*/  HMMA.16816.F32.BF16 R36, R76.reuse, R14, R36 ;  /* 0x0000000e4c24723c */ /* 0x040fe20000041824 */
[----:B------:R-:W-:Y:S05]  /*3cf0*/  LDSM.16.M88.4 R12, [R188+0x5000] ;  /* 0x00500000bc0c783b */ /* 0x000fea0000000200 */
[C---:B------:R-:W-:Y:S01]  /*3d00*/  HMMA.16816.F32.BF16 R28, R76.reuse, R10, R28 ;  /* 0x0000000a4c1c723c */ /* 0x040fe2000004181c */
[----:B------:R-:W3:Y:S05]  /*3d10*/  LDSM.16.M88.4 R8, [R197+0x4000] ;  /* 0x00400000c508783b */ /* 0x000eea0000000200 */
[C---:B------:R-:W-:Y:S01]  /*3d20*/  HMMA.16816.F32.BF16 R44, R76.reuse, R18, R44 ;  /* 0x000000124c2c723c */ /* 0x040fe2000004182c */
[----:B------:R-:W4:Y:S05]  /*3d30*/  LDSM.16.M88.4 R16, [R188+0x4800] ;  /* 0x00480000bc10783b */ /* 0x000f2a0000000200 */
[C---:B------:R-:W-:Y:S06]  /*3d40*/  HMMA.16816.F32.BF16 R24, R76.reuse, R80, R24 ;  /* 0x000000504c18723c */ /* 0x040fec0000041818 */
[----:B------:R-:W-:Y:S06]  /*3d50*/  HMMA.16816.F32.BF16 R72, R76, R82, R72 ;  /* 0x000000524c48723c */ /* 0x000fec0000041848 */
[C---:B------:R-:W-:Y:S06]  /*3d60*/  HMMA.16816.F32.BF16 R48, R68.reuse, R64, R48 ;  /* 0x000000404430723c */ /* 0x040fec0000041830 */
[C---:B-1----:R-:W-:Y:S06]  /*3d70*/  HMMA.16816.F32.BF16 R40, R68.reuse, R60, R40 ;  /* 0x0000003c4428723c */ /* 0x042fec0000041828 */
[C---:B-----5:R-:W-:Y:S06]  /*3d80*/  HMMA.16816.F32.BF16 R32, R68.reuse, R56, R32 ;  /* 0x000000384420723c */ /* 0x060fec0000041820 */
[----:B------:R-:W-:Y:S01]  /*3d90*/  HMMA.16816.F32.BF16 R60, R68, R62, R36 ;  /* 0x0000003e443c723c */ /* 0x000fe20000041824 */
[----:B------:R-:W1:Y:S01]  /*3da0*/  LDSM.16.M88.4 R36, [R188+0x5800] ;  /* 0x00580000bc24783b */ /* 0x000e620000000200 */
[----:B------:R-:W-:-:S04]  /*3db0*/  DEPBAR.LE SB0, 0x0 ;  /* 0x000080000000791a */ /* 0x000fc80000000000 */
[C---:B------:R-:W-:Y:S06]  /*3dc0*/  HMMA.16816.F32.BF16 R44, R68.reuse, R66, R44 ;  /* 0x00000042442c723c */ /* 0x040fec000004182c */
[C---:B------:R-:W-:Y:S06]  /*3dd0*/  HMMA.16816.F32.BF16 R28, R68.reuse, R58, R28 ;  /* 0x0000003a441c723c */ /* 0x040fec000004181c */
[C---:B--2---:R-:W-:Y:S06]  /*3de0*/  HMMA.16816.F32.BF16 R24, R68.reuse, R52, R24 ;  /* 0x000000344418723c */ /* 0x044fec0000041818 */
[----:B------:R-:W-:Y:S06]  /*3df0*/  HMMA.16816.F32.BF16 R72, R68, R54, R72 ;  /* 0x000000364448723c */ /* 0x000fec0000041848 */
[C---:B---3--:R-:W-:Y:S06]  /*3e00*/  HMMA.16816.F32.BF16 R48, R8.reuse, R20, R48 ;  /* 0x000000140830723c */ /* 0x048fec0000041830 */
[C---:B------:R-:W-:Y:S06]  /*3e10*/  HMMA.16816.F32.BF16 R32, R8.reuse, R12, R32 ;  /* 0x0000000c0820723c */ /* 0x040fec0000041820 */
[----:B----4-:R-:W-:Y:S01]  /*3e20*/  HMMA.16816.F32.BF16 R40, R8, R16, R40 ;  /* 0x000000100828723c */ /* 0x010fe20000041828 */
[----:B------:R-:W-:-:S05]  /*3e30*/  IMAD.U32 R13, RZ, RZ, UR18 ;  /* 0x00000012ff0d7e24 */ /* 0x000fca000f8e00ff */
[----:B------:R-:W-:Y:S01]  /*3e40*/  HMMA.16816.F32.BF16 R44, R8, R22, R44 ;  /* 0x00000016082c723c */ /* 0x000fe2000004182c */
[----:B------:R-:W-:-:S04]  /*3e50*/  IMAD R16, R13, 0x40, R218 ;  /* 0x000000400d107824 */ /* 0x000fc800078e02da */
[C---:B------:R-:W-:Y:S01]  /*3e60*/  VIADD R6, R16.reuse, 0x1 ;  /* 0x0000000110067836 */ /* 0x040fe20000000000 */
[C---:B------:R-:W-:Y:S01]  /*3e70*/  HMMA.16816.F32.BF16 R28, R8.reuse, R14, R28 ;  /* 0x0000000e081c723c */ /* 0x040fe2000004181c */
[C---:B------:R-:W-:Y:S02]  /*3e80*/  VIADD R4, R16.reuse, 0x11 ;  /* 0x0000001110047836 */ /* 0x040fe40000000000 */
[C---:B------:R-:W-:Y:S01]  /*3e90*/  VIADD R13, R16.reuse, 0x18 ;  /* 0x00000018100d7836 */ /* 0x040fe20000000000 */
[----:B------:R-:W-:Y:S01]  /*3ea0*/  I2FP.F32.S32 R2, R6 ;  /* 0x0000000600027245 */ /* 0x000fe20000201400 */
[----:B------:R-:W-:Y:S01]  /*3eb0*/  VIADD R17, R16, 0x28 ;  /* 0x0000002810117836 */ /* 0x000fe20000000000 */
[C---:B-1----:R-:W-:Y:S01]  /*3ec0*/  HMMA.16816.F32.BF16 R24, R8.reuse, R36, R24 ;  /* 0x000000240818723c */ /* 0x042fe20000041818 */
[----:B------:R-:W-:Y:S01]  /*3ed0*/  BAR.SYNC.DEFER_BLOCKING 0x0 ;  /* 0x0000000000007b1d */ /* 0x000fe20000010000 */
[----:B------:R-:W-:Y:S01]  /*3ee0*/  ISETP.GE.AND P5, PT, R6, R134, PT ;  /* 0x000000860600720c */ /* 0x000fe20003fa6270 */
[----:B------:R-:W-:Y:S01]  /*3ef0*/  FFMA.FTZ R14, R2, UR5, R49 ;  /* 0x00000005020e7c23 */ /* 0x000fe20008010031 */
[----:B------:R-:W-:Y:S01]  /*3f00*/  VIADD R15, R16, 0x10 ;  /* 0x00000010100f7836 */ /* 0x000fe20000000000 */
[----:B------:R-:W-:Y:S01]  /*3f10*/  ISETP.GE.AND P2, PT, R6, R133, PT ;  /* 0x000000850600720c */ /* 0x000fe20003f46270 */
[----:B------:R-:W-:Y:S01]  /*3f20*/  HMMA.16816.F32.BF16 R60, R8, R18, R60 ;  /* 0x00000012083c723c */ /* 0x000fe2000004183c */
[----:B------:R-:W-:Y:S01]  /*3f30*/  FFMA.FTZ R37, R2, UR5, R51 ;  /* 0x0000000502257c23 */ /* 0x000fe20008010033 */
[----:B------:R-:W-:Y:S01]  /*3f40*/  VIADD R2, R16, 0x9 ;  /* 0x0000000910027836 */ /* 0x000fe20000000000 */
[----:B------:R-:W-:-:S02]  /*3f50*/  FSEL R14, R14, -INF , !P5 ;  /* 0xff8000000e0e7808 */ /* 0x000fc40006800000 */
[CC--:B------:R-:W-:Y:S01]  /*3f60*/  ISETP.GE.AND P3, PT, R15.reuse, R134.reuse, PT ;  /* 0x000000860f00720c */ /* 0x0c0fe20003f66270 */
[----:B------:R-:W-:Y:S01]  /*3f70*/  HMMA.16816.F32.BF16 R72, R8, R38, R72 ;  /* 0x000000260848723c */ /* 0x000fe20000041848 */
[----:B------:R-:W-:Y:S01]  /*3f80*/  ISETP.GE.AND P0, PT, R2, R134, PT ;  /* 0x000000860200720c */ /* 0x000fe20003f06270 */
[----:B------:R-:W-:Y:S01]  /*3f90*/  VIADD R19, R16, 0x20 ;  /* 0x0000002010137836 */ /* 0x000fe20000000000 */
[-C--:B------:R-:W-:Y:S01]  /*3fa0*/  ISETP.GE.AND P6, PT, R2, R133.reuse, PT ;  /* 0x000000850200720c */ /* 0x080fe20003fc6270 */
[C---:B------:R-:W-:Y:S01]  /*3fb0*/  VIADD R18, R16.reuse, 0x29 ;  /* 0x0000002910127836 */ /* 0x040fe20000000000 */
[----:B------:R-:W-:Y:S02]  /*3fc0*/  I2FP.F32.S32 R2, R2 ;  /* 0x0000000200027245 */ /* 0x000fe40000201400 */
[----:B------:R-:W-:Y:S01]  /*3fd0*/  VIADD R9, R16, 0x8 ;  /* 0x0000000810097836 */ /* 0x000fe20000000000 */
[----:B------:R-:W-:Y:S02]  /*3fe0*/  ISETP.GE.AND P5, PT, R15, R133, PT ;  /* 0x000000850f00720c */ /* 0x000fe40003fa6270 */
[----:B------:R-:W-:Y:S01]  /*3ff0*/  I2FP.F32.S32 R15, R15 ;  /* 0x0000000f000f7245 */ /* 0x000fe20000201400 */
[C---:B------:R-:W-:Y:S01]  /*4000*/  FFMA.FTZ R12, R2.reuse, UR5, R45 ;  /* 0x00000005020c7c23 */ /* 0x040fe2000801002d */
[CC--:B------:R-:W-:Y:S01]  /*4010*/  ISETP.GE.AND P4, PT, R9.reuse, R134.reuse, PT ;  /* 0x000000860900720c */ /* 0x0c0fe20003f86270 */
[----:B------:R-:W-:Y:S01]  /*4020*/  FFMA.FTZ R39, R2, UR5, R47 ;  /* 0x0000000502277c23 */ /* 0x000fe2000801002f */
[----:B------:R-:W-:Y:S01]  /*4030*/  ISETP.GE.AND P1, PT, R9, R133, PT ;  /* 0x000000850900720c */ /* 0x000fe20003f26270 */
[----:B------:R-:W-:Y:S01]  /*4040*/  FFMA.FTZ R8, R15, UR5, R40 ;  /* 0x000000050f087c23 */ /* 0x000fe20008010028 */
[----:B------:R-:W-:Y:S01]  /*4050*/  I2FP.F32.S32 R9, R9 ;  /* 0x0000000900097245 */ /* 0x000fe20000201400 */
[----:B------:R-:W-:Y:S01]  /*4060*/  VIADD R2, R16, 0x19 ;  /* 0x0000001910027836 */ /* 0x000fe20000000000 */
[----:B------:R-:W-:Y:S01]  /*4070*/  FSEL R37, R37, -INF , !P2 ;  /* 0xff80000025257808 */ /* 0x000fe20005000000 */
[----:B------:R-:W-:Y:S01]  /*4080*/  FFMA.FTZ R15, R15, UR5, R42 ;  /* 0x000000050f0f7c23 */ /* 0x000fe2000801002a */
[----:B------:R-:W-:Y:S01]  /*4090*/  FSEL R12, R12, -INF , !P0 ;  /* 0xff8000000c0c7808 */ /* 0x000fe20004000000 */
[C---:B------:R-:W-:Y:S01]  /*40a0*/  FFMA.FTZ R36, R9.reuse, UR5, R44 ;  /* 0x0000000509247c23 */ /* 0x040fe2000801002c */
[----:B------:R-:W-:Y:S01]  /*40b0*/  FFMA.FTZ R46, R9, UR5, R46 ;  /* 0x00000005092e7c23 */ /* 0x000fe2000801002e */
[----:B------:R-:W-:-:S02]  /*40c0*/  ISETP.GE.AND P2, PT, R4, R134, PT ;  /* 0x000000860400720c */ /* 0x000fc40003f46270 */
[CC--:B------:R-:W-:Y:S02]  /*40d0*/  ISETP.GE.AND P0, PT, R13.reuse, R133.reuse, PT ;  /* 0x000000850d00720c */ /* 0x0c0fe40003f06270 */
[----:B------:R-:W-:Y:S02]  /*40e0*/  FSEL R36, R36, -INF , !P4 ;  /* 0xff80000024247808 */ /* 0x000fe40006000000 */
[----:B------:R-:W-:Y:S02]  /*40f0*/  FSEL R45, R46, -INF , !P1 ;  /* 0xff8000002e2d7808 */ /* 0x000fe40004800000 */
[----:B------:R-:W-:Y:S02]  /*4100*/  ISETP.GE.AND P4, PT, R4, R133, PT ;  /* 0x000000850400720c */ /* 0x000fe40003f86270 */
[----:B------:R-:W-:Y:S02]  /*4110*/  ISETP.GE.AND P1, PT, R13, R134, PT ;  /* 0x000000860d00720c */ /* 0x000fe40003f26270 */
[----:B------:R-:W-:-:S02]  /*4120*/  FSEL R39, R39, -INF , !P6 ;  /* 0xff80000027277808 */ /* 0x000fc40007000000 */
[----:B------:R-:W-:Y:S02]  /*4130*/  FSEL R8, R8, -INF , !P3 ;  /* 0xff80000008087808 */ /* 0x000fe40005800000 */
[----:B------:R-:W-:Y:S02]  /*4140*/  I2FP.F32.S32 R4, R4 ;  /* 0x0000000400047245 */ /* 0x000fe40000201400 */
[----:B------:R-:W-:Y:S02]  /*4150*/  I2FP.F32.S32 R13, R13 ;  /* 0x0000000d000d7245 */ /* 0x000fe40000201400 */
[----:B------:R-:W-:Y:S01]  /*4160*/  ISETP.GE.AND P6, PT, R2, R134, PT ;  /* 0x000000860200720c */ /* 0x000fe20003fc6270 */
[----:B------:R-:W-:Y:S01]  /*4170*/  FFMA.FTZ R10, R4, UR5, R41 ;  /* 0x00000005040a7c23 */ /* 0x000fe20008010029 */
[----:B------:R-:W-:Y:S01]  /*4180*/  ISETP.GE.AND P3, PT, R2, R133, PT ;  /* 0x000000850200720c */ /* 0x000fe20003f66270 */
[----:B------:R-:W-:Y:S01]  /*4190*/  FFMA.FTZ R9, R4, UR5, R43 ;  /* 0x0000000504097c23 */ /* 0x000fe2000801002b */
[----:B------:R-:W-:Y:S01]  /*41a0*/  I2FP.F32.S32 R2, R2 ;  /* 0x0000000200027245 */ /* 0x000fe20000201400 */
[C---:B------:R-:W-:Y:S01]  /*41b0*/  FFMA.FTZ R6, R13.reuse, UR5, R60 ;  /* 0x000000050d067c23 */ /* 0x040fe2000801003c */
[----:B------:R-:W-:Y:S01]  /*41c0*/  FFMA.FTZ R13, R13, UR5, R62 ;  /* 0x000000050d0d7c23 */ /* 0x000fe2000801003e */
[----:B------:R-:W-:-:S02]  /*41d0*/  FSEL R15, R15, -INF , !P5 ;  /* 0xff8000000f0f7808 */ /* 0x000fc40006800000 */
[C---:B------:R-:W-:Y:S01]  /*41e0*/  FFMA.FTZ R4, R2.reuse, UR5, R61 ;  /* 0x0000000502047c23 */ /* 0x040fe2000801003d */
[----:B------:R-:W-:Y:S01]  /*41f0*/  FFMA.FTZ R11, R2, UR5, R63 ;  /* 0x00000005020b7c23 */ /* 0x000fe2000801003f */
[----:B------:R-:W-:Y:S01]  /*4200*/  VIADD R2, R16, 0x21 ;  /* 0x0000002110027836 */ /* 0x000fe20000000000 */
[----:B------:R-:W-:Y:S02]  /*4210*/  FSEL R9, R9, -INF , !P4 ;  /* 0xff80000009097808 */ /* 0x000fe40006000000 */
[----:B------:R-:W-:Y:S02]  /*4220*/  FSEL R6, R6, -INF , !P1 ;  /* 0xff80000006067808 */ /* 0x000fe40004800000 */
[----:B------:R-:W-:Y:S02]  /*4230*/  FSEL R13, R13, -INF , !P0 ;  /* 0xff8000000d0d7808 */ /* 0x000fe40004000000 */
[----:B------:R-:W-:Y:S02]  /*4240*/  FSEL R4, R4, -INF , !P6 ;  /* 0xff80000004047808 */ /* 0x000fe40007000000 */
[----:B------:R-:W-:-:S02]  /*4250*/  ISETP.GE.AND P4, PT, R2, R134, PT ;  /* 0x000000860200720c */ /* 0x000fc40003f86270 */
[-C--:B------:R-:W-:Y:S02]  /*4260*/  ISETP.GE.AND P1, PT, R2, R133.reuse, PT ;  /* 0x000000850200720c */ /* 0x080fe40003f26270 */
[C---:B------:R-:W-:Y:S02]  /*4270*/  ISETP.GE.AND P0, PT, R17.reuse, R134, PT ;  /* 0x000000861100720c */ /* 0x040fe40003f06270 */
[----:B------:R-:W-:Y:S02]  /*4280*/  ISETP.GE.AND P6, PT, R17, R133, PT ;  /* 0x000000851100720c */ /* 0x000fe40003fc6270 */
[----:B------:R-:W-:Y:S02]  /*4290*/  FSEL R10, R10, -INF , !P2 ;  /* 0xff8000000a0a7808 */ /* 0x000fe40005000000 */
[----:B------:R-:W-:Y:S02]  /*42a0*/  I2FP.F32.S32 R2, R2 ;  /* 0x0000000200027245 */ /* 0x000fe40000201400 */
[----:B------:R-:W-:-:S02]  /*42b0*/  I2FP.F32.S32 R17, R17 ;  /* 0x0000001100117245 */ /* 0x000fc40000201400 */
[CC--:B------:R-:W-:Y:S01]  /*42c0*/  ISETP.GE.AND P5, PT, R19.reuse, R134.reuse, PT ;  /* 0x000000861300720c */ /* 0x0c0fe20003fa6270 */
[C---:B------:R-:W-:Y:S01]  /*42d0*/  FFMA.FTZ R33, R2.reuse, UR5, R33 ;  /* 0x0000000502217c23 */ /* 0x040fe20008010021 */
[----:B------:R-:W-:Y:S01]  /*42e0*/  ISETP.GE.AND P2, PT, R19, R133, PT ;  /* 0x000000851300720c */ /* 0x000fe20003f46270 */
[----:B------:R-:W-:Y:S01]  /*42f0*/  FFMA.FTZ R35, R2, UR5, R35 ;  /* 0x0000000502237c23 */ /* 0x000fe20008010023 */
[----:B------:R-:W-:Y:S01]  /*4300*/  I2FP.F32.S32 R19, R19 ;  /* 0x0000001300137245 */ /* 0x000fe20000201400 */
[C---:B------:R-:W-:Y:S01]  /*4310*/  FFMA.FTZ R28, R17.reuse, UR5, R28 ;  /* 0x00000005111c7c23 */ /* 0x040fe2000801001c */
[----:B------:R-:W-:Y:S02]  /*4320*/  VIADD R2, R16, 0x31 ;  /* 0x0000003110027836 */ /* 0x000fe40000000000 */
[----:B------:R-:W-:Y:S01]  /*4330*/  FFMA.FTZ R30, R17, UR5, R30 ;  /* 0x00000005111e7c23 */ /* 0x000fe2000801001e */
[----:B------:R-:W-:Y:S01]  /*4340*/  FSEL R137, R35, -INF , !P1 ;  /* 0xff80000023897808 */ /* 0x000fe20004800000 */
[C---:B------:R-:W-:Y:S01]  /*4350*/  FFMA.FTZ R32, R19.reuse, UR5, R32 ;  /* 0x0000000513207c23 */ /* 0x040fe20008010020 */
[----:B------:R-:W-:Y:S01]  /*4360*/  FSEL R138, R28, -INF , !P0 ;  /* 0xff8000001c8a7808 */ /* 0x000fe20004000000 */
[----:B------:R-:W-:Y:S01]  /*4370*/  FFMA.FTZ R34, R19, UR5, R34 ;  /* 0x0000000513227c23 */ /* 0x000fe20008010022 */
[----:B------:R-:W-:Y:S01]  /*4380*/  ISETP.GE.AND P1, PT, R2, R134, PT ;  /* 0x000000860200720c */ /* 0x000fe20003f26270 */
[----:B------:R-:W-:Y:S01]  /*4390*/  VIADD R17, R16, 0x30 ;  /* 0x0000003010117836 */ /* 0x000fe20000000000 */
[----:B------:R-:W-:-:S02]  /*43a0*/  ISETP.GE.AND P0, PT, R2, R133, PT ;  /* 0x000000850200720c */ /* 0x000fc40003f06270 */
[----:B------:R-:W-:Y:S02]  /*43b0*/  FSEL R11, R11, -INF , !P3 ;  /* 0xff8000000b0b7808 */ /* 0x000fe40005800000 */
[----:B------:R-:W-:Y:S01]  /*43c0*/  FSEL R148, R32, -INF , !P5 ;  /* 0xff80000020947808 */ /* 0x000fe20006800000 */
[----:B------:R-:W-:Y:S01]  /*43d0*/  VIADD R32, R220, 0xb54cda56 ;  /* 0xb54cda56dc207836 */ /* 0x000fe20000000000 */
[----:B------:R-:W-:Y:S02]  /*43e0*/  I2FP.F32.S32 R2, R2 ;  /* 0x0000000200027245 */ /* 0x000fe40000201400 */
[C---:B------:R-:W-:Y:S02]  /*43f0*/  ISETP.GE.AND P3, PT, R18.reuse, R134, PT ;  /* 0x000000861200720c */ /* 0x040fe40003f66270 */
[-C--:B------:R-:W-:Y:S01]  /*4400*/  ISETP.GE.AND P5, PT, R18, R133.reuse, PT ;  /* 0x000000851200720c */ /* 0x080fe20003fa6270 */
[C---:B------:R-:W-:Y:S01]  /*4410*/  FFMA.FTZ R25, R2.reuse, UR5, R25 ;  /* 0x0000000502197c23 */ /* 0x040fe20008010019 */
[----:B------:R-:W-:Y:S01]  /*4420*/  I2FP.F32.S32 R18, R18 ;  /* 0x0000001200127245 */ /* 0x000fe20000201400 */
[----:B------:R-:W-:Y:S01]  /*4430*/  FFMA.FTZ R27, R2, UR5, R27 ;  /* 0x00000005021b7c23 */ /* 0x000fe2000801001b */
[----:B------:R-:W-:Y:S01]  /*4440*/  FSEL R139, R34, -INF , !P2 ;  /* 0xff800000228b7808 */ /* 0x000fe20005000000 */
[----:B------:R-:W1:Y:S01]  /*4450*/  LDC.U8 R2, c[0x0][0x388] ;  /* 0x0000e200ff027b82 */ /* 0x000e620000000000 */
[----:B------:R-:W-:Y:S01]  /*4460*/  FSEL R142, R33, -INF , !P4 ;  /* 0xff800000218e7808 */ /* 0x000fe20006000000 */
[C---:B------:R-:W-:Y:S01]  /*4470*/  FFMA.FTZ R29, R18.reuse, UR5, R29 ;  /* 0x00000005121d7c23 */ /* 0x040fe2000801001d */
[C---:B------:R-:W-:Y:S01]  /*4480*/  ISETP.GE.AND P2, PT, R17.reuse, R134, PT ;  /* 0x000000861100720c */ /* 0x040fe20003f46270 */
[----:B------:R-:W-:Y:S01]  /*4490*/  FFMA.FTZ R33, R18, UR5, R31 ;  /* 0x0000000512217c23 */ /* 0x000fe2000801001f */
[----:B------:R-:W-:-:S02]  /*44a0*/  ISETP.GE.AND P4, PT, R17, R133, PT ;  /* 0x000000851100720c */ /* 0x000fc40003f86270 */
[----:B------:R-:W-:Y:S02]  /*44b0*/  I2FP.F32.S32 R17, R17 ;  /* 0x0000001100117245 */ /* 0x000fe40000201400 */
[----:B------:R-:W-:Y:S02]  /*44c0*/  FSEL R35, R30, -INF , !P6 ;  /* 0xff8000001e237808 */ /* 0x000fe40007000000 */
[----:B------:R-:W-:Y:S01]  /*44d0*/  FSEL R136, R29, -INF , !P3 ;  /* 0xff8000001d887808 */ /* 0x000fe20005800000 */
[C---:B------:R-:W-:Y:S01]  /*44e0*/  FFMA.FTZ R24, R17.reuse, UR5, R24 ;  /* 0x0000000511187c23 */ /* 0x040fe20008010018 */
[----:B------:R-:W-:Y:S01]  /*44f0*/  FFMA.FTZ R26, R17, UR5, R26 ;  /* 0x00000005111a7c23 */ /* 0x000fe2000801001a */
[C---:B------:R-:W-:Y:S01]  /*4500*/  VIADD R17, R16.reuse, 0x38 ;  /* 0x0000003810117836 */ /* 0x040fe20000000000 */
[----:B------:R-:W-:Y:S02]  /*4510*/  I2FP.F32.S32 R31, R16 ;  /* 0x00000010001f7245 */ /* 0x000fe40000201400 */
[----:B------:R-:W-:-:S02]  /*4520*/  ISETP.GE.AND P6, PT, R16, R134, PT ;  /* 0x000000861000720c */ /* 0x000fc40003fc6270 */
[C---:B------:R-:W-:Y:S01]  /*4530*/  ISETP.GE.AND P3, PT, R16.reuse, R133, PT ;  /* 0x000000851000720c */ /* 0x040fe20003f66270 */
[----:B------:R-:W-:Y:S01]  /*4540*/  VIADD R16, R16, 0x39 ;  /* 0x0000003910107836 */ /* 0x000fe20000000000 */
[----:B------:R-:W-:Y:S01]  /*4550*/  FSEL R177, R27, -INF , !P0 ;  /* 0xff8000001bb17808 */ /* 0x000fe20004000000 */
[C---:B------:R-:W-:Y:S01]  /*4560*/  FFMA.FTZ R30, R31.reuse, UR5, R48 ;  /* 0x000000051f1e7c23 */ /* 0x040fe20008010030 */
[----:B------:R-:W-:Y:S01]  /*4570*/  PLOP3.LUT P0, PT, PT, PT, UP0, 0x80, 0x0 ;  /* 0x000000000000781c */ /* 0x000fe20003f0f008 */
[----:B------:R-:W-:Y:S01]  /*4580*/  FFMA.FTZ R31, R31, UR5, R50 ;  /* 0x000000051f1f7c23 */ /* 0x000fe20008010032 */
[----:B------:R-:W-:Y:S01]  /*4590*/  FSEL R33, R33, -INF , !P5 ;  /* 0xff80000021217808 */ /* 0x000fe20006800000 */
[----:B-1----:R-:W-:Y:S01]  /*45a0*/  IMAD R170, R2, 0x10000, R2 ;  /* 0x0001000002aa7824 */ /* 0x002fe200078e0202 */
[----:B------:R-:W-:Y:S02]  /*45b0*/  FSEL R224, R24, -INF , !P2 ;  /* 0xff80000018e07808 */ /* 0x000fe40005000000 */
[----:B------:R-:W-:-:S02]  /*45c0*/  FSEL R205, R26, -INF , !P4 ;  /* 0xff8000001acd7808 */ /* 0x000fc40006000000 */
[----:B------:R-:W-:Y:S02]  /*45d0*/  FSEL R210, R25, -INF , !P1 ;  /* 0xff80000019d27808 */ /* 0x000fe40004800000 */
[CC--:B------:R-:W-:Y:S02]  /*45e0*/  ISETP.GE.AND P5, PT, R17.reuse, R134.reuse, PT ;  /* 0x000000861100720c */ /* 0x0c0fe40003fa6270 */
[-C--:B------:R-:W-:Y:S02]  /*45f0*/  ISETP.GE.AND P2, PT, R17, R133.reuse, PT ;  /* 0x000000851100720c */ /* 0x080fe40003f46270 */
[C---:B------:R-:W-:Y:S02]  /*4600*/  ISETP.GE.AND P4, PT, R16.reuse, R134, PT ;  /* 0x000000861000720c */ /* 0x040fe40003f86270 */
[----:B------:R-:W-:Y:S02]  /*4610*/  ISETP.GE.AND P1, PT, R16, R133, PT ;  /* 0x000000851000720c */ /* 0x000fe40003f26270 */
[----:B------:R-:W-:-:S02]  /*4620*/  I2FP.F32.S32 R17, R17 ;  /* 0x0000001100117245 */ /* 0x000fc40000201400 */
[----:B------:R-:W-:Y:S02]  /*4630*/  I2FP.F32.S32 R16, R16 ;  /* 0x0000001000107245 */ /* 0x000fe40000201400 */
[----:B------:R-:W-:Y:S01]  /*4640*/  FSEL R30, R30, -INF , !P6 ;  /* 0xff8000001e1e7808 */ /* 0x000fe20007000000 */
[C---:B------:R-:W-:Y:S01]  /*4650*/  FFMA.FTZ R72, R17.reuse, UR5, R72 ;  /* 0x0000000511487c23 */ /* 0x040fe20008010048 */
[----:B------:R-:W-:Y:S01]  /*4660*/  FFMA.FTZ R74, R17, UR5, R74 ;  /* 0x00000005114a7c23 */ /* 0x000fe2000801004a */
[C---:B------:R-:W-:Y:S01]  /*4670*/  FFMA.FTZ R73, R16.reuse, UR5, R73 ;  /* 0x0000000510497c23 */ /* 0x040fe20008010049 */
[----:B------:R-:W-:Y:S01]  /*4680*/  FFMA.FTZ R75, R16, UR5, R75 ;  /* 0x00000005104b7c23 */ /* 0x000fe2000801004b */
[----:B------:R-:W-:Y:S02]  /*4690*/  FSEL R31, R31, -INF , !P3 ;  /* 0xff8000001f1f7808 */ /* 0x000fe40005800000 */
[----:B------:R-:W-:Y:S02]  /*46a0*/  FSEL R208, R72, -INF , !P5 ;  /* 0xff80000048d07808 */ /* 0x000fe40006800000 */
[----:B------:R-:W-:-:S02]  /*46b0*/  FSEL R176, R74, -INF , !P2 ;  /* 0xff8000004ab07808 */ /* 0x000fc40005000000 */
        /* <DEDUP_REMOVED lines=36> */
[----:B------:R3:W-:Y:S03]  /*4900*/  @!P4 LDGSTS.E.BYPASS.LTC128B.128 [R203+0x8000], desc[UR22][R48.64+0x80] ;  /* 0x0800008030cbcfae */ /* 0x0007e6000b901d56 */
        /* <DEDUP_REMOVED lines=10> */
[----:B------:R-:W5:Y:S01]  /*49b0*/  @!P4 LDC.64 R22, c[0x0][0x218] ;  /* 0x00008600ff16cb82 */ /* 0x000f620000000a00 */
[C---:B-1----:R-:W-:Y:S01]  /*49c0*/  @!P4 LEA R40, P1, R3.reuse, R28, 0x1 ;  /* 0x0000001c0328c211 */ /* 0x042fe200078208ff */
[----:B------:R-:W-:Y:S01]  /*49d0*/  @!PT LDS RZ, [RZ] ;  /* 0x00000000fffff984 */ /* 0x000fe20000000800 */
[----:B------:R-:W-:Y:S01]  /*49e0*/  @!PT LDS RZ, [RZ] ;  /* 0x00000000fffff984 */ /* 0x000fe20000000800 */
[----:B------:R-:W-:Y:S01]  /*49f0*/  @!PT LDS RZ, [RZ] ;  /* 0x00000000fffff984 */ /* 0x000fe20000000800 */
[----:B------:R2:W-:Y:S01]  /*4a00*/  @!P5 LDGSTS.E.BYPASS.LTC128B.128 [R203+0x6800], desc[UR22][R46.64] ;  /* 0x068000002ecbdfae */ /* 0x0005e2000b901d56 */
[----:B------:R-:W-:-:S02]  /*4a10*/  IADD3 R28, P6, R3, UR30, RZ ;  /* 0x0000001e031c7c10 */ /* 0x000fc4000ffde0ff */
[----:B------:R-:W-:Y:S01]  /*4a20*/  @!P4 LEA.HI.X R41, R3, R29, R38, 0x1, P1 ;  /* 0x0000001d0329c211 */ /* 0x000fe200008f0c26 */
[----:B------:R2:W-:Y:S02]  /*4a30*/  @P4 STS.128 [R203+0x8800], RZ ;  /* 0x008800ffcb004388 */ /* 0x0005e40000000c00 */
[----:B------:R-:W1:Y:S02]  /*4a40*/  @!P3 LDC.64 R20, c[0x0][0x218] ;  /* 0x00008600ff14bb82 */ /* 0x000e640000000a00 */
[----:B------:R-:W-:Y:S01]  /*4a50*/  @!PT LDS RZ, [RZ] ;  /* 0x00000000fffff984 */ /* 0x000fe20000000800 */
[----:B------:R-:W-:Y:S01]  /*4a60*/  @!PT LDS RZ, [RZ] ;  /* 0x00000000fffff984 */ /* 0x000fe20000000800 */
[----:B------:R-:W-:Y:S01]  /*4a70*/  @!PT LDS RZ, [RZ] ;  /* 0x00000000fffff984 */ /* 0x000fe20000000800 */
[----:B------:R2:W-:Y:S01]  /*4a80*/  @!P4 LDGSTS.E.BYPASS.LTC128B.128 [R203+0x8800], desc[UR22][R40.64+0x80] ;  /* 0x0880008028cbcfae */ /* 0x0005e2000b901d56 */
[----:B---3--:R-:W-:-:S03]  /*4a90*/  @!P5 LEA R48, P2, R28, R24, 0x1 ;  /* 0x000000181c30d211 */ /* 0x008fc600078408ff */
[----:B------:R2:W-:Y:S01]  /*4aa0*/  @P3 STS.128 [R203+0xa800], RZ ;  /* 0x00a800ffcb003388 */ /* 0x0005e20000000c00 */
[----:B------:R-:W-:Y:S01]  /*4ab0*/  IADD3.X R24, R38, UR29, RZ, P6, !PT ;  /* 0x0000001d26187c10 */ /* 0x000fe2000b7fe4ff */
[----:B------:R-:W3:Y:S01]  /*4ac0*/  @!P5 LDC.64 R18, c[0x0][0x218] ;  /* 0x00008600ff12db82 */ /* 0x000ee20000000a00 */
[C---:B----4-:R-:W-:Y:S02]  /*4ad0*/  @!P3 LEA R26, P1, R3.reuse, R26, 0x1 ;  /* 0x0000001a031ab211 */ /* 0x050fe400078208ff */
[C---:B------:R-:W-:Y:S02]  /*4ae0*/  @!P5 LEA.HI.X R49, R28.reuse, R25, R24, 0x1, P2 ;  /* 0x000000191c31d211 */ /* 0x040fe400010f0c18 */
[----:B------:R-:W-:Y:S02]  /*4af0*/  @!P3 LEA.HI.X R27, R3, R27, R38, 0x1, P1 ;  /* 0x0000001b031bb211 */ /* 0x000fe400008f0c26 */
[C---:B------:R-:W-:Y:S01]  /*4b00*/  IADD3 R3, P6, R28.reuse, UR30, RZ ;  /* 0x0000001e1c037c10 */ /* 0x040fe2000ffde0ff */
[----:B------:R-:W4:Y:S01]  /*4b10*/  @!P4 LDC.64 R16, c[0x0][0x218] ;  /* 0x00008600ff10cb82 */ /* 0x000f220000000a00 */
[C---:B-----5:R-:W-:Y:S01]  /*4b20*/  @!P4 LEA R22, P2, R28.reuse, R22, 0x1 ;  /* 0x000000161c16c211 */ /* 0x060fe200078408ff */
[----:B------:R-:W-:Y:S01]  /*4b30*/  @!PT LDS RZ, [RZ] ;  /* 0x00000000fffff984 */ /* 0x000fe20000000800 */
[----:B------:R-:W-:Y:S01]  /*4b40*/  @!PT LDS RZ, [RZ] ;  /* 0x00000000fffff984 */ /* 0x000fe20000000800 */
[----:B------:R-:W-:Y:S01]  /*4b50*/  @!PT LDS RZ, [RZ] ;  /* 0x00000000fffff984 */ /* 0x000fe20000000800 */
[----:B------:R2:W-:Y:S03]  /*4b60*/  @!P3 LDGSTS.E.BYPASS.LTC128B.128 [R203+0xa800], desc[UR22][R26.64+0x100] ;  /* 0x0a8001001acbbfae */ /* 0x0005e6000b901d56 */
[C---:B------:R-:W-:Y:S01]  /*4b70*/  @!P4 LEA.HI.X R23, R28.reuse, R23, R24, 0x1, P2 ;  /* 0x000000171c17c211 */ /* 0x040fe200010f0c18 */
[----:B------:R2:W-:Y:S01]  /*4b80*/  @P5 STS.128 [R203+0x7000], RZ ;  /* 0x007000ffcb005388 */ /* 0x0005e20000000c00 */
[----:B-1----:R-:W-:-:S03]  /*4b90*/  @!P3 LEA R20, P1, R28, R20, 0x1 ;  /* 0x000000141c14b211 */ /* 0x002fc600078208ff */
        /* <DEDUP_REMOVED lines=39> */
.L_x_497:
[----:B------:R-:W-:Y:S05]  /*4e10*/  BSYNC B0 ;  /* 0x0000000000007941 */ /* 0x000fea0003800000 */
.L_x_496:
[----:B------:R-:W0:Y:S02]  /*4e20*/  LDGDEPBAR ;  /* 0x00000000000079af */ /* 0x000e240000000000 */
.L_x_495:
[----:B------:R-:W-:Y:S01]  /*4e30*/  FMNMX.FTZ R3, R30, R14, !PT ;  /* 0x0000000e1e037209 */ /* 0x000fe20007810000 */
[----:B------:R-:W-:Y:S01]  /*4e40*/  IMAD.WIDE.U32 R172, R219, -0x326172a9, RZ ;  /* 0xcd9e8d57dbac7825 */ /* 0x000fe200078e00ff */
[----:B--2---:R-:W-:Y:S01]  /*4e50*/  FMNMX.FTZ R18, R31, R37, !PT ;  /* 0x000000251f127209 */ /* 0x004fe20007810000 */
[----:B------:R-:W-:Y:S01]  /*4e60*/  USHF.L.U32 UR6, UR18, 0x1, URZ ;  /* 0x0000000112067899 */ /* 0x000fe2000800063f */
[----:B------:R-:W-:Y:S01]  /*4e70*/  FMNMX.FTZ R3, R36, R3, !PT ;  /* 0x0000000324037209 */ /* 0x000fe20007810000 */
[----:B------:R-:W-:Y:S01]  /*4e80*/  IMAD.WIDE.U32 R226, R222, -0x2daee0ad, RZ ;  /* 0xd2511f53dee27825 */ /* 0x000fe200078e00ff */
[----:B------:R-:W-:Y:S01]  /*4e90*/  FMNMX.FTZ R18, R45, R18, !PT ;  /* 0x000000122d127209 */ /* 0x000fe20007810000 */
[----:B------:R-:W-:Y:S01]  /*4ea0*/  ULDC UR10, c[0x0][0x2ec] ;  /* 0x0000bb00000a7ab9 */ /* 0x000fe20000000800 */
[----:B------:R-:W-:Y:S01]  /*4eb0*/  FMNMX.FTZ R3, R12, R3, !PT ;  /* 0x000000030c037209 */ /* 0x000fe20007810000 */
[----:B------:R-:W-:Y:S01]  /*4ec0*/  VIADD R167, R220, 0x3c6ef372 ;  /* 0x3c6ef372dca77836 */ /* 0x000fe20000000000 */
[----:B------:R-:W-:Y:S01]  /*4ed0*/  FMNMX.FTZ R18, R39, R18, !PT ;  /* 0x0000001227127209 */ /* 0x000fe20007810000 */
[C---:B------:R-:W-:Y:S01]  /*4ee0*/  VIADD R166, R221.reuse, 0x76cf5d0a ;  /* 0x76cf5d0adda67836 */ /* 0x040fe20000000000 */
[----:B------:R-:W-:Y:S01]  /*4ef0*/  FMNMX.FTZ R3, R8, R3, !PT ;  /* 0x0000000308037209 */ /* 0x000fe20007810000 */
[----:B------:R-:W-:Y:S01]  /*4f00*/  VIADD R149, R221, 0x32370b8f ;  /* 0x32370b8fdd957836 */ /* 0x000fe20000000000 */
[----:B------:R-:W-:Y:S01]  /*4f10*/  FMNMX.FTZ R18, R15, R18, !PT ;  /* 0x000000120f127209 */ /* 0x000fe20007810000 */
[----:B------:R-:W-:Y:S01]  /*4f20*/  VIADD R140, R220, 0xdaa66d2b ;  /* 0xdaa66d2bdc8c7836 */ /* 0x000fe20000000000 */
        /* <DEDUP_REMOVED lines=21> */
[----:B------:R-:W-:Y:S02]  /*5080*/  LOP3.LUT R223, R85, R220, RZ, 0x3c, !PT ;  /* 0x000000dc55df7212 */ /* 0x000fe400078e3cff */
[----:B------:R-:W-:Y:S02]  /*5090*/  FMNMX.FTZ R3, R208, R3, !PT ;  /* 0x00000003d0037209 */ /* 0x000fe40007810000 */
[----:B------:R-:W-:Y:S02]  /*50a0*/  LOP3.LUT R168, R173, R223, RZ, 0x3c, !PT ;  /* 0x000000dfada87212 */ /* 0x000fe400078e3cff */
[----:B-1----:R-:W-:Y:S02]  /*50b0*/  FMNMX.FTZ R16, R204, R3, !PT ;  /* 0x00000003cc107209 */ /* 0x002fe40007810000 */
[----:B------:R-:W-:Y:S01]  /*50c0*/  FMNMX.FTZ R3, R177, R18, !PT ;  /* 0x00000012b1037209 */ /* 0x000fe20007810000 */
[----:B------:R-:W-:Y:S01]  /*50d0*/  IMAD.WIDE.U32 R168, R168, -0x2daee0ad, RZ ;  /* 0xd2511f53a8a87825 */ /* 0x000fe200078e00ff */
[----:B------:R-:W-:Y:S01]  /*50e0*/  LEA R196, R0, UR4, 0x1 ;  /* 0x0000000400c47c11 */ /* 0x000fe2000f8e08ff */
[----:B------:R-:W1:Y:S01]  /*50f0*/  SHFL.BFLY PT, R17, R16, 0x2, 0x1f ;  /* 0x0c401f0010117f89 */ /* 0x000e6200000e0000 */
[----:B------:R-:W-:Y:S01]  /*5100*/  FMNMX.FTZ R18, R176, R3, !PT ;  /* 0x00000003b0127209 */ /* 0x000fe20007810000 */
[----:B------:R-:W-:-:S02]  /*5110*/  VIADD R3, R221, 0xbb67ae85 ;  /* 0xbb67ae85dd037836 */ /* 0x000fc40000000000 */
[--C-:B------:R-:W-:Y:S01]  /*5120*/  IMAD R194, R7, 0x2, R196.reuse ;  /* 0x0000000207c27824 */ /* 0x100fe200078e02c4 */
[----:B------:R-:W-:Y:S01]  /*5130*/  FMNMX.FTZ R19, R175, R18, !PT ;  /* 0x00000012af137209 */ /* 0x000fe20007810000 */
[----:B------:R-:W-:Y:S01]  /*5140*/  IMAD R193, R5, 0x2, R196 ;  /* 0x0000000205c17824 */ /* 0x000fe200078e02c4 */
[----:B------:R-:W-:Y:S01]  /*5150*/  LOP3.LUT R3, R169, R226, R3, 0x96, !PT ;  /* 0x000000e2a9037212 */ /* 0x000fe200078e9603 */
[----:B------:R-:W-:Y:S01]  /*5160*/  VIADD R169, R220, 0x9e3779b9 ;  /* 0x9e3779b9dca97836 */ /* 0x000fe20000000000 */
[----:B------:R-:W-:Y:S01]  /*5170*/  LDSM.16.MT88.4 R124, [R196+0xc000] ;  /* 0x00c00000c47c783b */ /* 0x000fe20000004200 */
[----:B------:R-:W-:Y:S02]  /*5180*/  IMAD R192, R5, 0x2, R194 ;  /* 0x0000000205c07824 */ /* 0x000fe400078e02c2 */
[----:B------:R-:W-:Y:S01]  /*5190*/  IMAD.WIDE.U32 R150, R3, -0x326172a9, RZ ;  /* 0xcd9e8d5703967825 */ /* 0x000fe200078e00ff */
[----:B------:R-:W2:Y:S04]  /*51a0*/  SHFL.BFLY PT, R18, R19, 0x2, 0x1f ;  /* 0x0c401f0013127f89 */ /* 0x000ea800000e0000 */
[----:B------:R-:W-:Y:S04]  /*51b0*/  LDSM.16.MT88.4 R48, [R193+0xc000] ;  /* 0x00c00000c130783b */ /* 0x000fe80000004200 */
[----:B------:R-:W-:Y:S01]  /*51c0*/  LDSM.16.MT88.4 R64, [R196+0xe000] ;  /* 0x00e00000c440783b */ /* 0x000fe20000004200 */
[----:B-1----:R-:W-:-:S03]  /*51d0*/  FMNMX.FTZ R17, R16, R17, !PT ;  /* 0x0000001110117209 */ /* 0x002fc60007810000 */
[----:B------:R-:W-:Y:S01]  /*51e0*/  LDSM.16.MT88.4 R72, [R194+0xe000] ;  /* 0x00e00000c248783b */ /* 0x000fe20000004200 */
[C-C-:B------:R-:W-:Y:S01]  /*51f0*/  LOP3.LUT R16, R227.reuse, UR6, R221.reuse, 0x96, !PT ;  /* 0x00000006e3107c12 */ /* 0x140fe2000f8e96dd */
[----:B------:R-:W-:Y:S02]  /*5200*/  UIADD3 UR6, UR6, 0x1, URZ ;  /* 0x0000000106067890 */ /* 0x000fe4000fffe03f */
[----:B------:R-:W1:Y:S02]  /*5210*/  SHFL.BFLY PT, R132, R17, 0x1, 0x1f ;  /* 0x0c201f0011847f89 */ /* 0x000e6400000e0000 */
[----:B------:R-:W-:Y:S02]  /*5220*/  IMAD.WIDE.U32 R22, R16, -0x326172a9, RZ ;  /* 0xcd9e8d5710167825 */ /* 0x000fe400078e00ff */
[----:B------:R-:W-:Y:S01]  /*5230*/  LDSM.16.MT88.4 R56, [R192+0xc000] ;  /* 0x00c00000c038783b */ /* 0x000fe20000004200 */
[----:B------:R-:W-:Y:S02]  /*5240*/  LOP3.LUT R226, R227, UR6, R221, 0x96, !PT ;  /* 0x00000006e3e27c12 */ /* 0x000fe4000f8e96dd */
[----:B------:R-:W-:Y:S01]  /*5250*/  LOP3.LUT R16, R23, R172, R169, 0x96, !PT ;  /* 0x000000ac17107212 */ /* 0x000fe200078e96a9 */
[----:B------:R-:W-:Y:S01]  /*5260*/  LDSM.16.MT88.4 R88, [R192+0xe000] ;  /* 0x00e00000c058783b */ /* 0x000fe20000004200 */
[----:B--2---:R-:W-:Y:S01]  /*5270*/  FMNMX.FTZ R18, R19, R18, !PT ;  /* 0x0000001213127209 */ /* 0x004fe20007810000 */
[----:B------:R-:W-:Y:S01]  /*5280*/  IMAD.WIDE.U32 R226, R226, -0x326172a9, RZ ;  /* 0xcd9e8d57e2e27825 */ /* 0x000fe200078e00ff */
[----:B------:R-:W-:Y:S01]  /*5290*/  LOP3.LUT R22, R151, R22, R167, 0x96, !PT ;  /* 0x0000001697167212 */ /* 0x000fe200078e96a7 */
[----:B------:R-:W-:Y:S02]  /*52a0*/  LDSM.16.MT88.4 R80, [R193+0xe000] ;  /* 0x00e00000c150783b */ /* 0x000fe40000004200 */
[----:B------:R-:W-:Y:S01]  /*52b0*/  IMAD.WIDE.U32 R20, R16, -0x2daee0ad, RZ ;  /* 0xd2511f5310147825 */ /* 0x000fe200078e00ff */
[----:B------:R-:W-:Y:S01]  /*52c0*/  LOP3.LUT R169, R227, R172, R169, 0x96, !PT ;  /* 0x000000ace3a97212 */ /* 0x000fe200078e96a9 */
[----:B------:R-:W2:Y:S02]  /*52d0*/  SHFL.BFLY PT, R3, R18, 0x1, 0x1f ;  /* 0x0c201f0012037f89 */ /* 0x000ea400000e0000 */
[----:B------:R-:W-:Y:S01]  /*52e0*/  IMAD.WIDE.U32 R22, R22, -0x2daee0ad, RZ ;  /* 0xd2511f5316167825 */ /* 0x000fe200078e00ff */
[----:B------:R-:W-:Y:S01]  /*52f0*/  LOP3.LUT R16, R21, R168, R166, 0x96, !PT ;  /* 0x000000a815107212 */ /* 0x000fe200078e96a6 */
[----:B------:R-:W-:Y:S03]  /*5300*/  LDSM.16.MT88.4 R104, [R194+0x10000] ;  /* 0x01000000c268783b */ /* 0x000fe60000004200 */
[----:B------:R-:W-:Y:S01]  /*5310*/  LOP3.LUT R20, R23, R20, R149, 0x96, !PT ;  /* 0x0000001417147212 */ /* 0x000fe200078e9695 */
[----:B------:R-:W-:Y:S01]  /*5320*/  LDSM.16.MT88.4 R96, [R196+0x10000] ;  /* 0x01000000c460783b */ /* 0x000fe20000004200 */
[----:B-1----:R-:W-:Y:S01]  /*5330*/  FMNMX.FTZ R132, R17, R132, !PT ;  /* 0x0000008411847209 */ /* 0x002fe20007810000 */
[----:B------:R-:W-:-:S02]  /*5340*/  IMAD.WIDE.U32 R16, R16, -0x326172a9, RZ ;  /* 0xcd9e8d5710107825 */ /* 0x000fc400078e00ff */
[----:B------:R-:W-:Y:S01]  /*5350*/  LDSM.16.MT88.4 R120, [R193+0x10000] ;  /* 0x01000000c178783b */ /* 0x000fe20000004200 */
[C---:B------:R-:W-:Y:S01]  /*5360*/  FSETP.NEU.FTZ.AND P1, PT, R132.reuse, -INF , PT ;  /* 0xff8000008400780b */ /* 0x040fe20003f3d000 */
[----:B------:R-:W-:Y:S01]  /*5370*/  FMUL.FTZ R207, R132, UR10 ;  /* 0x0000000a84cf7c20 */ /* 0x000fe20008410000 */
[----:B------:R-:W-:Y:S01]  /*5380*/  IMAD.WIDE.U32 R20, R20, -0x326172a9, RZ ;  /* 0xcd9e8d5714147825 */ /* 0x000fe200078e00ff */
[----:B------:R-:W-:Y:S03]  /*5390*/  LDSM.16.MT88.4 R40, [R194+0xc000] ;  /* 0x00c00000c228783b */ /* 0x000fe60000004200 */
[----:B------:R-:W-:Y:S02]  /*53a0*/  FSEL R207, R207, RZ, P1 ;  /* 0x000000ffcfcf7208 */ /* 0x000fe40000800000 */
[----:B------:R-:W-:-:S03]  /*53b0*/  LOP3.LUT R16, R21, R16, R143, 0x96, !PT ;  /* 0x0000001015107212 */ /* 0x000fc600078e968f */
[----:B------:R-:W-:Y:S01]  /*53c0*/  FFMA.FTZ R162, R14, UR10, -R207 ;  /* 0x0000000a0ea27c23 */ /* 0x000fe200080108cf */
[----:B------:R-:W-:Y:S01]  /*53d0*/  LOP3.LUT R14, R17, R150, R140, 0x96, !PT ;  /* 0x00000096110e7212 */ /* 0x000fe200078e968c */
[----:B------:R-:W-:Y:S01]  /*53e0*/  IMAD.WIDE.U32 R16, R16, -0x2daee0ad, RZ ;  /* 0xd2511f5310107825 */ /* 0x000fe200078e00ff */
[----:B--2---:R-:W-:-:S03]  /*53f0*/  FMNMX.FTZ R3, R18, R3, !PT ;  /* 0x0000000312037209 */ /* 0x004fc60007810000 */
[--C-:B------:R-:W-:Y:S01]  /*5400*/  FFMA.FTZ R158, R12, UR10, -R207.reuse ;  /* 0x0000000a0c9e7c23 */ /* 0x100fe200080108cf */
[----:B------:R-:W-:Y:S01]  /*5410*/  FFMA.FTZ R161, R36, UR10, -R207 ;  /* 0x0000000a24a17c23 */ /* 0x000fe200080108cf */
[----:B------:R-:W-:Y:S01]  /*5420*/  IMAD.WIDE.U32 R24, R14, -0x2daee0ad, RZ ;  /* 0xd2511f530e187825 */ /* 0x000fe200078e00ff */
[----:B------:R-:W-:-:S03]  /*5430*/  FSETP.NEU.FTZ.AND P1, PT, R3, -INF , PT ;  /* 0xff8000000300780b */ /* 0x000fc60003f3d000 */
[----:B------:R-:W-:Y:S01]  /*5440*/  FMUL.FTZ R178, R3, UR10 ;  /* 0x0000000a03b27c20 */ /* 0x000fe20008410000 */
[--C-:B------:R-:W-:Y:S01]  /*5450*/  FFMA.FTZ R163, R30, UR10, -R207.reuse ;  /* 0x0000000a1ea37c23 */ /* 0x100fe200080108cf */
[----:B------:R-:W-:Y:S01]  /*5460*/  MUFU.EX2 R158, R158 ;  /* 0x0000009e009e7308 */ /* 0x000fe20000000800 */
[----:B------:R-:W-:Y:S01]  /*5470*/  LOP3.LUT R18, R25, R22, R34, 0x96, !PT ;  /* 0x0000001619127212 */ /* 0x000fe200078e9622 */
[----:B------:R-:W-:Y:S01]  /*5480*/  FFMA.FTZ R153, R6, UR10, -R207 ;  /* 0x0000000a06997c23 */ /* 0x000fe200080108cf */
[----:B------:R-:W-:Y:S01]  /*5490*/  LOP3.LUT R12, R17, R24, R141, 0x96, !PT ;  /* 0x00000018110c7212 */ /* 0x000fe200078e968d */
[----:B------:R-:W-:Y:S01]  /*54a0*/  FFMA.FTZ R157, R8, UR10, -R207 ;  /* 0x0000000a089d7c23 */ /* 0x000fe200080108cf */
[----:B------:R-:W-:Y:S01]  /*54b0*/  FSEL R178, R178, RZ, P1 ;  /* 0x000000ffb2b27208 */ /* 0x000fe20000800000 */
[----:B------:R-:W-:-:S04]  /*54c0*/  IMAD.WIDE.U32 R18, R18, -0x326172a9, RZ ;  /* 0xcd9e8d5712127825 */ /* 0x000fc800078e00ff */
[----:B------:R-:W-:Y:S01]  /*54d0*/  FFMA.FTZ R154, R10, UR10, -R207 ;  /* 0x0000000a0a9a7c23 */ /* 0x000fe200080108cf */
[----:B------:R-:W1:Y:S01]  /*54e0*/  MUFU.EX2 R161, R161 ;  /* 0x000000a100a17308 */ /* 0x000e620000000800 */
[----:B------:R-:W-:Y:S01]  /*54f0*/  LDSM.16.MT88.4 R24, [R194+0xc800] ;  /* 0x00c80000c218783b */ /* 0x000fe20000004200 */
[----:B------:R-:W-:-:S04]  /*5500*/  IMAD.WIDE.U32 R22, R12, -0x326172a9, RZ ;  /* 0xcd9e8d570c167825 */ /* 0x000fc800078e00ff */
[--C-:B------:R-:W-:Y:S01]  /*5510*/  FFMA.FTZ R164, R31, UR10, -R178.reuse ;  /* 0x0000000a1fa47c23 */ /* 0x100fe200080108b2 */
[----:B------:R-:W-:Y:S01]  /*5520*/  FFMA.FTZ R165, R37, UR10, -R178 ;  /* 0x0000000a25a57c23 */ /* 0x000fe200080108b2 */
[----:B------:R-:W-:Y:S01]  /*5530*/  LOP3.LUT R6, R19, R20, R206, 0x96, !PT ;  /* 0x0000001413067212 */ /* 0x000fe200078e96ce */
[----:B------:R-:W-:Y:S01]  /*5540*/  FFMA.FTZ R160, R45, UR10, -R178 ;  /* 0x0000000a2da07c23 */ /* 0x000fe200080108b2 */
[----:B------:R-:W-:Y:S01]  /*5550*/  LOP3.LUT R12, R23, R18, R32, 0x96, !PT ;  /* 0x00000012170c7212 */ /* 0x000fe200078e9620 */
[----:B------:R-:W-:Y:S01]  /*5560*/  MUFU.EX2 R163, R163 ;  /* 0x000000a300a37308 */ /* 0x000fe20000000800 */
[C---:B------:R-:W-:Y:S01]  /*5570*/  LOP3.LUT R14, R22.reuse, 0xffff, RZ, 0xc0, !PT ;  /* 0x0000ffff160e7812 */ /* 0x040fe200078ec0ff */
[--C-:B------:R-:W-:Y:S01]  /*5580*/  FFMA.FTZ R159, R39, UR10, -R178.reuse ;  /* 0x0000000a279f7c23 */ /* 0x100fe200080108b2 */
[----:B------:R-:W-:Y:S01]  /*5590*/  LOP3.LUT R0, R22, 0xff, RZ, 0xc0, !PT ;  /* 0x000000ff16007812 */ /* 0x000fe200078ec0ff */
[----:B------:R-:W-:Y:S01]  /*55a0*/  FFMA.FTZ R152, R13, UR10, -R178 ;  /* 0x0000000a0d987c23 */ /* 0x000fe200080108b2 */
[----:B------:R-:W-:Y:S01]  /*55b0*/  SHF.R.U32.HI R7, RZ, 0x8, R14 ;  /* 0x00000008ff077819 */ /* 0x000fe2000001160e */
[----:B------:R-:W-:Y:S01]  /*55c0*/  FFMA.FTZ R135, R11, UR10, -R178 ;  /* 0x0000000a0b877c23 */ /* 0x000fe200080108b2 */
[----:B------:R-:W-:Y:S01]  /*55d0*/  SHF.R.U32.HI R113, RZ, 0x10, R12 ;  /* 0x00000010ff717819 */ /* 0x000fe2000001160c */
[----:B------:R-:W-:Y:S01]  /*55e0*/  MUFU.EX2 R164, R164 ;  /* 0x000000a400a47308 */ /* 0x000fe20000000800 */
[C---:B------:R-:W-:Y:S01]  /*55f0*/  LOP3.LUT R18, R12.reuse, 0xffff, RZ, 0xc0, !PT ;  /* 0x0000ffff0c127812 */ /* 0x040fe200078ec0ff */
[--C-:B------:R-:W-:Y:S01]  /*5600*/  FFMA.FTZ R156, R15, UR10, -R178.reuse ;  /* 0x0000000a0f9c7c23 */ /* 0x100fe200080108b2 */
[----:B------:R-:W-:Y:S01]  /*5610*/  LOP3.LUT R5, R12, 0xff, RZ, 0xc0, !PT ;  /* 0x000000ff0c057812 */ /* 0x000fe200078ec0ff */
[----:B------:R-:W-:Y:S01]  /*5620*/  FFMA.FTZ R155, R9, UR10, -R178 ;  /* 0x0000000a099b7c23 */ /* 0x000fe200080108b2 */
[----:B------:R-:W-:Y:S01]  /*5630*/  SHF.R.U32.HI R12, RZ, 0x18, R12 ;  /* 0x00000018ff0c7819 */ /* 0x000fe2000001160c */
[--C-:B------:R-:W-:Y:S01]  /*5640*/  FFMA.FTZ R174, R139, UR10, -R178.reuse ;  /* 0x0000000a8bae7c23 */ /* 0x100fe200080108b2 */
[----:B------:R-:W-:Y:S01]  /*5650*/  LOP3.LUT R113, R113, 0xff, RZ, 0xc0, !PT ;  /* 0x000000ff71717812 */ /* 0x000fe200078ec0ff */
[----:B------:R-:W2:Y:S01]  /*5660*/  MUFU.EX2 R165, R165 ;  /* 0x000000a500a57308 */ /* 0x000ea20000000800 */
[----:B------:R-:W-:Y:S01]  /*5670*/  PRMT R7, R0, 0x5410, R7 ;  /* 0x0000541000077816 */ /* 0x000fe20000000007 */
[----:B------:R-:W-:Y:S01]  /*5680*/  FFMA.FTZ R171, R137, UR10, -R178 ;  /* 0x0000000a89ab7c23 */ /* 0x000fe200080108b2 */
[----:B------:R-:W-:Y:S01]  /*5690*/  PRMT R113, R113, 0x5410, R12 ;  /* 0x0000541071717816 */ /* 0x000fe2000000000c */
[----:B------:R-:W-:Y:S01]  /*56a0*/  FFMA.FTZ R173, R35, UR10, -R178 ;  /* 0x0000000a23ad7c23 */ /* 0x000fe200080108b2 */
[----:B------:R-:W-:Y:S01]  /*56b0*/  SHF.R.U32.HI R18, RZ, 0x8, R18 ;  /* 0x00000008ff127819 */ /* 0x000fe20000011612 */
[--C-:B------:R-:W-:Y:S01]  /*56c0*/  FFMA.FTZ R172, R33, UR10, -R178.reuse ;  /* 0x0000000a21ac7c23 */ /* 0x100fe200080108b2 */
[--C-:B------:R-:W-:Y:S01]  /*56d0*/  HSET2.LE.AND R114, R7, R170.reuse, PT ;  /* 0x000000aa07727233 */ /* 0x100fe20003803000 */
[----:B------:R-:W3:Y:S01]  /*56e0*/  MUFU.EX2 R162, R162 ;  /* 0x000000a200a27308 */ /* 0x000ee20000000800 */
[----:B-1----:R-:W-:Y:S01]  /*56f0*/  F2FP.BF16.F32.PACK_AB R7, R158, R161 ;  /* 0x000000a19e07723e */ /* 0x002fe200000010ff */
[----:B------:R-:W-:Y:S01]  /*5700*/  LDSM.16.MT88.4 R28, [R192+0x10000] ;  /* 0x01000000c01c783b */ /* 0x000fe20000004200 */
[----:B------:R-:W-:Y:S01]  /*5710*/  HSET2.LE.AND R113, R113, R170, PT ;  /* 0x000000aa71717233 */ /* 0x000fe20003803000 */
[----:B------:R-:W-:Y:S01]  /*5720*/  FFMA.FTZ R225, R175, UR10, -R178 ;  /* 0x0000000aafe17c23 */ /* 0x000fe200080108b2 */
[----:B------:R-:W-:Y:S01]  /*5730*/  LOP3.LUT R114, R114, R7, RZ, 0xc0, !PT ;  /* 0x0000000772727212 */ /* 0x000fe200078ec0ff */
[----:B------:R-:W-:Y:S01]  /*5740*/  IMAD.WIDE.U32 R6, R6, -0x2daee0ad, RZ ;  /* 0xd2511f5306067825 */ /* 0x000fe200078e00ff */
[----:B------:R-:W-:Y:S01]  /*5750*/  PRMT R5, R5, 0x5410, R18 ;  /* 0x0000541005057816 */ /* 0x000fe20000000012 */
[----:B------:R-:W-:Y:S01]  /*5760*/  MUFU.EX2 R160, R160 ;  /* 0x000000a000a07308 */ /* 0x000fe20000000800 */
[----:B--2---:R-:W-:Y:S01]  /*5770*/  F2FP.BF16.F32.PACK_AB R0, R165, R164 ;  /* 0x000000a4a500723e */ /* 0x004fe200000010ff */
[----:B------:R-:W-:Y:S01]  /*5780*/  FADD.FTZ R165, R164, R165 ;  /* 0x000000a5a4a57221 */ /* 0x000fe20000010000 */
[----:B------:R-:W-:-:S02]  /*5790*/  SHF.R.U32.HI R17, RZ, 0x10, R22 ;  /* 0x00000010ff117819 */ /* 0x000fc40000011616 */
[----:B------:R-:W-:Y:S01]  /*57a0*/  LOP3.LUT R113, R113, R0, RZ, 0xc0, !PT ;  /* 0x0000000071717212 */ /* 0x000fe200078ec0ff */
[----:B------:R-:W-:Y:S01]  /*57b0*/  FFMA.FTZ R0, R4, UR10, -R207 ;  /* 0x0000000a04007c23 */ /* 0x000fe200080108cf */
[----:B------:R-:W-:Y:S01]  /*57c0*/  LOP3.LUT R4, R6, 0xffff, RZ, 0xc0, !PT ;  /* 0x0000ffff06047812 */ /* 0x000fe200078ec0ff */
[----:B------:R-:W1:Y:S01]  /*57d0*/  MUFU.EX2 R159, R159 ;  /* 0x0000009f009f7308 */ /* 0x000e620000000800 */
[----:B------:R-:W-:Y:S02]  /*57e0*/  HSET2.LE.AND R112, R5, R170, PT ;  /* 0x000000aa05707233 */ /* 0x000fe40003803000 */
[----:B------:R-:W-:Y:S02]  /*57f0*/  SHF.R.U32.HI R115, RZ, 0x18, R22 ;  /* 0x00000018ff737819 */ /* 0x000fe40000011616 */
[----:B------:R-:W-:Y:S02]  /*5800*/  LOP3.LUT R14, R17, 0xff, RZ, 0xc0, !PT ;  /* 0x000000ff110e7812 */ /* 0x000fe400078ec0ff */
[----:B---3--:R-:W-:Y:S01]  /*5810*/  F2FP.BF16.F32.PACK_AB R5, R162, R163 ;  /* 0x000000a3a205723e */ /* 0x008fe200000010ff */
[----:B------:R-:W-:Y:S01]  /*5820*/  MUFU.EX2 R153, R153 ;  /* 0x0000009900997308 */ /* 0x000fe20000000800 */
[----:B------:R-:W-:Y:S01]  /*5830*/  SHF.R.U32.HI R4, RZ, 0x8, R4 ;  /* 0x00000008ff047819 */ /* 0x000fe20000011604 */
[----:B------:R-:W-:Y:S01]  /*5840*/  FADD.FTZ R162, R163, R162 ;  /* 0x000000a2a3a27221 */ /* 0x000fe20000010000 */
[----:B------:R-:W-:-:S02]  /*5850*/  LOP3.LUT R21, R6, 0xff, RZ, 0xc0, !PT ;  /* 0x000000ff06157812 */ /* 0x000fc400078ec0ff */
[----:B------:R-:W-:Y:S01]  /*5860*/  PRMT R115, R14, 0x5410, R115 ;  /* 0x000054100e737816 */ /* 0x000fe20000000073 */
[----:B------:R-:W-:Y:S01]  /*5870*/  FADD.FTZ R161, R161, R162 ;  /* 0x000000a2a1a17221 */ /* 0x000fe20000010000 */
[----:B------:R-:W-:Y:S01]  /*5880*/  LOP3.LUT R112, R112, R5, RZ, 0xc0, !PT ;  /* 0x0000000570707212 */ /* 0x000fe200078ec0ff */
[----:B------:R-:W2:Y:S01]  /*5890*/  MUFU.EX2 R0, R0 ;  /* 0x0000000000007308 */ /* 0x000ea20000000800 */
[----:B------:R-:W-:Y:S01]  /*58a0*/  LOP3.LUT R10, R7, R16, R179, 0x96, !PT ;  /* 0x00000010070a7212 */ /* 0x000fe200078e96b3 */
[----:B------:R-:W-:Y:S01]  /*58b0*/  FADD.FTZ R158, R158, R161 ;  /* 0x000000a19e9e7221 */ /* 0x000fe20000010000 */
[--C-:B------:R-:W-:Y:S01]  /*58c0*/  SHF.R.U32.HI R147, RZ, 0x10, R6.reuse ;  /* 0x00000010ff937819 */ /* 0x100fe20000011606 */
[----:B------:R-:W-:Y:S01]  /*58d0*/  LDSM.16.MT88.4 R16, [R196+0xc800] ;  /* 0x00c80000c410783b */ /* 0x000fe20000004200 */
[----:B------:R-:W-:Y:S02]  /*58e0*/  SHF.R.U32.HI R8, RZ, 0x18, R6 ;  /* 0x00000018ff087819 */ /* 0x000fe40000011606 */
[----:B------:R-:W-:Y:S01]  /*58f0*/  PRMT R21, R21, 0x5410, R4 ;  /* 0x0000541015157816 */ /* 0x000fe20000000004 */
[----:B------:R-:W-:Y:S01]  /*5900*/  MUFU.EX2 R157, R157 ;  /* 0x0000009d009d7308 */ /* 0x000fe20000000800 */
[----:B------:R-:W3:Y:S01]  /*5910*/  LDSM.16.MT88.4 R4, [R193+0xc800] ;  /* 0x00c80000c104783b */ /* 0x000ee20000004200 */
[----:B------:R-:W-:-:S02]  /*5920*/  HSET2.LE.AND R115, R115, R170, PT ;  /* 0x000000aa73737233 */ /* 0x000fc40003803000 */
[----:B-1----:R-:W-:Y:S01]  /*5930*/  F2FP.BF16.F32.PACK_AB R12, R159, R160 ;  /* 0x000000a09f0c723e */ /* 0x002fe200000010ff */
[----:B------:R-:W-:Y:S01]  /*5940*/  FADD.FTZ R160, R160, R165 ;  /* 0x000000a5a0a07221 */ /* 0x000fe20000010000 */
[C---:B------:R-:W-:Y:S02]  /*5950*/  LOP3.LUT R20, R10.reuse, 0xffff, RZ, 0xc0, !PT ;  /* 0x0000ffff0a147812 */ /* 0x040fe400078ec0ff */
[----:B------:R-:W-:Y:S01]  /*5960*/  LOP3.LUT R115, R115, R12, RZ, 0xc0, !PT ;  /* 0x0000000c73737212 */ /* 0x000fe200078ec0ff */
[----:B------:R-:W1:Y:S01]  /*5970*/  MUFU.EX2 R154, R154 ;  /* 0x0000009a009a7308 */ /* 0x000e620000000800 */
[----:B------:R-:W-:Y:S01]  /*5980*/  SHF.R.U32.HI R145, RZ, 0x10, R10 ;  /* 0x00000010ff917819 */ /* 0x000fe2000001160a */
[----:B------:R-:W-:Y:S01]  /*5990*/  LDSM.16.MT88.4 R12, [R192+0xc800] ;  /* 0x00c80000c00c783b */ /* 0x000fe20000004200 */
[----:B------:R-:W-:Y:S01]  /*59a0*/  LOP3.LUT R11, R10, 0xff, RZ, 0xc0, !PT ;  /* 0x000000ff0a0b7812 */ /* 0x000fe200078ec0ff */
[----:B------:R-:W-:Y:S01]  /*59b0*/  FADD.FTZ R159, R159, R160 ;  /* 0x000000a09f9f7221 */ /* 0x000fe20000010000 */
[----:B------:R-:W-:Y:S01]  /*59c0*/  SHF.R.U32.HI R20, RZ, 0x8, R20 ;  /* 0x00000008ff147819 */ /* 0x000fe20000011614 */
[----:B------:R-:W-:Y:S01]  /*59d0*/  HMMA.16816.F32.BF16 R44, R112, R48, RZ ;  /* 0x00000030702c723c */ /* 0x000fe200000418ff */
[----:B------:R-:W-:Y:S01]  /*59e0*/  LOP3.LUT R147, R147, 0xff, RZ, 0xc0, !PT ;  /* 0x000000ff93937812 */ /* 0x000fe200078ec0ff */
[----:B------:R-:W-:Y:S01]  /*59f0*/  MUFU.EX2 R152, R152 ;  /* 0x0000009800987308 */ /* 0x000fe20000000800 */
[----:B------:R-:W-:-:S02]  /*5a00*/  SHF.R.U32.HI R10, RZ, 0x18, R10 ;  /* 0x00000018ff0a7819 */ /* 0x000fc4000001160a */
[----:B------:R-:W-:Y:S01]  /*5a10*/  LOP3.LUT R145, R145, 0xff, RZ, 0xc0, !PT ;  /* 0x000000ff91917812 */ /* 0x000fe200078ec0ff */
[C---:B------:R-:W-:Y:S01]  /*5a20*/  HMMA.16816.F32.BF16 R48, R112.reuse, R50, RZ ;  /* 0x000000327030723c */ /* 0x040fe200000418ff */
[----:B------:R-:W-:Y:S02]  /*5a30*/  HSET2.LE.AND R146, R21, R170, PT ;  /* 0x000000aa15927233 */ /* 0x000fe40003803000 */
[----:B------:R-:W-:Y:S01]  /*5a40*/  PRMT R21, R11, 0x5410, R20 ;  /* 0x000054100b157816 */ /* 0x000fe20000000014 */
[----:B------:R-:W4:Y:S01]  /*5a50*/  MUFU.EX2 R135, R135 ;  /* 0x0000008700877308 */ /* 0x000f220000000800 */
[----:B------:R-:W-:Y:S01]  /*5a60*/  PRMT R147, R147, 0x5410, R8 ;  /* 0x0000541093937816 */ /* 0x000fe20000000008 */
[----:B------:R-:W-:Y:S01]  /*5a70*/  HMMA.16816.F32.BF16 R128, R112, R124, RZ ;  /* 0x0000007c7080723c */ /* 0x000fe200000418ff */
[----:B------:R-:W-:Y:S02]  /*5a80*/  PRMT R145, R145, 0x5410, R10 ;  /* 0x0000541091917816 */ /* 0x000fe4000000000a */
[----:B--2---:R-:W-:-:S02]  /*5a90*/  F2FP.BF16.F32.PACK_AB R9, R0, R153 ;  /* 0x000000990009723e */ /* 0x004fc400000010ff */
[--C-:B------:R-:W-:Y:S01]  /*5aa0*/  HSET2.LE.AND R144, R21, R170.reuse, PT ;  /* 0x000000aa15907233 */ /* 0x100fe20003803000 */
[----:B------:R-:W-:Y:S01]  /*5ab0*/  MUFU.EX2 R156, R156 ;  /* 0x0000009c009c7308 */ /* 0x000fe20000000800 */
[--C-:B------:R-:W-:Y:S01]  /*5ac0*/  HSET2.LE.AND R147, R147, R170.reuse, PT ;  /* 0x000000aa93937233 */ /* 0x100fe20003803000 */
[C---:B------:R-:W-:Y:S01]  /*5ad0*/  HMMA.16816.F32.BF16 R124, R112.reuse, R126, RZ ;  /* 0x0000007e707c723c */ /* 0x040fe200000418ff */
[----:B-1----:R-:W-:Y:S01]  /*5ae0*/  F2FP.BF16.F32.PACK_AB R21, R154, R157 ;  /* 0x0000009d9a15723e */ /* 0x002fe200000010ff */
[----:B------:R-:W-:Y:S01]  /*5af0*/  FADD.FTZ R157, R157, R158 ;  /* 0x0000009e9d9d7221 */ /* 0x000fe20000010000 */
[----:B------:R-:W-:Y:S02]  /*5b00*/  HSET2.LE.AND R145, R145, R170, PT ;  /* 0x000000aa91917233 */ /* 0x000fe40003803000 */
[----:B------:R-:W-:Y:S01]  /*5b10*/  LOP3.LUT R146, R146, R9, RZ, 0xc0, !PT ;  /* 0x0000000992927212 */ /* 0x000fe200078ec0ff */
[----:B------:R-:W1:Y:S01]  /*5b20*/  MUFU.EX2 R155, R155 ;  /* 0x0000009b009b7308 */ /* 0x000e620000000800 */
[----:B----4-:R-:W-:Y:S01]  /*5b30*/  F2FP.BF16.F32.PACK_AB R20, R135, R152 ;  /* 0x000000988714723e */ /* 0x010fe200000010ff */
[----:B------:R-:W2:Y:S01]  /*5b40*/  LDSM.16.MT88.4 R8, [R196+0xe800] ;  /* 0x00e80000c408783b */ /* 0x000ea20000004200 */
[----:B------:R-:W-:Y:S01]  /*5b50*/  LOP3.LUT R144, R144, R21, RZ, 0xc0, !PT ;  /* 0x0000001590907212 */ /* 0x000fe200078ec0ff */
[C---:B------:R-:W-:Y:S01]  /*5b60*/  HMMA.16816.F32.BF16 R60, R112.reuse, R64, RZ ;  /* 0x00000040703c723c */ /* 0x040fe200000418ff */
[----:B------:R-:W-:Y:S01]  /*5b70*/  LOP3.LUT R147, R147, R20, RZ, 0xc0, !PT ;  /* 0x0000001493937212 */ /* 0x000fe200078ec0ff */
[----:B------:R-:W-:Y:S01]  /*5b80*/  FADD.FTZ R154, R154, R157 ;  /* 0x0000009d9a9a7221 */ /* 0x000fe20000010000 */
[----:B------:R-:W4:Y:S01]  /*5b90*/  LDSM.16.MT88.4 R20, [R194+0xe800] ;  /* 0x00e80000c214783b */ /* 0x000f220000004200 */
[----:B------:R-:W-:Y:S02]  /*5ba0*/  MUFU.EX2 R174, R174 ;  /* 0x000000ae00ae7308 */ /* 0x000fe40000000800 */
[----:B------:R-:W-:Y:S01]  /*5bb0*/  HMMA.16816.F32.BF16 R64, R112, R66, RZ ;  /* 0x000000427040723c */ /* 0x000fe200000418ff */
[----:B------:R-:W-:-:S04]  /*5bc0*/  FADD.FTZ R153, R153, R154 ;  /* 0x0000009a99997221 */ /* 0x000fc80000010000 */
[----:B------:R-:W-:Y:S01]  /*5bd0*/  FADD.FTZ R153, R0, R153 ;  /* 0x0000009900997221 */ /* 0x000fe20000010000 */
[C---:B------:R-:W-:Y:S01]  /*5be0*/  HMMA.16816.F32.BF16 R68, R112.reuse, R72, RZ ;  /* 0x000000487044723c */ /* 0x040fe200000418ff */
[----:B-1----:R-:W-:Y:S01]  /*5bf0*/  F2FP.BF16.F32.PACK_AB R116, R155, R156 ;  /* 0x0000009c9b74723e */ /* 0x002fe200000010ff */
[----:B------:R-:W1:Y:S01]  /*5c00*/  MUFU.EX2 R171, R171 ;  /* 0x000000ab00ab7308 */ /* 0x000e620000000800 */
[----:B------:R-:W-:Y:S02]  /*5c10*/  FADD.FTZ R156, R156, R159 ;  /* 0x0000009f9c9c7221 */ /* 0x000fe40000010000 */
[----:B------:R-:W-:Y:S01]  /*5c20*/  LOP3.LUT R145, R145, R116, RZ, 0xc0, !PT ;  /* 0x0000007491917212 */ /* 0x000fe200078ec0ff */
[----:B------:R-:W-:Y:S01]  /*5c30*/  HMMA.16816.F32.BF16 R52, R112, R56, RZ ;  /* 0x000000387034723c */ /* 0x000fe200000418ff */
[----:B------:R-:W-:-:S03]  /*5c40*/  FADD.FTZ R155, R155, R156 ;  /* 0x0000009c9b9b7221 */ /* 0x000fc60000010000 */
[----:B------:R-:W-:Y:S01]  /*5c50*/  MUFU.EX2 R173, R173 ;  /* 0x000000ad00ad7308 */ /* 0x000fe20000000800 */
[----:B------:R-:W-:Y:S01]  /*5c60*/  FADD.FTZ R152, R152, R155 ;  /* 0x0000009b98987221 */ /* 0x000fe20000010000 */
[----:B---3--:R-:W-:Y:S03]  /*5c70*/  HMMA.16816.F32.BF16 R44, R144, R4, R44 ;  /* 0x00000004902c723c */ /* 0x008fe6000004182c */
[----:B------:R-:W-:-:S03]  /*5c80*/  FADD.FTZ R135, R135, R152 ;  /* 0x0000009887877221 */ /* 0x000fc60000010000 */
[----:B------:R-:W-:Y:S01]  /*5c90*/  HMMA.16816.F32.BF16 R48, R144, R6, R48 ;  /* 0x000000069030723c */ /* 0x000fe20000041830 */
[----:B------:R-:W3:Y:S01]  /*5ca0*/  LDSM.16.MT88.4 R4, [R192+0xe800] ;  /* 0x00e80000c004783b */ /* 0x000ee20000004200 */
[----:B------:R-:W-:Y:S04]  /*5cb0*/  MUFU.EX2 R172, R172 ;  /* 0x000000ac00ac7308 */ /* 0x000fe80000000800 */
[C---:B------:R-:W-:Y:S04]  /*5cc0*/  HMMA.16816.F32.BF16 R56, R112.reuse, R58, RZ ;  /* 0x0000003a7038723c */ /* 0x040fe800000418ff */
[----:B------:R-:W-:Y:S02]  /*5cd0*/  MUFU.EX2 R225, R225 ;  /* 0x000000e100e17308 */ /* 0x000fe40000000800 */
[----:B------:R-:W-:Y:S06]  /*5ce0*/  HMMA.16816.F32.BF16 R84, R112, R88, RZ ;  /* 0x000000587054723c */ /* 0x000fec00000418ff */
[C---:B------:R-:W-:Y:S06]  /*5cf0*/  HMMA.16816.F32.BF16 R128, R144.reuse, R16, R128 ;  /* 0x000000109080723c */ /* 0x040fec0000041880 */
[----:B------:R-:W-:Y:S01]  /*5d00*/  HMMA.16816.F32.BF16 R124, R144, R18, R124 ;  /* 0x00000012907c723c */ /* 0x000fe2000004187c */
[----:B------:R-:W5:Y:S05]  /*5d10*/  LDSM.16.MT88.4 R16, [R193+0xe800] ;  /* 0x00e80000c110783b */ /* 0x000f6a0000004200 */
[----:B------:R-:W-:Y:S06]  /*5d20*/  HMMA.16816.F32.BF16 R88, R112, R90, RZ ;  /* 0x0000005a7058723c */ /* 0x000fec00000418ff */
[C---:B--2---:R-:W-:Y:S06]  /*5d30*/  HMMA.16816.F32.BF16 R60, R144.reuse, R8, R60 ;  /* 0x00000008903c723c */ /* 0x044fec000004183c */
[C---:B------:R-:W-:Y:S01]  /*5d40*/  HMMA.16816.F32.BF16 R64, R144.reuse, R10, R64 ;  /* 0x0000000a9040723c */ /* 0x040fe20000041840 */
[----:B------:R-:W2:Y:S05]  /*5d50*/  LDSM.16.MT88.4 R8, [R194+0x10800] ;  /* 0x01080000c208783b */ /* 0x000eaa0000004200 */
[----:B----4-:R-:W-:Y:S06]  /*5d60*/  HMMA.16816.F32.BF16 R68, R144, R20, R68 ;  /* 0x000000149044723c */ /* 0x010fec0000041844 */
[----:B------:R-:W-:Y:S01]  /*5d70*/  HMMA.16816.F32.BF16 R76, R112, R80, RZ ;  /* 0x00000050704c723c */ /* 0x000fe200000418ff */
[----:B------:R-:W-:Y:S01]  /*5d80*/  LOP3.LUT R20, R151, R226, R167, 0x96, !PT ;  /* 0x000000e297147212 */ /* 0x000fe200078e96a7 */
[----:B------:R-:W-:-:S04]  /*5d90*/  IMAD.WIDE.U32 R226, R169, -0x2daee0ad, RZ ;  /* 0xd2511f53a9e27825 */ /* 0x000fc800078e00ff */
[----:B------:R-:W-:Y:S01]  /*5da0*/  FFMA.FTZ R167, R142, UR10, -R207 ;  /* 0x0000000a8ea77c23 */ /* 0x000fe200080108cf */
[----:B------:R-:W-:Y:S01]  /*5db0*/  HMMA.16816.F32.BF16 R52, R144, R12, R52 ;  /* 0x0000000c9034723c */ /* 0x000fe20000041834 */
[----:B------:R-:W-:Y:S01]  /*5dc0*/  IMAD.WIDE.U32 R20, R20, -0x2daee0ad, RZ ;  /* 0xd2511f5314147825 */ /* 0x000fe200078e00ff */
[----:B------:R-:W-:-:S03]  /*5dd0*/  LOP3.LUT R168, R227, R168, R166, 0x96, !PT ;  /* 0x000000a8e3a87212 */ /* 0x000fc600078e96a6 */
[----:B------:R-:W-:Y:S01]  /*5de0*/  FFMA.FTZ R166, R148, UR10, -R207 ;  /* 0x0000000a94a67c23 */ /* 0x000fe200080108cf */
[----:B------:R-:W-:Y:S01]  /*5df0*/  MUFU.EX2 R167, R167 ;  /* 0x000000a700a77308 */ /* 0x000fe20000000800 */
[----:B------:R-:W-:Y:S01]  /*5e00*/  HMMA.16816.F32.BF16 R56, R144, R14, R56 ;  /* 0x0000000e9038723c */ /* 0x000fe20000041838 */
[----:B------:R-:W4:Y:S01]  /*5e10*/  LDSM.16.MT88.4 R12, [R196+0x10800] ;  /* 0x01080000c40c783b */ /* 0x000f220000004200 */
[----:B------:R-:W-:Y:S01]  /*5e20*/  LOP3.LUT R226, R21, R226, R149, 0x96, !PT ;  /* 0x000000e215e27212 */ /* 0x000fe200078e9695 */
[----:B------:R-:W-:-:S03]  /*5e30*/  IMAD.WIDE.U32 R168, R168, -0x326172a9, RZ ;  /* 0xcd9e8d57a8a87825 */ /* 0x000fc600078e00ff */
[----:B---3--:R-:W-:Y:S01]  /*5e40*/  HMMA.16816.F32.BF16 R84, R144, R4, R84 ;  /* 0x000000049054723c */ /* 0x008fe20000041854 */
[----:B------:R-:W-:Y:S01]  /*5e50*/  IMAD.WIDE.U32 R226, R226, -0x326172a9, RZ ;  /* 0xcd9e8d57e2e27825 */ /* 0x000fe200078e00ff */
[----:B------:R-:W-:-:S03]  /*5e60*/  LOP3.LUT R140, R169, R150, R140, 0x96, !PT ;  /* 0x00000096a98c7212 */ /* 0x000fc600078e968c */
[----:B------:R-:W-:Y:S01]  /*5e70*/  FFMA.FTZ R169, R136, UR10, -R207 ;  /* 0x0000000a88a97c23 */ /* 0x000fe200080108cf */
[----:B------:R-:W3:Y:S01]  /*5e80*/  MUFU.EX2 R166, R166 ;  /* 0x000000a600a67308 */ /* 0x000ee20000000800 */
[----:B------:R-:W-:Y:S01]  /*5e90*/  LDSM.16.MT88.4 R148, [R192+0x10800] ;  /* 0x01080000c094783b */ /* 0x000fe20000004200 */
[----:B------:R-:W-:Y:S01]  /*5ea0*/  HMMA.16816.F32.BF16 R88, R144, R6, R88 ;  /* 0x000000069058723c */ /* 0x000fe20000041858 */
[----:B------:R-:W-:Y:S01]  /*5eb0*/  LOP3.LUT R230, R227, R168, R143, 0x96, !PT ;  /* 0x000000a8e3e67212 */ /* 0x000fe200078e968f */
[--C-:B------:R-:W-:Y:S01]  /*5ec0*/  FFMA.FTZ R168, R138, UR10, -R207.reuse ;  /* 0x0000000a8aa87c23 */ /* 0x100fe200080108cf */
[----:B------:R-:W1:Y:S01]  /*5ed0*/  LDSM.16.MT88.4 R4, [R193+0x10800] ;  /* 0x01080000c104783b */ /* 0x000e620000004200 */
[----:B------:R-:W-:Y:S02]  /*5ee0*/  FFMA.FTZ R227, R204, UR10, -R207 ;  /* 0x0000000acce37c23 */ /* 0x000fe400080108cf */
[C---:B------:R-:W-:Y:S01]  /*5ef0*/  HMMA.16816.F32.BF16 R100, R112.reuse, R104, RZ ;  /* 0x000000687064723c */ /* 0x040fe200000418ff */
[----:B------:R-:W-:Y:S01]  /*5f00*/  IMAD.WIDE.U32 R230, R230, -0x2daee0ad, RZ ;  /* 0xd2511f53e6e67825 */ /* 0x000fe200078e00ff */
[----:B------:R-:W-:Y:S01]  /*5f10*/  MUFU.EX2 R168, R168 ;  /* 0x000000a800a87308 */ /* 0x000fe20000000800 */
[----:B------:R-:W-:Y:S03]  /*5f20*/  LDSM.16.MT88.4 R136, [R193+0xd000] ;  /* 0x00d00000c188783b */ /* 0x000fe60000004200 */
[C---:B------:R-:W-:Y:S04]  /*5f30*/  HMMA.16816.F32.BF16 R92, R112.reuse, R96, RZ ;  /* 0x00000060705c723c */ /* 0x040fe800000418ff */
[----:B------:R-:W3:Y:S02]  /*5f40*/  MUFU.EX2 R169, R169 ;  /* 0x000000a900a97308 */ /* 0x000ee40000000800 */
[C---:B------:R-:W-:Y:S06]  /*5f50*/  HMMA.16816.F32.BF16 R96, R112.reuse, R98, RZ ;  /* 0x000000627060723c */ /* 0x040fec00000418ff */
[----:B------:R-:W-:Y:S01]  /*5f60*/  HMMA.16816.F32.BF16 R108, R112, R120, RZ ;  /* 0x00000078706c723c */ /* 0x000fe200000418ff */
[----:B------:R-:W-:Y:S05]  /*5f70*/  MUFU.EX2 R227, R227 ;  /* 0x000000e300e37308 */ /* 0x000fea0000000800 */
[----:B-----5:R-:W-:Y:S06]  /*5f80*/  HMMA.16816.F32.BF16 R76, R144, R16, R76 ;  /* 0x00000010904c723c */ /* 0x020fec000004184c */
[----:B------:R-:W-:Y:S01]  /*5f90*/  HMMA.16816.F32.BF16 R104, R112, R106, RZ ;  /* 0x0000006a7068723c */ /* 0x000fe200000418ff */
[----:B------:R-:W-:-:S05]  /*5fa0*/  IMAD.WIDE.U32 R16, R140, -0x2daee0ad, RZ ;  /* 0xd2511f538c107825 */ /* 0x000fca00078e00ff */
[----:B------:R-:W-:Y:S01]  /*5fb0*/  HMMA.16816.F32.BF16 R120, R112, R122, RZ ;  /* 0x0000007a7078723c */ /* 0x000fe200000418ff */
[----:B------:R-:W-:Y:S02]  /*5fc0*/  LOP3.LUT R141, R231, R16, R141, 0x96, !PT ;  /* 0x00000010e78d7212 */ /* 0x000fe400078e968d */
[----:B------:R-:W-:-:S03]  /*5fd0*/  LOP3.LUT R236, R17, R20, R34, 0x96, !PT ;  /* 0x0000001411ec7212 */ /* 0x000fc600078e9622 */
[C---:B------:R-:W-:Y:S01]  /*5fe0*/  HMMA.16816.F32.BF16 R36, R112.reuse, R40, RZ ;  /* 0x000000287024723c */ /* 0x040fe200000418ff */
[----:B------:R-:W-:Y:S02]  /*5ff0*/  IMAD.WIDE.U32 R16, R141, -0x326172a9, RZ ;  /* 0xcd9e8d578d107825 */ /* 0x000fe400078e00ff */
[----:B------:R-:W-:Y:S02]  /*6000*/  LDSM.16.MT88.4 R140, [R196+0xd000] ;  /* 0x00d00000c48c783b */ /* 0x000fe40000004200 */
[----:B------:R-:W-:Y:S01]  /*6010*/  IMAD.WIDE.U32 R236, R236, -0x326172a9, RZ ;  /* 0xcd9e8d57ecec7825 */ /* 0x000fe200078e00ff */
[----:B------:R-:W-:Y:S06]  /*6020*/  HMMA.16816.F32.BF16 R40, R112, R42, RZ ;  /* 0x0000002a7028723c */ /* 0x000fec00000418ff */
[----:B--2---:R-:W-:Y:S06]  /*6030*/  HMMA.16816.F32.BF16 R100, R144, R8, R100 ;  /* 0x000000089064723c */ /* 0x004fec0000041864 */
[----:B------:R-:W-:Y:S01]  /*6040*/  HMMA.16816.F32.BF16 R80, R112, R82, RZ ;  /* 0x000000527050723c */ /* 0x000fe200000418ff */
[----:B------:R-:W-:-:S04]  /*6050*/  SHF.R.U32.HI R8, RZ, 0x10, R16 ;  /* 0x00000010ff087819 */ /* 0x000fc80000011610 */
[----:B------:R-:W-:Y:S01]  /*6060*/  LOP3.LUT R8, R8, 0xff, RZ, 0xc0, !PT ;  /* 0x000000ff08087812 */ /* 0x000fe200078ec0ff */
[C---:B----4-:R-:W-:Y:S06]  /*6070*/  HMMA.16816.F32.BF16 R92, R144.reuse, R12, R92 ;  /* 0x0000000c905c723c */ /* 0x050fec000004185c */
[----:B------:R-:W-:Y:S01]  /*6080*/  HMMA.16816.F32.BF16 R96, R144, R14, R96 ;  /* 0x0000000e9060723c */ /* 0x000fe20000041860 */
[----:B------:R-:W-:Y:S02]  /*6090*/  SHF.R.U32.HI R13, RZ, 0x18, R16 ;  /* 0x00000018ff0d7819 */ /* 0x000fe40000011610 */
[----:B------:R-:W-:-:S02]  /*60a0*/  LOP3.LUT R12, R17, R236, R32, 0x96, !PT ;  /* 0x000000ec110c7212 */ /* 0x000fc400078e9620 */
[----:B------:R-:W-:Y:S01]  /*60b0*/  PRMT R13, R8, 0x5410, R13 ;  /* 0x00005410080d7816 */ /* 0x000fe2000000000d */
[C---:B------:R-:W-:Y:S01]  /*60c0*/  HMMA.16816.F32.BF16 R104, R144.reuse, R10, R104 ;  /* 0x0000000a9068723c */ /* 0x040fe20000041868 */
[C---:B------:R-:W-:Y:S01]  /*60d0*/  LOP3.LUT R14, R16.reuse, 0xffff, RZ, 0xc0, !PT ;  /* 0x0000ffff100e7812 */ /* 0x040fe200078ec0ff */
[----:B------:R-:W2:Y:S01]  /*60e0*/  LDSM.16.MT88.4 R8, [R194+0xd000] ;  /* 0x00d00000c208783b */ /* 0x000ea20000004200 */
[----:B------:R-:W-:Y:S02]  /*60f0*/  LOP3.LUT R15, R16, 0xff, RZ, 0xc0, !PT ;  /* 0x000000ff100f7812 */ /* 0x000fe400078ec0ff */
[----:B------:R-:W-:Y:S01]  /*6100*/  SHF.R.U32.HI R14, RZ, 0x8, R14 ;  /* 0x00000008ff0e7819 */ /* 0x000fe2000001160e */
[----:B-1----:R-:W-:Y:S01]  /*6110*/  HMMA.16816.F32.BF16 R108, R144, R4, R108 ;  /* 0x00000004906c723c */ /* 0x002fe2000004186c */
[----:B------:R-:W-:Y:S01]  /*6120*/  HSET2.LE.AND R13, R13, R170, PT ;  /* 0x000000aa0d0d7233 */ /* 0x000fe20003803000 */
[----:B------:R-:W-:Y:S01]  /*6130*/  LDSM.16.MT88.4 R32, [R192+0xd000] ;  /* 0x00d00000c020783b */ /* 0x000fe20000004200 */
[----:B------:R-:W-:-:S02]  /*6140*/  PRMT R15, R15, 0x5410, R14 ;  /* 0x000054100f0f7816 */ /* 0x000fc4000000000e */
[----:B------:R-:W-:Y:S01]  /*6150*/  LOP3.LUT R14, R12, 0xffff, RZ, 0xc0, !PT ;  /* 0x0000ffff0c0e7812 */ /* 0x000fe200078ec0ff */
[C---:B------:R-:W-:Y:S01]  /*6160*/  HMMA.16816.F32.BF16 R120, R144.reuse, R6, R120 ;  /* 0x000000069078723c */ /* 0x040fe20000041878 */
[----:B------:R-:W1:Y:S01]  /*6170*/  LDSM.16.MT88.4 R4, [R193+0xf000] ;  /* 0x00f00000c104783b */ /* 0x000e620000004200 */
[----:B------:R-:W-:Y:S02]  /*6180*/  HSET2.LE.AND R15, R15, R170, PT ;  /* 0x000000aa0f0f7233 */ /* 0x000fe40003803000 */
[----:B------:R-:W-:Y:S02]  /*6190*/  SHF.R.U32.HI R14, RZ, 0x8, R14 ;  /* 0x00000008ff0e7819 */ /* 0x000fe4000001160e */
[C---:B------:R-:W-:Y:S06]  /*61a0*/  HMMA.16816.F32.BF16 R36, R144.reuse, R24, R36 ;  /* 0x000000189024723c */ /* 0x040fec0000041824 */
[----:B------:R-:W-:Y:S01]  /*61b0*/  HMMA.16816.F32.BF16 R40, R144, R26, R40 ;  /* 0x0000001a9028723c */ /* 0x000fe20000041828 */
[----:B------:R-:W-:-:S04]  /*61c0*/  SHF.R.U32.HI R25, RZ, 0x10, R12 ;  /* 0x00000010ff197819 */ /* 0x000fc8000001160c */
[----:B------:R-:W-:Y:S01]  /*61d0*/  LOP3.LUT R25, R25, 0xff, RZ, 0xc0, !PT ;  /* 0x000000ff19197812 */ /* 0x000fe200078ec0ff */
        /* <DEDUP_REMOVED lines=13> */
[----:B---3--:R-:W-:Y:S01]  /*62b0*/  F2FP.BF16.F32.PACK_AB R27, R167, R166 ;  /* 0x000000a6a71b723e */ /* 0x008fe200000010ff */
[----:B------:R-:W-:Y:S01]  /*62c0*/  FADD.FTZ R166, R166, R153 ;  /* 0x00000099a6a67221 */ /* 0x000fe20000010000 */
[----:B------:R-:W-:Y:S01]  /*62d0*/  F2FP.BF16.F32.PACK_AB R12, R172, R173 ;  /* 0x000000adac0c723e */ /* 0x000fe200000010ff */
        /* <DEDUP_REMOVED lines=11> */
[----:B------:R-:W3:Y:S01]  /*6390*/  LDSM.16.MT88.4 R12, [R196+0x11000] ;  /* 0x01100000c40c783b */ /* 0x000ee20000004200 */
[----:B------:R-:W-:Y:S01]  /*63a0*/  HMMA.16816.F32.BF16 R72, R144, R22, R72 ;  /* 0x000000169048723c */ /* 0x000fe20000041848 */
[----:B------:R-:W-:-:S02]  /*63b0*/  FADD.FTZ R169, R169, R168 ;  /* 0x000000a8a9a97221 */ /* 0x000fc40000010000 */
[----:B------:R-:W-:Y:S03]  /*63c0*/  LDSM.16.MT88.4 R20, [R194+0xf000] ;  /* 0x00f00000c214783b */ /* 0x000fe60000004200 */
[C---:B--2---:R-:W-:Y:S06]  /*63d0*/  HMMA.16816.F32.BF16 R36, R24.reuse, R8, R36 ;  /* 0x000000081824723c */ /* 0x044fec0000041824 */
[C---:B------:R-:W-:Y:S01]  /*63e0*/  HMMA.16816.F32.BF16 R40, R24.reuse, R10, R40 ;  /* 0x0000000a1828723c */ /* 0x040fe20000041828 */
[----:B------:R-:W2:Y:S05]  /*63f0*/  LDSM.16.MT88.4 R8, [R194+0x11000] ;  /* 0x01100000c208783b */ /* 0x000eaa0000004200 */
[C---:B-1----:R-:W-:Y:S06]  /*6400*/  HMMA.16816.F32.BF16 R76, R24.reuse, R4, R76 ;  /* 0x00000004184c723c */ /* 0x042fec000004184c */
[----:B------:R-:W-:Y:S01]  /*6410*/  HMMA.16816.F32.BF16 R80, R24, R6, R80 ;  /* 0x000000061850723c */ /* 0x000fe20000041850 */
[----:B------:R-:W1:Y:S05]  /*6420*/  LDSM.16.MT88.4 R4, [R193+0x11000] ;  /* 0x01100000c104783b */ /* 0x000e6a0000004200 */
[C---:B------:R-:W-:Y:S06]  /*6430*/  HMMA.16816.F32.BF16 R116, R144.reuse, R148, R116 ;  /* 0x000000949074723c */ /* 0x040fec0000041874 */
[----:B------:R-:W-:Y:S06]  /*6440*/  HMMA.16816.F32.BF16 R112, R144, R150, R112 ;  /* 0x000000969070723c */ /* 0x000fec0000041870 */
[----:B---3--:R-:W-:Y:S01]  /*6450*/  HMMA.16816.F32.BF16 R92, R24, R12, R92 ;  /* 0x0000000c185c723c */ /* 0x008fe2000004185c */
        /* <DEDUP_REMOVED lines=15> */
[----:B--2---:R-:W-:Y:S01]  /*6550*/  HMMA.16816.F32.BF16 R100, R24, R8, R100 ;  /* 0x000000081864723c */ /* 0x004fe20000041864 */
[----:B------:R-:W-:-:S05]  /*6560*/  LOP3.LUT R33, R12, 0xff, RZ, 0xc0, !PT ;  /* 0x000000ff0c217812 */ /* 0x000fca00078ec0ff */
[C---:B------:R-:W-:Y:S01]  /*6570*/  HMMA.16816.F32.BF16 R104, R24.reuse, R10, R104 ;  /* 0x0000000a1868723c */ /* 0x040fe20000041868 */
[----:B------:R-:W2:Y:S01]  /*6580*/  MUFU.EX2 R141, R141 ;  /* 0x0000008d008d7308 */ /* 0x000ea20000000800 */
[----:B------:R-:W-:Y:S02]  /*6590*/  LOP3.LUT R8, R12, 0xffff, RZ, 0xc0, !PT ;  /* 0x0000ffff0c087812 */ /* 0x000fe400078ec0ff */
[--C-:B------:R-:W-:Y:S02]  /*65a0*/  SHF.R.U32.HI R9, RZ, 0x18, R12.reuse ;  /* 0x00000018ff097819 */ /* 0x100fe4000001160c */
[----:B-1----:R-:W-:Y:S01]  /*65b0*/  HMMA.16816.F32.BF16 R108, R24, R4, R108 ;  /* 0x00000004186c723c */ /* 0x002fe2000004186c */
[----:B------:R-:W-:Y:S02]  /*65c0*/  SHF.R.U32.HI R10, RZ, 0x10, R12 ;  /* 0x00000010ff0a7819 */ /* 0x000fe4000001160c */
[----:B------:R-:W-:Y:S01]  /*65d0*/  MUFU.EX2 R142, R142 ;  /* 0x0000008e008e7308 */ /* 0x000fe20000000800 */
[----:B------:R-:W-:-:S02]  /*65e0*/  SHF.R.U32.HI R12, RZ, 0x10, R179 ;  /* 0x00000010ff0c7819 */ /* 0x000fc400000116b3 */
[C---:B------:R-:W-:Y:S01]  /*65f0*/  HMMA.16816.F32.BF16 R96, R24.reuse, R14, R96 ;  /* 0x0000000e1860723c */ /* 0x040fe20000041860 */
[C---:B------:R-:W-:Y:S02]  /*6600*/  LOP3.LUT R4, R179.reuse, 0xffff, RZ, 0xc0, !PT ;  /* 0x0000ffffb3047812 */ /* 0x040fe400078ec0ff */
[----:B------:R-:W-:Y:S02]  /*6610*/  LOP3.LUT R11, R179, 0xff, RZ, 0xc0, !PT ;  /* 0x000000ffb30b7812 */ /* 0x000fe400078ec0ff */
[----:B------:R-:W1:Y:S01]  /*6620*/  MUFU.EX2 R143, R143 ;  /* 0x0000008f008f7308 */ /* 0x000e620000000800 */
        /* <DEDUP_REMOVED lines=18> */
[----:B--2---:R-:W-:Y:S01]  /*6750*/  F2FP.BF16.F32.PACK_AB R11, R141, R140 ;  /* 0x0000008c8d0b723e */ /* 0x004fe200000010ff */
[C---:B------:R-:W-:Y:S01]  /*6760*/  HMMA.16816.F32.BF16 R72, R24.reuse, R22, R72 ;  /* 0x000000161848723c */ /* 0x040fe20000041848 */
[----:B------:R-:W-:Y:S01]  /*6770*/  HSET2.LE.AND R5, R5, R170, PT ;  /* 0x000000aa05057233 */ /* 0x000fe20003803000 */
[----:B------:R-:W2:Y:S01]  /*6780*/  LDSM.16.MT88.4 R20, [R196+0xd800] ;  /* 0x00d80000c414783b */ /* 0x000ea20000004200 */
[----:B-1----:R-:W-:Y:S01]  /*6790*/  F2FP.BF16.F32.PACK_AB R10, R144, R143 ;  /* 0x0000008f900a723e */ /* 0x002fe200000010ff */
        /* <DEDUP_REMOVED lines=10> */
[----:B------:R-:W1:Y:S01]  /*6840*/  LDSM.16.MT88.4 R16, [R194+0xd800] ;  /* 0x00d80000c210783b */ /* 0x000e620000004200 */
        /* <DEDUP_REMOVED lines=16> */
[C---:B--2---:R-:W-:Y:S06]  /*6950*/  HMMA.16816.F32.BF16 R128, R4.reuse, R20, R128 ;  /* 0x000000140480723c */ /* 0x044fec0000041880 */
[C---:B------:R-:W-:Y:S01]  /*6960*/  HMMA.16816.F32.BF16 R124, R4.reuse, R22, R124 ;  /* 0x00000016047c723c */ /* 0x040fe2000004187c */
[----:B------:R-:W2:Y:S05]  /*6970*/  LDSM.16.MT88.4 R20, [R196+0x11800] ;  /* 0x01180000c414783b */ /* 0x000eaa0000004200 */
[C---:B-1----:R-:W-:Y:S06]  /*6980*/  HMMA.16816.F32.BF16 R36, R4.reuse, R16, R36 ;  /* 0x000000100424723c */ /* 0x042fec0000041824 */
[C---:B------:R-:W-:Y:S01]  /*6990*/  HMMA.16816.F32.BF16 R40, R4.reuse, R18, R40 ;  /* 0x000000120428723c */ /* 0x040fe20000041828 */
[----:B------:R-:W1:Y:S05]  /*69a0*/  LDSM.16.MT88.4 R16, [R194+0x11800] ;  /* 0x01180000c210783b */ /* 0x000e6a0000004200 */
[C---:B------:R-:W-:Y:S06]  /*69b0*/  HMMA.16816.F32.BF16 R44, R4.reuse, R12, R44 ;  /* 0x0000000c042c723c */ /* 0x040fec000004182c */
[C---:B------:R-:W-:Y:S01]  /*69c0*/  HMMA.16816.F32.BF16 R48, R4.reuse, R14, R48 ;  /* 0x0000000e0430723c */ /* 0x040fe20000041830 */
[----:B------:R-:W1:Y:S05]  /*69d0*/  LDSM.16.MT88.4 R12, [R193+0x11800] ;  /* 0x01180000c10c783b */ /* 0x000e6a0000004200 */
        /* <DEDUP_REMOVED lines=11> */
[C---:B--2---:R-:W-:Y:S06]  /*6a90*/  HMMA.16816.F32.BF16 R92, R4.reuse, R20, R92 ;  /* 0x00000014045c723c */ /* 0x044fec000004185c */
[C---:B------:R-:W-:Y:S06]  /*6aa0*/  HMMA.16816.F32.BF16 R96, R4.reuse, R22, R96 ;  /* 0x000000160460723c */ /* 0x040fec0000041860 */
[C---:B-1----:R-:W-:Y:S06]  /*6ab0*/  HMMA.16816.F32.BF16 R100, R4.reuse, R16, R100 ;  /* 0x000000100464723c */ /* 0x042fec0000041864 */
        /* <DEDUP_REMOVED lines=83> */
[----:B------:R-:W-:Y:S03]  /*6ff0*/  @!P3 LDGSTS.E.BYPASS.LTC128B.128 [R203+0x10800], desc[UR22][R16.64+0x100] ;  /* 0x1080010010cbbfae */ /* 0x000fe6000b901d56 */
[C-C-:B------:R-:W-:Y:S01]  /*7000*/  @!P4 LEA.HI.X R13, R19.reuse, R13, R18.reuse, 0x1, P1 ;  /* 0x0000000d130dc211 */ /* 0x140fe200008f0c12 */
[----:B------:R-:W-:Y:S02]  /*7010*/  @P5 STS.128 [R203+0xd000], RZ ;  /* 0x00d000ffcb005388 */ /* 0x000fe40000000c00 */
[----:B------:R-:W4:Y:S01]  /*7020*/  @!P3 LDC.64 R4, c[0x0][0x220] ;  /* 0x00008800ff04bb82 */ /* 0x000f220000000a00 */
        /* <DEDUP_REMOVED lines=22> */
[----:B----4-:R-:W-:-:S03]  /*7190*/  @!P3 LEA R22, P0, R0, R4, 0x1 ;  /* 0x000000040016b211 */ /* 0x010fc600078008ff */
        /* <DEDUP_REMOVED lines=16> */
[----:B-1----:R-:W1:Y:S04]  /*72a0*/  LDSM.16.M88.4 R12, [R201+0x6000] ;  /* 0x00600000c90c783b */ /* 0x002e680000000200 */
[----:B------:R-:W-:Y:S04]  /*72b0*/  LDSM.16.M88.4 R24, [R200] ;  /* 0x00000000c818783b */ /* 0x000fe80000000200 */
[----:B------:R-:W-:Y:S04]  /*72c0*/  LDSM.16.M88.4 R4, [R199] ;  /* 0x00000000c704783b */ /* 0x000fe80000000200 */
[----:B------:R-:W3:Y:S04]  /*72d0*/  LDSM.16.M88.4 R152, [R201+0x6800] ;  /* 0x00680000c998783b */ /* 0x000ee80000000200 */
[----:B------:R-:W4:Y:S04]  /*72e0*/  LDSM.16.M88.4 R144, [R201+0x7000] ;  /* 0x00700000c990783b */ /* 0x000f280000000200 */
[----:B------:R-:W-:Y:S04]  /*72f0*/  LDSM.16.M88.4 R160, [R198] ;  /* 0x00000000c6a0783b */ /* 0x000fe80000000200 */
[----:B------:R-:W5:Y:S04]  /*7300*/  LDSM.16.M88.4 R28, [R195+0x6000] ;  /* 0x00600000c31c783b */ /* 0x000f680000000200 */
[----:B------:R-:W5:Y:S04]  /*7310*/  LDSM.16.M88.4 R164, [R201+0x7800] ;  /* 0x00780000c9a4783b */ /* 0x000f680000000200 */
[----:B------:R-:W5:Y:S04]  /*7320*/  LDSM.16.M88.4 R136, [R191] ;  /* 0x00000000bf88783b */ /* 0x000f680000000200 */
[----:B------:R-:W5:Y:S01]  /*7330*/  LDSM.16.M88.4 R32, [R190] ;  /* 0x00000000be20783b */ /* 0x000f620000000200 */
[C---:B-1----:R-:W-:Y:S03]  /*7340*/  HMMA.16816.F32.BF16 R16, R176.reuse, R12, RZ ;  /* 0x0000000cb010723c */ /* 0x042fe600000418ff */
[----:B------:R-:W-:Y:S04]  /*7350*/  LDSM.16.M88.4 R172, [R197] ;  /* 0x00000000c5ac783b */ /* 0x000fe80000000200 */
[----:B--2---:R-:W-:Y:S01]  /*7360*/  LDSM.16.M88.4 R20, [R195+0x6800] ;  /* 0x00680000c314783b */ /* 0x004fe20000000200 */
        /* <DEDUP_REMOVED lines=9> */
[C---:B----4-:R-:W-:Y:S06]  /*7400*/  HMMA.16816.F32.BF16 R148, R176.reuse, R144, RZ ;  /* 0x00000090b094723c */ /* 0x050fec00000418ff */
[----:B------:R-:W-:Y:S06]  /*7410*/  HMMA.16816.F32.BF16 R144, R176, R146, RZ ;  /* 0x00000092b090723c */ /* 0x000fec00000418ff */
[----:B------:R-:W-:Y:S01]  /*7420*/  HMMA.16816.F32.BF16 R12, R24, R6, R12 ;  /* 0x00000006180c723c */ /* 0x000fe2000004180c */
[----:B------:R-:W1:Y:S05]  /*7430*/  LDSM.16.M88.4 R4, [R188] ;  /* 0x00000000bc04783b */ /* 0x000e6a0000000200 */
[----:B-----5:R-:W-:Y:S06]  /*7440*/  HMMA.16816.F32.BF16 R16, R160, R28, R16 ;  /* 0x0000001ca010723c */ /* 0x020fec0000041810 */
[----:B------:R-:W-:Y:S06]  /*7450*/  HMMA.16816.F32.BF16 R140, R176, R164, RZ ;  /* 0x000000a4b08c723c */ /* 0x000fec00000418ff */
[C---:B------:R-:W-:Y:S06]  /*7460*/  HMMA.16816.F32.BF16 R156, R24.reuse, R136, R156 ;  /* 0x00000088189c723c */ /* 0x040fec000004189c */
[----:B------:R-:W-:Y:S01]  /*7470*/  HMMA.16816.F32.BF16 R152, R24, R138, R152 ;  /* 0x0000008a1898723c */ /* 0x000fe20000041898 */
[----:B------:R-:W-:Y:S05]  /*7480*/  LDSM.16.M88.4 R136, [R188+0x800] ;  /* 0x00080000bc88783b */ /* 0x000fea0000000200 */
[----:B------:R-:W-:Y:S01]  /*7490*/  HMMA.16816.F32.BF16 R176, R176, R166, RZ ;  /* 0x000000a6b0b0723c */ /* 0x000fe200000418ff */
[----:B------:R-:W-:Y:S05]  /*74a0*/  LDSM.16.M88.4 R164, [R202+0x2000] ;  /* 0x00200000caa4783b */ /* 0x000fea0000000200 */
[C---:B------:R-:W-:Y:S06]  /*74b0*/  HMMA.16816.F32.BF16 R148, R24.reuse, R32, R148 ;  /* 0x000000201894723c */ /* 0x040fec0000041894 */
[----:B------:R-:W-:Y:S01]  /*74c0*/  HMMA.16816.F32.BF16 R144, R24, R34, R144 ;  /* 0x000000221890723c */ /* 0x000fe20000041890 */
[----:B------:R-:W-:Y:S05]  /*74d0*/  LDSM.16.M88.4 R32, [R188+0x1000] ;  /* 0x00100000bc20783b */ /* 0x000fea0000000200 */
[----:B------:R-:W-:Y:S01]  /*74e0*/  HMMA.16816.F32.BF16 R12, R160, R30, R12 ;  /* 0x0000001ea00c723c */ /* 0x000fe2000004180c */
[----:B------:R-:W2:Y:S05]  /*74f0*/  LDSM.16.M88.4 R28, [R201+0x8000] ;  /* 0x00800000c91c783b */ /* 0x000eaa0000000200 */
[----:B-1----:R-:W-:Y:S06]  /*7500*/  HMMA.16816.F32.BF16 R16, R172, R4, R16 ;  /* 0x00000004ac10723c */ /* 0x002fec0000041810 */
[C---:B------:R-:W-:Y:S06]  /*7510*/  HMMA.16816.F32.BF16 R156, R160.reuse, R20, R156 ;  /* 0x00000014a09c723c */ /* 0x040fec000004189c */
        /* <DEDUP_REMOVED lines=8> */
[----:B------:R-:W-:Y:S05]  /*75a0*/  LDSM.16.M88.4 R8, [R201+0x9000] ;  /* 0x00900000c908783b */ /* 0x000fea0000000200 */
[----:B------:R-:W-:Y:S01]  /*75b0*/  HMMA.16816.F32.BF16 R12, R172, R6, R12 ;  /* 0x00000006ac0c723c */ /* 0x000fe2000004180c */
[----:B------:R-:W1:Y:S05]  /*75c0*/  LDSM.16.M88.4 R4, [R187] ;  /* 0x00000000bb04783b */ /* 0x000e6a0000000200 */
[----:B--2---:R-:W-:Y:S06]  /*75d0*/  HMMA.16816.F32.BF16 R16, R164, R28, R16 ;  /* 0x0000001ca410723c */ /* 0x004fec0000041810 */
[C---:B------:R-:W-:Y:S06]  /*75e0*/  HMMA.16816.F32.BF16 R156, R172.reuse, R136, R156 ;  /* 0x00000088ac9c723c */ /* 0x040fec000004189c */
[----:B------:R-:W-:Y:S01]  /*75f0*/  HMMA.16816.F32.BF16 R152, R172, R138, R152 ;  /* 0x0000008aac98723c */ /* 0x000fe20000041898 */
[----:B------:R-:W-:Y:S05]  /*7600*/  LDSM.16.M88.4 R136, [R185] ;  /* 0x00000000b988783b */ /* 0x000fea0000000200 */
[C---:B------:R-:W-:Y:S06]  /*7610*/  HMMA.16816.F32.BF16 R140, R160.reuse, R204, R140 ;  /* 0x000000cca08c723c */ /* 0x040fec000004188c */
[----:B------:R-:W-:Y:S01]  /*7620*/  HMMA.16816.F32.BF16 R176, R160, R206, R176 ;  /* 0x000000cea0b0723c */ /* 0x000fe200000418b0 */
[----:B------:R-:W-:Y:S04]  /*7630*/  LDSM.16.M88.4 R204, [R198+0x2000] ;  /* 0x00200000c6cc783b */ /* 0x000fe80000000200 */
[----:B------:R-:W-:Y:S01]  /*7640*/  LDSM.16.M88.4 R160, [R186] ;  /* 0x00000000baa0783b */ /* 0x000fe20000000200 */
[C---:B------:R-:W-:Y:S06]  /*7650*/  HMMA.16816.F32.BF16 R148, R172.reuse, R32, R148 ;  /* 0x00000020ac94723c */ /* 0x040fec0000041894 */
[----:B------:R-:W-:Y:S01]  /*7660*/  HMMA.16816.F32.BF16 R144, R172, R34, R144 ;  /* 0x00000022ac90723c */ /* 0x000fe20000041890 */
[----:B------:R-:W2:Y:S05]  /*7670*/  LDSM.16.M88.4 R32, [R195+0x8000] ;  /* 0x00800000c320783b */ /* 0x000eaa0000000200 */
[----:B------:R-:W-:Y:S01]  /*7680*/  HMMA.16816.F32.BF16 R12, R164, R30, R12 ;  /* 0x0000001ea40c723c */ /* 0x000fe2000004180c */
[----:B------:R-:W-:Y:S05]  /*7690*/  LDSM.16.M88.4 R28, [R184] ;  /* 0x00000000b81c783b */ /* 0x000fea0000000200 */
        /* <DEDUP_REMOVED lines=12> */
[----:B------:R-:W1:Y:S05]  /*7760*/  LDSM.16.M88.4 R4, [R188+0x2000] ;  /* 0x00200000bc04783b */ /* 0x000e6a0000000200 */
[----:B--2---:R-:W-:Y:S06]  /*7770*/  HMMA.16816.F32.BF16 R16, R204, R32, R16 ;  /* 0x00000020cc10723c */ /* 0x004fec0000041810 */
[C---:B------:R-:W-:Y:S06]  /*7780*/  HMMA.16816.F32.BF16 R156, R24.reuse, R160, R156 ;  /* 0x000000a0189c723c */ /* 0x040fec000004189c */
[C---:B------:R-:W-:Y:S01]  /*7790*/  HMMA.16816.F32.BF16 R152, R24.reuse, R162, R152 ;  /* 0x000000a21898723c */ /* 0x040fe20000041898 */
[----:B------:R-:W-:Y:S05]  /*77a0*/  LDSM.16.M88.4 R160, [R188+0x3800] ;  /* 0x00380000bca0783b */ /* 0x000fea0000000200 */
[C---:B------:R-:W-:Y:S06]  /*77b0*/  HMMA.16816.F32.BF16 R148, R24.reuse, R136, R148 ;  /* 0x000000881894723c */ /* 0x040fec0000041894 */
[----:B------:R-:W-:Y:S01]  /*77c0*/  HMMA.16816.F32.BF16 R144, R24, R138, R144 ;  /* 0x0000008a1890723c */ /* 0x000fe20000041890 */
[----:B------:R-:W-:Y:S05]  /*77d0*/  LDSM.16.M88.4 R136, [R202+0x4000] ;  /* 0x00400000ca88783b */ /* 0x000fea0000000200 */
[----:B------:R-:W-:Y:S01]  /*77e0*/  HMMA.16816.F32.BF16 R12, R204, R34, R12 ;  /* 0x00000022cc0c723c */ /* 0x000fe2000004180c */
[----:B------:R-:W2:Y:S05]  /*77f0*/  LDSM.16.M88.4 R32, [R201+0xa000] ;  /* 0x00a00000c920783b */ /* 0x000eaa0000000200 */
[C---:B------:R-:W-:Y:S06]  /*7800*/  HMMA.16816.F32.BF16 R140, R164.reuse, R168, R140 ;  /* 0x000000a8a48c723c */ /* 0x040fec000004188c */
[----:B------:R-:W-:Y:S01]  /*7810*/  HMMA.16816.F32.BF16 R176, R164, R170, R176 ;  /* 0x000000aaa4b0723c */ /* 0x000fe200000418b0 */
[----:B------:R-:W3:Y:S04]  /*7820*/  LDSM.16.M88.4 R168, [R188+0x2800] ;  /* 0x00280000bca8783b */ /* 0x000ee80000000200 */
[----:B------:R-:W4:Y:S01]  /*7830*/  LDSM.16.M88.4 R164, [R188+0x3000] ;  /* 0x00300000bca4783b */ /* 0x000f220000000200 */
[----:B-1----:R-:W-:Y:S06]  /*7840*/  HMMA.16816.F32.BF16 R16, R172, R4, R16 ;  /* 0x00000004ac10723c */ /* 0x002fec0000041810 */
[C---:B------:R-:W-:Y:S06]  /*7850*/  HMMA.16816.F32.BF16 R156, R204.reuse, R20, R156 ;  /* 0x00000014cc9c723c */ /* 0x040fec000004189c */
[C---:B------:R-:W-:Y:S01]  /*7860*/  HMMA.16816.F32.BF16 R152, R204.reuse, R22, R152 ;  /* 0x00000016cc98723c */ /* 0x040fe20000041898 */
[----:B------:R-:W-:Y:S05]  /*7870*/  LDSM.16.M88.4 R20, [R201+0xb800] ;  /* 0x00b80000c914783b */ /* 0x000fea0000000200 */
[C---:B------:R-:W-:Y:S06]  /*7880*/  HMMA.16816.F32.BF16 R148, R204.reuse, R8, R148 ;  /* 0x00000008cc94723c */ /* 0x040fec0000041894 */
[----:B------:R-:W-:Y:S01]  /*7890*/  HMMA.16816.F32.BF16 R144, R204, R10, R144 ;  /* 0x0000000acc90723c */ /* 0x000fe20000041890 */
[----:B------:R-:W-:Y:S05]  /*78a0*/  LDSM.16.M88.4 R8, [R200+0x4000] ;  /* 0x00400000c808783b */ /* 0x000fea0000000200 */
[----:B------:R-:W-:Y:S01]  /*78b0*/  HMMA.16816.F32.BF16 R12, R172, R6, R12 ;  /* 0x00000006ac0c723c */ /* 0x000fe2000004180c */
[----:B------:R-:W1:Y:S05]  /*78c0*/  LDSM.16.M88.4 R4, [R183] ;  /* 0x00000000b704783b */ /* 0x000e6a0000000200 */
[C---:B------:R-:W-:Y:S06]  /*78d0*/  HMMA.16816.F32.BF16 R140, R24.reuse, R28, R140 ;  /* 0x0000001c188c723c */ /* 0x040fec000004188c */
[----:B------:R-:W-:Y:S01]  /*78e0*/  HMMA.16816.F32.BF16 R176, R24, R30, R176 ;  /* 0x0000001e18b0723c */ /* 0x000fe200000418b0 */
[----:B------:R-:W5:Y:S04]  /*78f0*/  LDSM.16.M88.4 R28, [R201+0xa800] ;  /* 0x00a80000c91c783b */ /* 0x000f680000000200 */
[----:B------:R-:W5:Y:S01]  /*7900*/  LDSM.16.M88.4 R24, [R201+0xb000] ;  /* 0x00b00000c918783b */ /* 0x000f620000000200 */
[----:B--2---:R-:W-:Y:S06]  /*7910*/  HMMA.16816.F32.BF16 R16, R136, R32, R16 ;  /* 0x000000208810723c */ /* 0x004fec0000041810 */
[C---:B---3--:R-:W-:Y:S06]  /*7920*/  HMMA.16816.F32.BF16 R156, R172.reuse, R168, R156 ;  /* 0x000000a8ac9c723c */ /* 0x048fec000004189c */
[----:B------:R-:W-:Y:S06]  /*7930*/  HMMA.16816.F32.BF16 R152, R172, R170, R152 ;  /* 0x000000aaac98723c */ /* 0x000fec0000041898 */
[----:B------:R-:W-:Y:S01]  /*7940*/  HMMA.16816.F32.BF16 R168, R136, R34, R12 ;  /* 0x0000002288a8723c */ /* 0x000fe2000004180c */
[----:B------:R-:W-:Y:S04]  /*7950*/  LDSM.16.M88.4 R32, [R198+0x4000] ;  /* 0x00400000c620783b */ /* 0x000fe80000000200 */
[----:B------:R-:W2:Y:S01]  /*7960*/  LDSM.16.M88.4 R12, [R195+0xa000] ;  /* 0x00a00000c30c783b */ /* 0x000ea20000000200 */
[C---:B------:R-:W-:Y:S06]  /*7970*/  HMMA.16816.F32.BF16 R140, R204.reuse, R208, R140 ;  /* 0x000000d0cc8c723c */ /* 0x040fec000004188c */
[----:B------:R-:W-:Y:S01]  /*7980*/  HMMA.16816.F32.BF16 R176, R204, R210, R176 ;  /* 0x000000d2ccb0723c */ /* 0x000fe200000418b0 */
[----:B------:R-:W-:Y:S05]  /*7990*/  LDSM.16.M88.4 R204, [R181] ;  /* 0x00000000b5cc783b */ /* 0x000fea0000000200 */
[C---:B----4-:R-:W-:Y:S06]  /*79a0*/  HMMA.16816.F32.BF16 R148, R172.reuse, R164, R148 ;  /* 0x000000a4ac94723c */ /* 0x050fec0000041894 */
[----:B------:R-:W-:Y:S01]  /*79b0*/  HMMA.16816.F32.BF16 R144, R172, R166, R144 ;  /* 0x000000a6ac90723c */ /* 0x000fe20000041890 */
[----:B------:R-:W3:Y:S05]  /*79c0*/  LDSM.16.M88.4 R164, [R182] ;  /* 0x00000000b6a4783b */ /* 0x000eea0000000200 */
[----:B-1----:R-:W-:Y:S06]  /*79d0*/  HMMA.16816.F32.BF16 R16, R8, R4, R16 ;  /* 0x000000040810723c */ /* 0x002fec0000041810 */
[C---:B-----5:R-:W-:Y:S06]  /*79e0*/  HMMA.16816.F32.BF16 R156, R136.reuse, R28, R156 ;  /* 0x0000001c889c723c */ /* 0x060fec000004189c */
[----:B------:R-:W-:Y:S01]  /*79f0*/  HMMA.16816.F32.BF16 R152, R136, R30, R152 ;  /* 0x0000001e8898723c */ /* 0x000fe20000041898 */
[----:B------:R-:W-:Y:S05]  /*7a00*/  LDSM.16.M88.4 R28, [R197+0x4000] ;  /* 0x00400000c51c783b */ /* 0x000fea0000000200 */
[----:B------:R-:W-:Y:S01]  /*7a10*/  HMMA.16816.F32.BF16 R168, R8, R6, R168 ;  /* 0x0000000608a8723c */ /* 0x000fe200000418a8 */
[----:B------:R-:W1:Y:S05]  /*7a20*/  LDSM.16.M88.4 R4, [R188+0x4000] ;  /* 0x00400000bc04783b */ /* 0x000e6a0000000200 */
[C---:B------:R-:W-:Y:S06]  /*7a30*/  HMMA.16816.F32.BF16 R140, R172.reuse, R160, R140 ;  /* 0x000000a0ac8c723c */ /* 0x040fec000004188c */
[----:B------:R-:W-:Y:S01]  /*7a40*/  HMMA.16816.F32.BF16 R176, R172, R162, R176 ;  /* 0x000000a2acb0723c */ /* 0x000fe200000418b0 */
[----:B------:R-:W-:Y:S04]  /*7a50*/  LDSM.16.M88.4 R160, [R180] ;  /* 0x00000000b4a0783b */ /* 0x000fe80000000200 */
[----:B------:R-:W-:Y:S01]  /*7a60*/  LDSM.16.M88.4 R172, [R195+0xb000] ;  /* 0x00b00000c3ac783b */ /* 0x000fe20000000200 */
[C---:B------:R-:W-:Y:S06]  /*7a70*/  HMMA.16816.F32.BF16 R148, R136.reuse, R24, R148 ;  /* 0x000000188894723c */ /* 0x040fec0000041894 */
[----:B------:R-:W-:Y:S01]  /*7a80*/  HMMA.16816.F32.BF16 R144, R136, R26, R144 ;  /* 0x0000001a8890723c */ /* 0x000fe20000041890 */
[----:B------:R-:W4:Y:S05]  /*7a90*/  LDSM.16.M88.4 R24, [R195+0xa800] ;  /* 0x00a80000c318783b */ /* 0x000f2a0000000200 */
[----:B--2---:R-:W-:Y:S06]  /*7aa0*/  HMMA.16816.F32.BF16 R16, R32, R12, R16 ;  /* 0x0000000c2010723c */ /* 0x004fec0000041810 */
[----:B---3--:R-:W-:Y:S06]  /*7ab0*/  HMMA.16816.F32.BF16 R156, R8, R164, R156 ;  /* 0x000000a4089c723c */ /* 0x008fec000004189c */
[C---:B------:R-:W-:Y:S06]  /*7ac0*/  HMMA.16816.F32.BF16 R140, R136.reuse, R20, R140 ;  /* 0x00000014888c723c */ /* 0x040fec000004188c */
[----:B------:R-:W-:Y:S01]  /*7ad0*/  HMMA.16816.F32.BF16 R176, R136, R22, R176 ;  /* 0x0000001688b0723c */ /* 0x000fe200000418b0 */
[----:B------:R-:W2:Y:S04]  /*7ae0*/  LDSM.16.M88.4 R136, [R188+0x4800] ;  /* 0x00480000bc88783b */ /* 0x000ea80000000200 */
[----:B------:R-:W3:Y:S01]  /*7af0*/  LDSM.16.M88.4 R20, [R195+0xb800] ;  /* 0x00b80000c314783b */ /* 0x000ee20000000200 */
[----:B------:R-:W-:Y:S06]  /*7b00*/  HMMA.16816.F32.BF16 R168, R32, R14, R168 ;  /* 0x0000000e20a8723c */ /* 0x000fec00000418a8 */
[----:B------:R-:W-:Y:S06]  /*7b10*/  HMMA.16816.F32.BF16 R152, R8, R166, R152 ;  /* 0x000000a60898723c */ /* 0x000fec0000041898 */
[----:B-1----:R-:W-:Y:S06]  /*7b20*/  HMMA.16816.F32.BF16 R16, R28, R4, R16 ;  /* 0x000000041c10723c */ /* 0x002fec0000041810 */
[----:B------:R-:W-:Y:S01]  /*7b30*/  HMMA.16816.F32.BF16 R148, R8, R204, R148 ;  /* 0x000000cc0894723c */ /* 0x000fe20000041894 */
[----:B------:R-:W-:-:S04]  /*7b40*/  IMAD.U32 R5, RZ, RZ, UR18 ;  /* 0x00000012ff057e24 */ /* 0x000fc8000f8e00ff */
[----:B------:R-:W-:Y:S01]  /*7b50*/  IMAD R0, R5, 0x40, R218 ;  /* 0x0000004005007824 */ /* 0x000fe200078e02da */
[----:B----4-:R-:W-:Y:S03]  /*7b60*/  HMMA.16816.F32.BF16 R156, R32, R24, R156 ;  /* 0x00000018209c723c */ /* 0x010fe6000004189c */
[C---:B------:R-:W-:Y:S02]  /*7b70*/  VIADD R13, R0.reuse, 0x10 ;  /* 0x00000010000d7836 */ /* 0x040fe40000000000 */
[C---:B------:R-:W-:Y:S01]  /*7b80*/  VIADD R12, R0.reuse, 0x11 ;  /* 0x00000011000c7836 */ /* 0x040fe20000000000 */
[C---:B------:R-:W-:Y:S06]  /*7b90*/  HMMA.16816.F32.BF16 R140, R8.reuse, R160, R140 ;  /* 0x000000a0088c723c */ /* 0x040fec000004188c */
[----:B------:R-:W-:Y:S06]  /*7ba0*/  HMMA.16816.F32.BF16 R176, R8, R162, R176 ;  /* 0x000000a208b0723c */ /* 0x000fec00000418b0 */
[----:B------:R-:W-:Y:S01]  /*7bb0*/  HMMA.16816.F32.BF16 R168, R28, R6, R168 ;  /* 0x000000061ca8723c */ /* 0x000fe200000418a8 */
[----:B------:R-:W1:Y:S05]  /*7bc0*/  LDSM.16.M88.4 R4, [R188+0x5000] ;  /* 0x00500000bc04783b */ /* 0x000e6a0000000200 */
[----:B------:R-:W-:Y:S06]  /*7bd0*/  HMMA.16816.F32.BF16 R144, R8, R206, R144 ;  /* 0x000000ce0890723c */ /* 0x000fec0000041890 */
[----:B------:R-:W-:Y:S01]  /*7be0*/  HMMA.16816.F32.BF16 R152, R32, R26, R152 ;  /* 0x0000001a2098723c */ /* 0x000fe20000041898 */
[----:B------:R-:W-:-:S02]  /*7bf0*/  VIADD R8, R0, 0x1 ;  /* 0x0000000100087836 */ /* 0x000fc40000000000 */
[----:B------:R-:W-:-:S03]  /*7c00*/  VIADD R9, R0, 0x8 ;  /* 0x0000000800097836 */ /* 0x000fc60000000000 */
[----:B------:R-:W-:Y:S01]  /*7c10*/  I2FP.F32.S32 R10, R8 ;  /* 0x00000008000a7245 */ /* 0x000fe20000201400 */
[----:B------:R-:W-:Y:S01]  /*7c20*/  HMMA.16816.F32.BF16 R148, R32, R172, R148 ;  /* 0x000000ac2094723c */ /* 0x000fe20000041894 */
[CC--:B------:R-:W-:Y:S02]  /*7c30*/  ISETP.GE.AND P0, PT, R8.reuse, R134.reuse, PT ;  /* 0x000000860800720c */ /* 0x0c0fe40003f06270 */
[----:B------:R-:W-:Y:S01]  /*7c40*/  ISETP.GE.AND P2, PT, R8, R133, PT ;  /* 0x000000850800720c */ /* 0x000fe20003f46270 */
[C---:B------:R-:W-:Y:S01]  /*7c50*/  FFMA.FTZ R17, R10.reuse, UR5, R17 ;  /* 0x000000050a117c23 */ /* 0x040fe20008010011 */
[----:B------:R-:W-:Y:S01]  /*7c60*/  FFMA.FTZ R19, R10, UR5, R19 ;  /* 0x000000050a137c23 */ /* 0x000fe20008010013 */
[----:B------:R-:W-:Y:S01]  /*7c70*/  VIADD R8, R0, 0x9 ;  /* 0x0000000900087836 */ /* 0x000fe20000000000 */
[----:B--2---:R-:W-:Y:S01]  /*7c80*/  HMMA.16816.F32.BF16 R156, R28, R136, R156 ;  /* 0x000000881c9c723c */ /* 0x004fe2000004189c */
[----:B------:R-:W-:Y:S02]  /*7c90*/  ISETP.GE.AND P6, PT, R9, R134, PT ;  /* 0x000000860900720c */ /* 0x000fe40003fc6270 */
[----:B------:R-:W-:-:S02]  /*7ca0*/  FSEL R173, R17, -INF , !P0 ;  /* 0xff80000011ad7808 */ /* 0x000fc40004000000 */
[----:B------:R-:W-:Y:S01]  /*7cb0*/  FSEL R19, R19, -INF , !P2 ;  /* 0xff80000013137808 */ /* 0x000fe20005000000 */
[C---:B---3--:R-:W-:Y:S01]  /*7cc0*/  HMMA.16816.F32.BF16 R140, R32.reuse, R20, R140 ;  /* 0x00000014208c723c */ /* 0x048fe2000004188c */
[-C--:B------:R-:W-:Y:S02]  /*7cd0*/  ISETP.GE.AND P1, PT, R9, R133.reuse, PT ;  /* 0x000000850900720c */ /* 0x080fe40003f26270 */
[C---:B------:R-:W-:Y:S02]  /*7ce0*/  ISETP.GE.AND P0, PT, R8.reuse, R134, PT ;  /* 0x000000860800720c */ /* 0x040fe40003f06270 */
[----:B------:R-:W-:Y:S01]  /*7cf0*/  ISETP.GE.AND P2, PT, R8, R133, PT ;  /* 0x000000850800720c */ /* 0x000fe20003f46270 */
[----:B------:R-:W-:Y:S01]  /*7d00*/  HMMA.16816.F32.BF16 R176, R32, R22, R176 ;  /* 0x0000001620b0723c */ /* 0x000fe200000418b0 */
[----:B------:R-:W-:Y:S02]  /*7d10*/  I2FP.F32.S32 R9, R9 ;  /* 0x0000000900097245 */ /* 0x000fe40000201400 */
[----:B------:R-:W-:-:S03]  /*7d20*/  I2FP.F32.S32 R8, R8 ;  /* 0x0000000800087245 */ /* 0x000fc60000201400 */
[C---:B------:R-:W-:Y:S01]  /*7d30*/  FFMA.FTZ R168, R9.reuse, UR5, R168 ;  /* 0x0000000509a87c23 */ /* 0x040fe200080100a8 */
[----:B------:R-:W-:Y:S01]  /*7d40*/  FFMA.FTZ R23, R9, UR5, R170 ;  /* 0x0000000509177c23 */ /* 0x000fe200080100aa */
[C---:B------:R-:W-:Y:S01]  /*7d50*/  FFMA.FTZ R169, R8.reuse, UR5, R169 ;  /* 0x0000000508a97c23 */ /* 0x040fe200080100a9 */
[----:B------:R-:W-:Y:S01]  /*7d60*/  FFMA.FTZ R21, R8, UR5, R171 ;  /* 0x0000000508157c23 */ /* 0x000fe200080100ab */
[----:B------:R-:W-:Y:S01]  /*7d70*/  HMMA.16816.F32.BF16 R144, R32, R174, R144 ;  /* 0x000000ae2090723c */ /* 0x000fe20000041890 */
[----:B------:R-:W2:Y:S01]  /*7d80*/  LDSM.16.M88.4 R8, [R188+0x5800] ;  /* 0x00580000bc08783b */ /* 0x000ea20000000200 */
[----:B------:R-:W-:Y:S01]  /*7d90*/  FSEL R245, R168, -INF , !P6 ;  /* 0xff800000a8f57808 */ /* 0x000fe20007000000 */
[----:B------:R-:W-:-:S04]  /*7da0*/  DEPBAR.LE SB0, 0x0 ;  /* 0x000080000000791a */ /* 0x000fc80000000000 */
[C---:B------:R-:W-:Y:S01]  /*7db0*/  HMMA.16816.F32.BF16 R152, R28.reuse, R138, R152 ;  /* 0x0000008a1c98723c */ /* 0x040fe20000041898 */
[----:B------:R-:W-:Y:S02]  /*7dc0*/  FSEL R23, R23, -INF , !P1 ;  /* 0xff80000017177808 */ /* 0x000fe40004800000 */
[CC--:B------:R-:W-:Y:S01]  /*7dd0*/  ISETP.GE.AND P6, PT, R13.reuse, R134.reuse, PT ;  /* 0x000000860d00720c */ /* 0x0c0fe20003fc6270 */
[----:B------:R-:W-:Y:S01]  /*7de0*/  BAR.SYNC.DEFER_BLOCKING 0x0 ;  /* 0x0000000000007b1d */ /* 0x000fe20000010000 */
[----:B------:R-:W-:Y:S01]  /*7df0*/  ISETP.GE.AND P1, PT, R13, R133, PT ;  /* 0x000000850d00720c */ /* 0x000fe20003f26270 */
[C---:B-1----:R-:W-:Y:S01]  /*7e00*/  HMMA.16816.F32.BF16 R148, R28.reuse, R4, R148 ;  /* 0x000000041c94723c */ /* 0x042fe20000041894 */
[----:B------:R-:W-:Y:S02]  /*7e10*/  I2FP.F32.S32 R13, R13 ;  /* 0x0000000d000d7245 */ /* 0x000fe40000201400 */
[----:B------:R-:W-:Y:S02]  /*7e20*/  FSEL R175, R169, -INF , !P0 ;  /* 0xff800000a9af7808 */ /* 0x000fe40004000000 */
[----:B------:R-:W-:Y:S01]  /*7e30*/  FSEL R21, R21, -INF , !P2 ;  /* 0xff80000015157808 */ /* 0x000fe20005000000 */
[C---:B------:R-:W-:Y:S01]  /*7e40*/  FFMA.FTZ R156, R13.reuse, UR5, R156 ;  /* 0x000000050d9c7c23 */ /* 0x040fe2000801009c */
[C---:B------:R-:W-:Y:S01]  /*7e50*/  ISETP.GE.AND P0, PT, R12.reuse, R134, PT ;  /* 0x000000860c00720c */ /* 0x040fe20003f06270 */
[----:B------:R-:W-:Y:S01]  /*7e60*/  FFMA.FTZ R27, R13, UR5, R158 ;  /* 0x000000050d1b7c23 */ /* 0x000fe2000801009e */
[----:B------:R-:W-:Y:S01]  /*7e70*/  ISETP.GE.AND P2, PT, R12, R133, PT ;  /* 0x000000850c00720c */ /* 0x000fe20003f46270 */
[C---:B------:R-:W-:Y:S01]  /*7e80*/  VIADD R5, R0.reuse, 0x18 ;  /* 0x0000001800057836 */ /* 0x040fe20000000000 */
[----:B------:R-:W-:Y:S01]  /*7e90*/  I2FP.F32.S32 R12, R12 ;  /* 0x0000000c000c7245 */ /* 0x000fe20000201400 */
[----:B------:R-:W-:Y:S01]  /*7ea0*/  VIADD R4, R0, 0x19 ;  /* 0x0000001900047836 */ /* 0x000fe20000000000 */
[----:B------:R-:W-:Y:S01]  /*7eb0*/  FSEL R171, R156, -INF , !P6 ;  /* 0xff8000009cab7808 */ /* 0x000fe20007000000 */
[----:B------:R-:W-:Y:S01]  /*7ec0*/  HMMA.16816.F32.BF16 R144, R28, R6, R144 ;  /* 0x000000061c90723c */ /* 0x000fe20000041890 */
[----:B------:R-:W-:Y:S01]  /*7ed0*/  FSEL R27, R27, -INF , !P1 ;  /* 0xff8000001b1b7808 */ /* 0x000fe20004800000 */
[C---:B------:R-:W-:Y:S01]  /*7ee0*/  FFMA.FTZ R135, R12.reuse, UR5, R157 ;  /* 0x000000050c877c23 */ /* 0x040fe2000801009d */
[----:B------:R-:W-:Y:S01]  /*7ef0*/  FFMA.FTZ R159, R12, UR5, R159 ;  /* 0x000000050c9f7c23 */ /* 0x000fe2000801009f */
[----:B------:R-:W-:-:S02]  /*7f00*/  ISETP.GE.AND P6, PT, R5, R134, PT ;  /* 0x000000860500720c */ /* 0x000fc40003fc6270 */
[----:B------:R-:W-:Y:S02]  /*7f10*/  ISETP.GE.AND P1, PT, R5, R133, PT ;  /* 0x000000850500720c */ /* 0x000fe40003f26270 */
[----:B------:R-:W-:Y:S02]  /*7f20*/  I2FP.F32.S32 R5, R5 ;  /* 0x0000000500057245 */ /* 0x000fe40000201400 */
[----:B------:R-:W-:Y:S02]  /*7f30*/  FSEL R135, R135, -INF , !P0 ;  /* 0xff80000087877808 */ /* 0x000fe40004000000 */
[----:B------:R-:W-:Y:S01]  /*7f40*/  FSEL R241, R159, -INF , !P2 ;  /* 0xff8000009ff17808 */ /* 0x000fe20005000000 */
[C---:B------:R-:W-:Y:S01]  /*7f50*/  FFMA.FTZ R35, R5.reuse, UR5, R152 ;  /* 0x0000000505237c23 */ /* 0x040fe20008010098 */
[C---:B------:R-:W-:Y:S01]  /*7f60*/  ISETP.GE.AND P0, PT, R4.reuse, R134, PT ;  /* 0x000000860400720c */ /* 0x040fe20003f06270 */
[----:B------:R-:W-:Y:S01]  /*7f70*/  FFMA.FTZ R25, R5, UR5, R154 ;  /* 0x0000000505197c23 */ /* 0x000fe2000801009a */
[----:B------:R-:W-:Y:S01]  /*7f80*/  ISETP.GE.AND P2, PT, R4, R133, PT ;  /* 0x000000850400720c */ /* 0x000fe20003f46270 */
[----:B------:R-:W-:Y:S01]  /*7f90*/  VIADD R5, R0, 0x20 ;  /* 0x0000002000057836 */ /* 0x000fe20000000000 */
[----:B------:R-:W-:Y:S01]  /*7fa0*/  I2FP.F32.S32 R4, R4 ;  /* 0x0000000400047245 */ /* 0x000fe20000201400 */
[----:B--2---:R-:W-:Y:S01]  /*7fb0*/  HMMA.16816.F32.BF16 R140, R28, R8, R140 ;  /* 0x000000081c8c723c */ /* 0x004fe2000004188c */
[----:B------:R-:W-:-:S02]  /*7fc0*/  FSEL R35, R35, -INF , !P6 ;  /* 0xff80000023237808 */ /* 0x000fc40007000000 */
[----:B------:R-:W-:Y:S01]  /*7fd0*/  FSEL R25, R25, -INF , !P1 ;  /* 0xff80000019197808 */ /* 0x000fe20004800000 */
[C---:B------:R-:W-:Y:S01]  /*7fe0*/  FFMA.FTZ R33, R4.reuse, UR5, R153 ;  /* 0x0000000504217c23 */ /* 0x040fe20008010099 */
[----:B------:R-:W-:Y:S01]  /*7ff0*/  FFMA.FTZ R155, R4, UR5, R155 ;  /* 0x00000005049b7c23 */ /* 0x000fe2000801009b */
[CC--:B------:R-:W-:Y:S01]  /*8000*/  ISETP.GE.AND P6, PT, R5.reuse, R134.reuse, PT ;  /* 0x000000860500720c */ /* 0x0c0fe20003fc6270 */
[----:B------:R-:W-:Y:S01]  /*8010*/  VIADD R4, R0, 0x21 ;  /* 0x0000002100047836 */ /* 0x000fe20000000000 */
[----:B------:R-:W-:Y:S01]  /*8020*/  ISETP.GE.AND P1, PT, R5, R133, PT ;  /* 0x000000850500720c */ /* 0x000fe20003f26270 */
[----:B------:R-:W-:Y:S01]  /*8030*/  HMMA.16816.F32.BF16 R176, R28, R10, R176 ;  /* 0x0000000a1cb0723c */ /* 0x000fe200000418b0 */
        /* <DEDUP_REMOVED lines=8> */
[----:B------:R-:W-:-:S02]  /*80c0*/  I2FP.F32.S32 R4, R4 ;  /* 0x0000000400047245 */ /* 0x000fc40000201400 */
[----:B------:R-:W-:Y:S02]  /*80d0*/  FSEL R211, R148, -INF , !P6 ;  /* 0xff80000094d37808 */ /* 0x000fe40007000000 */
[----:B------:R-:W-:Y:S01]  /*80e0*/  FSEL R137, R137, -INF , !P1 ;  /* 0xff80000089897808 */ /* 0x000fe20004800000 */
[C---:B------:R-:W-:Y:S01]  /*80f0*/  FFMA.FTZ R139, R4.reuse, UR5, R149 ;  /* 0x00000005048b7c23 */ /* 0x040fe20008010095 */
[----:B------:R-:W-:Y:S01]  /*8100*/  FFMA.FTZ R151, R4, UR5, R151 ;  /* 0x0000000504977c23 */ /* 0x000fe20008010097 */
[C---:B------:R-:W-:Y:S01]  /*8110*/  ISETP.GE.AND P6, PT, R5.reuse, R134, PT ;  /* 0x000000860500720c */ /* 0x040fe20003fc6270 */
[----:B------:R-:W-:Y:S01]  /*8120*/  VIADD R4, R0, 0x29 ;  /* 0x0000002900047836 */ /* 0x000fe20000000000 */
[----:B------:R-:W-:Y:S02]  /*8130*/  ISETP.GE.AND P1, PT, R5, R133, PT ;  /* 0x000000850500720c */ /* 0x000fe40003f26270 */
[----:B------:R-:W-:Y:S02]  /*8140*/  I2FP.F32.S32 R5, R5 ;  /* 0x0000000500057245 */ /* 0x000fe40000201400 */
[----:B------:R-:W-:-:S02]  /*8150*/  FSEL R139, R139, -INF , !P0 ;  /* 0xff8000008b8b7808 */ /* 0x000fc40004000000 */
[----:B------:R-:W-:Y:S01]  /*8160*/  FSEL R205, R151, -INF , !P2 ;  /* 0xff80000097cd7808 */ /* 0x000fe20005000000 */
[C---:B------:R-:W-:Y:S01]  /*8170*/  FFMA.FTZ R144, R5.reuse, UR5, R144 ;  /* 0x0000000505907c23 */ /* 0x040fe20008010090 */
[C---:B------:R-:W-:Y:S01]  /*8180*/  ISETP.GE.AND P0, PT, R4.reuse, R134, PT ;  /* 0x000000860400720c */ /* 0x040fe20003f06270 */
[----:B------:R-:W-:Y:S01]  /*8190*/  FFMA.FTZ R146, R5, UR5, R146 ;  /* 0x0000000505927c23 */ /* 0x000fe20008010092 */
[----:B------:R-:W-:Y:S01]  /*81a0*/  ISETP.GE.AND P2, PT, R4, R133, PT ;  /* 0x000000850400720c */ /* 0x000fe20003f46270 */
[----:B------:R-:W-:Y:S01]  /*81b0*/  VIADD R5, R0, 0x30 ;  /* 0x0000003000057836 */ /* 0x000fe20000000000 */
[----:B------:R-:W-:Y:S02]  /*81c0*/  I2FP.F32.S32 R4, R4 ;  /* 0x0000000400047245 */ /* 0x000fe40000201400 */
[----:B------:R-:W-:Y:S02]  /*81d0*/  FSEL R209, R146, -INF , !P1 ;  /* 0xff80000092d17808 */ /* 0x000fe40004800000 */
[----:B------:R-:W-:Y:S01]  /*81e0*/  I2FP.F32.S32 R7, R5 ;  /* 0x0000000500077245 */ /* 0x000fe20000201400 */
[C---:B------:R-:W-:Y:S01]  /*81f0*/  FFMA.FTZ R145, R4.reuse, UR5, R145 ;  /* 0x0000000504917c23 */ /* 0x040fe20008010091 */
[----:B------:R-:W-:Y:S01]  /*8200*/  FFMA.FTZ R207, R4, UR5, R147 ;  /* 0x0000000504cf7c23 */ /* 0x000fe20008010093 */
[----:B------:R-:W-:Y:S01]  /*8210*/  VIADD R4, R0, 0x31 ;  /* 0x0000003100047836 */ /* 0x000fe20000000000 */
[----:B------:R-:W-:Y:S01]  /*8220*/  FSEL R147, R144, -INF , !P6 ;  /* 0xff80000090937808 */ /* 0x000fe20007000000 */
[----:B------:R-:W-:Y:S01]  /*8230*/  FFMA.FTZ R140, R7, UR5, R140 ;  /* 0x00000005078c7c23 */ /* 0x000fe2000801008c */
[----:B------:R-:W-:Y:S01]  /*8240*/  ISETP.GE.AND P6, PT, R5, R134, PT ;  /* 0x000000860500720c */ /* 0x000fe20003fc6270 */
[----:B------:R-:W-:Y:S01]  /*8250*/  FFMA.FTZ R142, R7, UR5, R142 ;  /* 0x00000005078e7c23 */ /* 0x000fe2000801008e */
[----:B------:R-:W-:Y:S01]  /*8260*/  ISETP.GE.AND P1, PT, R5, R133, PT ;  /* 0x000000850500720c */ /* 0x000fe20003f26270 */
[----:B------:R-:W-:Y:S01]  /*8270*/  VIADD R5, R0, 0x38 ;  /* 0x0000003800057836 */ /* 0x000fe20000000000 */
[----:B------:R-:W-:-:S02]  /*8280*/  FSEL R145, R145, -INF , !P0 ;  /* 0xff80000091917808 */ /* 0x000fc40004000000 */
[----:B------:R-:W-:Y:S02]  /*8290*/  FSEL R207, R207, -INF , !P2 ;  /* 0xff800000cfcf7808 */ /* 0x000fe40005000000 */
[C---:B------:R-:W-:Y:S02]  /*82a0*/  ISETP.GE.AND P0, PT, R4.reuse, R134, PT ;  /* 0x000000860400720c */ /* 0x040fe40003f06270 */
[----:B------:R-:W-:Y:S02]  /*82b0*/  ISETP.GE.AND P2, PT, R4, R133, PT ;  /* 0x000000850400720c */ /* 0x000fe40003f46270 */
[----:B------:R-:W-:Y:S02]  /*82c0*/  I2FP.F32.S32 R4, R4 ;  /* 0x0000000400047245 */ /* 0x000fe40000201400 */
[----:B------:R-:W-:Y:S02]  /*82d0*/  FSEL R169, R140, -INF , !P6 ;  /* 0xff8000008ca97808 */ /* 0x000fe40007000000 */
[----:B------:R-:W-:Y:S01]  /*82e0*/  FSEL R163, R142, -INF , !P1 ;  /* 0xff8000008ea37808 */ /* 0x000fe20004800000 */
[C---:B------:R-:W-:Y:S01]  /*82f0*/  FFMA.FTZ R141, R4.reuse, UR5, R141 ;  /* 0x00000005048d7c23 */ /* 0x040fe2000801008d */
[----:B------:R-:W-:Y:S01]  /*8300*/  ISETP.GE.AND P6, PT, R5, R134, PT ;  /* 0x000000860500720c */ /* 0x000fe20003fc6270 */
[----:B------:R-:W-:Y:S01]  /*8310*/  FFMA.FTZ R143, R4, UR5, R143 ;  /* 0x00000005048f7c23 */ /* 0x000fe2000801008f */
[----:B------:R-:W-:-:S02]  /*8320*/  I2FP.F32.S32 R7, R5 ;  /* 0x0000000500077245 */ /* 0x000fc40000201400 */
[-C--:B------:R-:W-:Y:S02]  /*8330*/  ISETP.GE.AND P1, PT, R5, R133.reuse, PT ;  /* 0x000000850500720c */ /* 0x080fe40003f26270 */
[----:B------:R-:W-:Y:S01]  /*8340*/  I2FP.F32.S32 R5, R0 ;  /* 0x0000000000057245 */ /* 0x000fe20000201400 */
[----:B------:R-:W-:Y:S01]  /*8350*/  FFMA.FTZ R165, R7, UR5, R176 ;  /* 0x0000000507a57c23 */ /* 0x000fe200080100b0 */
[----:B------:R-:W-:Y:S01]  /*8360*/  FSEL R167, R141, -INF , !P0 ;  /* 0xff8000008da77808 */ /* 0x000fe20004000000 */
[----:B------:R-:W-:Y:S01]  /*8370*/  FFMA.FTZ R160, R7, UR5, R178 ;  /* 0x0000000507a07c23 */ /* 0x000fe200080100b2 */
[C---:B------:R-:W-:Y:S01]  /*8380*/  ISETP.GE.AND P0, PT, R0.reuse, R134, PT ;  /* 0x000000860000720c */ /* 0x040fe20003f06270 */
        /* <DEDUP_REMOVED lines=53> */
[----:B------:R3:W-:Y:S02]  /*86e0*/  @!P4 LDGSTS.E.BYPASS.LTC128B.128 [R203+0x8000], desc[UR22][R150.64+0x80] ;  /* 0x0800008096cbcfae */ /* 0x0007e4000b901d56 */
        /* <DEDUP_REMOVED lines=18> */
[----:B------:R-:W-:-:S05]  /*8810*/  @!P4 LEA.HI.X R149, R0, R17, R20, 0x1, P1 ;  /* 0x000000110095c211 */ /* 0x000fca00008f0c14 */
[----:B------:R-:W1:Y:S01]  /*8820*/  @!P5 LDC.64 R6, c[0x0][0x218] ;  /* 0x00008600ff06db82 */ /* 0x000e620000000a00 */
[----:B---3--:R-:W-:Y:S01]  /*8830*/  @!P5 LEA R150, P2, R16, R12, 0x1 ;  /* 0x0000000c1096d211 */ /* 0x008fe200078408ff */
[----:B------:R-:W-:Y:S01]  /*8840*/  @!PT LDS RZ, [RZ] ;  /* 0x00000000fffff984 */ /* 0x000fe20000000800 */
[----:B------:R-:W-:Y:S01]  /*8850*/  @!PT LDS RZ, [RZ] ;  /* 0x00000000fffff984 */ /* 0x000fe20000000800 */
[----:B------:R-:W-:Y:S01]  /*8860*/  @!PT LDS RZ, [RZ] ;  /* 0x00000000fffff984 */ /* 0x000fe20000000800 */
[----:B------:R3:W-:Y:S01]  /*8870*/  @!P4 LDGSTS.E.BYPASS.LTC128B.128 [R203+0x8800], desc[UR22][R148.64+0x80] ;  /* 0x0880008094cbcfae */ /* 0x0007e2000b901d56 */
[----:B----4-:R-:W-:Y:S02]  /*8880*/  @!P3 LEA R14, P1, R0, R14, 0x1 ;  /* 0x0000000e000eb211 */ /* 0x010fe400078208ff */
[----:B------:R-:W-:Y:S01]  /*8890*/  IADD3.X R12, R20, UR29, RZ, P6, !PT ;  /* 0x0000001d140c7c10 */ /* 0x000fe2000b7fe4ff */
[----:B------:R3:W-:Y:S01]  /*88a0*/  @P3 STS.128 [R203+0xa800], RZ ;  /* 0x00a800ffcb003388 */ /* 0x0007e20000000c00 */
[----:B------:R-:W-:Y:S01]  /*88b0*/  @!P3 LEA.HI.X R15, R0, R15, R20, 0x1, P1 ;  /* 0x0000000f000fb211 */ /* 0x000fe200008f0c14 */
[----:B------:R-:W4:Y:S01]  /*88c0*/  @!P4 LDC.64 R4, c[0x0][0x218] ;  /* 0x00008600ff04cb82 */ /* 0x000f220000000a00 */
[C---:B------:R-:W-:Y:S02]  /*88d0*/  @!P5 LEA.HI.X R151, R16.reuse, R13, R12, 0x1, P2 ;  /* 0x0000000d1097d211 */ /* 0x040fe400010f0c0c */
        /* <DEDUP_REMOVED lines=16> */
[----:B-1----:R-:W-:-:S03]  /*89e0*/  @!P5 LEA R6, P2, R0, R6, 0x1 ;  /* 0x000000060006d211 */ /* 0x002fc600078408ff */
[----:B------:R-:W-:Y:S01]  /*89f0*/  @!PT LDS RZ, [RZ] ;  /* 0x00000000fffff984 */ /* 0x000fe20000000800 */
[----:B------:R-:W-:Y:S01]  /*8a00*/  @!PT LDS RZ, [RZ] ;  /* 0x00000000fffff984 */ /* 0x000fe20000000800 */
[----:B------:R-:W-:Y:S01]  /*8a10*/  @!PT LDS RZ, [RZ] ;  /* 0x00000000fffff984 */ /* 0x000fe20000000800 */
[----:B------:R3:W-:Y:S01]  /*8a20*/  @!P4 LDGSTS.E.BYPASS.LTC128B.128 [R203+0x9000], desc[UR22][R10.64+0x80] ;  /* 0x090000800acbcfae */ /* 0x0007e2000b901d56 */
[C-C-:B------:R-:W-:Y:S02]  /*8a30*/  @!P5 LEA.HI.X R7, R0.reuse, R7, R9.reuse, 0x1, P2 ;  /* 0x000000070007d211 */ /* 0x140fe400010f0c09 */
[C---:B----4-:R-:W-:Y:S01]  /*8a40*/  @!P4 LEA R4, P1, R0.reuse, R4, 0x1 ;  /* 0x000000040004c211 */ /* 0x050fe200078208ff */
[----:B------:R3:W-:Y:S03]  /*8a50*/  @P3 STS.128 [R203+0xb000], RZ ;  /* 0x00b000ffcb003388 */ /* 0x0007e60000000c00 */
[----:B------:R-:W-:Y:S01]  /*8a60*/  @!P4 LEA.HI.X R5, R0, R5, R9, 0x1, P1 ;  /* 0x000000050005c211 */ /* 0x000fe200008f0c09 */
        /* <DEDUP_REMOVED lines=23> */
.L_x_501:
[----:B------:R-:W-:Y:S05]  /*8be0*/  BSYNC B0 ;  /* 0x0000000000007941 */ /* 0x000fea0003800000 */
.L_x_500:
[----:B------:R-:W0:Y:S02]  /*8bf0*/  LDGDEPBAR ;  /* 0x00000000000079af */ /* 0x000e240000000000 */
.L_x_499:
[----:B------:R-:W-:Y:S01]  /*8c00*/  FMNMX.FTZ R0, R132, R29, !PT ;  /* 0x0000001d84007209 */ /* 0x000fe20007810000 */
[----:B------:R-:W-:Y:S01]  /*8c10*/  IMAD.WIDE.U32 R236, R219, -0x326172a9, RZ ;  /* 0xcd9e8d57dbec7825 */ /* 0x000fe200078e00ff */
[----:B-1-3--:R-:W-:Y:S01]  /*8c20*/  FMNMX.FTZ R4, R3, R31, !PT ;  /* 0x0000001f03047209 */ /* 0x00afe20007810000 */
[----:B------:R-:W-:Y:S01]  /*8c30*/  USHF.L.U32 UR4, UR18, 0x1, URZ ;  /* 0x0000000112047899 */ /* 0x000fe2000800063f */
[----:B------:R-:W-:Y:S01]  /*8c40*/  FMNMX.FTZ R0, R173, R0, !PT ;  /* 0x00000000ad007209 */ /* 0x000fe20007810000 */
[----:B------:R-:W-:Y:S01]  /*8c50*/  IMAD.WIDE.U32 R238, R222, -0x2daee0ad, RZ ;  /* 0xd2511f53deee7825 */ /* 0x000fe200078e00ff */
[----:B------:R-:W-:Y:S01]  /*8c60*/  FMNMX.FTZ R4, R19, R4, !PT ;  /* 0x0000000413047209 */ /* 0x000fe20007810000 */
[----:B------:R-:W-:Y:S01]  /*8c70*/  LDSM.16.MT88.4 R12, [R196+0xc000] ;  /* 0x00c00000c40c783b */ /* 0x000fe20000004200 */
[----:B------:R-:W-:Y:S01]  /*8c80*/  FMNMX.FTZ R0, R245, R0, !PT ;  /* 0x00000000f5007209 */ /* 0x000fe20007810000 */
[----:B------:R-:W-:Y:S01]  /*8c90*/  VIADD R144, R221, 0x32370b8f ;  /* 0x32370b8fdd907836 */ /* 0x000fe20000000000 */
[----:B------:R-:W-:Y:S01]  /*8ca0*/  FMNMX.FTZ R4, R23, R4, !PT ;  /* 0x0000000417047209 */ /* 0x000fe20007810000 */
[----:B------:R-:W-:Y:S01]  /*8cb0*/  VIADD R136, R221, 0xa9066899 ;  /* 0xa9066899dd887836 */ /* 0x000fe20000000000 */
[----:B------:R-:W-:Y:S01]  /*8cc0*/  FMNMX.FTZ R0, R175, R0, !PT ;  /* 0x00000000af007209 */ /* 0x000fe20007810000 */
[----:B------:R-:W-:Y:S01]  /*8cd0*/  @UP0 UIADD3 UR19, UR19, -0x3, URZ ;  /* 0xfffffffd13130890 */ /* 0x000fe2000fffe03f */
        /* <DEDUP_REMOVED lines=20> */
[----:B------:R-:W-:Y:S02]  /*8e20*/  LOP3.LUT R230, R237, R223, RZ, 0x3c, !PT ;  /* 0x000000dfede67212 */ /* 0x000fe400078e3cff */
[----:B------:R-:W-:Y:S02]  /*8e30*/  FMNMX.FTZ R5, R165, R0, !PT ;  /* 0x00000000a5057209 */ /* 0x000fe40007810000 */
[----:B------:R-:W-:Y:S01]  /*8e40*/  IADD3 R7, R221, -0x4498517b, RZ ;  /* 0xbb67ae85dd077810 */ /* 0x000fe20007ffe0ff */
[----:B------:R-:W-:Y:S01]  /*8e50*/  IMAD.WIDE.U32 R230, R230, -0x2daee0ad, RZ ;  /* 0xd2511f53e6e67825 */ /* 0x000fe200078e00ff */
[----:B------:R-:W-:Y:S02]  /*8e60*/  FMNMX.FTZ R0, R164, R5, !PT ;  /* 0x00000005a4007209 */ /* 0x000fe40007810000 */
[----:B------:R-:W-:-:S02]  /*8e70*/  FMNMX.FTZ R5, R159, R4, !PT ;  /* 0x000000049f057209 */ /* 0x000fc40007810000 */
[----:B------:R-:W-:Y:S01]  /*8e80*/  LOP3.LUT R142, R231, R238, R7, 0x96, !PT ;  /* 0x000000eee78e7212 */ /* 0x000fe200078e9607 */
[----:B------:R-:W1:Y:S01]  /*8e90*/  SHFL.BFLY PT, R9, R0, 0x2, 0x1f ;  /* 0x0c401f0000097f89 */ /* 0x000e6200000e0000 */
[----:B------:R-:W-:Y:S02]  /*8ea0*/  FMNMX.FTZ R4, R160, R5, !PT ;  /* 0x00000005a0047209 */ /* 0x000fe40007810000 */
[----:B------:R-:W-:Y:S01]  /*8eb0*/  IADD3 R178, R220, -0x61c88647, RZ ;  /* 0x9e3779b9dcb27810 */ /* 0x000fe20007ffe0ff */
[----:B------:R-:W-:Y:S01]  /*8ec0*/  IMAD.WIDE.U32 R142, R142, -0x326172a9, RZ ;  /* 0xcd9e8d578e8e7825 */ /* 0x000fe200078e00ff */
[----:B------:R-:W-:Y:S02]  /*8ed0*/  FMNMX.FTZ R4, R161, R4, !PT ;  /* 0x00000004a1047209 */ /* 0x000fe40007810000 */
[C---:B------:R-:W-:Y:S02]  /*8ee0*/  IADD3 R179, R220.reuse, 0x3c6ef372, RZ ;  /* 0x3c6ef372dcb37810 */ /* 0x040fe40007ffe0ff */
[----:B------:R-:W-:Y:S01]  /*8ef0*/  IADD3 R146, R221, 0x76cf5d0a, RZ ;  /* 0x76cf5d0add927810 */ /* 0x000fe20007ffe0ff */
[----:B------:R-:W2:Y:S01]  /*8f00*/  SHFL.BFLY PT, R5, R4, 0x2, 0x1f ;  /* 0x0c401f0004057f89 */ /* 0x000ea200000e0000 */
[----:B------:R-:W-:-:S02]  /*8f10*/  IADD3 R141, R220, -0x255992d5, RZ ;  /* 0xdaa66d2bdc8d7810 */ /* 0x000fc40007ffe0ff */
[C---:B------:R-:W-:Y:S02]  /*8f20*/  IADD3 R140, R220.reuse, 0x78dde6e4, RZ ;  /* 0x78dde6e4dc8c7810 */ /* 0x040fe40007ffe0ff */
[C---:B------:R-:W-:Y:S02]  /*8f30*/  IADD3 R138, R221.reuse, -0x126145ec, RZ ;  /* 0xed9eba14dd8a7810 */ /* 0x040fe40007ffe0ff */
[----:B------:R-:W-:Y:S02]  /*8f40*/  IADD3 R176, R220, -0x4ab325aa, RZ ;  /* 0xb54cda56dcb07810 */ /* 0x000fe40007ffe0ff */
[----:B------:R-:W-:Y:S02]  /*8f50*/  PRMT R157, R2, 0x7054, R2 ;  /* 0x00007054029d7816 */ /* 0x000fe40000000002 */
[----:B------:R-:W-:Y:S02]  /*8f60*/  IADD3 R206, R220, 0x1715609d, RZ ;  /* 0x1715609ddcce7810 */ /* 0x000fe40007ffe0ff */
[----:B------:R-:W-:-:S02]  /*8f70*/  IADD3 R210, R221, 0x646e171e, RZ ;  /* 0x646e171eddd27810 */ /* 0x000fc40007ffe0ff */
[----:B-1----:R-:W-:Y:S02]  /*8f80*/  FMNMX.FTZ R9, R0, R9, !PT ;  /* 0x0000000900097209 */ /* 0x002fe40007810000 */
[C-C-:B------:R-:W-:Y:S01]  /*8f90*/  LOP3.LUT R0, R239.reuse, UR4, R221.reuse, 0x96, !PT ;  /* 0x00000004ef007c12 */ /* 0x140fe2000f8e96dd */
[----:B------:R-:W-:Y:S02]  /*8fa0*/  UIADD3 UR4, UR4, 0x1, URZ ;  /* 0x0000000104047890 */ /* 0x000fe4000fffe03f */
[----:B------:R-:W1:Y:S02]  /*8fb0*/  SHFL.BFLY PT, R148, R9, 0x1, 0x1f ;  /* 0x0c201f0009947f89 */ /* 0x000e6400000e0000 */
[----:B------:R-:W-:Y:S01]  /*8fc0*/  IMAD.WIDE.U32 R6, R0, -0x326172a9, RZ ;  /* 0xcd9e8d5700067825 */ /* 0x000fe200078e00ff */
[----:B--2---:R-:W-:Y:S02]  /*8fd0*/  FMNMX.FTZ R5, R4, R5, !PT ;  /* 0x0000000504057209 */ /* 0x004fe40007810000 */
[----:B------:R-:W-:-:S02]  /*8fe0*/  LOP3.LUT R238, R239, UR4, R221, 0x96, !PT ;  /* 0x00000004efee7c12 */ /* 0x000fc4000f8e96dd */
[----:B------:R-:W-:Y:S01]  /*8ff0*/  LOP3.LUT R4, R7, R236, R178, 0x96, !PT ;  /* 0x000000ec07047212 */ /* 0x000fe200078e96b2 */
[----:B------:R-:W2:Y:S01]  /*9000*/  SHFL.BFLY PT, R0, R5, 0x1, 0x1f ;  /* 0x0c201f0005007f89 */ /* 0x000ea200000e0000 */
[----:B------:R-:W-:Y:S01]  /*9010*/  LOP3.LUT R6, R143, R6, R179, 0x96, !PT ;  /* 0x000000068f067212 */ /* 0x000fe200078e96b3 */
[----:B------:R-:W-:-:S04]  /*9020*/  IMAD.WIDE.U32 R238, R238, -0x326172a9, RZ ;  /* 0xcd9e8d57eeee7825 */ /* 0x000fc800078e00ff */
[----:B------:R-:W-:Y:S01]  /*9030*/  IMAD.WIDE.U32 R6, R6, -0x2daee0ad, RZ ;  /* 0xd2511f5306067825 */ /* 0x000fe200078e00ff */
[----:B------:R-:W-:Y:S02]  /*9040*/  LOP3.LUT R178, R239, R236, R178, 0x96, !PT ;  /* 0x000000ecefb27212 */ /* 0x000fe400078e96b2 */
[----:B-1----:R-:W-:Y:S01]  /*9050*/  FMNMX.FTZ R148, R9, R148, !PT ;  /* 0x0000009409947209 */ /* 0x002fe20007810000 */
[----:B------:R-:W-:-:S03]  /*9060*/  IMAD.WIDE.U32 R8, R4, -0x2daee0ad, RZ ;  /* 0xd2511f5304087825 */ /* 0x000fc600078e00ff */
[C---:B------:R-:W-:Y:S01]  /*9070*/  FSETP.NEU.FTZ.AND P2, PT, R148.reuse, -INF , PT ;  /* 0xff8000009400780b */ /* 0x040fe20003f5d000 */
[----:B------:R-:W-:Y:S01]  /*9080*/  FMUL.FTZ R166, R148, UR10 ;  /* 0x0000000a94a67c20 */ /* 0x000fe20008410000 */
[----:B------:R-:W-:Y:S02]  /*9090*/  LOP3.LUT R4, R9, R230, R146, 0x96, !PT ;  /* 0x000000e609047212 */ /* 0x000fe400078e9692 */
[----:B------:R-:W-:Y:S02]  /*90a0*/  LOP3.LUT R172, R7, R8, R144, 0x96, !PT ;  /* 0x0000000807ac7212 */ /* 0x000fe400078e9690 */
[----:B------:R-:W-:Y:S02]  /*90b0*/  FSEL R166, R166, RZ, P2 ;  /* 0x000000ffa6a67208 */ /* 0x000fe40001000000 */
[----:B--2---:R-:W-:Y:S02]  /*90c0*/  FMNMX.FTZ R0, R5, R0, !PT ;  /* 0x0000000005007209 */ /* 0x004fe40007810000 */
[----:B------:R-:W-:Y:S01]  /*90d0*/  FSEL R155, R148, RZ, P2 ;  /* 0x000000ff949b7208 */ /* 0x000fe20001000000 */
[--C-:B------:R-:W-:Y:S01]  /*90e0*/  FFMA.FTZ R156, R29, UR10, -R166.reuse ;  /* 0x0000000a1d9c7c23 */ /* 0x100fe200080108a6 */
[----:B------:R-:W-:Y:S01]  /*90f0*/  FFMA.FTZ R153, R173, UR10, -R166 ;  /* 0x0000000aad997c23 */ /* 0x000fe200080108a6 */
[----:B------:R-:W-:-:S04]  /*9100*/  IMAD.WIDE.U32 R28, R4, -0x326172a9, RZ ;  /* 0xcd9e8d57041c7825 */ /* 0x000fc800078e00ff */
[C---:B------:R-:W-:Y:S01]  /*9110*/  FMUL.FTZ R162, R0.reuse, UR10 ;  /* 0x0000000a00a27c20 */ /* 0x040fe20008410000 */
[----:B------:R-:W-:Y:S01]  /*9120*/  FSETP.NEU.FTZ.AND P1, PT, R0, -INF , PT ;  /* 0xff8000000000780b */ /* 0x000fe20003f3d000 */
[----:B------:R-:W-:Y:S01]  /*9130*/  FFMA.FTZ R154, R245, UR10, -R166 ;  /* 0x0000000af59a7c23 */ /* 0x000fe200080108a6 */
[----:B------:R-:W-:Y:S01]  /*9140*/  IMAD.WIDE.U32 R172, R172, -0x326172a9, RZ ;  /* 0xcd9e8d57acac7825 */ /* 0x000fe200078e00ff */
[----:B------:R-:W-:-:S03]  /*9150*/  LOP3.LUT R4, R29, R142, R141, 0x96, !PT ;  /* 0x0000008e1d047212 */ /* 0x000fc600078e968d */
[----:B------:R-:W-:Y:S01]  /*9160*/  FFMA.FTZ R151, R175, UR10, -R166 ;  /* 0x0000000aaf977c23 */ /* 0x000fe200080108a6 */
[----:B------:R-:W-:Y:S01]  /*9170*/  FSEL R162, R162, RZ, P1 ;  /* 0x000000ffa2a27208 */ /* 0x000fe20000800000 */
[----:B------:R-:W-:Y:S01]  /*9180*/  FADD.FTZ R155, R132, -R155 ;  /* 0x8000009b849b7221 */ /* 0x000fe20000010000 */
[----:B------:R-:W-:Y:S01]  /*9190*/  LOP3.LUT R28, R173, R28, R140, 0x96, !PT ;  /* 0x0000001cad1c7212 */ /* 0x000fe200078e968c */
[----:B------:R-:W-:Y:S01]  /*91a0*/  IMAD.WIDE.U32 R4, R4, -0x2daee0ad, RZ ;  /* 0xd2511f5304047825 */ /* 0x000fe200078e00ff */
[----:B------:R-:W-:Y:S03]  /*91b0*/  MUFU.EX2 R156, R156 ;  /* 0x0000009c009c7308 */ /* 0x000fe60000000800 */
[--C-:B------:R-:W-:Y:S01]  /*91c0*/  FFMA.FTZ R152, R31, UR10, -R162.reuse ;  /* 0x0000000a1f987c23 */ /* 0x100fe200080108a2 */
[----:B------:R-:W-:Y:S01]  /*91d0*/  FFMA.FTZ R150, R19, UR10, -R162 ;  /* 0x0000000a13967c23 */ /* 0x000fe200080108a2 */
[----:B------:R-:W-:Y:S01]  /*91e0*/  IMAD.WIDE.U32 R28, R28, -0x2daee0ad, RZ ;  /* 0xd2511f531c1c7825 */ /* 0x000fe200078e00ff */
[----:B------:R-:W-:-:S03]  /*91f0*/  LOP3.LUT R30, R5, R6, R138, 0x96, !PT ;  /* 0x00000006051e7212 */ /* 0x000fc600078e968a */
[--C-:B------:R-:W-:Y:S01]  /*9200*/  FFMA.FTZ R149, R23, UR10, -R162.reuse ;  /* 0x0000000a17957c23 */ /* 0x100fe200080108a2 */
[----:B------:R-:W-:Y:S01]  /*9210*/  FFMA.FTZ R158, R21, UR10, -R162 ;  /* 0x0000000a159e7c23 */ /* 0x000fe200080108a2 */
[----:B------:R-:W-:Y:S01]  /*9220*/  FMUL.FTZ R155, R155, UR10 ;  /* 0x0000000a9b9b7c20 */ /* 0x000fe20008410000 */
[----:B------:R-:W-:Y:S01]  /*9230*/  LOP3.LUT R4, R29, R4, R136, 0x96, !PT ;  /* 0x000000041d047212 */ /* 0x000fe200078e9688 */
[----:B------:R-:W-:Y:S01]  /*9240*/  IMAD.WIDE.U32 R30, R30, -0x326172a9, RZ ;  /* 0xcd9e8d571e1e7825 */ /* 0x000fe200078e00ff */
[----:B------:R-:W-:Y:S01]  /*9250*/  LDSM.16.MT88.4 R20, [R193+0xc000] ;  /* 0x00c00000c114783b */ /* 0x000fe20000004200 */
[----:B------:R-:W-:Y:S02]  /*9260*/  MUFU.EX2 R153, R153 ;  /* 0x0000009900997308 */ /* 0x000fe40000000800 */
[----:B------:R-:W-:Y:S01]  /*9270*/  FFMA.FTZ R168, R171, UR10, -R166 ;  /* 0x0000000aaba87c23 */ /* 0x000fe200080108a6 */
[----:B------:R-:W-:Y:S01]  /*9280*/  IMAD.WIDE.U32 R6, R4, -0x326172a9, RZ ;  /* 0xcd9e8d5704067825 */ /* 0x000fe200078e00ff */
[----:B------:R-:W-:-:S03]  /*9290*/  FSEL R4, R0, RZ, P1 ;  /* 0x000000ff00047208 */ /* 0x000fc60000800000 */
[--C-:B------:R-:W-:Y:S01]  /*92a0*/  FFMA.FTZ R171, R135, UR10, -R166.reuse ;  /* 0x0000000a87ab7c23 */ /* 0x100fe200080108a6 */
[----:B------:R-:W-:Y:S01]  /*92b0*/  FFMA.FTZ R173, R35, UR10, -R166 ;  /* 0x0000000a23ad7c23 */ /* 0x000fe200080108a6 */
[----:B------:R-:W-:Y:S01]  /*92c0*/  LDSM.16.MT88.4 R132, [R192+0x10000] ;  /* 0x01000000c084783b */ /* 0x000fe20000004200 */
[----:B------:R-:W-:Y:S01]  /*92d0*/  LOP3.LUT R5, R7, R30, R176, 0x96, !PT ;  /* 0x0000001e07057212 */ /* 0x000fe200078e96b0 */
[----:B------:R-:W-:Y:S01]  /*92e0*/  FADD.FTZ R3, R3, -R4 ;  /* 0x8000000403037221 */ /* 0x000fe20000010000 */
[C---:B------:R-:W-:Y:S01]  /*92f0*/  LOP3.LUT R7, R6.reuse, 0xffff, RZ, 0xc0, !PT ;  /* 0x0000ffff06077812 */ /* 0x040fe200078ec0ff */
[----:B------:R-:W-:Y:S01]  /*9300*/  MUFU.EX2 R154, R154 ;  /* 0x0000009a009a7308 */ /* 0x000fe20000000800 */
[----:B------:R-:W-:Y:S01]  /*9310*/  LOP3.LUT R10, R6, 0xff, RZ, 0xc0, !PT ;  /* 0x000000ff060a7812 */ /* 0x000fe200078ec0ff */
[----:B------:R-:W-:Y:S01]  /*9320*/  FMUL.FTZ R3, R3, UR10 ;  /* 0x0000000a03037c20 */ /* 0x000fe20008410000 */
[----:B------:R-:W-:Y:S01]  /*9330*/  SHF.R.U32.HI R7, RZ, 0x8, R7 ;  /* 0x00000008ff077819 */ /* 0x000fe20000011607 */
[----:B------:R-:W-:Y:S01]  /*9340*/  FFMA.FTZ R170, R33, UR10, -R166 ;  /* 0x0000000a21aa7c23 */ /* 0x000fe200080108a6 */
[----:B------:R-:W-:Y:S01]  /*9350*/  SHF.R.U32.HI R16, RZ, 0x10, R5 ;  /* 0x00000010ff107819 */ /* 0x000fe20000011605 */
[--C-:B------:R-:W-:Y:S01]  /*9360*/  FFMA.FTZ R175, R25, UR10, -R162.reuse ;  /* 0x0000000a19af7c23 */ /* 0x100fe200080108a2 */
[----:B------:R-:W-:Y:S01]  /*9370*/  PRMT R10, R10, 0x5410, R7 ;  /* 0x000054100a0a7816 */ /* 0x000fe20000000007 */
[----:B------:R-:W1:Y:S01]  /*9380*/  MUFU.EX2 R151, R151 ;  /* 0x0000009700977308 */ /* 0x000e620000000800 */
[----:B------:R-:W-:Y:S01]  /*9390*/  LOP3.LUT R7, R5, 0xffff, RZ, 0xc0, !PT ;  /* 0x0000ffff05077812 */ /* 0x000fe200078ec0ff */
[--C-:B------:R-:W-:Y:S01]  /*93a0*/  FFMA.FTZ R174, R27, UR10, -R162.reuse ;  /* 0x0000000a1bae7c23 */ /* 0x100fe200080108a2 */
[----:B------:R-:W-:Y:S01]  /*93b0*/  LOP3.LUT R8, R5, 0xff, RZ, 0xc0, !PT ;  /* 0x000000ff05087812 */ /* 0x000fe200078ec0ff */
[----:B------:R-:W-:Y:S01]  /*93c0*/  FFMA.FTZ R177, R241, UR10, -R162 ;  /* 0x0000000af1b17c23 */ /* 0x000fe200080108a2 */
[----:B------:R-:W-:Y:S01]  /*93d0*/  SHF.R.U32.HI R5, RZ, 0x18, R5 ;  /* 0x00000018ff057819 */ /* 0x000fe20000011605 */
[----:B------:R-:W-:Y:S01]  /*93e0*/  LDSM.16.MT88.4 R24, [R193+0xc800] ;  /* 0x00c80000c118783b */ /* 0x000fe20000004200 */
[----:B------:R-:W-:Y:S01]  /*93f0*/  SHF.R.U32.HI R7, RZ, 0x8, R7 ;  /* 0x00000008ff077819 */ /* 0x000fe20000011607 */
[----:B------:R-:W-:Y:S01]  /*9400*/  MUFU.EX2 R152, R152 ;  /* 0x0000009800987308 */ /* 0x000fe20000000800 */
[----:B------:R-:W-:Y:S01]  /*9410*/  LOP3.LUT R16, R16, 0xff, RZ, 0xc0, !PT ;  /* 0x000000ff10107812 */ /* 0x000fe200078ec0ff */
[----:B------:R-:W-:Y:S01]  /*9420*/  LDSM.16.MT88.4 R32, [R196+0xc800] ;  /* 0x00c80000c420783b */ /* 0x000fe20000004200 */
[----:B------:R-:W-:Y:S01]  /*9430*/  SHF.R.U32.HI R9, RZ, 0x10, R6 ;  /* 0x00000010ff097819 */ /* 0x000fe20000011606 */
[----:B------:R-:W-:Y:S01]  /*9440*/  FFMA.FTZ R163, R163, UR10, -R162 ;  /* 0x0000000aa3a37c23 */ /* 0x000fe200080108a2 */
[----:B------:R-:W-:Y:S01]  /*9450*/  SHF.R.U32.HI R18, RZ, 0x18, R6 ;  /* 0x00000018ff127819 */ /* 0x000fe20000011606 */
[--C-:B------:R-:W-:Y:S01]  /*9460*/  FFMA.FTZ R169, R169, UR10, -R166.reuse ;  /* 0x0000000aa9a97c23 */ /* 0x100fe200080108a6 */
[----:B------:R-:W-:Y:S01]  /*9470*/  PRMT R8, R8, 0x5410, R7 ;  /* 0x0000541008087816 */ /* 0x000fe20000000007 */
[----:B------:R-:W2:Y:S01]  /*9480*/  MUFU.EX2 R150, R150 ;  /* 0x0000009600967308 */ /* 0x000ea20000000800 */
[----:B------:R-:W-:Y:S01]  /*9490*/  PRMT R16, R16, 0x5410, R5 ;  /* 0x0000541010107816 */ /* 0x000fe20000000005 */
[--C-:B------:R-:W-:Y:S01]  /*94a0*/  FFMA.FTZ R165, R165, UR10, -R166.reuse ;  /* 0x0000000aa5a57c23 */ /* 0x100fe200080108a6 */
[----:B------:R-:W3:Y:S01]  /*94b0*/  LDSM.16.MT88.4 R4, [R194+0xc000] ;  /* 0x00c00000c204783b */ /* 0x000ee20000004200 */
[----:B------:R-:W-:Y:S01]  /*94c0*/  LOP3.LUT R9, R9, 0xff, RZ, 0xc0, !PT ;  /* 0x000000ff09097812 */ /* 0x000fe200078ec0ff */
[----:B------:R-:W-:Y:S01]  /*94d0*/  FFMA.FTZ R164, R164, UR10, -R166 ;  /* 0x0000000aa4a47c23 */ /* 0x000fe200080108a6 */
[----:B------:R-:W-:-:S02]  /*94e0*/  HSET2.LE.AND R10, R10, R157, PT ;  /* 0x0000009d0a0a7233 */ /* 0x000fc40003803000 */
[----:B------:R-:W-:Y:S01]  /*94f0*/  MUFU.EX2 R149, R149 ;  /* 0x0000009500957308 */ /* 0x000fe20000000800 */
[----:B------:R-:W-:Y:S02]  /*9500*/  PRMT R18, R9, 0x5410, R18 ;  /* 0x0000541009127816 */ /* 0x000fe40000000012 */
[--C-:B------:R-:W-:Y:S02]  /*9510*/  HSET2.LE.AND R8, R8, R157.reuse, PT ;  /* 0x0000009d08087233 */ /* 0x100fe40003803000 */
[--C-:B------:R-:W-:Y:S02]  /*9520*/  HSET2.LE.AND R9, R16, R157.reuse, PT ;  /* 0x0000009d10097233 */ /* 0x100fe40003803000 */
[----:B------:R-:W-:Y:S01]  /*9530*/  HSET2.LE.AND R11, R18, R157, PT ;  /* 0x0000009d120b7233 */ /* 0x000fe20003803000 */
[----:B------:R-:W4:Y:S01]  /*9540*/  MUFU.EX2 R158, R158 ;  /* 0x0000009e009e7308 */ /* 0x000f220000000800 */
[----:B-1----:R-:W-:Y:S02]  /*9550*/  F2FP.BF16.F32.PACK_AB R19, R151, R154 ;  /* 0x0000009a9713723e */ /* 0x002fe400000010ff */
[----:B------:R-:W-:-:S02]  /*9560*/  F2FP.BF16.F32.PACK_AB R17, R153, R156 ;  /* 0x0000009c9911723e */ /* 0x000fc400000010ff */
[----:B--2---:R-:W-:Y:S02]  /*9570*/  F2FP.BF16.F32.PACK_AB R16, R150, R152 ;  /* 0x000000989610723e */ /* 0x004fe400000010ff */
[----:B------:R-:W-:Y:S01]  /*9580*/  LOP3.LUT R10, R10, R19, RZ, 0xc0, !PT ;  /* 0x000000130a0a7212 */ /* 0x000fe200078ec0ff */
[----:B------:R-:W1:Y:S01]  /*9590*/  MUFU.EX2 R155, R155 ;  /* 0x0000009b009b7308 */ /* 0x000e620000000800 */
[----:B------:R-:W-:Y:S02]  /*95a0*/  LOP3.LUT R8, R8, R17, RZ, 0xc0, !PT ;  /* 0x0000001108087212 */ /* 0x000fe400078ec0ff */
[----:B------:R-:W-:Y:S02]  /*95b0*/  LOP3.LUT R9, R9, R16, RZ, 0xc0, !PT ;  /* 0x0000001009097212 */ /* 0x000fe400078ec0ff */
[----:B------:R-:W-:Y:S01]  /*95c0*/  LOP3.LUT R30, R31, R172, R206, 0x96, !PT ;  /* 0x000000ac1f1e7212 */ /* 0x000fe200078e96ce */
[----:B------:R-:W-:Y:S02]  /*95d0*/  FFMA.FTZ R172, R243, UR10, -R162 ;  /* 0x0000000af3ac7c23 */ /* 0x000fe400080108a2 */
[----:B------:R-:W2:Y:S01]  /*95e0*/  MUFU.EX2 R3, R3 ;  /* 0x0000000300037308 */ /* 0x000ea20000000800 */
[----:B----4-:R-:W-:Y:S01]  /*95f0*/  F2FP.BF16.F32.PACK_AB R18, R158, R149 ;  /* 0x000000959e12723e */ /* 0x010fe200000010ff */
[----:B------:R-:W-:-:S03]  /*9600*/  IMAD.WIDE.U32 R30, R30, -0x2daee0ad, RZ ;  /* 0xd2511f531e1e7825 */ /* 0x000fc600078e00ff */
[----:B------:R-:W-:Y:S02]  /*9610*/  LOP3.LUT R11, R11, R18, RZ, 0xc0, !PT ;  /* 0x000000120b0b7212 */ /* 0x000fe400078ec0ff */
[----:B------:R-:W4:Y:S01]  /*9620*/  LDSM.16.MT88.4 R16, [R192+0xc000] ;  /* 0x00c00000c010783b */ /* 0x000f220000004200 */
        /* <DEDUP_REMOVED lines=9> */
[-C--:B--2---:R-:W-:Y:S01]  /*96c0*/  FMUL.FTZ R38, R38, R3.reuse ;  /* 0x0000000326267220 */ /* 0x084fe20000410000 */
[-C--:B------:R-:W-:Y:S01]  /*96d0*/  FMUL.FTZ R39, R39, R3.reuse ;  /* 0x0000000327277220 */ /* 0x080fe20000410000 */
[-C--:B------:R-:W-:Y:S01]  /*96e0*/  FMUL.FTZ R42, R42, R3.reuse ;  /* 0x000000032a2a7220 */ /* 0x080fe20000410000 */
[-C--:B------:R-:W-:Y:S01]  /*96f0*/  FMUL.FTZ R43, R43, R3.reuse ;  /* 0x000000032b2b7220 */ /* 0x080fe20000410000 */
[-C--:B------:R-:W-:Y:S01]  /*9700*/  FMUL.FTZ R130, R130, R3.reuse ;  /* 0x0000000382827220 */ /* 0x080fe20000410000 */
[-C--:B------:R-:W-:Y:S01]  /*9710*/  FMUL.FTZ R131, R131, R3.reuse ;  /* 0x0000000383837220 */ /* 0x080fe20000410000 */
[-C--:B------:R-:W-:Y:S01]  /*9720*/  FMUL.FTZ R126, R126, R3.reuse ;  /* 0x000000037e7e7220 */ /* 0x080fe20000410000 */
[----:B------:R-:W-:Y:S01]  /*9730*/  FMUL.FTZ R127, R127, R3 ;  /* 0x000000037f7f7220 */ /* 0x000fe20000410000 */
[C---:B---3--:R-:W-:Y:S01]  /*9740*/  HMMA.16816.F32.BF16 R36, R8.reuse, R4, R36 ;  /* 0x000000040824723c */ /* 0x048fe20000041824 */
        /* <DEDUP_REMOVED lines=30> */
[----:B------:R-:W3:Y:S01]  /*9930*/  LDSM.16.MT88.4 R20, [R193+0xe000] ;  /* 0x00e00000c114783b */ /* 0x000ee20000004200 */
[----:B------:R-:W-:Y:S01]  /*9940*/  FMUL.FTZ R75, R75, R3 ;  /* 0x000000034b4b7220 */ /* 0x000fe20000410000 */
[-C--:B------:R-:W-:Y:S01]  /*9950*/  FMUL.FTZ R60, R60, R155.reuse ;  /* 0x0000009b3c3c7220 */ /* 0x080fe20000410000 */
        /* <DEDUP_REMOVED lines=47> */
[----:B------:R-:W5:Y:S01]  /*9c50*/  MUFU.EX2 R170, R170 ;  /* 0x000000aa00aa7308 */ /* 0x000f620000000800 */
[-C--:B------:R-:W-:Y:S01]  /*9c60*/  FMUL.FTZ R96, R96, R155.reuse ;  /* 0x0000009b60607220 */ /* 0x080fe20000410000 */
[----:B------:R-:W-:Y:S01]  /*9c70*/  FMUL.FTZ R97, R97, R155 ;  /* 0x0000009b61617220 */ /* 0x000fe20000410000 */
[C---:B----4-:R-:W-:Y:S01]  /*9c80*/  HMMA.16816.F32.BF16 R84, R8.reuse, R16, R84 ;  /* 0x000000100854723c */ /* 0x050fe20000041854 */
        /* <DEDUP_REMOVED lines=18> */
[----:B------:R-:W-:Y:S01]  /*9db0*/  SHF.R.U32.HI R5, RZ, 0x10, R30 ;  /* 0x00000010ff057819 */ /* 0x000fe2000001161e */
[-C--:B------:R-:W-:Y:S01]  /*9dc0*/  FMUL.FTZ R112, R112, R155.reuse ;  /* 0x0000009b70707220 */ /* 0x080fe20000410000 */
[----:B------:R-:W-:Y:S01]  /*9dd0*/  FMUL.FTZ R113, R113, R155 ;  /* 0x0000009b71717220 */ /* 0x000fe20000410000 */
[-C--:B------:R-:W-:Y:S01]  /*9de0*/  FMUL.FTZ R114, R114, R3.reuse ;  /* 0x0000000372727220 */ /* 0x080fe20000410000 */
[----:B------:R-:W-:Y:S01]  /*9df0*/  FMUL.FTZ R115, R115, R3 ;  /* 0x0000000373737220 */ /* 0x000fe20000410000 */
[C---:B--2---:R-:W-:Y:S01]  /*9e00*/  HMMA.16816.F32.BF16 R92, R8.reuse, R12, R92 ;  /* 0x0000000c085c723c */ /* 0x044fe2000004185c */
[C---:B------:R-:W-:Y:S01]  /*9e10*/  LOP3.LUT R7, R30.reuse, 0xffff, RZ, 0xc0, !PT ;  /* 0x0000ffff1e077812 */ /* 0x040fe200078ec0ff */
[----:B------:R-:W-:Y:S01]  /*9e20*/  MUFU.EX2 R175, R175 ;  /* 0x000000af00af7308 */ /* 0x000fe20000000800 */
[----:B------:R-:W-:Y:S01]  /*9e30*/  LOP3.LUT R6, R30, 0xff, RZ, 0xc0, !PT ;  /* 0x000000ff1e067812 */ /* 0x000fe200078ec0ff */
[----:B------:R-:W-:Y:S01]  /*9e40*/  FFMA.FTZ R156, R227, R155, R156 ;  /* 0x0000009be39c7223 */ /* 0x000fe2000001009c */
[----:B------:R-:W-:Y:S01]  /*9e50*/  SHF.R.U32.HI R7, RZ, 0x8, R7 ;  /* 0x00000008ff077819 */ /* 0x000fe20000011607 */
[C---:B------:R-:W-:Y:S01]  /*9e60*/  HMMA.16816.F32.BF16 R96, R8.reuse, R14, R96 ;  /* 0x0000000e0860723c */ /* 0x040fe20000041860 */
[----:B------:R-:W-:Y:S01]  /*9e70*/  LOP3.LUT R13, R5, 0xff, RZ, 0xc0, !PT ;  /* 0x000000ff050d7812 */ /* 0x000fe200078ec0ff */
[----:B------:R-:W-:Y:S01]  /*9e80*/  FFMA.FTZ R3, R225, R3, R152 ;  /* 0x00000003e1037223 */ /* 0x000fe20000010098 */
[----:B------:R-:W-:Y:S01]  /*9e90*/  LOP3.LUT R5, R31, R28, R210, 0x96, !PT ;  /* 0x0000001c1f057212 */ /* 0x000fe200078e96d2 */
[----:B------:R-:W1:Y:S01]  /*9ea0*/  MUFU.EX2 R172, R172 ;  /* 0x000000ac00ac7308 */ /* 0x000e620000000800 */
[----:B------:R-:W-:Y:S01]  /*9eb0*/  PRMT R6, R6, 0x5410, R7 ;  /* 0x0000541006067816 */ /* 0x000fe20000000007 */
[C---:B---3--:R-:W-:Y:S01]  /*9ec0*/  HMMA.16816.F32.BF16 R108, R8.reuse, R20, R108 ;  /* 0x00000014086c723c */ /* 0x048fe2000004186c */
[----:B------:R-:W-:Y:S01]  /*9ed0*/  LOP3.LUT R7, R5, 0xffff, RZ, 0xc0, !PT ;  /* 0x0000ffff05077812 */ /* 0x000fe200078ec0ff */
[----:B------:R-:W-:Y:S01]  /*9ee0*/  FADD.FTZ R153, R153, R156 ;  /* 0x0000009c99997221 */ /* 0x000fe20000010000 */
[----:B------:R-:W-:Y:S01]  /*9ef0*/  SHF.R.U32.HI R204, RZ, 0x10, R5 ;  /* 0x00000010ffcc7819 */ /* 0x000fe20000011605 */
[----:B------:R-:W-:Y:S01]  /*9f00*/  FADD.FTZ R150, R150, R3 ;  /* 0x0000000396967221 */ /* 0x000fe20000010000 */
[----:B------:R-:W-:Y:S01]  /*9f10*/  SHF.R.U32.HI R4, RZ, 0x18, R30 ;  /* 0x00000018ff047819 */ /* 0x000fe2000001161e */
[----:B------:R-:W-:Y:S01]  /*9f20*/  MUFU.EX2 R168, R168 ;  /* 0x000000a800a87308 */ /* 0x000fe20000000800 */
[C---:B------:R-:W-:Y:S01]  /*9f30*/  HMMA.16816.F32.BF16 R120, R8.reuse, R22, R120 ;  /* 0x000000160878723c */ /* 0x040fe20000041878 */
[----:B------:R-:W-:Y:S01]  /*9f40*/  LOP3.LUT R208, R5, 0xff, RZ, 0xc0, !PT ;  /* 0x000000ff05d07812 */ /* 0x000fe200078ec0ff */
[----:B------:R-:W-:Y:S01]  /*9f50*/  LDSM.16.MT88.4 R20, [R192+0xc800] ;  /* 0x00c80000c014783b */ /* 0x000fe20000004200 */
[----:B------:R-:W-:Y:S01]  /*9f60*/  SHF.R.U32.HI R5, RZ, 0x18, R5 ;  /* 0x00000018ff057819 */ /* 0x000fe20000011605 */
[----:B------:R-:W-:Y:S01]  /*9f70*/  FADD.FTZ R154, R154, R153 ;  /* 0x000000999a9a7221 */ /* 0x000fe20000010000 */
[----:B------:R-:W-:Y:S01]  /*9f80*/  SHF.R.U32.HI R7, RZ, 0x8, R7 ;  /* 0x00000008ff077819 */ /* 0x000fe20000011607 */
[C---:B------:R-:W-:Y:S01]  /*9f90*/  HMMA.16816.F32.BF16 R116, R8.reuse, R132, R116 ;  /* 0x000000840874723c */ /* 0x040fe20000041874 */
[----:B------:R-:W2:Y:S01]  /*9fa0*/  MUFU.EX2 R171, R171 ;  /* 0x000000ab00ab7308 */ /* 0x000ea20000000800 */
[----:B------:R-:W-:Y:S01]  /*9fb0*/  LOP3.LUT R204, R204, 0xff, RZ, 0xc0, !PT ;  /* 0x000000ffcccc7812 */ /* 0x000fe200078ec0ff */
[----:B------:R-:W-:Y:S01]  /*9fc0*/  LDSM.16.MT88.4 R28, [R194+0xc800] ;  /* 0x00c80000c21c783b */ /* 0x000fe20000004200 */
[----:B------:R-:W-:Y:S01]  /*9fd0*/  PRMT R4, R13, 0x5410, R4 ;  /* 0x000054100d047816 */ /* 0x000fe20000000004 */
[----:B------:R-:W-:Y:S01]  /*9fe0*/  FADD.FTZ R3, R149, R150 ;  /* 0x0000009695037221 */ /* 0x000fe20000010000 */
[----:B------:R-:W-:Y:S01]  /*9ff0*/  HMMA.16816.F32.BF16 R112, R8, R134, R112 ;  /* 0x000000860870723c */ /* 0x000fe20000041870 */
[----:B------:R-:W3:Y:S01]  /*a000*/  LDSM.16.MT88.4 R8, [R193+0xe800] ;  /* 0x00e80000c108783b */ /* 0x000ee20000004200 */
[----:B------:R-:W-:Y:S01]  /*a010*/  HSET2.LE.AND R6, R6, R157, PT ;  /* 0x0000009d06067233 */ /* 0x000fe20003803000 */
[----:B------:R-:W-:Y:S01]  /*a020*/  MUFU.EX2 R174, R174 ;  /* 0x000000ae00ae7308 */ /* 0x000fe20000000800 */
[----:B-----5:R-:W-:Y:S01]  /*a030*/  F2FP.BF16.F32.PACK_AB R13, R170, R173 ;  /* 0x000000adaa0d723e */ /* 0x020fe200000010ff */
[----:B------:R-:W-:Y:S01]  /*a040*/  FADD.FTZ R151, R151, R154 ;  /* 0x0000009a97977221 */ /* 0x000fe20000010000 */
[----:B------:R-:W-:Y:S01]  /*a050*/  PRMT R208, R208, 0x5410, R7 ;  /* 0x00005410d0d07816 */ /* 0x000fe20000000007 */
[----:B------:R-:W-:Y:S01]  /*a060*/  FADD.FTZ R3, R158, R3 ;  /* 0x000000039e037221 */ /* 0x000fe20000010000 */
[----:B------:R-:W-:-:S02]  /*a070*/  PRMT R204, R204, 0x5410, R5 ;  /* 0x00005410cccc7816 */ /* 0x000fc40000000005 */
[----:B------:R-:W-:Y:S01]  /*a080*/  LOP3.LUT R6, R6, R13, RZ, 0xc0, !PT ;  /* 0x0000000d06067212 */ /* 0x000fe200078ec0ff */
[----:B------:R-:W5:Y:S01]  /*a090*/  MUFU.EX2 R177, R177 ;  /* 0x000000b100b17308 */ /* 0x000f620000000800 */
[--C-:B------:R-:W-:Y:S01]  /*a0a0*/  HSET2.LE.AND R4, R4, R157.reuse, PT ;  /* 0x0000009d04047233 */ /* 0x100fe20003803000 */
[----:B------:R-:W3:Y:S01]  /*a0b0*/  LDSM.16.MT88.4 R12, [R194+0xe800] ;  /* 0x00e80000c20c783b */ /* 0x000ee20000004200 */
[----:B-1----:R-:W-:Y:S02]  /*a0c0*/  F2FP.BF16.F32.PACK_AB R7, R172, R175 ;  /* 0x000000afac07723e */ /* 0x002fe400000010ff */
[--C-:B------:R-:W-:Y:S02]  /*a0d0*/  HSET2.LE.AND R208, R208, R157.reuse, PT ;  /* 0x0000009dd0d07233 */ /* 0x100fe40003803000 */
[----:B------:R-:W-:Y:S01]  /*a0e0*/  HSET2.LE.AND R5, R204, R157, PT ;  /* 0x0000009dcc057233 */ /* 0x000fe20003803000 */
[----:B------:R-:W-:Y:S01]  /*a0f0*/  FFMA.FTZ R204, R147, UR10, -R166 ;  /* 0x0000000a93cc7c23 */ /* 0x000fe200080108a6 */
[----:B--2---:R-:W-:Y:S01]  /*a100*/  F2FP.BF16.F32.PACK_AB R133, R171, R168 ;  /* 0x000000a8ab85723e */ /* 0x004fe200000010ff */
[----:B------:R-:W-:Y:S01]  /*a110*/  MUFU.EX2 R169, R169 ;  /* 0x000000a900a97308 */ /* 0x000fe20000000800 */
[----:B------:R-:W-:-:S02]  /*a120*/  LOP3.LUT R7, R4, R7, RZ, 0xc0, !PT ;  /* 0x0000000704077212 */ /* 0x000fc400078ec0ff */
[----:B------:R-:W-:Y:S01]  /*a130*/  LOP3.LUT R4, R208, R133, RZ, 0xc0, !PT ;  /* 0x00000085d0047212 */ /* 0x000fe200078ec0ff */
[----:B------:R-:W-:Y:S01]  /*a140*/  FFMA.FTZ R208, R207, UR10, -R162 ;  /* 0x0000000acfd07c23 */ /* 0x000fe200080108a2 */
[----:B-----5:R-:W-:-:S03]  /*a150*/  F2FP.BF16.F32.PACK_AB R132, R177, R174 ;  /* 0x000000aeb184723e */ /* 0x020fc600000010ff */
[----:B------:R-:W-:Y:S01]  /*a160*/  MUFU.EX2 R204, R204 ;  /* 0x000000cc00cc7308 */ /* 0x000fe20000000800 */
[----:B------:R-:W-:Y:S01]  /*a170*/  FADD.FTZ R174, R174, R3 ;  /* 0x00000003aeae7221 */ /* 0x000fe20000010000 */
[----:B------:R-:W-:Y:S02]  /*a180*/  LOP3.LUT R5, R5, R132, RZ, 0xc0, !PT ;  /* 0x0000008405057212 */ /* 0x000fe400078ec0ff */
[----:B------:R-:W-:Y:S01]  /*a190*/  LDSM.16.MT88.4 R132, [R194+0xd000] ;  /* 0x00d00000c284783b */ /* 0x000fe20000004200 */
[----:B------:R-:W-:-:S03]  /*a1a0*/  FADD.FTZ R174, R177, R174 ;  /* 0x000000aeb1ae7221 */ /* 0x000fc60000010000 */
[----:B------:R-:W-:Y:S01]  /*a1b0*/  MUFU.EX2 R208, R208 ;  /* 0x000000d000d07308 */ /* 0x000fe20000000800 */
[----:B----4-:R-:W-:Y:S01]  /*a1c0*/  HMMA.16816.F32.BF16 R60, R4, R16, R60 ;  /* 0x00000010043c723c */ /* 0x010fe2000004183c */
[----:B------:R-:W-:-:S04]  /*a1d0*/  FADD.FTZ R175, R175, R174 ;  /* 0x000000aeafaf7221 */ /* 0x000fc80000010000 */
[----:B------:R-:W-:Y:S01]  /*a1e0*/  FADD.FTZ R172, R172, R175 ;  /* 0x000000afacac7221 */ /* 0x000fe20000010000 */
[C---:B------:R-:W-:Y:S01]  /*a1f0*/  HMMA.16816.F32.BF16 R64, R4.reuse, R18, R64 ;  /* 0x000000120440723c */ /* 0x040fe20000041840 */
[----:B------:R-:W1:Y:S01]  /*a200*/  LDSM.16.MT88.4 R16, [R196+0x10800] ;  /* 0x01080000c410783b */ /* 0x000e620000004200 */
[----:B------:R-:W-:Y:S04]  /*a210*/  MUFU.EX2 R165, R165 ;  /* 0x000000a500a57308 */ /* 0x000fe80000000800 */
[C---:B---3--:R-:W-:Y:S04]  /*a220*/  HMMA.16816.F32.BF16 R76, R4.reuse, R8, R76 ;  /* 0x00000008044c723c */ /* 0x048fe8000004184c */
[----:B------:R-:W-:Y:S02]  /*a230*/  MUFU.EX2 R164, R164 ;  /* 0x000000a400a47308 */ /* 0x000fe40000000800 */
[----:B------:R-:W-:Y:S01]  /*a240*/  HMMA.16816.F32.BF16 R80, R4, R10, R80 ;  /* 0x0000000a0450723c */ /* 0x000fe20000041850 */
[----:B------:R-:W-:Y:S01]  /*a250*/  LOP3.LUT R8, R143, R238, R179, 0x96, !PT ;  /* 0x000000ee8f087212 */ /* 0x000fe200078e96b3 */
[----:B------:R-:W-:-:S04]  /*a260*/  FFMA.FTZ R179, R139, UR10, -R166 ;  /* 0x0000000a8bb37c23 */ /* 0x000fc800080108a6 */
[----:B------:R-:W-:Y:S01]  /*a270*/  IMAD.WIDE.U32 R8, R8, -0x2daee0ad, RZ ;  /* 0xd2511f5308087825 */ /* 0x000fe200078e00ff */
[----:B------:R-:W-:Y:S01]  /*a280*/  HMMA.16816.F32.BF16 R68, R4, R12, R68 ;  /* 0x0000000c0444723c */ /* 0x000fe20000041844 */
[----:B------:R-:W-:Y:S02]  /*a290*/  MUFU.EX2 R179, R179 ;  /* 0x000000b300b37308 */ /* 0x000fe40000000800 */
[----:B------:R-:W-:-:S04]  /*a2a0*/  IMAD.WIDE.U32 R10, R178, -0x2daee0ad, RZ ;  /* 0xd2511f53b20a7825 */ /* 0x000fc800078e00ff */
[--C-:B------:R-:W-:Y:S01]  /*a2b0*/  FFMA.FTZ R178, R211, UR10, -R166.reuse ;  /* 0x0000000ad3b27c23 */ /* 0x100fe200080108a6 */
[----:B------:R-:W-:Y:S01]  /*a2c0*/  FFMA.FTZ R211, R145, UR10, -R166 ;  /* 0x0000000a91d37c23 */ /* 0x000fe200080108a6 */
[C---:B------:R-:W-:Y:S01]  /*a2d0*/  HMMA.16816.F32.BF16 R72, R4.reuse, R14, R72 ;  /* 0x0000000e0448723c */ /* 0x040fe20000041848 */
[----:B------:R-:W2:Y:S01]  /*a2e0*/  LDSM.16.MT88.4 R12, [R194+0x10800] ;  /* 0x01080000c20c783b */ /* 0x000ea20000004200 */
[----:B------:R-:W-:Y:S01]  /*a2f0*/  LOP3.LUT R146, R11, R230, R146, 0x96, !PT ;  /* 0x000000e60b927212 */ /* 0x000fe200078e9692 */
[----:B------:R-:W-:Y:S01]  /*a300*/  MUFU.EX2 R163, R163 ;  /* 0x000000a300a37308 */ /* 0x000fe20000000800 */
[----:B------:R-:W-:Y:S02]  /*a310*/  LOP3.LUT R230, R9, R10, R144, 0x96, !PT ;  /* 0x0000000a09e67212 */ /* 0x000fe400078e9690 */
[C---:B------:R-:W-:Y:S01]  /*a320*/  HMMA.16816.F32.BF16 R44, R4.reuse, R24, R44 ;  /* 0x00000018042c723c */ /* 0x040fe2000004182c */
[----:B------:R-:W-:Y:S02]  /*a330*/  IMAD.WIDE.U32 R236, R146, -0x326172a9, RZ ;  /* 0xcd9e8d5792ec7825 */ /* 0x000fe400078e00ff */
[----:B------:R-:W-:Y:S02]  /*a340*/  LDSM.16.MT88.4 R144, [R193+0x10800] ;  /* 0x01080000c190783b */ /* 0x000fe40000004200 */
[----:B------:R-:W-:Y:S01]  /*a350*/  IMAD.WIDE.U32 R230, R230, -0x326172a9, RZ ;  /* 0xcd9e8d57e6e67825 */ /* 0x000fe200078e00ff */
[----:B------:R-:W-:Y:S01]  /*a360*/  LOP3.LUT R141, R237, R142, R141, 0x96, !PT ;  /* 0x0000008eed8d7212 */ /* 0x000fe200078e968d */
[----:B------:R-:W-:Y:S01]  /*a370*/  HMMA.16816.F32.BF16 R48, R4, R26, R48 ;  /* 0x0000001a0430723c */ /* 0x000fe20000041830 */
[----:B------:R-:W3:Y:S01]  /*a380*/  LDSM.16.MT88.4 R24, [R192+0xe800] ;  /* 0x00e80000c018783b */ /* 0x000ee20000004200 */
[----:B------:R-:W4:Y:S01]  /*a390*/  MUFU.EX2 R178, R178 ;  /* 0x000000b200b27308 */ /* 0x000f220000000800 */
[----:B------:R-:W-:Y:S01]  /*a3a0*/  LOP3.LUT R236, R231, R236, R140, 0x96, !PT ;  /* 0x000000ece7ec7212 */ /* 0x000fe200078e968c */
[----:B------:R-:W-:-:S02]  /*a3b0*/  FFMA.FTZ R231, R137, UR10, -R162 ;  /* 0x0000000a89e77c23 */ /* 0x000fc400080108a2 */
[C---:B-1----:R-:W-:Y:S02]  /*a3c0*/  HMMA.16816.F32.BF16 R92, R4.reuse, R16, R92 ;  /* 0x00000010045c723c */ /* 0x042fe4000004185c */
[----:B------:R-:W-:Y:S02]  /*a3d0*/  IMAD.WIDE.U32 R236, R236, -0x2daee0ad, RZ ;  /* 0xd2511f53ecec7825 */ /* 0x000fe400078e00ff */
[----:B------:R-:W-:Y:S02]  /*a3e0*/  MUFU.EX2 R231, R231 ;  /* 0x000000e700e77308 */ /* 0x000fe40000000800 */
[C---:B------:R-:W-:Y:S01]  /*a3f0*/  HMMA.16816.F32.BF16 R96, R4.reuse, R18, R96 ;  /* 0x000000120460723c */ /* 0x040fe20000041860 */
[----:B------:R-:W-:Y:S02]  /*a400*/  IMAD.WIDE.U32 R16, R141, -0x2daee0ad, RZ ;  /* 0xd2511f538d107825 */ /* 0x000fe400078e00ff */
[----:B------:R-:W1:Y:S03]  /*a410*/  LDSM.16.MT88.4 R140, [R192+0x10800] ;  /* 0x01080000c08c783b */ /* 0x000e660000004200 */
[----:B------:R-:W-:Y:S01]  /*a420*/  LOP3.LUT R238, R17, R8, R138, 0x96, !PT ;  /* 0x0000000811ee7212 */ /* 0x000fe200078e968a */
[----:B------:R-:W-:Y:S01]  /*a430*/  HMMA.16816.F32.BF16 R52, R4, R20, R52 ;  /* 0x000000140434723c */ /* 0x000fe20000041834 */
[----:B------:R-:W-:Y:S01]  /*a440*/  LOP3.LUT R16, R237, R16, R136, 0x96, !PT ;  /* 0x00000010ed107212 */ /* 0x000fe200078e9688 */
[----:B------:R-:W-:Y:S01]  /*a450*/  MUFU.EX2 R211, R211 ;  /* 0x000000d300d37308 */ /* 0x000fe20000000800 */
[----:B------:R-:W-:Y:S01]  /*a460*/  LDSM.16.MT88.4 R136, [R196+0xd000] ;  /* 0x00d00000c488783b */ /* 0x000fe20000004200 */
[----:B------:R-:W-:-:S02]  /*a470*/  IMAD.WIDE.U32 R238, R238, -0x326172a9, RZ ;  /* 0xcd9e8d57eeee7825 */ /* 0x000fc400078e00ff */
[----:B------:R-:W-:Y:S01]  /*a480*/  HMMA.16816.F32.BF16 R56, R4, R22, R56 ;  /* 0x000000160438723c */ /* 0x000fe20000041838 */
[----:B------:R-:W5:Y:S01]  /*a490*/  LDSM.16.MT88.4 R20, [R194+0xf000] ;  /* 0x00f00000c214783b */ /* 0x000f620000004200 */
[----:B------:R-:W-:Y:S01]  /*a4a0*/  IMAD.WIDE.U32 R16, R16, -0x326172a9, RZ ;  /* 0xcd9e8d5710107825 */ /* 0x000fe200078e00ff */
[----:B------:R-:W-:-:S03]  /*a4b0*/  LOP3.LUT R206, R239, R230, R206, 0x96, !PT ;  /* 0x000000e6efce7212 */ /* 0x000fc600078e96ce */
[C---:B--2---:R-:W-:Y:S01]  /*a4c0*/  HMMA.16816.F32.BF16 R100, R4.reuse, R12, R100 ;  /* 0x0000000c0464723c */ /* 0x044fe20000041864 */
[----:B------:R-:W-:Y:S01]  /*a4d0*/  LOP3.LUT R10, R17, R238, R176, 0x96, !PT ;  /* 0x000000ee110a7212 */ /* 0x000fe200078e96b0 */
[--C-:B------:R-:W-:Y:S01]  /*a4e0*/  FFMA.FTZ R176, R205, UR10, -R162.reuse ;  /* 0x0000000acdb07c23 */ /* 0x100fe200080108a2 */
[----:B------:R-:W-:Y:S01]  /*a4f0*/  LOP3.LUT R8, R16, 0xffff, RZ, 0xc0, !PT ;  /* 0x0000ffff10087812 */ /* 0x000fe200078ec0ff */
[----:B------:R-:W-:Y:S01]  /*a500*/  FFMA.FTZ R205, R209, UR10, -R162 ;  /* 0x0000000ad1cd7c23 */ /* 0x000fe200080108a2 */
[C---:B------:R-:W-:Y:S01]  /*a510*/  LOP3.LUT R19, R10.reuse, 0xffff, RZ, 0xc0, !PT ;  /* 0x0000ffff0a137812 */ /* 0x040fe200078ec0ff */
[C---:B------:R-:W-:Y:S01]  /*a520*/  HMMA.16816.F32.BF16 R104, R4.reuse, R14, R104 ;  /* 0x0000000e0468723c */ /* 0x040fe20000041868 */
[--C-:B------:R-:W-:Y:S01]  /*a530*/  SHF.R.U32.HI R17, RZ, 0x10, R10.reuse ;  /* 0x00000010ff117819 */ /* 0x100fe2000001160a */
[----:B------:R-:W2:Y:S01]  /*a540*/  MUFU.EX2 R176, R176 ;  /* 0x000000b000b07308 */ /* 0x000ea20000000800 */
[----:B------:R-:W-:Y:S01]  /*a550*/  LOP3.LUT R12, R10, 0xff, RZ, 0xc0, !PT ;  /* 0x000000ff0a0c7812 */ /* 0x000fe200078ec0ff */
[----:B------:R-:W-:Y:S01]  /*a560*/  IMAD.WIDE.U32 R206, R206, -0x2daee0ad, RZ ;  /* 0xd2511f53cece7825 */ /* 0x000fe200078e00ff */
[----:B------:R-:W-:Y:S01]  /*a570*/  SHF.R.U32.HI R19, RZ, 0x8, R19 ;  /* 0x00000008ff137819 */ /* 0x000fe20000011613 */
[----:B---3--:R-:W-:Y:S01]  /*a580*/  HMMA.16816.F32.BF16 R84, R4, R24, R84 ;  /* 0x000000180454723c */ /* 0x008fe20000041854 */
[----:B------:R-:W-:-:S02]  /*a590*/  SHF.R.U32.HI R10, RZ, 0x18, R10 ;  /* 0x00000018ff0a7819 */ /* 0x000fc4000001160a */
[----:B------:R-:W-:Y:S01]  /*a5a0*/  LOP3.LUT R17, R17, 0xff, RZ, 0xc0, !PT ;  /* 0x000000ff11117812 */ /* 0x000fe200078ec0ff */
[----:B------:R-:W3:Y:S01]  /*a5b0*/  MUFU.EX2 R205, R205 ;  /* 0x000000cd00cd7308 */ /* 0x000ee20000000800 */
[----:B------:R-:W-:Y:S01]  /*a5c0*/  SHF.R.U32.HI R13, RZ, 0x10, R16 ;  /* 0x00000010ff0d7819 */ /* 0x000fe20000011610 */
[C---:B------:R-:W-:Y:S01]  /*a5d0*/  HMMA.16816.F32.BF16 R88, R4.reuse, R26, R88 ;  /* 0x0000001a0458723c */ /* 0x040fe20000041858 */
[----:B------:R-:W-:Y:S01]  /*a5e0*/  PRMT R12, R12, 0x5410, R19 ;  /* 0x000054100c0c7816 */ /* 0x000fe20000000013 */
[----:B------:R-:W-:Y:S01]  /*a5f0*/  LDSM.16.MT88.4 R24, [R196+0xf000] ;  /* 0x00f00000c418783b */ /* 0x000fe20000004200 */
[----:B------:R-:W-:Y:S02]  /*a600*/  PRMT R10, R17, 0x5410, R10 ;  /* 0x00005410110a7816 */ /* 0x000fe4000000000a */
[----:B------:R-:W-:Y:S01]  /*a610*/  SHF.R.U32.HI R11, RZ, 0x18, R16 ;  /* 0x00000018ff0b7819 */ /* 0x000fe20000011610 */
[----:B------:R-:W-:Y:S01]  /*a620*/  HMMA.16816.F32.BF16 R108, R4, R144, R108 ;  /* 0x00000090046c723c */ /* 0x000fe2000004186c */
[----:B------:R-:W-:-:S02]  /*a630*/  LOP3.LUT R14, R13, 0xff, RZ, 0xc0, !PT ;  /* 0x000000ff0d0e7812 */ /* 0x000fc400078ec0ff */
[----:B------:R-:W-:Y:S02]  /*a640*/  SHF.R.U32.HI R224, RZ, 0x8, R8 ;  /* 0x00000008ffe07819 */ /* 0x000fe40000011608 */
[--C-:B------:R-:W-:Y:S01]  /*a650*/  HSET2.LE.AND R8, R12, R157.reuse, PT ;  /* 0x0000009d0c087233 */ /* 0x100fe20003803000 */
[C---:B------:R-:W-:Y:S01]  /*a660*/  HMMA.16816.F32.BF16 R128, R4.reuse, R32, R128 ;  /* 0x000000200480723c */ /* 0x040fe20000041880 */
[----:B------:R-:W-:Y:S02]  /*a670*/  LOP3.LUT R9, R16, 0xff, RZ, 0xc0, !PT ;  /* 0x000000ff10097812 */ /* 0x000fe400078ec0ff */
[--C-:B------:R-:W-:Y:S01]  /*a680*/  HSET2.LE.AND R13, R10, R157.reuse, PT ;  /* 0x0000009d0a0d7233 */ /* 0x100fe20003803000 */
[----:B------:R-:W5:Y:S01]  /*a690*/  LDSM.16.MT88.4 R16, [R193+0xf000] ;  /* 0x00f00000c110783b */ /* 0x000f620000004200 */
[----:B----4-:R-:W-:Y:S01]  /*a6a0*/  F2FP.BF16.F32.PACK_AB R15, R179, R178 ;  /* 0x000000b2b30f723e */ /* 0x010fe200000010ff */
[C---:B------:R-:W-:Y:S01]  /*a6b0*/  HMMA.16816.F32.BF16 R124, R4.reuse, R34, R124 ;  /* 0x00000022047c723c */ /* 0x040fe2000004187c */
[----:B------:R-:W-:Y:S01]  /*a6c0*/  PRMT R12, R14, 0x5410, R11 ;  /* 0x000054100e0c7816 */ /* 0x000fe2000000000b */
[----:B------:R-:W-:Y:S01]  /*a6d0*/  LDSM.16.MT88.4 R32, [R193+0xd000] ;  /* 0x00d00000c120783b */ /* 0x000fe20000004200 */
[----:B--2---:R-:W-:Y:S01]  /*a6e0*/  F2FP.BF16.F32.PACK_AB R226, R176, R231 ;  /* 0x000000e7b0e2723e */ /* 0x004fe200000010ff */
        /* <DEDUP_REMOVED lines=9> */
[----:B------:R-:W2:Y:S01]  /*a780*/  LDSM.16.MT88.4 R12, [R192+0xf000] ;  /* 0x00f00000c00c783b */ /* 0x000ea20000004200 */
[----:B------:R-:W-:Y:S01]  /*a790*/  HSET2.LE.AND R10, R10, R157, PT ;  /* 0x0000009d0a0a7233 */ /* 0x000fe20003803000 */
[----:B------:R-:W-:Y:S01]  /*a7a0*/  MUFU.EX2 R224, R224 ;  /* 0x000000e000e07308 */ /* 0x000fe20000000800 */
[----:B------:R-:W-:Y:S01]  /*a7b0*/  F2FP.BF16.F32.PACK_AB R145, R211, R204 ;  /* 0x000000ccd391723e */ /* 0x000fe200000010ff */
[----:B------:R-:W-:Y:S01]  /*a7c0*/  LDSM.16.MT88.4 R28, [R192+0xd000] ;  /* 0x00d00000c01c783b */ /* 0x000fe20000004200 */
[----:B---3--:R-:W-:Y:S01]  /*a7d0*/  F2FP.BF16.F32.PACK_AB R144, R208, R205 ;  /* 0x000000cdd090723e */ /* 0x008fe200000010ff */
[----:B------:R-:W-:Y:S01]  /*a7e0*/  HMMA.16816.F32.BF16 R120, R4, R146, R120 ;  /* 0x000000920478723c */ /* 0x000fe20000041878 */
[----:B------:R-:W-:Y:S01]  /*a7f0*/  LOP3.LUT R10, R10, R145, RZ, 0xc0, !PT ;  /* 0x000000910a0a7212 */ /* 0x000fe200078ec0ff */
[----:B------:R-:W-:Y:S01]  /*a800*/  FADD.FTZ R205, R205, R176 ;  /* 0x000000b0cdcd7221 */ /* 0x000fe20000010000 */
[----:B------:R-:W-:-:S02]  /*a810*/  LOP3.LUT R11, R11, R144, RZ, 0xc0, !PT ;  /* 0x000000900b0b7212 */ /* 0x000fc400078ec0ff */
[----:B------:R-:W-:Y:S01]  /*a820*/  LDSM.16.MT88.4 R144, [R192+0x11000] ;  /* 0x01100000c090783b */ /* 0x000fe20000004200 */
[----:B-1----:R-:W-:Y:S01]  /*a830*/  HMMA.16816.F32.BF16 R116, R4, R140, R116 ;  /* 0x0000008c0474723c */ /* 0x002fe20000041874 */
[----:B------:R-:W-:Y:S01]  /*a840*/  LOP3.LUT R210, R207, R236, R210, 0x96, !PT ;  /* 0x000000eccfd27212 */ /* 0x000fe200078e96d2 */
[----:B------:R-:W-:-:S03]  /*a850*/  FADD.FTZ R208, R208, R205 ;  /* 0x000000cdd0d07221 */ /* 0x000fc60000010000 */
[----:B------:R-:W-:Y:S01]  /*a860*/  SHF.R.U32.HI R166, RZ, 0x10, R210 ;  /* 0x00000010ffa67819 */ /* 0x000fe200000116d2 */
[----:B------:R-:W-:Y:S01]  /*a870*/  HMMA.16816.F32.BF16 R112, R4, R142, R112 ;  /* 0x0000008e0470723c */ /* 0x000fe20000041870 */
[----:B------:R-:W1:Y:S02]  /*a880*/  LDSM.16.MT88.4 R4, [R196+0x11000] ;  /* 0x01100000c404783b */ /* 0x000e640000004200 */
[----:B------:R-:W-:Y:S02]  /*a890*/  LOP3.LUT R166, R166, 0xff, RZ, 0xc0, !PT ;  /* 0x000000ffa6a67812 */ /* 0x000fe400078ec0ff */
[----:B------:R-:W-:Y:S01]  /*a8a0*/  LDSM.16.MT88.4 R140, [R196+0xd800] ;  /* 0x00d80000c48c783b */ /* 0x000fe20000004200 */
[C---:B-----5:R-:W-:Y:S06]  /*a8b0*/  HMMA.16816.F32.BF16 R68, R8.reuse, R20, R68 ;  /* 0x000000140844723c */ /* 0x060fec0000041844 */
[C---:B------:R-:W-:Y:S01]  /*a8c0*/  HMMA.16816.F32.BF16 R72, R8.reuse, R22, R72 ;  /* 0x000000160848723c */ /* 0x040fe20000041848 */
[----:B------:R-:W3:Y:S05]  /*a8d0*/  LDSM.16.MT88.4 R20, [R194+0x11000] ;  /* 0x01100000c214783b */ /* 0x000eea0000004200 */
[C---:B------:R-:W-:Y:S06]  /*a8e0*/  HMMA.16816.F32.BF16 R76, R8.reuse, R16, R76 ;  /* 0x00000010084c723c */ /* 0x040fec000004184c */
[----:B--2---:R-:W-:Y:S01]  /*a8f0*/  HMMA.16816.F32.BF16 R84, R8, R12, R84 ;  /* 0x0000000c0854723c */ /* 0x004fe20000041854 */
[--C-:B------:R-:W-:Y:S01]  /*a900*/  FFMA.FTZ R16, R159, UR10, -R162.reuse ;  /* 0x0000000a9f107c23 */ /* 0x100fe200080108a2 */
[--C-:B------:R-:W-:Y:S01]  /*a910*/  FFMA.FTZ R159, R160, UR10, -R162.reuse ;  /* 0x0000000aa09f7c23 */ /* 0x100fe200080108a2 */
[----:B------:R-:W-:-:S02]  /*a920*/  FFMA.FTZ R162, R161, UR10, -R162 ;  /* 0x0000000aa1a27c23 */ /* 0x000fc400080108a2 */
[----:B------:R-:W2:Y:S01]  /*a930*/  MUFU.EX2 R160, R16 ;  /* 0x0000001000a07308 */ /* 0x000ea20000000800 */
[C---:B------:R-:W-:Y:S01]  /*a940*/  HMMA.16816.F32.BF16 R88, R8.reuse, R14, R88 ;  /* 0x0000000e0858723c */ /* 0x040fe20000041858 */
[----:B------:R-:W4:Y:S05]  /*a950*/  LDSM.16.MT88.4 R12, [R193+0x11000] ;  /* 0x01100000c10c783b */ /* 0x000f2a0000004200 */
[C---:B------:R-:W-:Y:S01]  /*a960*/  HMMA.16816.F32.BF16 R128, R8.reuse, R136, R128 ;  /* 0x000000880880723c */ /* 0x040fe20000041880 */
[----:B------:R-:W-:Y:S05]  /*a970*/  MUFU.EX2 R159, R159 ;  /* 0x0000009f009f7308 */ /* 0x000fea0000000800 */
[C---:B-1----:R-:W-:Y:S03]  /*a980*/  HMMA.16816.F32.BF16 R92, R8.reuse, R4, R92 ;  /* 0x00000004085c723c */ /* 0x042fe6000004185c */
[----:B------:R-:W1:Y:S03]  /*a990*/  MUFU.EX2 R162, R162 ;  /* 0x000000a200a27308 */ /* 0x000e660000000800 */
[----:B------:R-:W-:Y:S01]  /*a9a0*/  HMMA.16816.F32.BF16 R96, R8, R6, R96 ;  /* 0x000000060860723c */ /* 0x000fe20000041860 */
[----:B------:R-:W-:-:S02]  /*a9b0*/  SHF.R.U32.HI R5, RZ, 0x10, R206 ;  /* 0x00000010ff057819 */ /* 0x000fc400000116ce */
[C---:B------:R-:W-:Y:S02]  /*a9c0*/  LOP3.LUT R4, R206.reuse, 0xff, RZ, 0xc0, !PT ;  /* 0x000000ffce047812 */ /* 0x040fe400078ec0ff */
[----:B------:R-:W-:Y:S01]  /*a9d0*/  LOP3.LUT R17, R5, 0xff, RZ, 0xc0, !PT ;  /* 0x000000ff05117812 */ /* 0x000fe200078ec0ff */
[C---:B------:R-:W-:Y:S01]  /*a9e0*/  HMMA.16816.F32.BF16 R124, R8.reuse, R138, R124 ;  /* 0x0000008a087c723c */ /* 0x040fe2000004187c */
[----:B------:R-:W-:Y:S01]  /*a9f0*/  SHF.R.U32.HI R6, RZ, 0x18, R206 ;  /* 0x00000018ff067819 */ /* 0x000fe200000116ce */
[----:B------:R-:W-:Y:S01]  /*aa00*/  LDSM.16.MT88.4 R136, [R194+0xd800] ;  /* 0x00d80000c288783b */ /* 0x000fe20000004200 */
[----:B------:R-:W-:Y:S02]  /*aa10*/  LOP3.LUT R7, R206, 0xffff, RZ, 0xc0, !PT ;  /* 0x0000ffffce077812 */ /* 0x000fe400078ec0ff */
[----:B------:R-:W-:Y:S01]  /*aa20*/  PRMT R6, R17, 0x5410, R6 ;  /* 0x0000541011067816 */ /* 0x000fe20000000006 */
[----:B------:R-:W-:Y:S01]  /*aa30*/  HMMA.16816.F32.BF16 R36, R8, R132, R36 ;  /* 0x000000840824723c */ /* 0x000fe20000041824 */
[----:B------:R-:W-:-:S02]  /*aa40*/  SHF.R.U32.HI R7, RZ, 0x8, R7 ;  /* 0x00000008ff077819 */ /* 0x000fc40000011607 */
[----:B------:R-:W-:Y:S02]  /*aa50*/  LOP3.LUT R206, R210, 0xff, RZ, 0xc0, !PT ;  /* 0x000000ffd2ce7812 */ /* 0x000fe400078ec0ff */
[----:B------:R-:W-:Y:S01]  /*aa60*/  PRMT R4, R4, 0x5410, R7 ;  /* 0x0000541004047816 */ /* 0x000fe20000000007 */
[C---:B------:R-:W-:Y:S01]  /*aa70*/  HMMA.16816.F32.BF16 R40, R8.reuse, R134, R40 ;  /* 0x000000860828723c */ /* 0x040fe20000041828 */
[----:B------:R-:W-:Y:S01]  /*aa80*/  LOP3.LUT R7, R210, 0xffff, RZ, 0xc0, !PT ;  /* 0x0000ffffd2077812 */ /* 0x000fe200078ec0ff */
[----:B------:R-:W-:Y:S01]  /*aa90*/  LDSM.16.MT88.4 R132, [R192+0xd800] ;  /* 0x00d80000c084783b */ /* 0x000fe20000004200 */
[----:B------:R-:W-:Y:S02]  /*aaa0*/  SHF.R.U32.HI R5, RZ, 0x18, R210 ;  /* 0x00000018ff057819 */ /* 0x000fe400000116d2 */
[----:B------:R-:W-:Y:S01]  /*aab0*/  SHF.R.U32.HI R7, RZ, 0x8, R7 ;  /* 0x00000008ff077819 */ /* 0x000fe20000011607 */
[----:B------:R-:W-:Y:S01]  /*aac0*/  HMMA.16816.F32.BF16 R44, R8, R32, R44 ;  /* 0x00000020082c723c */ /* 0x000fe2000004182c */
[----:B------:R-:W-:-:S02]  /*aad0*/  PRMT R166, R166, 0x5410, R5 ;  /* 0x00005410a6a67816 */ /* 0x000fc40000000005 */
[----:B------:R-:W-:Y:S02]  /*aae0*/  PRMT R206, R206, 0x5410, R7 ;  /* 0x00005410cece7816 */ /* 0x000fe40000000007 */
[--C-:B------:R-:W-:Y:S01]  /*aaf0*/  HSET2.LE.AND R161, R4, R157.reuse, PT ;  /* 0x0000009d04a17233 */ /* 0x100fe20003803000 */
[C---:B------:R-:W-:Y:S01]  /*ab00*/  HMMA.16816.F32.BF16 R48, R8.reuse, R34, R48 ;  /* 0x000000220830723c */ /* 0x040fe20000041830 */
[--C-:B------:R-:W-:Y:S01]  /*ab10*/  HSET2.LE.AND R7, R6, R157.reuse, PT ;  /* 0x0000009d06077233 */ /* 0x100fe20003803000 */
[----:B------:R-:W-:Y:S01]  /*ab20*/  LDSM.16.MT88.4 R32, [R196+0xf800] ;  /* 0x00f80000c420783b */ /* 0x000fe20000004200 */
[--C-:B------:R-:W-:Y:S02]  /*ab30*/  HSET2.LE.AND R4, R206, R157.reuse, PT ;  /* 0x0000009dce047233 */ /* 0x100fe40003803000 */
[----:B------:R-:W-:Y:S01]  /*ab40*/  HSET2.LE.AND R5, R166, R157, PT ;  /* 0x0000009da6057233 */ /* 0x000fe20003803000 */
[----:B------:R-:W-:Y:S01]  /*ab50*/  HMMA.16816.F32.BF16 R52, R8, R28, R52 ;  /* 0x0000001c0834723c */ /* 0x000fe20000041834 */
[----:B--2---:R-:W-:Y:S01]  /*ab60*/  F2FP.BF16.F32.PACK_AB R166, R160, R163 ;  /* 0x000000a3a0a6723e */ /* 0x004fe200000010ff */
[----:B------:R-:W-:Y:S01]  /*ab70*/  FADD.FTZ R163, R163, R208 ;  /* 0x000000d0a3a37221 */ /* 0x000fe20000010000 */
[----:B------:R-:W-:-:S02]  /*ab80*/  F2FP.BF16.F32.PACK_AB R6, R164, R165 ;  /* 0x000000a5a406723e */ /* 0x000fc400000010ff */
[----:B------:R-:W-:Y:S01]  /*ab90*/  LOP3.LUT R5, R5, R166, RZ, 0xc0, !PT ;  /* 0x000000a605057212 */ /* 0x000fe200078ec0ff */
[----:B------:R-:W-:Y:S01]  /*aba0*/  HMMA.16816.F32.BF16 R56, R8, R30, R56 ;  /* 0x0000001e0838723c */ /* 0x000fe20000041838 */
[----:B------:R-:W-:Y:S01]  /*abb0*/  LOP3.LUT R6, R161, R6, RZ, 0xc0, !PT ;  /* 0x00000006a1067212 */ /* 0x000fe200078ec0ff */
[----:B------:R-:W-:Y:S01]  /*abc0*/  LDSM.16.MT88.4 R28, [R194+0xf800] ;  /* 0x00f80000c21c783b */ /* 0x000fe20000004200 */
[----:B------:R-:W-:-:S03]  /*abd0*/  FADD.FTZ R160, R160, R163 ;  /* 0x000000a3a0a07221 */ /* 0x000fc60000010000 */
[C---:B------:R-:W-:Y:S06]  /*abe0*/  HMMA.16816.F32.BF16 R60, R8.reuse, R24, R60 ;  /* 0x00000018083c723c */ /* 0x040fec000004183c */
[C---:B------:R-:W-:Y:S01]  /*abf0*/  HMMA.16816.F32.BF16 R64, R8.reuse, R26, R64 ;  /* 0x0000001a0840723c */ /* 0x040fe20000041840 */
[----:B------:R-:W2:Y:S05]  /*ac00*/  LDSM.16.MT88.4 R24, [R193+0xd800] ;  /* 0x00d80000c118783b */ /* 0x000eaa0000004200 */
[C---:B------:R-:W-:Y:S01]  /*ac10*/  HMMA.16816.F32.BF16 R80, R8.reuse, R18, R80 ;  /* 0x000000120850723c */ /* 0x040fe20000041850 */
[----:B------:R-:W5:Y:S05]  /*ac20*/  LDSM.16.MT88.4 R16, [R192+0xf800] ;  /* 0x00f80000c010783b */ /* 0x000f6a0000004200 */
[C---:B---3--:R-:W-:Y:S06]  /*ac30*/  HMMA.16816.F32.BF16 R100, R8.reuse, R20, R100 ;  /* 0x000000140864723c */ /* 0x048fec0000041864 */
[C---:B------:R-:W-:Y:S01]  /*ac40*/  HMMA.16816.F32.BF16 R104, R8.reuse, R22, R104 ;  /* 0x000000160868723c */ /* 0x040fe20000041868 */
[----:B------:R-:W-:Y:S05]  /*ac50*/  LDSM.16.MT88.4 R20, [R193+0xf800] ;  /* 0x00f80000c114783b */ /* 0x000fea0000004200 */
[C---:B----4-:R-:W-:Y:S06]  /*ac60*/  HMMA.16816.F32.BF16 R108, R8.reuse, R12, R108 ;  /* 0x0000000c086c723c */ /* 0x050fec000004186c */
[C---:B------:R-:W-:Y:S01]  /*ac70*/  HMMA.16816.F32.BF16 R120, R8.reuse, R14, R120 ;  /* 0x0000000e0878723c */ /* 0x040fe20000041878 */
[----:B------:R-:W-:Y:S05]  /*ac80*/  LDSM.16.MT88.4 R12, [R196+0x11800] ;  /* 0x01180000c40c783b */ /* 0x000fea0000004200 */
[C---:B------:R-:W-:Y:S06]  /*ac90*/  HMMA.16816.F32.BF16 R116, R8.reuse, R144, R116 ;  /* 0x000000900874723c */ /* 0x040fec0000041874 */
[----:B------:R-:W-:Y:S01]  /*aca0*/  HMMA.16816.F32.BF16 R112, R8, R146, R112 ;  /* 0x000000920870723c */ /* 0x000fe20000041870 */
[----:B------:R-:W3:Y:S01]  /*acb0*/  LDSM.16.MT88.4 R8, [R194+0x11800] ;  /* 0x01180000c208783b */ /* 0x000ee20000004200 */
[----:B------:R-:W-:-:S02]  /*acc0*/  F2FP.BF16.F32.PACK_AB R145, R224, R169 ;  /* 0x000000a9e091723e */ /* 0x000fc400000010ff */
[----:B-1----:R-:W-:Y:S01]  /*acd0*/  F2FP.BF16.F32.PACK_AB R144, R162, R159 ;  /* 0x0000009fa290723e */ /* 0x002fe200000010ff */
[----:B------:R-:W-:Y:S01]  /*ace0*/  FADD.FTZ R159, R159, R160 ;  /* 0x000000a09f9f7221 */ /* 0x000fe20000010000 */
[----:B------:R-:W-:Y:S02]  /*acf0*/  LOP3.LUT R4, R4, R145, RZ, 0xc0, !PT ;  /* 0x0000009104047212 */ /* 0x000fe400078ec0ff */
[----:B------:R-:W-:Y:S01]  /*ad00*/  LOP3.LUT R7, R7, R144, RZ, 0xc0, !PT ;  /* 0x0000009007077212 */ /* 0x000fe200078ec0ff */
[----:B------:R-:W-:-:S06]  /*ad10*/  FADD.FTZ R225, R162, R159 ;  /* 0x0000009fa2e17221 */ /* 0x000fcc0000010000 */
[C---:B--2---:R-:W-:Y:S06]  /*ad20*/  HMMA.16816.F32.BF16 R44, R4.reuse, R24, R44 ;  /* 0x00000018042c723c */ /* 0x044fec000004182c */
[C---:B------:R-:W-:Y:S01]  /*ad30*/  HMMA.16816.F32.BF16 R48, R4.reuse, R26, R48 ;  /* 0x0000001a0430723c */ /* 0x040fe20000041830 */
[----:B------:R-:W1:Y:S05]  /*ad40*/  LDSM.16.MT88.4 R24, [R193+0x11800] ;  /* 0x01180000c118783b */ /* 0x000e6a0000004200 */
[C---:B-----5:R-:W-:Y:S06]  /*ad50*/  HMMA.16816.F32.BF16 R84, R4.reuse, R16, R84 ;  /* 0x000000100454723c */ /* 0x060fec0000041854 */
[C---:B------:R-:W-:Y:S01]  /*ad60*/  HMMA.16816.F32.BF16 R88, R4.reuse, R18, R88 ;  /* 0x000000120458723c */ /* 0x040fe20000041858 */
[----:B------:R-:W2:Y:S05]  /*ad70*/  LDSM.16.MT88.4 R16, [R192+0x11800] ;  /* 0x01180000c010783b */ /* 0x000eaa0000004200 */
        /* <DEDUP_REMOVED lines=11> */
[----:B------:R-:W-:Y:S01]  /*ae30*/  IMAD.MOV.U32 R3, RZ, RZ, R0 ;  /* 0x000000ffff037224 */ /* 0x000fe200078e0000 */
[----:B------:R-:W-:Y:S01]  /*ae40*/  @P0 MOV R3, R0 ;  /* 0x0000000000030202 */ /* 0x000fe20000000f00 */
[----:B------:R-:W-:-:S03]  /*ae50*/  FADD.FTZ R179, R179, R178 ;  /* 0x000000b2b3b37221 */ /* 0x000fc60000010000 */
[C---:B------:R-:W-:Y:S01]  /*ae60*/  HMMA.16816.F32.BF16 R56, R4.reuse, R134, R56 ;  /* 0x000000860438723c */ /* 0x040fe20000041838 */
[----:B------:R-:W-:Y:S01]  /*ae70*/  FADD.FTZ R8, R204, R179 ;  /* 0x000000b3cc087221 */ /* 0x000fe20000010000 */
[-C--:B------:R-:W-:Y:S02]  /*ae80*/  MOV R132, R148.reuse ;  /* 0x0000009400847202 */ /* 0x080fe40000000f00 */
[----:B------:R-:W-:Y:S01]  /*ae90*/  @P0 MOV R132, R148 ;  /* 0x0000009400840202 */ /* 0x000fe20000000f00 */
        /* <DEDUP_REMOVED lines=20> */
.L_x_498:
[----:B------:R-:W-:-:S12]  /*afe0*/  UIADD3 UR19, UR18, -0x1, URZ ;  /* 0xffffffff12137890 */ /* 0x000fd8000fffe03f */
.L_x_502:
[----:B------:R-:W-:-:S13]  /*aff0*/  ISETP.LE.AND P0, PT, RZ, UR19, PT ;  /* 0x00000013ff007c0c */ /* 0x000fda000bf03270 */
[----:B------:R-:W-:Y:S05]  /*b000*/  @!P0 BRA `(.L_x_503) ;  /* 0x0000004000248947 */ /* 0x000fea0003800000 */
[----:B------:R-:W-:Y:S01]  /*b010*/  ULDC UR4, c[0x0][0x2d0] ;  /* 0x0000b40000047ab9 */ /* 0x000fe20000000800 */
[----:B------:R-:W-:Y:S01]  /*b020*/  IMAD.WIDE.U32 R230, R222, -0x2daee0ad, RZ ;  /* 0xd2511f53dee67825 */ /* 0x000fe200078e00ff */
[----:B------:R-:W-:Y:S01]  /*b030*/  ISETP.GE.AND P4, PT, R228, UR4, PT ;  /* 0x00000004e4007c0c */ /* 0x000fe2000bf86270 */
[----:B------:R-:W-:Y:S01]  /*b040*/  ULDC UR8, c[0x0][0x2d0] ;  /* 0x0000b40000087ab9 */ /* 0x000fe20000000800 */
[----:B------:R-:W-:Y:S01]  /*b050*/  MOV R0, R3 ;  /* 0x0000000300007202 */ /* 0x000fe20000000f00 */
[----:B------:R-:W-:Y:S01]  /*b060*/  IMAD.WIDE.U32 R228, R219, -0x326172a9, RZ ;  /* 0xcd9e8d57dbe47825 */ /* 0x000fe200078e00ff */
[----:B------:R-:W-:Y:S01]  /*b070*/  PRMT R219, R2, 0x7054, R2 ;  /* 0x0000705402db7816 */ /* 0x000fe20000000002 */
[----:B------:R-:W-:Y:S01]  /*b080*/  ULDC UR4, c[0x0][0x2ec] ;  /* 0x0000bb0000047ab9 */ /* 0x000fe20000000800 */
[----:B------:R-:W-:Y:S01]  /*b090*/  MOV R133, R132 ;  /* 0x0000008400857202 */ /* 0x000fe20000000f00 */
[----:B------:R-:W-:Y:S01]  /*b0a0*/  ULDC.64 UR6, c[0x0][0x248] ;  /* 0x0000920000067ab9 */ /* 0x000fe20000000a00 */
[----:B------:R-:W-:-:S02]  /*b0b0*/  LOP3.LUT R223, R229, R223, RZ, 0x3c, !PT ;  /* 0x000000dfe5df7212 */ /* 0x000fc400078e3cff */
[----:B------:R-:W-:-:S03]  /*b0c0*/  MOV R233, R235 ;  /* 0x000000eb00e97202 */ /* 0x000fc60000000f00 */
[----:B------:R-:W1:Y:S01]  /*b0d0*/  @!P4 LDC.64 R210, c[0x0][0x220] ;  /* 0x00008800ffd2cb82 */ /* 0x000e620000000a00 */
[----:B------:R-:W-:-:S07]  /*b0e0*/  IMAD.WIDE.U32 R222, R223, -0x2daee0ad, RZ ;  /* 0xd2511f53dfde7825 */ /* 0x000fce00078e00ff */
[----:B------:R-:W2:Y:S08]  /*b0f0*/  @!P4 LDC.64 R208, c[0x0][0x220] ;  /* 0x00008800ffd0cb82 */ /* 0x000eb00000000a00 */
[----:B------:R-:W3:Y:S08]  /*b100*/  @!P4 LDC.64 R206, c[0x0][0x220] ;  /* 0x00008800ffcecb82 */ /* 0x000ef00000000a00 */
[----:B------:R-:W4:Y:S01]  /*b110*/  @!P4 LDC.64 R204, c[0x0][0x220] ;  /* 0x00008800ffcccb82 */ /* 0x000f220000000a00 */
[----:B------:R-:W-:Y:S05]  /*b120*/  BRA `(.L_x_504) ;  /* 0x0000000400cc7947 */ /* 0x000fea0003800000 */
.L_x_506:
        /* <DEDUP_REMOVED lines=29> */
[----:B------:R-:W-:Y:S01]  /*b300*/  @!P4 LDGSTS.E.BYPASS.LTC128B.128 [R203+0x6000], desc[UR22][R160.64] ;  /* 0x06000000a0cbcfae */ /* 0x000fe2000b901d56 */
        /* <DEDUP_REMOVED lines=9> */
[----:B------:R-:W-:Y:S03]  /*b3a0*/  @!P3 LDGSTS.E.BYPASS.LTC128B.128 [R203+0x8000], desc[UR22][R158.64+0x80] ;  /* 0x080000809ecbbfae */ /* 0x000fe6000b901d56 */
        /* <DEDUP_REMOVED lines=12> */
[----:B------:R-:W-:Y:S01]  /*b470*/  IADD3.X R150, R150, UR29, RZ, P1, !PT ;  /* 0x0000001d96967c10 */ /* 0x000fe20008ffe4ff */
[----:B------:R-:W3:Y:S01]  /*b480*/  @!P3 LDC.64 R136, c[0x0][0x218] ;  /* 0x00008600ff88bb82 */ /* 0x000ee20000000a00 */
[C---:B--2---:R-:W-:Y:S01]  /*b490*/  @!P3 LEA R142, P6, R149.reuse, R142, 0x1 ;  /* 0x0000008e958eb211 */ /* 0x044fe200078c08ff */
[----:B------:R-:W-:Y:S01]  /*b4a0*/  @!PT LDS RZ, [RZ] ;  /* 0x00000000fffff984 */ /* 0x000fe20000000800 */
[----:B------:R-:W-:Y:S01]  /*b4b0*/  @!PT LDS RZ, [RZ] ;  /* 0x00000000fffff984 */ /* 0x000fe20000000800 */
[----:B------:R-:W-:Y:S01]  /*b4c0*/  @!PT LDS RZ, [RZ] ;  /* 0x00000000fffff984 */ /* 0x000fe20000000800 */
[----:B------:R2:W-:Y:S03]  /*b4d0*/  @!P4 LDGSTS.E.BYPASS.LTC128B.128 [R203+0x6800], desc[UR22][R152.64] ;  /* 0x0680000098cbcfae */ /* 0x0005e6000b901d56 */
[C-C-:B------:R-:W-:Y:S01]  /*b4e0*/  @!P3 LEA.HI.X R143, R149.reuse, R143, R150.reuse, 0x1, P6 ;  /* 0x0000008f958fb211 */ /* 0x140fe200030f0c96 */
[----:B------:R2:W-:Y:S02]  /*b4f0*/  @P3 STS.128 [R203+0x8800], RZ ;  /* 0x008800ffcb003388 */ /* 0x0005e40000000c00 */
[----:B------:R-:W2:Y:S01]  /*b500*/  @!P2 LDC.64 R134, c[0x0][0x218] ;  /* 0x00008600ff86ab82 */ /* 0x000ea20000000a00 */
[C---:B-1----:R-:W-:Y:S01]  /*b510*/  @!P2 LEA R140, P1, R149.reuse, R140, 0x1 ;  /* 0x0000008c958ca211 */ /* 0x042fe200078208ff */
[----:B------:R-:W-:Y:S01]  /*b520*/  @!PT LDS RZ, [RZ] ;  /* 0x00000000fffff984 */ /* 0x000fe20000000800 */
[----:B------:R-:W-:Y:S01]  /*b530*/  @!PT LDS RZ, [RZ] ;  /* 0x00000000fffff984 */ /* 0x000fe20000000800 */
[----:B------:R-:W-:Y:S01]  /*b540*/  @!PT LDS RZ, [RZ] ;  /* 0x00000000fffff984 */ /* 0x000fe20000000800 */
[----:B------:R1:W-:Y:S03]  /*b550*/  @!P3 LDGSTS.E.BYPASS.LTC128B.128 [R203+0x8800], desc[UR22][R154.64+0x80] ;  /* 0x088000809acbbfae */ /* 0x0003e6000b901d56 */
[C-C-:B------:R-:W-:Y:S01]  /*b560*/  @!P2 LEA.HI.X R141, R149.reuse, R141, R150.reuse, 0x1, P1 ;  /* 0x0000008d958da211 */ /* 0x140fe200008f0c96 */
[----:B------:R1:W-:Y:S04]  /*b570*/  @P2 STS.128 [R203+0xa800], RZ ;  /* 0x00a800ffcb002388 */ /* 0x0003e80000000c00 */
[----:B------:R-:W-:Y:S01]  /*b580*/  @!PT LDS RZ, [RZ] ;  /* 0x00000000fffff984 */ /* 0x000fe20000000800 */
[----:B------:R-:W-:Y:S01]  /*b590*/  @!PT LDS RZ, [RZ] ;  /* 0x00000000fffff984 */ /* 0x000fe20000000800 */
[----:B------:R-:W-:Y:S01]  /*b5a0*/  @!PT LDS RZ, [RZ] ;  /* 0x00000000fffff984 */ /* 0x000fe20000000800 */
[----:B------:R1:W-:Y:S01]  /*b5b0*/  @!P2 LDGSTS.E.BYPASS.LTC128B.128 [R203+0xa800], desc[UR22][R146.64+0x100] ;  /* 0x0a80010092cbafae */ /* 0x0003e2000b901d56 */
[C---:B-----5:R-:W-:Y:S03]  /*b5c0*/  @!P4 LEA R156, P0, R149.reuse, R144, 0x1 ;  /* 0x00000090959cc211 */ /* 0x060fe600078008ff */
[----:B------:R1:W-:Y:S01]  /*b5d0*/  @P4 STS.128 [R203+0x7000], RZ ;  /* 0x007000ffcb004388 */ /* 0x0003e20000000c00 */
[C---:B------:R-:W-:Y:S02]  /*b5e0*/  @!P4 LEA.HI.X R157, R149.reuse, R145, R150, 0x1, P0 ;  /* 0x00000091959dc211 */ /* 0x040fe400000f0c96 */
[----:B------:R-:W-:Y:S03]  /*b5f0*/  IADD3 R144, P0, R149, UR30, RZ ;  /* 0x0000001e95907c10 */ /* 0x000fe6000ff1e0ff */
[----:B------:R-:W-:Y:S01]  /*b600*/  @!PT LDS RZ, [RZ] ;  /* 0x00000000fffff984 */ /* 0x000fe20000000800 */
[----:B------:R-:W-:Y:S01]  /*b610*/  @!PT LDS RZ, [RZ] ;  /* 0x00000000fffff984 */ /* 0x000fe20000000800 */
[----:B------:R-:W-:Y:S01]  /*b620*/  @!PT LDS RZ, [RZ] ;  /* 0x00000000fffff984 */ /* 0x000fe20000000800 */
[----:B------:R1:W-:Y:S01]  /*b630*/  @!P4 LDGSTS.E.BYPASS.LTC128B.128 [R203+0x7000], desc[UR22][R156.64] ;  /* 0x070000009ccbcfae */ /* 0x0003e2000b901d56 */
[C---:B----4-:R-:W-:Y:S02]  /*b640*/  @!P4 LEA R138, P6, R144.reuse, R138, 0x1 ;  /* 0x0000008a908ac211 */ /* 0x050fe400078c08ff */
[----:B---3--:R-:W-:Y:S01]  /*b650*/  @!P3 LEA R136, P1, R144, R136, 0x1 ;  /* 0x000000889088b211 */ /* 0x008fe200078208ff */
[----:B------:R1:W-:Y:S01]  /*b660*/  @P3 STS.128 [R203+0x9000], RZ ;  /* 0x009000ffcb003388 */ /* 0x0003e20000000c00 */
[----:B------:R-:W-:Y:S02]  /*b670*/  IADD3.X R150, R150, UR29, RZ, P0, !PT ;  /* 0x0000001d96967c10 */ /* 0x000fe400087fe4ff */
[C---:B--2---:R-:W-:Y:S01]  /*b680*/  @!P2 LEA R134, P0, R144.reuse, R134, 0x1 ;  /* 0x000000869086a211 */ /* 0x044fe200078008ff */
[----:B------:R-:W-:Y:S01]  /*b690*/  @!PT LDS RZ, [RZ] ;  /* 0x00000000fffff984 */ /* 0x000fe20000000800 */
[----:B------:R-:W-:Y:S01]  /*b6a0*/  @!PT LDS RZ, [RZ] ;  /* 0x00000000fffff984 */ /* 0x000fe20000000800 */
[----:B------:R-:W-:Y:S01]  /*b6b0*/  @!PT LDS RZ, [RZ] ;  /* 0x00000000fffff984 */ /* 0x000fe20000000800 */
[----:B------:R1:W-:Y:S01]  /*b6c0*/  @!P3 LDGSTS.E.BYPASS.LTC128B.128 [R203+0x9000], desc[UR22][R142.64+0x80] ;  /* 0x090000808ecbbfae */ /* 0x0003e2000b901d56 */
[C-C-:B------:R-:W-:Y:S02]  /*b6d0*/  @!P4 LEA.HI.X R139, R144.reuse, R139, R150.reuse, 0x1, P6 ;  /* 0x0000008b908bc211 */ /* 0x140fe400030f0c96 */
[C-C-:B------:R-:W-:Y:S01]  /*b6e0*/  @!P3 LEA.HI.X R137, R144.reuse, R137, R150.reuse, 0x1, P1 ;  /* 0x000000899089b211 */ /* 0x140fe200008f0c96 */
        /* <DEDUP_REMOVED lines=23> */
.L_x_504:
        /* <DEDUP_REMOVED lines=39> */
[----:B------:R-:W5:Y:S01]  /*bad0*/  @!P3 LDC.64 R178, c[0x0][0x220] ;  /* 0x00008800ffb2bb82 */ /* 0x000f620000000a00 */
        /* <DEDUP_REMOVED lines=9> */
[C---:B------:R-:W-:Y:S01]  /*bb70*/  IADD3 R226, P1, R132.reuse, UR21, RZ ;  /* 0x0000001584e27c10 */ /* 0x040fe2000ff3e0ff */
[----:B------:R-:W3:Y:S01]  /*bb80*/  @!P3 LDC.64 R134, c[0x0][0x220] ;  /* 0x00008800ff86bb82 */ /* 0x000ee20000000a00 */
[----:B------:R-:W-:Y:S01]  /*bb90*/  @!P2 LEA.HI.X R235, R132, R235, R224, 0x1, P0 ;  /* 0x000000eb84eba211 */ /* 0x000fe200000f0ce0 */
[----:B------:R-:W-:Y:S01]  /*bba0*/  @P3 STS.128 [R203+0xe800], RZ ;  /* 0x00e800ffcb003388 */ /* 0x000fe20000000c00 */
[----:B------:R-:W-:Y:S02]  /*bbb0*/  IADD3.X R224, R224, UR20, RZ, P1, !PT ;  /* 0x00000014e0e07c10 */ /* 0x000fe40008ffe4ff */
[C---:B------:R-:W-:Y:S01]  /*bbc0*/  IADD3 R132, P5, R226.reuse, UR21, RZ ;  /* 0x00000015e2847c10 */ /* 0x040fe2000ffbe0ff */
[----:B------:R-:W-:Y:S01]  /*bbd0*/  @!PT LDS RZ, [RZ] ;  /* 0x00000000fffff984 */ /* 0x000fe20000000800 */
[----:B------:R-:W-:Y:S01]  /*bbe0*/  @!PT LDS RZ, [RZ] ;  /* 0x00000000fffff984 */ /* 0x000fe20000000800 */
[----:B------:R-:W-:Y:S01]  /*bbf0*/  @!PT LDS RZ, [RZ] ;  /* 0x00000000fffff984 */ /* 0x000fe20000000800 */
[----:B------:R4:W-:Y:S02]  /*bc00*/  @!P3 LDGSTS.E.BYPASS.LTC128B.128 [R203+0xe800], desc[UR22][R236.64+0x80] ;  /* 0x0e800080eccbbfae */ /* 0x0009e4000b901d56 */
[----:B------:R-:W4:Y:S02]  /*bc10*/  @!P2 LDC.64 R2, c[0x0][0x220] ;  /* 0x00008800ff02ab82 */ /* 0x000f240000000a00 */
[----:B------:R-:W-:Y:S04]  /*bc20*/  @P2 STS.128 [R203+0x10800], RZ ;  /* 0x010800ffcb002388 */ /* 0x000fe80000000c00 */
[----:B------:R-:W-:Y:S01]  /*bc30*/  @!PT LDS RZ, [RZ] ;  /* 0x00000000fffff984 */ /* 0x000fe20000000800 */
[----:B------:R-:W-:Y:S01]  /*bc40*/  @!PT LDS RZ, [RZ] ;  /* 0x00000000fffff984 */ /* 0x000fe20000000800 */
[----:B------:R-:W-:Y:S01]  /*bc50*/  @!PT LDS RZ, [RZ] ;  /* 0x00000000fffff984 */ /* 0x000fe20000000800 */
[----:B------:R-:W-:Y:S01]  /*bc60*/  @!P2 LDGSTS.E.BYPASS.LTC128B.128 [R203+0x10800], desc[UR22][R234.64+0x100] ;  /* 0x10800100eacbafae */ /* 0x000fe2000b901d56 */
[C---:B-----5:R-:W-:Y:S02]  /*bc70*/  @!P3 LEA R178, P1, R226.reuse, R178, 0x1 ;  /* 0x000000b2e2b2b211 */ /* 0x060fe400078208ff */
[C---:B--2---:R-:W-:Y:S01]  /*bc80*/  @!P4 LEA R240, P0, R226.reuse, R206, 0x1 ;  /* 0x000000cee2f0c211 */ /* 0x044fe200078008ff */
[----:B------:R-:W-:Y:S01]  /*bc90*/  @P4 STS.128 [R203+0xd000], RZ ;  /* 0x00d000ffcb004388 */ /* 0x000fe20000000c00 */
[C-C-:B------:R-:W-:Y:S02]  /*bca0*/  @!P3 LEA.HI.X R179, R226.reuse, R179, R224.reuse, 0x1, P1 ;  /* 0x000000b3e2b3b211 */ /* 0x140fe400008f0ce0 */
[C-C-:B------:R-:W-:Y:S02]  /*bcb0*/  @!P4 LEA.HI.X R241, R226.reuse, R207, R224.reuse, 0x1, P0 ;  /* 0x000000cfe2f1c211 */ /* 0x140fe400000f0ce0 */
[----:B-1----:R-:W-:Y:S02]  /*bcc0*/  @!P2 LEA R176, P0, R226, R176, 0x1 ;  /* 0x000000b0e2b0a211 */ /* 0x002fe400078008ff */
[----:B---3--:R-:W-:Y:S01]  /*bcd0*/  @!P3 LEA R134, P1, R132, R134, 0x1 ;  /* 0x000000868486b211 */ /* 0x008fe200078208ff */
[----:B------:R-:W-:Y:S01]  /*bce0*/  @!PT LDS RZ, [RZ] ;  /* 0x00000000fffff984 */ /* 0x000fe20000000800 */
[----:B------:R-:W-:Y:S01]  /*bcf0*/  @!PT LDS RZ, [RZ] ;  /* 0x00000000fffff984 */ /* 0x000fe20000000800 */
[----:B------:R-:W-:Y:S01]  /*bd00*/  @!PT LDS RZ, [RZ] ;  /* 0x00000000fffff984 */ /* 0x000fe20000000800 */
[----:B------:R-:W-:Y:S01]  /*bd10*/  @!P4 LDGSTS.E.BYPASS.LTC128B.128 [R203+0xd000], desc[UR22][R240.64] ;  /* 0x0d000000f0cbcfae */ /* 0x000fe2000b901d56 */
[----:B------:R-:W-:Y:S02]  /*bd20*/  @!P2 LEA.HI.X R177, R226, R177, R224, 0x1, P0 ;  /* 0x000000b1e2b1a211 */ /* 0x000fe400000f0ce0 */
[----:B------:R-:W-:Y:S01]  /*bd30*/  IADD3.X R224, R224, UR20, RZ, P5, !PT ;  /* 0x00000014e0e07c10 */ /* 0x000fe2000affe4ff */
[----:B------:R-:W-:Y:S01]  /*bd40*/  @P3 STS.128 [R203+0xf000], RZ ;  /* 0x00f000ffcb003388 */ /* 0x000fe20000000c00 */
[C---:B----4-:R-:W-:Y:S03]  /*bd50*/  @!P2 LEA R2, P0, R132.reuse, R2, 0x1 ;  /* 0x000000028402a211 */ /* 0x050fe600078008ff */
[----:B------:R-:W-:Y:S01]  /*bd60*/  @!PT LDS RZ, [RZ] ;  /* 0x00000000fffff984 */ /* 0x000fe20000000800 */
[----:B------:R-:W-:Y:S01]  /*bd70*/  @!PT LDS RZ, [RZ] ;  /* 0x00000000fffff984 */ /* 0x000fe20000000800 */
[----:B------:R-:W-:Y:S01]  /*bd80*/  @!PT LDS RZ, [RZ] ;  /* 0x00000000fffff984 */ /* 0x000fe20000000800 */
[----:B------:R-:W-:Y:S01]  /*bd90*/  @!P3 LDGSTS.E.BYPASS.LTC128B.128 [R203+0xf000], desc[UR22][R178.64+0x80] ;  /* 0x0f000080b2cbbfae */ /* 0x000fe2000b901d56 */
[C---:B------:R-:W-:Y:S02]  /*bda0*/  @!P4 LEA R236, P5, R132.reuse, R204, 0x1 ;  /* 0x000000cc84ecc211 */ /* 0x040fe400078a08ff */
[C-C-:B------:R-:W-:Y:S01]  /*bdb0*/  @!P3 LEA.HI.X R135, R132.reuse, R135, R224.reuse, 0x1, P1 ;  /* 0x000000878487b211 */ /* 0x140fe200008f0ce0 */
[----:B------:R-:W-:Y:S01]  /*bdc0*/  @P2 STS.128 [R203+0x11000], RZ ;  /* 0x011000ffcb002388 */ /* 0x000fe20000000c00 */
[C-C-:B------:R-:W-:Y:S02]  /*bdd0*/  @!P4 LEA.HI.X R237, R132.reuse, R205, R224.reuse, 0x1, P5 ;  /* 0x000000cd84edc211 */ /* 0x140fe400028f0ce0 */
[----:B------:R-:W-:Y:S01]  /*bde0*/  @!P2 LEA.HI.X R3, R132, R3, R224, 0x1, P0 ;  /* 0x000000038403a211 */ /* 0x000fe200000f0ce0 */
[----:B------:R-:W-:Y:S01]  /*bdf0*/  @!PT LDS RZ, [RZ] ;  /* 0x00000000fffff984 */ /* 0x000fe20000000800 */
[----:B------:R-:W-:Y:S01]  /*be00*/  @!PT LDS RZ, [RZ] ;  /* 0x00000000fffff984 */ /* 0x000fe20000000800 */
[----:B------:R-:W-:Y:S01]  /*be10*/  @!PT LDS RZ, [RZ] ;  /* 0x00000000fffff984 */ /* 0x000fe20000000800 */
[----:B------:R-:W-:Y:S01]  /*be20*/  @!P2 LDGSTS.E.BYPASS.LTC128B.128 [R203+0x11000], desc[UR22][R176.64+0x100] ;  /* 0x11000100b0cbafae */ /* 0x000fe2000b901d56 */
[----:B------:R-:W-:Y:S03]  /*be30*/  ISETP.LT.AND P5, PT, RZ, UR19, PT ;  /* 0x00000013ff007c0c */ /* 0x000fe6000bfa1270 */
        /* <DEDUP_REMOVED lines=29> */
[----:B------:R-:W1:Y:S01]  /*c010*/  LDSM.16.M88.4 R168, [R190] ;  /* 0x00000000bea8783b */ /* 0x000e620000000200 */
[----:B------:R-:W-:Y:S01]  /*c020*/  I2FP.F32.S32 R132, R132 ;  /* 0x0000008400847245 */ /* 0x000fe20000201400 */
[----:B------:R-:W-:Y:S02]  /*c030*/  VIADD R134, R2, 0x9 ;  /* 0x0000000902867836 */ /* 0x000fe40000000000 */
[----:B------:R-:W-:Y:S01]  /*c040*/  LDSM.16.M88.4 R172, [R195+0x6800] ;  /* 0x00680000c3ac783b */ /* 0x000fe20000000200 */
[C---:B--2---:R-:W-:Y:S03]  /*c050*/  HMMA.16816.F32.BF16 R4, R136.reuse, R140, RZ ;  /* 0x0000008c8804723c */ /* 0x044fe600000418ff */
[----:B------:R-:W-:Y:S03]  /*c060*/  LDSM.16.M88.4 R176, [R195+0x8800] ;  /* 0x00880000c3b0783b */ /* 0x000fe60000000200 */
        /* <DEDUP_REMOVED lines=17> */
[----:B------:R-:W1:Y:S05]  /*c180*/  LDSM.16.M88.4 R164, [R188] ;  /* 0x00000000bca4783b */ /* 0x000e6a0000000200 */
        /* <DEDUP_REMOVED lines=44> */
[----:B------:R-:W-:Y:S04]  /*c450*/  LDSM.16.M88.4 R152, [R197+0x2000] ;  /* 0x00200000c598783b */ /* 0x000fe80000000200 */
        /* <DEDUP_REMOVED lines=13> */
[----:B------:R-:W4:Y:S01]  /*c530*/  LDSM.16.M88.4 R164, [R188+0x3800] ;  /* 0x00380000bca4783b */ /* 0x000f220000000200 */
[C---:B------:R-:W-:Y:S06]  /*c540*/  HMMA.16816.F32.BF16 R4, R160.reuse, R172, R4 ;  /* 0x000000aca004723c */ /* 0x040fec0000041804 */
[C---:B------:R-:W-:Y:S01]  /*c550*/  HMMA.16816.F32.BF16 R8, R160.reuse, R174, R8 ;  /* 0x000000aea008723c */ /* 0x040fe20000041808 */
[----:B------:R-:W4:Y:S05]  /*c560*/  LDSM.16.M88.4 R172, [R201+0xa000] ;  /* 0x00a00000c9ac783b */ /* 0x000f2a0000000200 */
[C---:B------:R-:W-:Y:S06]  /*c570*/  HMMA.16816.F32.BF16 R12, R160.reuse, R176, R12 ;  /* 0x000000b0a00c723c */ /* 0x040fec000004180c */
[C---:B------:R-:W-:Y:S01]  /*c580*/  HMMA.16816.F32.BF16 R16, R160.reuse, R178, R16 ;  /* 0x000000b2a010723c */ /* 0x040fe20000041810 */
[----:B------:R-:W-:Y:S05]  /*c590*/  LDSM.16.M88.4 R176, [R195+0xa000] ;  /* 0x00a00000c3b0783b */ /* 0x000fea0000000200 */
[C---:B-----5:R-:W-:Y:S06]  /*c5a0*/  HMMA.16816.F32.BF16 R20, R160.reuse, R144, R20 ;  /* 0x00000090a014723c */ /* 0x060fec0000041814 */
[C---:B------:R-:W-:Y:S01]  /*c5b0*/  HMMA.16816.F32.BF16 R24, R160.reuse, R146, R24 ;  /* 0x00000092a018723c */ /* 0x040fe20000041818 */
[----:B------:R-:W-:Y:S05]  /*c5c0*/  LDSM.16.M88.4 R144, [R201+0xb000] ;  /* 0x00b00000c990783b */ /* 0x000fea0000000200 */
[C---:B-1----:R-:W-:Y:S06]  /*c5d0*/  HMMA.16816.F32.BF16 R28, R160.reuse, R140, R28 ;  /* 0x0000008ca01c723c */ /* 0x042fec000004181c */
[----:B------:R-:W-:Y:S01]  /*c5e0*/  HMMA.16816.F32.BF16 R32, R160, R142, R32 ;  /* 0x0000008ea020723c */ /* 0x000fe20000041820 */
[----:B------:R-:W1:Y:S04]  /*c5f0*/  LDSM.16.M88.4 R140, [R201+0xa800] ;  /* 0x00a80000c98c783b */ /* 0x000e680000000200 */
[----:B------:R-:W-:Y:S01]  /*c600*/  LDSM.16.M88.4 R160, [R183] ;  /* 0x00000000b7a0783b */ /* 0x000fe20000000200 */
[C---:B------:R-:W-:Y:S06]  /*c610*/  HMMA.16816.F32.BF16 R4, R152.reuse, R156, R4 ;  /* 0x0000009c9804723c */ /* 0x040fec0000041804 */
[C---:B------:R-:W-:Y:S01]  /*c620*/  HMMA.16816.F32.BF16 R8, R152.reuse, R158, R8 ;  /* 0x0000009e9808723c */ /* 0x040fe20000041808 */
[----:B------:R-:W5:Y:S05]  /*c630*/  LDSM.16.M88.4 R156, [R201+0xb800] ;  /* 0x00b80000c99c783b */ /* 0x000f6a0000000200 */
        /* <DEDUP_REMOVED lines=9> */
[----:B------:R-:W4:Y:S01]  /*c6d0*/  LDSM.16.M88.4 R164, [R180] ;  /* 0x00000000b4a4783b */ /* 0x000f220000000200 */
[C---:B------:R-:W-:Y:S06]  /*c6e0*/  HMMA.16816.F32.BF16 R4, R168.reuse, R172, R4 ;  /* 0x000000aca804723c */ /* 0x040fec0000041804 */
[C---:B------:R-:W-:Y:S01]  /*c6f0*/  HMMA.16816.F32.BF16 R8, R168.reuse, R174, R8 ;  /* 0x000000aea808723c */ /* 0x040fe20000041808 */
[----:B------:R-:W4:Y:S05]  /*c700*/  LDSM.16.M88.4 R172, [R198+0x4000] ;  /* 0x00400000c6ac783b */ /* 0x000f2a0000000200 */
[C---:B-1----:R-:W-:Y:S06]  /*c710*/  HMMA.16816.F32.BF16 R12, R168.reuse, R140, R12 ;  /* 0x0000008ca80c723c */ /* 0x042fec000004180c */
[C---:B------:R-:W-:Y:S01]  /*c720*/  HMMA.16816.F32.BF16 R16, R168.reuse, R142, R16 ;  /* 0x0000008ea810723c */ /* 0x040fe20000041810 */
[----:B------:R-:W1:Y:S05]  /*c730*/  LDSM.16.M88.4 R140, [R195+0xa800] ;  /* 0x00a80000c38c783b */ /* 0x000e6a0000000200 */
[C---:B------:R-:W-:Y:S06]  /*c740*/  HMMA.16816.F32.BF16 R20, R168.reuse, R144, R20 ;  /* 0x00000090a814723c */ /* 0x040fec0000041814 */
[C---:B------:R-:W-:Y:S01]  /*c750*/  HMMA.16816.F32.BF16 R24, R168.reuse, R146, R24 ;  /* 0x00000092a818723c */ /* 0x040fe20000041818 */
[----:B------:R-:W1:Y:S05]  /*c760*/  LDSM.16.M88.4 R144, [R195+0xb000] ;  /* 0x00b00000c390783b */ /* 0x000e6a0000000200 */
[C---:B-----5:R-:W-:Y:S06]  /*c770*/  HMMA.16816.F32.BF16 R28, R168.reuse, R156, R28 ;  /* 0x0000009ca81c723c */ /* 0x060fec000004181c */
        /* <DEDUP_REMOVED lines=8> */
[----:B------:R-:W3:Y:S05]  /*c800*/  LDSM.16.M88.4 R136, [R188+0x4800] ;  /* 0x00480000bc88783b */ /* 0x000eea0000000200 */
[C---:B----4-:R-:W-:Y:S06]  /*c810*/  HMMA.16816.F32.BF16 R20, R148.reuse, R152, R20 ;  /* 0x000000989414723c */ /* 0x050fec0000041814 */
[C---:B------:R-:W-:Y:S06]  /*c820*/  HMMA.16816.F32.BF16 R24, R148.reuse, R154, R24 ;  /* 0x0000009a9418723c */ /* 0x040fec0000041818 */
[C---:B------:R-:W-:Y:S06]  /*c830*/  HMMA.16816.F32.BF16 R28, R148.reuse, R164, R28 ;  /* 0x000000a4941c723c */ /* 0x040fec000004181c */
[----:B------:R-:W-:Y:S06]  /*c840*/  HMMA.16816.F32.BF16 R32, R148, R166, R32 ;  /* 0x000000a69420723c */ /* 0x000fec0000041820 */
[C---:B------:R-:W-:Y:S06]  /*c850*/  HMMA.16816.F32.BF16 R4, R172.reuse, R176, R4 ;  /* 0x000000b0ac04723c */ /* 0x040fec0000041804 */
[C---:B------:R-:W-:Y:S06]  /*c860*/  HMMA.16816.F32.BF16 R8, R172.reuse, R178, R8 ;  /* 0x000000b2ac08723c */ /* 0x040fec0000041808 */
[C---:B-1----:R-:W-:Y:S06]  /*c870*/  HMMA.16816.F32.BF16 R12, R172.reuse, R140, R12 ;  /* 0x0000008cac0c723c */ /* 0x042fec000004180c */
[C---:B------:R-:W-:Y:S01]  /*c880*/  HMMA.16816.F32.BF16 R16, R172.reuse, R142, R16 ;  /* 0x0000008eac10723c */ /* 0x040fe20000041810 */
[----:B------:R-:W1:Y:S05]  /*c890*/  LDSM.16.M88.4 R140, [R188+0x5000] ;  /* 0x00500000bc8c783b */ /* 0x000e6a0000000200 */
[C---:B------:R-:W-:Y:S06]  /*c8a0*/  HMMA.16816.F32.BF16 R20, R172.reuse, R144, R20 ;  /* 0x00000090ac14723c */ /* 0x040fec0000041814 */
[C---:B------:R-:W-:Y:S01]  /*c8b0*/  HMMA.16816.F32.BF16 R24, R172.reuse, R146, R24 ;  /* 0x00000092ac18723c */ /* 0x040fe20000041818 */
[----:B------:R-:W4:Y:S01]  /*c8c0*/  LDSM.16.M88.4 R144, [R188+0x5800] ;  /* 0x00580000bc90783b */ /* 0x000f220000000200 */
[----:B------:R-:W-:Y:S04]  /*c8d0*/  DEPBAR.LE SB0, 0x0 ;  /* 0x000080000000791a */ /* 0x000fe80000000000 */
[C---:B-----5:R-:W-:Y:S01]  /*c8e0*/  HMMA.16816.F32.BF16 R28, R172.reuse, R156, R28 ;  /* 0x0000009cac1c723c */ /* 0x060fe2000004181c */
[----:B------:R-:W-:Y:S05]  /*c8f0*/  BAR.SYNC.DEFER_BLOCKING 0x0 ;  /* 0x0000000000007b1d */ /* 0x000fea0000010000 */
[----:B------:R-:W-:Y:S06]  /*c900*/  HMMA.16816.F32.BF16 R32, R172, R158, R32 ;  /* 0x0000009eac20723c */ /* 0x000fec0000041820 */
[C---:B--2---:R-:W-:Y:S06]  /*c910*/  HMMA.16816.F32.BF16 R4, R160.reuse, R168, R4 ;  /* 0x000000a8a004723c */ /* 0x044fec0000041804 */
[C---:B------:R-:W-:Y:S06]  /*c920*/  HMMA.16816.F32.BF16 R8, R160.reuse, R170, R8 ;  /* 0x000000aaa008723c */ /* 0x040fec0000041808 */
[C---:B---3--:R-:W-:Y:S06]  /*c930*/  HMMA.16816.F32.BF16 R12, R160.reuse, R136, R12 ;  /* 0x00000088a00c723c */ /* 0x048fec000004180c */
[C---:B------:R-:W-:Y:S06]  /*c940*/  HMMA.16816.F32.BF16 R16, R160.reuse, R138, R16 ;  /* 0x0000008aa010723c */ /* 0x040fec0000041810 */
[C---:B-1----:R-:W-:Y:S05]  /*c950*/  HMMA.16816.F32.BF16 R20, R160.reuse, R140, R20 ;  /* 0x0000008ca014723c */ /* 0x042fea0000041814 */
[C---:B------:R-:W-:Y:S01]  /*c960*/  FFMA.FTZ R4, R135.reuse, UR5, R4 ;  /* 0x0000000587047c23 */ /* 0x040fe20008010004 */
[----:B------:R-:W-:Y:S01]  /*c970*/  FFMA.FTZ R6, R135, UR5, R6 ;  /* 0x0000000587067c23 */ /* 0x000fe20008010006 */
[----:B------:R-:W-:Y:S01]  /*c980*/  I2FP.F32.S32 R135, R3 ;  /* 0x0000000300877245 */ /* 0x000fe20000201400 */
[----:B------:R-:W-:Y:S01]  /*c990*/  FFMA.FTZ R5, R132, UR5, R5 ;  /* 0x0000000584057c23 */ /* 0x000fe20008010005 */
[C---:B------:R-:W-:Y:S03]  /*c9a0*/  HMMA.16816.F32.BF16 R24, R160.reuse, R142, R24 ;  /* 0x0000008ea018723c */ /* 0x040fe60000041818 */
[----:B------:R-:W-:Y:S01]  /*c9b0*/  FMNMX.FTZ R176, R6, R0, !PT ;  /* 0x0000000006b07209 */ /* 0x000fe20007810000 */
[----:B------:R-:W-:Y:S01]  /*c9c0*/  FFMA.FTZ R7, R132, UR5, R7 ;  /* 0x0000000584077c23 */ /* 0x000fe20008010007 */
[----:B------:R-:W-:Y:S01]  /*c9d0*/  I2FP.F32.S32 R132, R134 ;  /* 0x0000008600847245 */ /* 0x000fe20000201400 */
[C---:B------:R-:W-:Y:S02]  /*c9e0*/  VIADD R3, R2.reuse, 0x10 ;  /* 0x0000001002037836 */ /* 0x040fe40000000000 */
[----:B------:R-:W-:Y:S03]  /*c9f0*/  FFMA.FTZ R8, R135, UR5, R8 ;  /* 0x0000000587087c23 */ /* 0x000fe60008010008 */
[----:B------:R-:W-:Y:S01]  /*ca00*/  VIADD R134, R2, 0x11 ;  /* 0x0000001102867836 */ /* 0x000fe20000000000 */
[C---:B----4-:R-:W-:Y:S03]  /*ca10*/  HMMA.16816.F32.BF16 R28, R160.reuse, R144, R28 ;  /* 0x00000090a01c723c */ /* 0x050fe6000004181c */
[----:B------:R-:W-:Y:S01]  /*ca20*/  I2FP.F32.S32 R3, R3 ;  /* 0x0000000300037245 */ /* 0x000fe20000201400 */
[C---:B------:R-:W-:Y:S01]  /*ca30*/  FFMA.FTZ R9, R132.reuse, UR5, R9 ;  /* 0x0000000584097c23 */ /* 0x040fe20008010009 */
[----:B------:R-:W-:Y:S01]  /*ca40*/  I2FP.F32.S32 R134, R134 ;  /* 0x0000008600867245 */ /* 0x000fe20000201400 */
[----:B------:R-:W-:Y:S01]  /*ca50*/  FFMA.FTZ R11, R132, UR5, R11 ;  /* 0x00000005840b7c23 */ /* 0x000fe2000801000b */
[----:B------:R-:W-:Y:S01]  /*ca60*/  FMNMX.FTZ R177, R7, R176, !PT ;  /* 0x000000b007b17209 */ /* 0x000fe20007810000 */
[----:B------:R-:W-:Y:S01]  /*ca70*/  VIADD R132, R2, 0x19 ;  /* 0x0000001902847836 */ /* 0x000fe20000000000 */
[----:B------:R-:W-:Y:S03]  /*ca80*/  HMMA.16816.F32.BF16 R32, R160, R146, R32 ;  /* 0x00000092a020723c */ /* 0x000fe60000041820 */
[C---:B------:R-:W-:Y:S01]  /*ca90*/  FFMA.FTZ R12, R3.reuse, UR5, R12 ;  /* 0x00000005030c7c23 */ /* 0x040fe2000801000c */
[----:B------:R-:W-:Y:S01]  /*caa0*/  I2FP.F32.S32 R132, R132 ;  /* 0x0000008400847245 */ /* 0x000fe20000201400 */
[----:B------:R-:W-:Y:S01]  /*cab0*/  FFMA.FTZ R14, R3, UR5, R14 ;  /* 0x00000005030e7c23 */ /* 0x000fe2000801000e */
[C---:B------:R-:W-:Y:S01]  /*cac0*/  FFMA.FTZ R13, R134.reuse, UR5, R13 ;  /* 0x00000005860d7c23 */ /* 0x040fe2000801000d */
[----:B------:R-:W-:Y:S01]  /*cad0*/  FFMA.FTZ R15, R134, UR5, R15 ;  /* 0x00000005860f7c23 */ /* 0x000fe2000801000f */
[C---:B------:R-:W-:Y:S03]  /*cae0*/  VIADD R3, R2.reuse, 0x20 ;  /* 0x0000002002037836 */ /* 0x040fe60000000000 */
[C---:B------:R-:W-:Y:S02]  /*caf0*/  VIADD R134, R2.reuse, 0x21 ;  /* 0x0000002102867836 */ /* 0x040fe40000000000 */
[----:B------:R-:W-:Y:S01]  /*cb00*/  FFMA.FTZ R10, R135, UR5, R10 ;  /* 0x00000005870a7c23 */ /* 0x000fe2000801000a */
[----:B------:R-:W-:Y:S01]  /*cb10*/  I2FP.F32.S32 R3, R3 ;  /* 0x0000000300037245 */ /* 0x000fe20000201400 */
[----:B------:R-:W-:Y:S02]  /*cb20*/  VIADD R135, R2, 0x18 ;  /* 0x0000001802877836 */ /* 0x000fe40000000000 */
[C---:B------:R-:W-:Y:S01]  /*cb30*/  FFMA.FTZ R17, R132.reuse, UR5, R17 ;  /* 0x0000000584117c23 */ /* 0x040fe20008010011 */
[----:B------:R-:W-:Y:S01]  /*cb40*/  FFMA.FTZ R19, R132, UR5, R19 ;  /* 0x0000000584137c23 */ /* 0x000fe20008010013 */
[----:B------:R-:W-:Y:S01]  /*cb50*/  I2FP.F32.S32 R132, R134 ;  /* 0x0000008600847245 */ /* 0x000fe20000201400 */
[C---:B------:R-:W-:Y:S01]  /*cb60*/  FFMA.FTZ R20, R3.reuse, UR5, R20 ;  /* 0x0000000503147c23 */ /* 0x040fe20008010014 */
[----:B------:R-:W-:Y:S01]  /*cb70*/  FMNMX.FTZ R134, R4, R133, !PT ;  /* 0x0000008504867209 */ /* 0x000fe20007810000 */
[----:B------:R-:W-:Y:S01]  /*cb80*/  FFMA.FTZ R22, R3, UR5, R22 ;  /* 0x0000000503167c23 */ /* 0x000fe20008010016 */
[----:B------:R-:W-:Y:S01]  /*cb90*/  I2FP.F32.S32 R135, R135 ;  /* 0x0000008700877245 */ /* 0x000fe20000201400 */
[C---:B------:R-:W-:Y:S01]  /*cba0*/  FFMA.FTZ R21, R132.reuse, UR5, R21 ;  /* 0x0000000584157c23 */ /* 0x040fe20008010015 */
[----:B------:R-:W-:Y:S01]  /*cbb0*/  FMNMX.FTZ R3, R5, R134, !PT ;  /* 0x0000008605037209 */ /* 0x000fe20007810000 */
[----:B------:R-:W-:Y:S01]  /*cbc0*/  FFMA.FTZ R23, R132, UR5, R23 ;  /* 0x0000000584177c23 */ /* 0x000fe20008010017 */
[----:B------:R-:W-:Y:S01]  /*cbd0*/  FMNMX.FTZ R132, R10, R177, !PT ;  /* 0x000000b10a847209 */ /* 0x000fe20007810000 */
[C---:B------:R-:W-:Y:S01]  /*cbe0*/  FFMA.FTZ R16, R135.reuse, UR5, R16 ;  /* 0x0000000587107c23 */ /* 0x040fe20008010010 */
[----:B------:R-:W-:Y:S01]  /*cbf0*/  FMNMX.FTZ R176, R8, R3, !PT ;  /* 0x0000000308b07209 */ /* 0x000fe20007810000 */
[----:B------:R-:W-:Y:S01]  /*cc00*/  FFMA.FTZ R18, R135, UR5, R18 ;  /* 0x0000000587127c23 */ /* 0x000fe20008010012 */
[----:B------:R-:W-:Y:S01]  /*cc10*/  FMNMX.FTZ R177, R11, R132, !PT ;  /* 0x000000840bb17209 */ /* 0x000fe20007810000 */
[C---:B------:R-:W-:Y:S01]  /*cc20*/  VIADD R135, R2.reuse, 0x28 ;  /* 0x0000002802877836 */ /* 0x040fe20000000000 */
[----:B------:R-:W-:Y:S01]  /*cc30*/  FMNMX.FTZ R179, R9, R176, !PT ;  /* 0x000000b009b37209 */ /* 0x000fe20007810000 */
[C---:B------:R-:W-:Y:S02]  /*cc40*/  VIADD R134, R2.reuse, 0x29 ;  /* 0x0000002902867836 */ /* 0x040fe40000000000 */
[----:B------:R-:W-:Y:S01]  /*cc50*/  VIADD R3, R2, 0x30 ;  /* 0x0000003002037836 */ /* 0x000fe20000000000 */
[----:B------:R-:W-:Y:S02]  /*cc60*/  I2FP.F32.S32 R135, R135 ;  /* 0x0000008700877245 */ /* 0x000fe40000201400 */
[----:B------:R-:W-:Y:S02]  /*cc70*/  FMNMX.FTZ R132, R12, R179, !PT ;  /* 0x000000b30c847209 */ /* 0x000fe40007810000 */
[----:B------:R-:W-:Y:S01]  /*cc80*/  I2FP.F32.S32 R134, R134 ;  /* 0x0000008600867245 */ /* 0x000fe20000201400 */
[C---:B------:R-:W-:Y:S01]  /*cc90*/  FFMA.FTZ R24, R135.reuse, UR5, R24 ;  /* 0x0000000587187c23 */ /* 0x040fe20008010018 */
[----:B------:R-:W-:Y:S01]  /*cca0*/  I2FP.F32.S32 R3, R3 ;  /* 0x0000000300037245 */ /* 0x000fe20000201400 */
[----:B------:R-:W-:Y:S01]  /*ccb0*/  FFMA.FTZ R26, R135, UR5, R26 ;  /* 0x00000005871a7c23 */ /* 0x000fe2000801001a */
[----:B------:R-:W-:Y:S01]  /*ccc0*/  FMNMX.FTZ R135, R13, R132, !PT ;  /* 0x000000840d877209 */ /* 0x000fe20007810000 */
[----:B------:R-:W-:Y:S01]  /*ccd0*/  FFMA.FTZ R25, R134, UR5, R25 ;  /* 0x0000000586197c23 */ /* 0x000fe20008010019 */
[----:B------:R-:W-:Y:S01]  /*cce0*/  FMNMX.FTZ R132, R14, R177, !PT ;  /* 0x000000b10e847209 */ /* 0x000fe20007810000 */
[----:B------:R-:W-:Y:S01]  /*ccf0*/  FFMA.FTZ R27, R134, UR5, R27 ;  /* 0x00000005861b7c23 */ /* 0x000fe2000801001b */
[----:B------:R-:W-:Y:S01]  /*cd00*/  FMNMX.FTZ R134, R16, R135, !PT ;  /* 0x0000008710867209 */ /* 0x000fe20007810000 */
[----:B------:R-:W-:Y:S01]  /*cd10*/  FFMA.FTZ R28, R3, UR5, R28 ;  /* 0x00000005031c7c23 */ /* 0x000fe2000801001c */
[----:B------:R-:W-:Y:S01]  /*cd20*/  FMNMX.FTZ R135, R15, R132, !PT ;  /* 0x000000840f877209 */ /* 0x000fe20007810000 */
[----:B------:R-:W-:Y:S01]  /*cd30*/  VIADD R132, R2, 0x31 ;  /* 0x0000003102847836 */ /* 0x000fe20000000000 */
        /* <DEDUP_REMOVED lines=23> */
[----:B------:R-:W-:Y:S01]  /*ceb0*/  FFMA.FTZ R33, R2, UR5, R33 ;  /* 0x0000000502217c23 */ /* 0x000fe20008010021 */
[----:B------:R-:W-:Y:S02]  /*cec0*/  FMNMX.FTZ R132, R30, R3, !PT ;  /* 0x000000031e847209 */ /* 0x000fe40007810000 */
[----:B------:R-:W-:Y:S02]  /*ced0*/  FMNMX.FTZ R134, R32, R135, !PT ;  /* 0x0000008720867209 */ /* 0x000fe40007810000 */
[----:B------:R-:W-:Y:S02]  /*cee0*/  FMNMX.FTZ R3, R31, R132, !PT ;  /* 0x000000841f037209 */ /* 0x000fe40007810000 */
[----:B------:R-:W-:Y:S01]  /*cef0*/  FMNMX.FTZ R132, R33, R134, !PT ;  /* 0x0000008621847209 */ /* 0x000fe20007810000 */
[----:B------:R-:W-:Y:S06]  /*cf00*/  @P5 BRA `(.L_x_506) ;  /* 0xffffffe000885947 */ /* 0x000fec000383ffff */
.L_x_505:
[----:B------:R-:W-:Y:S01]  /*cf10*/  FFMA.FTZ R35, R2, UR5, R35 ;  /* 0x0000000502237c23 */ /* 0x000fe20008010023 */
[----:B-1----:R-:W1:Y:S01]  /*cf20*/  SHFL.BFLY PT, R137, R132, 0x2, 0x1f ;  /* 0x0c401f0084897f89 */ /* 0x002e6200000e0000 */
        /* <DEDUP_REMOVED lines=10> */
[C---:B------:R-:W-:Y:S02]  /*cfd0*/  IADD3 R155, R220.reuse, 0x78dde6e4, RZ ;  /* 0x78dde6e4dc9b7810 */ /* 0x040fe40007ffe0ff */
[C---:B------:R-:W-:Y:S05]  /*cfe0*/  IADD3 R173, R220.reuse, -0x255992d5, RZ ;  /* 0xdaa66d2bdcad7810 */ /* 0x040fea0007ffe0ff */
        /* <DEDUP_REMOVED lines=18> */
[----:B------:R-:W-:Y:S05]  /*d110*/  LOP3.LUT R166, R175, R166, R179, 0x96, !PT ;  /* 0x000000a6afa67212 */ /* 0x000fea00078e96b3 */
[----:B------:R-:W-:Y:S01]  /*d120*/  IMAD.WIDE.U32 R166, R166, -0x2daee0ad, RZ ;  /* 0xd2511f53a6a67825 */ /* 0x000fe200078e00ff */
[----:B-1----:R-:W-:Y:S04]  /*d130*/  FMNMX.FTZ R132, R139, R136, !PT ;  /* 0x000000888b847209 */ /* 0x002fe80007810000 */
[C---:B------:R-:W-:Y:S01]  /*d140*/  FSETP.NEU.FTZ.AND P0, PT, R132.reuse, -INF , PT ;  /* 0xff8000008400780b */ /* 0x040fe20003f1d000 */
[C---:B------:R-:W-:Y:S01]  /*d150*/  FMUL.FTZ R164, R132.reuse, UR4 ;  /* 0x0000000484a47c20 */ /* 0x040fe20008410000 */
[----:B------:R-:W-:Y:S01]  /*d160*/  FADD.FTZ R133, -R132, R133 ;  /* 0x0000008584857221 */ /* 0x000fe20000010100 */
[----:B--2---:R-:W-:Y:S01]  /*d170*/  FMNMX.FTZ R3, R134, R3, !PT ;  /* 0x0000000386037209 */ /* 0x004fe20007810000 */
[----:B------:R-:W-:Y:S03]  /*d180*/  IMAD.WIDE.U32 R134, R135, -0x2daee0ad, RZ ;  /* 0xd2511f5387867825 */ /* 0x000fe600078e00ff */
[----:B------:R-:W-:Y:S02]  /*d190*/  FSEL R164, R164, RZ, P0 ;  /* 0x000000ffa4a47208 */ /* 0x000fe40000000000 */
[C---:B------:R-:W-:Y:S01]  /*d1a0*/  FSETP.NEU.FTZ.AND P0, PT, R3.reuse, -INF , PT ;  /* 0xff8000000300780b */ /* 0x040fe20003f1d000 */
[----:B------:R-:W-:Y:S01]  /*d1b0*/  FMUL.FTZ R162, R3, UR4 ;  /* 0x0000000403a27c20 */ /* 0x000fe20008410000 */
[----:B------:R-:W-:Y:S01]  /*d1c0*/  LOP3.LUT R134, R167, R134, R176, 0x96, !PT ;  /* 0x00000086a7867212 */ /* 0x000fe200078e96b0 */
[--C-:B------:R-:W-:Y:S01]  /*d1d0*/  FFMA.FTZ R158, R8, UR4, -R164.reuse ;  /* 0x00000004089e7c23 */ /* 0x100fe200080108a4 */
[----:B------:R-:W-:Y:S01]  /*d1e0*/  LOP3.LUT R8, R135, R222, R177, 0x96, !PT ;  /* 0x000000de87087212 */ /* 0x000fe200078e96b1 */
[--C-:B------:R-:W-:Y:S01]  /*d1f0*/  FFMA.FTZ R157, R9, UR4, -R164.reuse ;  /* 0x00000004099d7c23 */ /* 0x100fe200080108a4 */
[----:B------:R-:W-:Y:S01]  /*d200*/  FSEL R162, R162, RZ, P0 ;  /* 0x000000ffa2a27208 */ /* 0x000fe20000000000 */
[----:B------:R-:W-:Y:S04]  /*d210*/  IMAD.WIDE.U32 R134, R134, -0x326172a9, RZ ;  /* 0xcd9e8d5786867825 */ /* 0x000fe800078e00ff */
[--C-:B------:R-:W-:Y:S01]  /*d220*/  FFMA.FTZ R163, R4, UR4, -R164.reuse ;  /* 0x0000000404a37c23 */ /* 0x100fe200080108a4 */
[----:B------:R-:W-:Y:S01]  /*d230*/  MUFU.EX2 R158, R158 ;  /* 0x0000009e009e7308 */ /* 0x000fe20000000800 */
[----:B------:R-:W-:Y:S01]  /*d240*/  FFMA.FTZ R159, R5, UR4, -R164 ;  /* 0x00000004059f7c23 */ /* 0x000fe200080108a4 */
[----:B------:R-:W-:Y:S04]  /*d250*/  IMAD.WIDE.U32 R170, R8, -0x326172a9, RZ ;  /* 0xcd9e8d5708aa7825 */ /* 0x000fe800078e00ff */
[--C-:B------:R-:W-:Y:S01]  /*d260*/  FFMA.FTZ R156, R10, UR4, -R162.reuse ;  /* 0x000000040a9c7c23 */ /* 0x100fe200080108a2 */
[--C-:B------:R-:W-:Y:S01]  /*d270*/  FFMA.FTZ R10, R11, UR4, -R162.reuse ;  /* 0x000000040b0a7c23 */ /* 0x100fe200080108a2 */
[--C-:B------:R-:W-:Y:S01]  /*d280*/  FFMA.FTZ R161, R6, UR4, -R162.reuse ;  /* 0x0000000406a17c23 */ /* 0x100fe200080108a2 */
[----:B------:R-:W-:Y:S01]  /*d290*/  LOP3.LUT R170, R135, R170, R155, 0x96, !PT ;  /* 0x000000aa87aa7212 */ /* 0x000fe200078e969b */
[----:B------:R-:W-:Y:S01]  /*d2a0*/  FFMA.FTZ R160, R7, UR4, -R162 ;  /* 0x0000000407a07c23 */ /* 0x000fe200080108a2 */
[----:B------:R-:W-:Y:S01]  /*d2b0*/  LOP3.LUT R8, R171, R174, R173, 0x96, !PT ;  /* 0x000000aeab087212 */ /* 0x000fe200078e96ad */
[----:B------:R1:W-:Y:S01]  /*d2c0*/  MUFU.EX2 R135, R10 ;  /* 0x0000000a00877308 */ /* 0x0003e20000000800 */
[----:B------:R-:W-:Y:S01]  /*d2d0*/  FMUL.FTZ R2, R133, UR4 ;  /* 0x0000000485027c20 */ /* 0x000fe20008410000 */
[----:B------:R-:W-:Y:S04]  /*d2e0*/  IMAD.WIDE.U32 R170, R170, -0x2daee0ad, RZ ;  /* 0xd2511f53aaaa7825 */ /* 0x000fe800078e00ff */
[----:B------:R-:W-:Y:S01]  /*d2f0*/  FFMA.FTZ R165, R16, UR4, -R164 ;  /* 0x0000000410a57c23 */ /* 0x000fe200080108a4 */
[----:B------:R-:W-:Y:S01]  /*d300*/  FFMA.FTZ R168, R18, UR4, -R162 ;  /* 0x0000000412a87c23 */ /* 0x000fe200080108a2 */
[----:B------:R-:W-:Y:S04]  /*d310*/  IMAD.WIDE.U32 R8, R8, -0x2daee0ad, RZ ;  /* 0xd2511f5308087825 */ /* 0x000fe800078e00ff */
[----:B------:R-:W-:Y:S01]  /*d320*/  FFMA.FTZ R169, R12, UR4, -R164 ;  /* 0x000000040ca97c23 */ /* 0x000fe200080108a4 */
[----:B------:R-:W2:Y:S01]  /*d330*/  MUFU.EX2 R157, R157 ;  /* 0x0000009d009d7308 */ /* 0x000ea20000000800 */
[--C-:B------:R-:W-:Y:S01]  /*d340*/  FFMA.FTZ R172, R14, UR4, -R162.reuse ;  /* 0x000000040eac7c23 */ /* 0x100fe200080108a2 */
[----:B------:R-:W-:Y:S01]  /*d350*/  LOP3.LUT R8, R171, R8, R153, 0x96, !PT ;  /* 0x00000008ab087212 */ /* 0x000fe200078e9699 */
[----:B------:R-:W-:Y:S01]  /*d360*/  FFMA.FTZ R171, R15, UR4, -R162 ;  /* 0x000000040fab7c23 */ /* 0x000fe200080108a2 */
[----:B------:R-:W-:Y:S03]  /*d370*/  LOP3.LUT R166, R9, R166, R154, 0x96, !PT ;  /* 0x000000a609a67212 */ /* 0x000fe600078e969a */
[----:B------:R-:W-:Y:S03]  /*d380*/  IMAD.WIDE.U32 R8, R8, -0x326172a9, RZ ;  /* 0xcd9e8d5708087825 */ /* 0x000fe600078e00ff */
[----:B------:R-:W3:Y:S01]  /*d390*/  MUFU.EX2 R156, R156 ;  /* 0x0000009c009c7308 */ /* 0x000ee20000000800 */
[----:B------:R-:W-:Y:S01]  /*d3a0*/  IMAD.WIDE.U32 R166, R166, -0x326172a9, RZ ;  /* 0xcd9e8d57a6a67825 */ /* 0x000fe200078e00ff */
[----:B------:R-:W-:Y:S02]  /*d3b0*/  SHF.R.U32.HI R4, RZ, 0x10, R8 ;  /* 0x00000010ff047819 */ /* 0x000fe40000011608 */
[----:B------:R-:W-:Y:S02]  /*d3c0*/  LOP3.LUT R11, R8, 0xffff, RZ, 0xc0, !PT ;  /* 0x0000ffff080b7812 */ /* 0x000fe400078ec0ff */
[----:B------:R-:W-:Y:S01]  /*d3d0*/  LOP3.LUT R6, R4, 0xff, RZ, 0xc0, !PT ;  /* 0x000000ff04067812 */ /* 0x000fe200078ec0ff */
[----:B------:R-:W-:Y:S01]  /*d3e0*/  FADD.FTZ R4, -R3, R0 ;  /* 0x0000000003047221 */ /* 0x000fe20000010100 */
[----:B------:R-:W-:Y:S02]  /*d3f0*/  LOP3.LUT R5, R9, R166, R152, 0x96, !PT ;  /* 0x000000a609057212 */ /* 0x000fe400078e9698 */
[----:B------:R-:W-:Y:S01]  /*d400*/  MUFU.EX2 R163, R163 ;  /* 0x000000a300a37308 */ /* 0x000fe20000000800 */
[----:B------:R-:W-:Y:S01]  /*d410*/  SHF.R.U32.HI R9, RZ, 0x18, R8 ;  /* 0x00000018ff097819 */ /* 0x000fe20000011608 */
[----:B------:R-:W-:Y:S01]  /*d420*/  FMUL.FTZ R0, R4, UR4 ;  /* 0x0000000404007c20 */ /* 0x000fe20008410000 */
[----:B------:R-:W-:Y:S01]  /*d430*/  LOP3.LUT R138, R8, 0xff, RZ, 0xc0, !PT ;  /* 0x000000ff088a7812 */ /* 0x000fe200078ec0ff */
[----:B------:R-:W-:Y:S01]  /*d440*/  FFMA.FTZ R166, R17, UR4, -R164 ;  /* 0x0000000411a67c23 */ /* 0x000fe200080108a4 */
[C---:B-1----:R-:W-:Y:S02]  /*d450*/  LOP3.LUT R10, R5.reuse, 0xffff, RZ, 0xc0, !PT ;  /* 0x0000ffff050a7812 */ /* 0x042fe400078ec0ff */
[----:B------:R-:W-:Y:S03]  /*d460*/  SHF.R.U32.HI R8, RZ, 0x10, R5 ;  /* 0x00000010ff087819 */ /* 0x000fe60000011605 */
[----:B------:R-:W1:Y:S01]  /*d470*/  MUFU.EX2 R159, R159 ;  /* 0x0000009f009f7308 */ /* 0x000e620000000800 */
[----:B------:R-:W-:Y:S02]  /*d480*/  LOP3.LUT R136, R5, 0xff, RZ, 0xc0, !PT ;  /* 0x000000ff05887812 */ /* 0x000fe400078ec0ff */
[----:B------:R-:W-:Y:S02]  /*d490*/  SHF.R.U32.HI R11, RZ, 0x8, R11 ;  /* 0x00000008ff0b7819 */ /* 0x000fe4000001160b */
[----:B------:R-:W-:Y:S02]  /*d4a0*/  SHF.R.U32.HI R7, RZ, 0x8, R10 ;  /* 0x00000008ff077819 */ /* 0x000fe4000001160a */
[----:B------:R-:W-:Y:S03]  /*d4b0*/  LOP3.LUT R8, R8, 0xff, RZ, 0xc0, !PT ;  /* 0x000000ff08087812 */ /* 0x000fe600078ec0ff */
[----:B------:R-:W-:Y:S01]  /*d4c0*/  MUFU.EX2 R161, R161 ;  /* 0x000000a100a17308 */ /* 0x000fe20000000800 */
[----:B------:R-:W-:Y:S02]  /*d4d0*/  SHF.R.U32.HI R5, RZ, 0x18, R5 ;  /* 0x00000018ff057819 */ /* 0x000fe40000011605 */
[----:B------:R-:W-:Y:S02]  /*d4e0*/  PRMT R138, R138, 0x5410, R11 ;  /* 0x000054108a8a7816 */ /* 0x000fe4000000000b */
[----:B------:R-:W-:Y:S02]  /*d4f0*/  PRMT R6, R6, 0x5410, R9 ;  /* 0x0000541006067816 */ /* 0x000fe40000000009 */
[----:B------:R-:W-:Y:S03]  /*d500*/  PRMT R4, R8, 0x5410, R5 ;  /* 0x0000541008047816 */ /* 0x000fe60000000005 */
[----:B------:R-:W4:Y:S01]  /*d510*/  MUFU.EX2 R160, R160 ;  /* 0x000000a000a07308 */ /* 0x000f220000000800 */
[----:B------:R-:W-:Y:S02]  /*d520*/  PRMT R136, R136, 0x5410, R7 ;  /* 0x0000541088887816 */ /* 0x000fe40000000007 */
[--C-:B------:R-:W-:Y:S02]  /*d530*/  HSET2.LE.AND R138, R138, R219.reuse, PT ;  /* 0x000000db8a8a7233 */ /* 0x100fe40003803000 */
[--C-:B------:R-:W-:Y:S02]  /*d540*/  HSET2.LE.AND R139, R6, R219.reuse, PT ;  /* 0x000000db068b7233 */ /* 0x100fe40003803000 */
[--C-:B------:R-:W-:Y:S03]  /*d550*/  HSET2.LE.AND R136, R136, R219.reuse, PT ;  /* 0x000000db88887233 */ /* 0x100fe60003803000 */
[----:B------:R-:W5:Y:S01]  /*d560*/  MUFU.EX2 R2, R2 ;  /* 0x0000000200027308 */ /* 0x000f620000000800 */
[--C-:B------:R-:W-:Y:S02]  /*d570*/  HSET2.LE.AND R137, R4, R219.reuse, PT ;  /* 0x000000db04897233 */ /* 0x100fe40003803000 */
[----:B--2---:R-:W-:Y:S02]  /*d580*/  F2FP.BF16.F32.PACK_AB R7, R157, R158 ;  /* 0x0000009e9d07723e */ /* 0x004fe400000010ff */
[----:B---3--:R-:W-:Y:S02]  /*d590*/  F2FP.BF16.F32.PACK_AB R6, R135, R156 ;  /* 0x0000009c8706723e */ /* 0x008fe400000010ff */
[----:B-1----:R-:W-:Y:S03]  /*d5a0*/  F2FP.BF16.F32.PACK_AB R5, R159, R163 ;  /* 0x000000a39f05723e */ /* 0x002fe600000010ff */
[----:B------:R-:W1:Y:S01]  /*d5b0*/  MUFU.EX2 R0, R0 ;  /* 0x0000000000007308 */ /* 0x000e620000000800 */
[----:B----4-:R-:W-:Y:S02]  /*d5c0*/  F2FP.BF16.F32.PACK_AB R4, R160, R161 ;  /* 0x000000a1a004723e */ /* 0x010fe400000010ff */
[----:B------:R-:W-:Y:S02]  /*d5d0*/  LOP3.LUT R138, R138, R7, RZ, 0xc0, !PT ;  /* 0x000000078a8a7212 */ /* 0x000fe400078ec0ff */
[----:B------:R-:W-:Y:S02]  /*d5e0*/  LOP3.LUT R139, R139, R6, RZ, 0xc0, !PT ;  /* 0x000000068b8b7212 */ /* 0x000fe400078ec0ff */
[----:B------:R-:W-:Y:S03]  /*d5f0*/  LOP3.LUT R136, R136, R5, RZ, 0xc0, !PT ;  /* 0x0000000588887212 */ /* 0x000fe600078ec0ff */
[----:B------:R-:W-:Y:S01]  /*d600*/  MUFU.EX2 R169, R169 ;  /* 0x000000a900a97308 */ /* 0x000fe20000000800 */
[----:B------:R-:W-:Y:S01]  /*d610*/  LOP3.LUT R137, R137, R4, RZ, 0xc0, !PT ;  /* 0x0000000489897212 */ /* 0x000fe200078ec0ff */
[C---:B-----5:R-:W-:Y:S01]  /*d620*/  FMUL.FTZ R4, R2.reuse, R128 ;  /* 0x0000008002047220 */ /* 0x060fe20000410000 */
        /* <DEDUP_REMOVED lines=9> */
[----:B------:R-:W1:Y:S01]  /*d6c0*/  LDSM.16.MT88.4 R128, [R192+0xc000] ;  /* 0x00c00000c080783b */ /* 0x000e620000004200 */
[----:B------:R-:W-:Y:S01]  /*d6d0*/  FMUL.FTZ R11, R0, R127 ;  /* 0x0000007f000b7220 */ /* 0x000fe20000410000 */
[----:B------:R-:W-:Y:S01]  /*d6e0*/  FMUL.FTZ R16, R2, R120 ;  /* 0x0000007802107220 */ /* 0x000fe20000410000 */
[C---:B------:R-:W-:Y:S01]  /*d6f0*/  FMUL.FTZ R18, R0.reuse, R122 ;  /* 0x0000007a00127220 */ /* 0x040fe20000410000 */
[C---:B------:R-:W-:Y:S01]  /*d700*/  FMUL.FTZ R38, R0.reuse, R38 ;  /* 0x0000002600267220 */ /* 0x040fe20000410000 */
[C---:B------:R-:W-:Y:S01]  /*d710*/  HMMA.16816.F32.BF16 R4, R136.reuse, R140, R4 ;  /* 0x0000008c8804723c */ /* 0x040fe20000041804 */
[----:B------:R-:W-:Y:S02]  /*d720*/  MUFU.EX2 R172, R172 ;  /* 0x000000ac00ac7308 */ /* 0x000fe40000000800 */
[----:B------:R-:W2:Y:S02]  /*d730*/  LDSM.16.MT88.4 R124, [R196+0xe000] ;  /* 0x00e00000c47c783b */ /* 0x000ea40000004200 */
[----:B------:R-:W-:Y:S01]  /*d740*/  FMUL.FTZ R39, R0, R39 ;  /* 0x0000002700277220 */ /* 0x000fe20000410000 */
[C---:B------:R-:W-:Y:S05]  /*d750*/  HMMA.16816.F32.BF16 R8, R136.reuse, R142, R8 ;  /* 0x0000008e8808723c */ /* 0x040fea0000041808 */
[----:B------:R-:W-:Y:S01]  /*d760*/  MUFU.EX2 R171, R171 ;  /* 0x000000ab00ab7308 */ /* 0x000fe20000000800 */
[----:B------:R-:W-:Y:S01]  /*d770*/  FMUL.FTZ R41, R2, R41 ;  /* 0x0000002902297220 */ /* 0x000fe20000410000 */
[C---:B------:R-:W-:Y:S01]  /*d780*/  HMMA.16816.F32.BF16 R36, R136.reuse, R144, R36 ;  /* 0x000000908824723c */ /* 0x040fe20000041824 */
[----:B------:R-:W3:Y:S03]  /*d790*/  LDSM.16.MT88.4 R140, [R194+0xe000] ;  /* 0x00e00000c28c783b */ /* 0x000ee60000004200 */
[C---:B------:R-:W-:Y:S01]  /*d7a0*/  FMUL.FTZ R42, R0.reuse, R42 ;  /* 0x0000002a002a7220 */ /* 0x040fe20000410000 */
[----:B------:R-:W-:Y:S01]  /*d7b0*/  FMUL.FTZ R43, R0, R43 ;  /* 0x0000002b002b7220 */ /* 0x000fe20000410000 */
[C---:B------:R-:W-:Y:S01]  /*d7c0*/  FMUL.FTZ R44, R2.reuse, R44 ;  /* 0x0000002c022c7220 */ /* 0x040fe20000410000 */
[----:B------:R-:W-:Y:S01]  /*d7d0*/  FMUL.FTZ R45, R2, R45 ;  /* 0x0000002d022d7220 */ /* 0x000fe20000410000 */
[----:B------:R-:W-:Y:S03]  /*d7e0*/  MUFU.EX2 R165, R165 ;  /* 0x000000a500a57308 */ /* 0x000fe60000000800 */
[C---:B------:R-:W-:Y:S01]  /*d7f0*/  FMUL.FTZ R46, R0.reuse, R46 ;  /* 0x0000002e002e7220 */ /* 0x040fe20000410000 */
[----:B------:R-:W-:Y:S01]  /*d800*/  FMUL.FTZ R47, R0, R47 ;  /* 0x0000002f002f7220 */ /* 0x000fe20000410000 */
[C---:B------:R-:W-:Y:S01]  /*d810*/  HMMA.16816.F32.BF16 R40, R136.reuse, R146, R40 ;  /* 0x000000928828723c */ /* 0x040fe20000041828 */
[----:B------:R-:W-:Y:S02]  /*d820*/  LDSM.16.MT88.4 R144, [R192+0xe000] ;  /* 0x00e00000c090783b */ /* 0x000fe40000004200 */
        /* <DEDUP_REMOVED lines=15> */
[C---:B-1----:R-:W-:Y:S05]  /*d920*/  HMMA.16816.F32.BF16 R52, R136.reuse, R128, R52 ;  /* 0x000000808834723c */ /* 0x042fea0000041834 */
[----:B------:R-:W-:Y:S01]  /*d930*/  FMUL.FTZ R59, R0, R59 ;  /* 0x0000003b003b7220 */ /* 0x000fe20000410000 */
[C---:B------:R-:W-:Y:S01]  /*d940*/  FMUL.FTZ R60, R2.reuse, R60 ;  /* 0x0000003c023c7220 */ /* 0x040fe20000410000 */
[----:B------:R-:W-:Y:S01]  /*d950*/  FMUL.FTZ R61, R2, R61 ;  /* 0x0000003d023d7220 */ /* 0x000fe20000410000 */
[C---:B------:R-:W-:Y:S03]  /*d960*/  FMUL.FTZ R62, R0.reuse, R62 ;  /* 0x0000003e003e7220 */ /* 0x040fe60000410000 */
[----:B------:R-:W-:Y:S01]  /*d970*/  FMUL.FTZ R63, R0, R63 ;  /* 0x0000003f003f7220 */ /* 0x000fe20000410000 */
[C---:B------:R-:W-:Y:S01]  /*d980*/  HMMA.16816.F32.BF16 R56, R136.reuse, R130, R56 ;  /* 0x000000828838723c */ /* 0x040fe20000041838 */
[----:B------:R-:W1:Y:S02]  /*d990*/  LDSM.16.MT88.4 R128, [R193+0xe000] ;  /* 0x00e00000c180783b */ /* 0x000e640000004200 */
[C---:B------:R-:W-:Y:S01]  /*d9a0*/  FMUL.FTZ R64, R2.reuse, R64 ;  /* 0x0000004002407220 */ /* 0x040fe20000410000 */
[----:B------:R-:W-:Y:S01]  /*d9b0*/  FMUL.FTZ R65, R2, R65 ;  /* 0x0000004102417220 */ /* 0x000fe20000410000 */
[C---:B------:R-:W-:Y:S01]  /*d9c0*/  FMUL.FTZ R66, R0.reuse, R66 ;  /* 0x0000004200427220 */ /* 0x040fe20000410000 */
[C---:B--2---:R-:W-:Y:S05]  /*d9d0*/  HMMA.16816.F32.BF16 R60, R136.reuse, R124, R60 ;  /* 0x0000007c883c723c */ /* 0x044fea000004183c */
[----:B------:R-:W-:Y:S01]  /*d9e0*/  FMUL.FTZ R67, R0, R67 ;  /* 0x0000004300437220 */ /* 0x000fe20000410000 */
[C---:B------:R-:W-:Y:S01]  /*d9f0*/  FMUL.FTZ R68, R2.reuse, R68 ;  /* 0x0000004402447220 */ /* 0x040fe20000410000 */
[----:B------:R-:W-:Y:S01]  /*da00*/  FMUL.FTZ R69, R2, R69 ;  /* 0x0000004502457220 */ /* 0x000fe20000410000 */
[C---:B------:R-:W-:Y:S03]  /*da10*/  FMUL.FTZ R70, R0.reuse, R70 ;  /* 0x0000004600467220 */ /* 0x040fe60000410000 */
[----:B------:R-:W-:Y:S01]  /*da20*/  FMUL.FTZ R71, R0, R71 ;  /* 0x0000004700477220 */ /* 0x000fe20000410000 */
[C---:B------:R-:W-:Y:S01]  /*da30*/  HMMA.16816.F32.BF16 R64, R136.reuse, R126, R64 ;  /* 0x0000007e8840723c */ /* 0x040fe20000041840 */
[----:B------:R-:W2:Y:S02]  /*da40*/  LDSM.16.MT88.4 R124, [R196+0x10000] ;  /* 0x01000000c47c783b */ /* 0x000ea40000004200 */
[C---:B------:R-:W-:Y:S01]  /*da50*/  FMUL.FTZ R72, R2.reuse, R72 ;  /* 0x0000004802487220 */ /* 0x040fe20000410000 */
[----:B------:R-:W-:Y:S01]  /*da60*/  FMUL.FTZ R73, R2, R73 ;  /* 0x0000004902497220 */ /* 0x000fe20000410000 */
[C---:B------:R-:W-:Y:S01]  /*da70*/  FMUL.FTZ R74, R0.reuse, R74 ;  /* 0x0000004a004a7220 */ /* 0x040fe20000410000 */
[C---:B---3--:R-:W-:Y:S05]  /*da80*/  HMMA.16816.F32.BF16 R68, R136.reuse, R140, R68 ;  /* 0x0000008c8844723c */ /* 0x048fea0000041844 */
[----:B------:R-:W-:Y:S01]  /*da90*/  FMUL.FTZ R75, R0, R75 ;  /* 0x0000004b004b7220 */ /* 0x000fe20000410000 */
[C---:B------:R-:W-:Y:S01]  /*daa0*/  FMUL.FTZ R76, R2.reuse, R76 ;  /* 0x0000004c024c7220 */ /* 0x040fe20000410000 */
[----:B------:R-:W-:Y:S01]  /*dab0*/  FMUL.FTZ R77, R2, R77 ;  /* 0x0000004d024d7220 */ /* 0x000fe20000410000 */
[C---:B------:R-:W-:Y:S03]  /*dac0*/  FMUL.FTZ R78, R0.reuse, R78 ;  /* 0x0000004e004e7220 */ /* 0x040fe60000410000 */
[----:B------:R-:W-:Y:S01]  /*dad0*/  FMUL.FTZ R79, R0, R79 ;  /* 0x0000004f004f7220 */ /* 0x000fe20000410000 */
[C---:B------:R-:W-:Y:S01]  /*dae0*/  HMMA.16816.F32.BF16 R72, R136.reuse, R142, R72 ;  /* 0x0000008e8848723c */ /* 0x040fe20000041848 */
[----:B------:R-:W3:Y:S02]  /*daf0*/  LDSM.16.MT88.4 R140, [R194+0x10000] ;  /* 0x01000000c28c783b */ /* 0x000ee40000004200 */
        /* <DEDUP_REMOVED lines=14> */
[C---:B------:R-:W-:Y:S05]  /*dbe0*/  HMMA.16816.F32.BF16 R84, R136.reuse, R144, R84 ;  /* 0x000000908854723c */ /* 0x040fea0000041854 */
[----:B------:R-:W-:Y:S01]  /*dbf0*/  FMUL.FTZ R91, R0, R91 ;  /* 0x0000005b005b7220 */ /* 0x000fe20000410000 */
[C---:B------:R-:W-:Y:S01]  /*dc00*/  FMUL.FTZ R92, R2.reuse, R92 ;  /* 0x0000005c025c7220 */ /* 0x040fe20000410000 */
[----:B------:R-:W-:Y:S01]  /*dc10*/  FMUL.FTZ R93, R2, R93 ;  /* 0x0000005d025d7220 */ /* 0x000fe20000410000 */
[C---:B------:R-:W-:Y:S03]  /*dc20*/  FMUL.FTZ R94, R0.reuse, R94 ;  /* 0x0000005e005e7220 */ /* 0x040fe60000410000 */
[----:B------:R-:W-:Y:S01]  /*dc30*/  FMUL.FTZ R95, R0, R95 ;  /* 0x0000005f005f7220 */ /* 0x000fe20000410000 */
[C---:B------:R-:W-:Y:S01]  /*dc40*/  HMMA.16816.F32.BF16 R88, R136.reuse, R146, R88 ;  /* 0x000000928858723c */ /* 0x040fe20000041858 */
[----:B------:R-:W-:Y:S02]  /*dc50*/  LDSM.16.MT88.4 R144, [R192+0xc800] ;  /* 0x00c80000c090783b */ /* 0x000fe40000004200 */
        /* <DEDUP_REMOVED lines=20> */
[C---:B------:R-:W-:Y:S03]  /*dda0*/  HMMA.16816.F32.BF16 R104, R136.reuse, R142, R104 ;  /* 0x0000008e8868723c */ /* 0x040fe60000041868 */
[----:B------:R-:W-:Y:S01]  /*ddb0*/  LOP3.LUT R134, R167, R134, R178, 0x96, !PT ;  /* 0x00000086a7867212 */ /* 0x000fe200078e96b2 */
[----:B------:R-:W-:Y:S01]  /*ddc0*/  FMUL.FTZ R17, R2, R121 ;  /* 0x0000007902117220 */ /* 0x000fe20000410000 */
[----:B------:R-:W-:Y:S01]  /*ddd0*/  FFMA.FTZ R167, R19, UR4, -R162 ;  /* 0x0000000413a77c23 */ /* 0x000fe200080108a2 */
[C---:B-1----:R-:W-:Y:S05]  /*dde0*/  HMMA.16816.F32.BF16 R108, R136.reuse, R128, R108 ;  /* 0x00000080886c723c */ /* 0x042fea000004186c */
[----:B------:R-:W-:Y:S06]  /*ddf0*/  IMAD.WIDE.U32 R150, R134, -0x2daee0ad, RZ ;  /* 0xd2511f5386967825 */ /* 0x000fec00078e00ff */
[----:B------:R-:W-:Y:S01]  /*de00*/  FMUL.FTZ R19, R0, R123 ;  /* 0x0000007b00137220 */ /* 0x000fe20000410000 */
[----:B------:R-:W-:Y:S01]  /*de10*/  MUFU.EX2 R167, R167 ;  /* 0x000000a700a77308 */ /* 0x000fe20000000800 */
[----:B------:R-:W-:Y:S01]  /*de20*/  FMUL.FTZ R12, R2, R116 ;  /* 0x00000074020c7220 */ /* 0x000fe20000410000 */
[--C-:B------:R-:W-:Y:S01]  /*de30*/  SHF.R.U32.HI R128, RZ, 0x10, R150.reuse ;  /* 0x00000010ff807819 */ /* 0x100fe20000011696 */
[----:B------:R-:W-:Y:S03]  /*de40*/  FMUL.FTZ R14, R0, R118 ;  /* 0x00000076000e7220 */ /* 0x000fe60000410000 */
[C---:B------:R-:W-:Y:S03]  /*de50*/  HMMA.16816.F32.BF16 R16, R136.reuse, R130, R16 ;  /* 0x000000828810723c */ /* 0x040fe60000041810 */
[----:B------:R-:W-:Y:S01]  /*de60*/  LOP3.LUT R121, R128, 0xff, RZ, 0xc0, !PT ;  /* 0x000000ff80797812 */ /* 0x000fe200078ec0ff */
[----:B------:R-:W-:Y:S01]  /*de70*/  FMUL.FTZ R15, R0, R119 ;  /* 0x00000077000f7220 */ /* 0x000fe20000410000 */
[----:B------:R-:W-:Y:S01]  /*de80*/  SHF.R.U32.HI R134, RZ, 0x18, R150 ;  /* 0x00000018ff867819 */ /* 0x000fe20000011696 */
[----:B------:R-:W-:Y:S01]  /*de90*/  FMUL.FTZ R112, R2, R112 ;  /* 0x0000007002707220 */ /* 0x000fe20000410000 */
[----:B------:R-:W-:Y:S01]  /*dea0*/  LOP3.LUT R129, R150, 0xffff, RZ, 0xc0, !PT ;  /* 0x0000ffff96817812 */ /* 0x000fe200078ec0ff */
[----:B------:R-:W-:Y:S03]  /*deb0*/  FMUL.FTZ R113, R2, R113 ;  /* 0x0000007102717220 */ /* 0x000fe60000410000 */
[----:B------:R-:W-:Y:S01]  /*dec0*/  PRMT R134, R121, 0x5410, R134 ;  /* 0x0000541079867816 */ /* 0x000fe20000000086 */
[----:B------:R-:W-:Y:S01]  /*ded0*/  FMUL.FTZ R114, R0, R114 ;  /* 0x0000007200727220 */ /* 0x000fe20000410000 */
[----:B------:R-:W1:Y:S01]  /*dee0*/  LDSM.16.MT88.4 R120, [R196+0xc800] ;  /* 0x00c80000c478783b */ /* 0x000e620000004200 */
[----:B------:R-:W-:Y:S01]  /*def0*/  LOP3.LUT R148, R150, 0xff, RZ, 0xc0, !PT ;  /* 0x000000ff96947812 */ /* 0x000fe200078ec0ff */
[----:B------:R-:W-:Y:S01]  /*df00*/  FMUL.FTZ R115, R0, R115 ;  /* 0x0000007300737220 */ /* 0x000fe20000410000 */
[----:B------:R-:W-:Y:S01]  /*df10*/  LOP3.LUT R150, R151, R170, R224, 0x96, !PT ;  /* 0x000000aa97967212 */ /* 0x000fe200078e96e0 */
[----:B------:R-:W-:Y:S01]  /*df20*/  FFMA.FTZ R170, R13, UR4, -R164 ;  /* 0x000000040daa7c23 */ /* 0x000fe200080108a4 */
[----:B------:R-:W-:Y:S01]  /*df30*/  SHF.R.U32.HI R129, RZ, 0x8, R129 ;  /* 0x00000008ff817819 */ /* 0x000fe20000011681 */
[C---:B------:R-:W-:Y:S01]  /*df40*/  FMUL.FTZ R13, R2.reuse, R117 ;  /* 0x00000075020d7220 */ /* 0x040fe20000410000 */
[--C-:B------:R-:W-:Y:S01]  /*df50*/  SHF.R.U32.HI R140, RZ, 0x10, R150.reuse ;  /* 0x00000010ff8c7819 */ /* 0x100fe20000011696 */
[----:B------:R-:W-:Y:S01]  /*df60*/  FFMA.FTZ R163, R2, R227, R163 ;  /* 0x000000e302a37223 */ /* 0x000fe200000100a3 */
[----:B------:R-:W-:Y:S01]  /*df70*/  PRMT R148, R148, 0x5410, R129 ;  /* 0x0000541094947816 */ /* 0x000fe20000000081 */
[----:B------:R-:W3:Y:S01]  /*df80*/  MUFU.EX2 R170, R170 ;  /* 0x000000aa00aa7308 */ /* 0x000ee20000000800 */
[----:B------:R-:W4:Y:S01]  /*df90*/  LDSM.16.MT88.4 R128, [R194+0xc800] ;  /* 0x00c80000c280783b */ /* 0x000f220000004200 */
[C---:B------:R-:W-:Y:S01]  /*dfa0*/  LOP3.LUT R226, R150.reuse, 0xffff, RZ, 0xc0, !PT ;  /* 0x0000ffff96e27812 */ /* 0x040fe200078ec0ff */
[C---:B--2---:R-:W-:Y:S03]  /*dfb0*/  HMMA.16816.F32.BF16 R12, R136.reuse, R124, R12 ;  /* 0x0000007c880c723c */ /* 0x044fe6000004180c */
[----:B------:R-:W-:Y:S01]  /*dfc0*/  LOP3.LUT R133, R150, 0xff, RZ, 0xc0, !PT ;  /* 0x000000ff96857812 */ /* 0x000fe200078ec0ff */
[----:B------:R-:W-:Y:S01]  /*dfd0*/  FFMA.FTZ R161, R0, R225, R161 ;  /* 0x000000e100a17223 */ /* 0x000fe200000100a1 */
[----:B------:R-:W-:Y:S01]  /*dfe0*/  LOP3.LUT R117, R140, 0xff, RZ, 0xc0, !PT ;  /* 0x000000ff8c757812 */ /* 0x000fe200078ec0ff */
[----:B------:R-:W-:Y:S01]  /*dff0*/  HMMA.16816.F32.BF16 R112, R136, R126, R112 ;  /* 0x0000007e8870723c */ /* 0x000fe20000041870 */
[----:B------:R-:W2:Y:S04]  /*e000*/  LDSM.16.MT88.4 R140, [R193+0xc800] ;  /* 0x00c80000c18c783b */ /* 0x000ea80000004200 */
[----:B------:R-:W-:Y:S01]  /*e010*/  SHF.R.U32.HI R150, RZ, 0x18, R150 ;  /* 0x00000018ff967819 */ /* 0x000fe20000011696 */
[----:B------:R-:W-:Y:S01]  /*e020*/  FADD.FTZ R163, R159, R163 ;  /* 0x000000a39fa37221 */ /* 0x000fe20000010000 */
[----:B------:R-:W-:Y:S01]  /*e030*/  SHF.R.U32.HI R226, RZ, 0x8, R226 ;  /* 0x00000008ffe27819 */ /* 0x000fe200000116e2 */
[----:B------:R-:W-:Y:S01]  /*e040*/  FADD.FTZ R161, R160, R161 ;  /* 0x000000a1a0a17221 */ /* 0x000fe20000010000 */
[----:B------:R-:W-:Y:S02]  /*e050*/  LDSM.16.MT88.4 R136, [R196+0x10800] ;  /* 0x01080000c488783b */ /* 0x000fe40000004200 */
[----:B------:R-:W-:Y:S01]  /*e060*/  PRMT R150, R117, 0x5410, R150 ;  /* 0x0000541075967816 */ /* 0x000fe20000000096 */
[----:B------:R-:W-:Y:S01]  /*e070*/  FADD.FTZ R158, R158, R163 ;  /* 0x000000a39e9e7221 */ /* 0x000fe20000010000 */
[----:B------:R-:W-:Y:S01]  /*e080*/  PRMT R116, R133, 0x5410, R226 ;  /* 0x0000541085747816 */ /* 0x000fe200000000e2 */
[----:B------:R-:W-:Y:S01]  /*e090*/  FFMA.FTZ R226, R25, UR4, -R164 ;  /* 0x0000000419e27c23 */ /* 0x000fe200080108a4 */
[--C-:B------:R-:W-:Y:S01]  /*e0a0*/  HSET2.LE.AND R118, R148, R219.reuse, PT ;  /* 0x000000db94767233 */ /* 0x100fe20003803000 */
[----:B------:R-:W-:Y:S01]  /*e0b0*/  FADD.FTZ R156, R156, R161 ;  /* 0x000000a19c9c7221 */ /* 0x000fe20000010000 */
[--C-:B------:R-:W-:Y:S01]  /*e0c0*/  HSET2.LE.AND R117, R150, R219.reuse, PT ;  /* 0x000000db96757233 */ /* 0x100fe20003803000 */
[----:B------:R-:W-:Y:S01]  /*e0d0*/  FADD.FTZ R158, R157, R158 ;  /* 0x0000009e9d9e7221 */ /* 0x000fe20000010000 */
[--C-:B------:R-:W-:Y:S01]  /*e0e0*/  HSET2.LE.AND R119, R134, R219.reuse, PT ;  /* 0x000000db86777233 */ /* 0x100fe20003803000 */
[----:B------:R-:W5:Y:S01]  /*e0f0*/  LDSM.16.MT88.4 R148, [R196+0xe800] ;  /* 0x00e80000c494783b */ /* 0x000f620000004200 */
[--C-:B------:R-:W-:Y:S01]  /*e100*/  HSET2.LE.AND R116, R116, R219.reuse, PT ;  /* 0x000000db74747233 */ /* 0x100fe20003803000 */
[----:B------:R-:W-:Y:S01]  /*e110*/  MUFU.EX2 R226, R226 ;  /* 0x000000e200e27308 */ /* 0x000fe20000000800 */
[----:B---3--:R-:W-:Y:S01]  /*e120*/  F2FP.BF16.F32.PACK_AB R125, R170, R169 ;  /* 0x000000a9aa7d723e */ /* 0x008fe200000010ff */
[----:B------:R-:W-:Y:S01]  /*e130*/  FADD.FTZ R135, R135, R156 ;  /* 0x0000009c87877221 */ /* 0x000fe20000010000 */
[----:B------:R-:W-:Y:S01]  /*e140*/  F2FP.BF16.F32.PACK_AB R124, R171, R172 ;  /* 0x000000acab7c723e */ /* 0x000fe200000010ff */
[----:B------:R-:W-:Y:S01]  /*e150*/  FADD.FTZ R169, R169, R158 ;  /* 0x0000009ea9a97221 */ /* 0x000fe20000010000 */
        /* <DEDUP_REMOVED lines=13> */
[----:B------:R-:W-:Y:S01]  /*e230*/  LOP3.LUT R133, R231, UR9, R221, 0x96, !PT ;  /* 0x00000009e7857c12 */ /* 0x000fe2000f8e96dd */
[----:B------:R-:W-:Y:S01]  /*e240*/  FADD.FTZ R168, R167, R168 ;  /* 0x000000a8a7a87221 */ /* 0x000fe20000010000 */
[----:B------:R-:W-:Y:S02]  /*e250*/  MOV R0, R3 ;  /* 0x0000000300007202 */ /* 0x000fe40000000f00 */
[C---:B-1----:R-:W-:Y:S06]  /*e260*/  HMMA.16816.F32.BF16 R4, R116.reuse, R120, R4 ;  /* 0x000000787404723c */ /* 0x042fec0000041804 */
[C---:B------:R-:W-:Y:S01]  /*e270*/  HMMA.16816.F32.BF16 R8, R116.reuse, R122, R8 ;  /* 0x0000007a7408723c */ /* 0x040fe20000041808 */
[----:B------:R-:W1:Y:S05]  /*e280*/  LDSM.16.MT88.4 R120, [R193+0xe800] ;  /* 0x00e80000c178783b */ /* 0x000e6a0000004200 */
[C---:B----4-:R-:W-:Y:S06]  /*e290*/  HMMA.16816.F32.BF16 R36, R116.reuse, R128, R36 ;  /* 0x000000807424723c */ /* 0x050fec0000041824 */
[C---:B------:R-:W-:Y:S01]  /*e2a0*/  HMMA.16816.F32.BF16 R40, R116.reuse, R130, R40 ;  /* 0x000000827428723c */ /* 0x040fe20000041828 */
[----:B------:R-:W4:Y:S05]  /*e2b0*/  LDSM.16.MT88.4 R128, [R192+0xe800] ;  /* 0x00e80000c080783b */ /* 0x000f2a0000004200 */
[C---:B--2---:R-:W-:Y:S06]  /*e2c0*/  HMMA.16816.F32.BF16 R44, R116.reuse, R140, R44 ;  /* 0x0000008c742c723c */ /* 0x044fec000004182c */
[C---:B------:R-:W-:Y:S05]  /*e2d0*/  HMMA.16816.F32.BF16 R48, R116.reuse, R142, R48 ;  /* 0x0000008e7430723c */ /* 0x040fea0000041830 */
[----:B------:R-:W-:Y:S01]  /*e2e0*/  IMAD.WIDE.U32 R140, R133, -0x326172a9, RZ ;  /* 0xcd9e8d57858c7825 */ /* 0x000fe200078e00ff */
[C---:B------:R-:W-:Y:S05]  /*e2f0*/  HMMA.16816.F32.BF16 R52, R116.reuse, R144, R52 ;  /* 0x000000907434723c */ /* 0x040fea0000041834 */
[----:B------:R-:W-:Y:S01]  /*e300*/  FFMA.FTZ R133, R20, UR4, -R164 ;  /* 0x0000000414857c23 */ /* 0x000fe200080108a4 */
[C---:B------:R-:W-:Y:S01]  /*e310*/  HMMA.16816.F32.BF16 R56, R116.reuse, R146, R56 ;  /* 0x000000927438723c */ /* 0x040fe20000041838 */
[----:B------:R-:W-:Y:S04]  /*e320*/  LDSM.16.MT88.4 R144, [R196+0xf000] ;  /* 0x00f00000c490783b */ /* 0x000fe80000004200 */
[----:B------:R-:W-:Y:S01]  /*e330*/  LOP3.LUT R235, R141, R228, R235, 0x96, !PT ;  /* 0x000000e48deb7212 */ /* 0x000fe200078e96eb */
[C---:B-----5:R-:W-:Y:S01]  /*e340*/  HMMA.16816.F32.BF16 R60, R116.reuse, R148, R60 ;  /* 0x00000094743c723c */ /* 0x060fe2000004183c */
[----:B------:R-:W-:Y:S04]  /*e350*/  MUFU.EX2 R133, R133 ;  /* 0x0000008500857308 */ /* 0x000fe80000000800 */
[----:B------:R-:W-:Y:S01]  /*e360*/  LOP3.LUT R140, R175, R140, R179, 0x96, !PT ;  /* 0x0000008caf8c7212 */ /* 0x000fe200078e96b3 */
[C---:B------:R-:W-:Y:S05]  /*e370*/  HMMA.16816.F32.BF16 R64, R116.reuse, R150, R64 ;  /* 0x000000967440723c */ /* 0x040fea0000041840 */
[----:B------:R-:W-:Y:S01]  /*e380*/  IMAD.WIDE.U32 R140, R140, -0x2daee0ad, RZ ;  /* 0xd2511f538c8c7825 */ /* 0x000fe200078e00ff */
[C---:B---3--:R-:W-:Y:S05]  /*e390*/  HMMA.16816.F32.BF16 R68, R116.reuse, R124, R68 ;  /* 0x0000007c7444723c */ /* 0x048fea0000041844 */
[----:B------:R-:W-:Y:S01]  /*e3a0*/  IMAD.WIDE.U32 R238, R235, -0x2daee0ad, RZ ;  /* 0xd2511f53ebee7825 */ /* 0x000fe200078e00ff */
[C---:B------:R-:W-:Y:S01]  /*e3b0*/  HMMA.16816.F32.BF16 R72, R116.reuse, R126, R72 ;  /* 0x0000007e7448723c */ /* 0x040fe20000041848 */
[----:B------:R-:W2:Y:S04]  /*e3c0*/  LDSM.16.MT88.4 R124, [R194+0x10800] ;  /* 0x01080000c27c783b */ /* 0x000ea80000004200 */
[----:B------:R-:W-:Y:S01]  /*e3d0*/  LOP3.LUT R238, R141, R238, R176, 0x96, !PT ;  /* 0x000000ee8dee7212 */ /* 0x000fe200078e96b0 */
[C---:B-1----:R-:W-:Y:S05]  /*e3e0*/  HMMA.16816.F32.BF16 R76, R116.reuse, R120, R76 ;  /* 0x00000078744c723c */ /* 0x042fea000004184c */
[----:B------:R-:W-:Y:S01]  /*e3f0*/  LOP3.LUT R177, R239, R222, R177, 0x96, !PT ;  /* 0x000000deefb17212 */ /* 0x000fe200078e96b1 */
[C---:B------:R-:W-:Y:S05]  /*e400*/  HMMA.16816.F32.BF16 R80, R116.reuse, R122, R80 ;  /* 0x0000007a7450723c */ /* 0x040fea0000041850 */
[----:B------:R-:W-:Y:S01]  /*e410*/  IMAD.WIDE.U32 R236, R177, -0x326172a9, RZ ;  /* 0xcd9e8d57b1ec7825 */ /* 0x000fe200078e00ff */
[C---:B----4-:R-:W-:Y:S05]  /*e420*/  HMMA.16816.F32.BF16 R84, R116.reuse, R128, R84 ;  /* 0x000000807454723c */ /* 0x050fea0000041854 */
[----:B------:R-:W-:Y:S01]  /*e430*/  IMAD.WIDE.U32 R238, R238, -0x326172a9, RZ ;  /* 0xcd9e8d57eeee7825 */ /* 0x000fe200078e00ff */
[C---:B------:R-:W-:Y:S01]  /*e440*/  HMMA.16816.F32.BF16 R88, R116.reuse, R130, R88 ;  /* 0x000000827458723c */ /* 0x040fe20000041858 */
[----:B------:R-:W-:Y:S04]  /*e450*/  LDSM.16.MT88.4 R128, [R196+0xd000] ;  /* 0x00d00000c480783b */ /* 0x000fe80000004200 */
[----:B------:R-:W-:Y:S01]  /*e460*/  LOP3.LUT R236, R239, R236, R155, 0x96, !PT ;  /* 0x000000ecefec7212 */ /* 0x000fe200078e969b */
[C---:B------:R-:W-:Y:S05]  /*e470*/  HMMA.16816.F32.BF16 R92, R116.reuse, R136, R92 ;  /* 0x00000088745c723c */ /* 0x040fea000004185c */
[----:B------:R-:W-:Y:S01]  /*e480*/  LOP3.LUT R173, R237, R174, R173, 0x96, !PT ;  /* 0x000000aeedad7212 */ /* 0x000fe200078e96ad */
[C---:B------:R-:W-:Y:S01]  /*e490*/  HMMA.16816.F32.BF16 R96, R116.reuse, R138, R96 ;  /* 0x0000008a7460723c */ /* 0x040fe20000041860 */
[----:B------:R-:W-:Y:S04]  /*e4a0*/  LDSM.16.MT88.4 R136, [R193+0xd000] ;  /* 0x00d00000c188783b */ /* 0x000fe80000004200 */
[----:B------:R-:W-:Y:S01]  /*e4b0*/  IMAD.WIDE.U32 R120, R173, -0x2daee0ad, RZ ;  /* 0xd2511f53ad787825 */ /* 0x000fe200078e00ff */
[C---:B--2---:R-:W-:Y:S05]  /*e4c0*/  HMMA.16816.F32.BF16 R100, R116.reuse, R124, R100 ;  /* 0x0000007c7464723c */ /* 0x044fea0000041864 */
[----:B------:R-:W-:Y:S01]  /*e4d0*/  IMAD.WIDE.U32 R236, R236, -0x2daee0ad, RZ ;  /* 0xd2511f53ecec7825 */ /* 0x000fe200078e00ff */
[C---:B------:R-:W-:Y:S01]  /*e4e0*/  HMMA.16816.F32.BF16 R104, R116.reuse, R126, R104 ;  /* 0x0000007e7468723c */ /* 0x040fe20000041868 */
[----:B------:R-:W-:Y:S04]  /*e4f0*/  LDSM.16.MT88.4 R124, [R194+0xd000] ;  /* 0x00d00000c27c783b */ /* 0x000fe80000004200 */
[----:B------:R-:W-:Y:S01]  /*e500*/  LOP3.LUT R234, R121, R140, R154, 0x96, !PT ;  /* 0x0000008c79ea7212 */ /* 0x000fe200078e969a */
[----:B------:R-:W-:Y:S01]  /*e510*/  FFMA.FTZ R174, R21, UR4, -R164 ;  /* 0x0000000415ae7c23 */ /* 0x000fe200080108a4 */
[----:B------:R-:W-:Y:S01]  /*e520*/  LOP3.LUT R120, R237, R120, R153, 0x96, !PT ;  /* 0x00000078ed787212 */ /* 0x000fe200078e9699 */
[--C-:B------:R-:W-:Y:S01]  /*e530*/  FFMA.FTZ R173, R22, UR4, -R162.reuse ;  /* 0x0000000416ad7c23 */ /* 0x100fe200080108a2 */
[----:B------:R-:W-:Y:S02]  /*e540*/  LDSM.16.MT88.4 R140, [R192+0xd000] ;  /* 0x00d00000c08c783b */ /* 0x000fe40000004200 */
[----:B------:R-:W-:Y:S04]  /*e550*/  IMAD.WIDE.U32 R234, R234, -0x326172a9, RZ ;  /* 0xcd9e8d57eaea7825 */ /* 0x000fe800078e00ff */
[----:B------:R-:W-:Y:S01]  /*e560*/  FFMA.FTZ R176, R23, UR4, -R162 ;  /* 0x0000000417b07c23 */ /* 0x000fe200080108a2 */
[----:B------:R-:W1:Y:S01]  /*e570*/  MUFU.EX2 R174, R174 ;  /* 0x000000ae00ae7308 */ /* 0x000e620000000800 */
[----:B------:R-:W-:Y:S01]  /*e580*/  FFMA.FTZ R175, R24, UR4, -R164 ;  /* 0x0000000418af7c23 */ /* 0x000fe200080108a4 */
[----:B------:R-:W-:Y:S04]  /*e590*/  IMAD.WIDE.U32 R120, R120, -0x326172a9, RZ ;  /* 0xcd9e8d5778787825 */ /* 0x000fe800078e00ff */
[----:B------:R-:W-:Y:S01]  /*e5a0*/  FFMA.FTZ R177, R27, UR4, -R162 ;  /* 0x000000041bb17c23 */ /* 0x000fe200080108a2 */
[----:B------:R-:W2:Y:S01]  /*e5b0*/  LDSM.16.MT88.4 R20, [R193+0x10800] ;  /* 0x01080000c114783b */ /* 0x000ea20000004200 */
[----:B------:R-:W-:Y:S02]  /*e5c0*/  LOP3.LUT R178, R235, R238, R178, 0x96, !PT ;  /* 0x000000eeebb27212 */ /* 0x000fe400078e96b2 */
[----:B------:R-:W-:Y:S01]  /*e5d0*/  LOP3.LUT R152, R121, R234, R152, 0x96, !PT ;  /* 0x000000ea79987212 */ /* 0x000fe200078e9698 */
[----:B------:R-:W-:Y:S01]  /*e5e0*/  FFMA.FTZ R234, R26, UR4, -R162 ;  /* 0x000000041aea7c23 */ /* 0x000fe200080108a2 */
[----:B------:R-:W-:Y:S01]  /*e5f0*/  LOP3.LUT R151, R120, 0xffff, RZ, 0xc0, !PT ;  /* 0x0000ffff78977812 */ /* 0x000fe200078ec0ff */
[----:B------:R-:W-:Y:S01]  /*e600*/  MUFU.EX2 R173, R173 ;  /* 0x000000ad00ad7308 */ /* 0x000fe20000000800 */
[----:B------:R-:W-:Y:S01]  /*e610*/  LOP3.LUT R121, R152, 0xffff, RZ, 0xc0, !PT ;  /* 0x0000ffff98797812 */ /* 0x000fe200078ec0ff */
[----:B------:R-:W-:Y:S01]  /*e620*/  IMAD.WIDE.U32 R178, R178, -0x2daee0ad, RZ ;  /* 0xd2511f53b2b27825 */ /* 0x000fe200078e00ff */
        /* <DEDUP_REMOVED lines=8> */
[----:B------:R-:W5:Y:S01]  /*e6b0*/  MUFU.EX2 R175, R175 ;  /* 0x000000af00af7308 */ /* 0x000f620000000800 */
[----:B------:R-:W-:Y:S02]  /*e6c0*/  SHF.R.U32.HI R25, RZ, 0x10, R152 ;  /* 0x00000010ff197819 */ /* 0x000fe40000011698 */
[----:B------:R-:W-:Y:S02]  /*e6d0*/  SHF.R.U32.HI R151, RZ, 0x8, R151 ;  /* 0x00000008ff977819 */ /* 0x000fe40000011697 */
[----:B------:R-:W-:Y:S02]  /*e6e0*/  LOP3.LUT R149, R149, 0xff, RZ, 0xc0, !PT ;  /* 0x000000ff95957812 */ /* 0x000fe400078ec0ff */
[----:B------:R-:W-:Y:S03]  /*e6f0*/  PRMT R26, R148, 0x5410, R151 ;  /* 0x00005410941a7816 */ /* 0x000fe60000000097 */
[----:B------:R-:W-:Y:S01]  /*e700*/  MUFU.EX2 R234, R234 ;  /* 0x000000ea00ea7308 */ /* 0x000fe20000000800 */
[----:B------:R-:W-:Y:S02]  /*e710*/  PRMT R134, R149, 0x5410, R134 ;  /* 0x0000541095867816 */ /* 0x000fe40000000086 */
[----:B------:R-:W4:Y:S01]  /*e720*/  LDSM.16.MT88.4 R148, [R194+0xf000] ;  /* 0x00f00000c294783b */ /* 0x000f220000004200 */
[----:B------:R-:W-:Y:S02]  /*e730*/  SHF.R.U32.HI R152, RZ, 0x18, R152 ;  /* 0x00000018ff987819 */ /* 0x000fe40000011698 */
[----:B------:R-:W-:Y:S04]  /*e740*/  LOP3.LUT R27, R25, 0xff, RZ, 0xc0, !PT ;  /* 0x000000ff191b7812 */ /* 0x000fe800078ec0ff */
[----:B------:R-:W4:Y:S01]  /*e750*/  MUFU.EX2 R177, R177 ;  /* 0x000000b100b17308 */ /* 0x000f220000000800 */
[--C-:B------:R-:W-:Y:S01]  /*e760*/  HSET2.LE.AND R24, R24, R219.reuse, PT ;  /* 0x000000db18187233 */ /* 0x100fe20003803000 */
[C---:B--2---:R-:W-:Y:S03]  /*e770*/  HMMA.16816.F32.BF16 R108, R116.reuse, R20, R108 ;  /* 0x00000014746c723c */ /* 0x044fe6000004186c */
[----:B------:R-:W-:Y:S02]  /*e780*/  PRMT R152, R27, 0x5410, R152 ;  /* 0x000054101b987816 */ /* 0x000fe40000000098 */
[----:B-1----:R-:W-:Y:S01]  /*e790*/  F2FP.BF16.F32.PACK_AB R25, R174, R133 ;  /* 0x00000085ae19723e */ /* 0x002fe200000010ff */
[C---:B------:R-:W-:Y:S05]  /*e7a0*/  HMMA.16816.F32.BF16 R16, R116.reuse, R22, R16 ;  /* 0x000000167410723c */ /* 0x040fea0000041810 */
[----:B------:R-:W-:Y:S01]  /*e7b0*/  LOP3.LUT R24, R24, R25, RZ, 0xc0, !PT ;  /* 0x0000001918187212 */ /* 0x000fe200078ec0ff */
[----:B------:R-:W-:Y:S01]  /*e7c0*/  FADD.FTZ R133, R133, R166 ;  /* 0x000000a685857221 */ /* 0x000fe20000010000 */
[--C-:B------:R-:W-:Y:S02]  /*e7d0*/  HSET2.LE.AND R25, R152, R219.reuse, PT ;  /* 0x000000db98197233 */ /* 0x100fe40003803000 */
[----:B------:R-:W1:Y:S02]  /*e7e0*/  LDSM.16.MT88.4 R152, [R193+0xf000] ;  /* 0x00f00000c198783b */ /* 0x000e640000004200 */
[----:B---3--:R-:W-:Y:S01]  /*e7f0*/  F2FP.BF16.F32.PACK_AB R20, R176, R173 ;  /* 0x000000adb014723e */ /* 0x008fe200000010ff */
[----:B------:R-:W-:Y:S01]  /*e800*/  FADD.FTZ R173, R173, R168 ;  /* 0x000000a8adad7221 */ /* 0x000fe20000010000 */
[----:B-----5:R-:W-:Y:S01]  /*e810*/  F2FP.BF16.F32.PACK_AB R21, R226, R175 ;  /* 0x000000afe215723e */ /* 0x020fe200000010ff */
        /* <DEDUP_REMOVED lines=9> */
[----:B------:R-:W-:Y:S01]  /*e8b0*/  LOP3.LUT R25, R25, R20, RZ, 0xc0, !PT ;  /* 0x0000001419197212 */ /* 0x000fe200078ec0ff */
[----:B------:R-:W-:Y:S01]  /*e8c0*/  FADD.FTZ R234, R234, R173 ;  /* 0x000000adeaea7221 */ /* 0x000fe20000010000 */
[----:B------:R-:W-:Y:S02]  /*e8d0*/  LDSM.16.MT88.4 R120, [R194+0x11000] ;  /* 0x01100000c278783b */ /* 0x000fe40000004200 */
[----:B------:R-:W-:Y:S01]  /*e8e0*/  LOP3.LUT R26, R26, R21, RZ, 0xc0, !PT ;  /* 0x000000151a1a7212 */ /* 0x000fe200078ec0ff */
[----:B------:R-:W-:Y:S01]  /*e8f0*/  FADD.FTZ R175, R226, R175 ;  /* 0x000000afe2af7221 */ /* 0x000fe20000010000 */
[----:B------:R-:W-:Y:S01]  /*e900*/  LOP3.LUT R27, R27, R134, RZ, 0xc0, !PT ;  /* 0x000000861b1b7212 */ /* 0x000fe200078ec0ff */
[----:B------:R-:W-:Y:S01]  /*e910*/  FFMA.FTZ R134, R28, UR4, -R164 ;  /* 0x000000041c867c23 */ /* 0x000fe200080108a4 */
[----:B------:R-:W-:Y:S01]  /*e920*/  LOP3.LUT R224, R179, R236, R224, 0x96, !PT ;  /* 0x000000ecb3e07212 */ /* 0x000fe200078e96e0 */
[----:B------:R-:W-:Y:S01]  /*e930*/  FADD.FTZ R177, R177, R234 ;  /* 0x000000eab1b17221 */ /* 0x000fe20000010000 */
[----:B------:R-:W2:Y:S01]  /*e940*/  LDSM.16.MT88.4 R20, [R192+0xf000] ;  /* 0x00f00000c014783b */ /* 0x000ea20000004200 */
[----:B------:R-:W-:Y:S02]  /*e950*/  SHF.R.U32.HI R28, RZ, 0x18, R178 ;  /* 0x00000018ff1c7819 */ /* 0x000fe400000116b2 */
[C---:B------:R-:W-:Y:S01]  /*e960*/  HMMA.16816.F32.BF16 R4, R24.reuse, R128, R4 ;  /* 0x000000801804723c */ /* 0x040fe20000041804 */
[----:B------:R-:W-:Y:S04]  /*e970*/  MUFU.EX2 R134, R134 ;  /* 0x0000008600867308 */ /* 0x000fe80000000800 */
[----:B------:R-:W-:Y:S01]  /*e980*/  MOV R133, R132 ;  /* 0x0000008400857202 */ /* 0x000fe20000000f00 */
[C---:B------:R-:W-:Y:S05]  /*e990*/  HMMA.16816.F32.BF16 R8, R24.reuse, R130, R8 ;  /* 0x000000821808723c */ /* 0x040fea0000041808 */
[----:B------:R-:W-:Y:S01]  /*e9a0*/  SHF.R.U32.HI R129, RZ, 0x10, R224 ;  /* 0x00000010ff817819 */ /* 0x000fe200000116e0 */
[C---:B------:R-:W-:Y:S05]  /*e9b0*/  HMMA.16816.F32.BF16 R36, R24.reuse, R124, R36 ;  /* 0x0000007c1824723c */ /* 0x040fea0000041824 */
[----:B------:R-:W-:Y:S01]  /*e9c0*/  LOP3.LUT R129, R129, 0xff, RZ, 0xc0, !PT ;  /* 0x000000ff81817812 */ /* 0x000fe200078ec0ff */
        /* <DEDUP_REMOVED lines=8> */
[C---:B------:R-:W-:Y:S06]  /*ea50*/  HMMA.16816.F32.BF16 R60, R24.reuse, R144, R60 ;  /* 0x00000090183c723c */ /* 0x040fec000004183c */
[C---:B------:R-:W-:Y:S05]  /*ea60*/  HMMA.16816.F32.BF16 R64, R24.reuse, R146, R64 ;  /* 0x000000921840723c */ /* 0x040fea0000041840 */
[--C-:B------:R-:W-:Y:S01]  /*ea70*/  FFMA.FTZ R145, R29, UR4, -R164.reuse ;  /* 0x000000041d917c23 */ /* 0x100fe200080108a4 */
[C---:B------:R-:W-:Y:S05]  /*ea80*/  HMMA.16816.F32.BF16 R68, R24.reuse, R148, R68 ;  /* 0x000000941844723c */ /* 0x040fea0000041844 */
[--C-:B------:R-:W-:Y:S01]  /*ea90*/  FFMA.FTZ R146, R32, UR4, -R164.reuse ;  /* 0x0000000420927c23 */ /* 0x100fe200080108a4 */
[C---:B------:R-:W-:Y:S01]  /*eaa0*/  HMMA.16816.F32.BF16 R72, R24.reuse, R150, R72 ;  /* 0x000000961848723c */ /* 0x040fe20000041848 */
[----:B------:R-:W-:Y:S04]  /*eab0*/  MUFU.EX2 R145, R145 ;  /* 0x0000009100917308 */ /* 0x000fe80000000800 */
[----:B------:R-:W-:Y:S01]  /*eac0*/  FFMA.FTZ R164, R33, UR4, -R164 ;  /* 0x0000000421a47c23 */ /* 0x000fe200080108a4 */
[C---:B-1----:R-:W-:Y:S05]  /*ead0*/  HMMA.16816.F32.BF16 R76, R24.reuse, R152, R76 ;  /* 0x00000098184c723c */ /* 0x042fea000004184c */
[----:B------:R-:W-:Y:S01]  /*eae0*/  MUFU.EX2 R146, R146 ;  /* 0x0000009200927308 */ /* 0x000fe20000000800 */
[--C-:B------:R-:W-:Y:S01]  /*eaf0*/  FFMA.FTZ R151, R34, UR4, -R162.reuse ;  /* 0x0000000422977c23 */ /* 0x100fe200080108a2 */
[C---:B------:R-:W-:Y:S04]  /*eb00*/  HMMA.16816.F32.BF16 R80, R24.reuse, R154, R80 ;  /* 0x0000009a1850723c */ /* 0x040fe80000041850 */
[--C-:B------:R-:W-:Y:S02]  /*eb10*/  FFMA.FTZ R144, R30, UR4, -R162.reuse ;  /* 0x000000041e907c23 */ /* 0x100fe400080108a2 */
[C---:B--2---:R-:W-:Y:S02]  /*eb20*/  HMMA.16816.F32.BF16 R84, R24.reuse, R20, R84 ;  /* 0x000000141854723c */ /* 0x044fe40000041854 */
        /* <DEDUP_REMOVED lines=13> */
[----:B------:R-:W-:Y:S01]  /*ec00*/  SHF.R.U32.HI R31, RZ, 0x10, R178 ;  /* 0x00000010ff1f7819 */ /* 0x000fe200000116b2 */
[C---:B------:R-:W-:Y:S01]  /*ec10*/  HMMA.16816.F32.BF16 R104, R24.reuse, R122, R104 ;  /* 0x0000007a1868723c */ /* 0x040fe20000041868 */
[----:B------:R-:W4:Y:S06]  /*ec20*/  LDSM.16.MT88.4 R120, [R193+0xd800] ;  /* 0x00d80000c178783b */ /* 0x000f2c0000004200 */
[----:B------:R-:W5:Y:S01]  /*ec30*/  MUFU.EX2 R147, R147 ;  /* 0x0000009300937308 */ /* 0x000f620000000800 */
[----:B------:R-:W-:Y:S01]  /*ec40*/  LOP3.LUT R31, R31, 0xff, RZ, 0xc0, !PT ;  /* 0x000000ff1f1f7812 */ /* 0x000fe200078ec0ff */
[C---:B---3--:R-:W-:Y:S03]  /*ec50*/  HMMA.16816.F32.BF16 R108, R24.reuse, R124, R108 ;  /* 0x0000007c186c723c */ /* 0x048fe6000004186c */
[----:B------:R-:W-:Y:S03]  /*ec60*/  LOP3.LUT R30, R178, 0xffff, RZ, 0xc0, !PT ;  /* 0x0000ffffb21e7812 */ /* 0x000fe600078ec0ff */
[C---:B------:R-:W-:Y:S05]  /*ec70*/  HMMA.16816.F32.BF16 R16, R24.reuse, R126, R16 ;  /* 0x0000007e1810723c */ /* 0x040fea0000041810 */
[C---:B------:R-:W-:Y:S01]  /*ec80*/  LOP3.LUT R125, R224.reuse, 0xffff, RZ, 0xc0, !PT ;  /* 0x0000ffffe07d7812 */ /* 0x040fe200078ec0ff */
[C---:B--2---:R-:W-:Y:S05]  /*ec90*/  HMMA.16816.F32.BF16 R12, R24.reuse, R20, R12 ;  /* 0x00000014180c723c */ /* 0x044fea000004180c */
[----:B------:R-:W-:Y:S01]  /*eca0*/  LOP3.LUT R124, R224, 0xff, RZ, 0xc0, !PT ;  /* 0x000000ffe07c7812 */ /* 0x000fe200078ec0ff */
[----:B------:R-:W-:Y:S01]  /*ecb0*/  HMMA.16816.F32.BF16 R112, R24, R22, R112 ;  /* 0x000000161870723c */ /* 0x000fe20000041870 */
[----:B------:R-:W-:Y:S04]  /*ecc0*/  LDSM.16.MT88.4 R24, [R196+0x11800] ;  /* 0x01180000c418783b */ /* 0x000fe80000004200 */
[----:B------:R-:W-:Y:S02]  /*ecd0*/  SHF.R.U32.HI R224, RZ, 0x18, R224 ;  /* 0x00000018ffe07819 */ /* 0x000fe400000116e0 */
[----:B------:R-:W-:Y:S04]  /*ece0*/  SHF.R.U32.HI R125, RZ, 0x8, R125 ;  /* 0x00000008ff7d7819 */ /* 0x000fe8000001167d */
        /* <DEDUP_REMOVED lines=34> */
[C---:B------:R-:W-:Y:S06]  /*ef10*/  HMMA.16816.F32.BF16 R44, R28.reuse, R120, R44 ;  /* 0x000000781c2c723c */ /* 0x040fec000004182c */
[C---:B------:R-:W-:Y:S01]  /*ef20*/  HMMA.16816.F32.BF16 R48, R28.reuse, R122, R48 ;  /* 0x0000007a1c30723c */ /* 0x040fe20000041830 */
[----:B------:R-:W5:Y:S05]  /*ef30*/  LDSM.16.MT88.4 R120, [R193+0x11800] ;  /* 0x01180000c178783b */ /* 0x000f6a0000004200 */
        /* <DEDUP_REMOVED lines=22> */
.L_x_503:
        /* <DEDUP_REMOVED lines=240> */
.L_x_507:
        /* <DEDUP_REMOVED lines=54> */
.L_x_508:
[----:B------:R-:W-:Y:S05]  /*10300*/  @P1 BRA `(.L_x_509) ;  /* 0x0000000000181947 */ /* 0x000fea0003800000 */
[----:B------:R-:W1:Y:S01]  /*10310*/  LDC R24, c[0x0][0x2c4] ;  /* 0x0000b100ff187b82 */ /* 0x000e620000000800 */
[----:B------:R-:W-:Y:S02]  /*10320*/  ISETP.NE.AND P1, PT, RZ, UR9, PT ;  /* 0x00000009ff007c0c */ /* 0x000fe4000bf25270 */
[----:B------:R-:W-:-:S05]  /*10330*/  MOV R22, 0x1 ;  /* 0x0000000100167802 */ /* 0x000fca0000000f00 */
[----:B------:R-:W2:Y:S08]  /*10340*/  LDC R25, c[0x0][0x270] ;  /* 0x00009c00ff197b82 */ /* 0x000eb00000000800 */
[----:B-1----:R-:W2:Y:S02]  /*10350*/  @P1 LDC R24, c[0x0][0x2e4] ;  /* 0x0000b900ff181b82 */ /* 0x002ea40000000800 */
[----:B--2---:R-:W-:-:S07]  /*10360*/  IMAD R25, R24, R25, RZ ;  /* 0x0000001918197224 */ /* 0x004fce00078e02ff */
.L_x_509:
        /* <DEDUP_REMOVED lines=57> */
.L_x_511:
[----:B------:R-:W-:Y:S05]  /*10700*/  BSYNC B0 ;  /* 0x0000000000007941 */ /* 0x000fea0003800000 */
.L_x_510:
        /* <DEDUP_REMOVED lines=36> */
.L_x_513:
[----:B------:R-:W-:Y:S05]  /*10950*/  BSYNC B0 ;  /* 0x0000000000007941 */ /* 0x000fea0003800000 */
.L_x_512:
        /* <DEDUP_REMOVED lines=24> */
.L_x_515:
[----:B------:R-:W-:Y:S05]  /*10ae0*/  BSYNC B0 ;  /* 0x0000000000007941 */ /* 0x000fea0003800000 */
.L_x_514:
        /* <DEDUP_REMOVED lines=24> */
.L_x_517:
[----:B------:R-:W-:Y:S05]  /*10c70*/  BSYNC B0 ;  /* 0x0000000000007941 */ /* 0x000fea0003800000 */
.L_x_516:
        /* <DEDUP_REMOVED lines=23> */
.L_x_468:
        /* <DEDUP_REMOVED lines=86> */
.L_x_519:
[----:B------:R-:W-:Y:S05]  /*11350*/  BSYNC B0 ;  /* 0x0000000000007941 */ /* 0x000fea0003800000 */
.L_x_518:
        /* <DEDUP_REMOVED lines=22> */
.L_x_521:
[----:B------:R-:W-:Y:S05]  /*114c0*/  BSYNC B0 ;  /* 0x0000000000007941 */ /* 0x000fea0003800000 */
.L_x_520:
        /* <DEDUP_REMOVED lines=22> */
.L_x_523:
[----:B------:R-:W-:Y:S05]  /*11630*/  BSYNC B0 ;  /* 0x0000000000007941 */ /* 0x000fea0003800000 */
.L_x_522:
        /* <DEDUP_REMOVED lines=23> */
.L_x_525:
[----:B------:R-:W-:Y:S05]  /*117b0*/  BSYNC B0 ;  /* 0x0000000000007941 */ /* 0x000fea0003800000 */
.L_x_524:
        /* <DEDUP_REMOVED lines=10> */
.L_x_527:
[----:B------:R-:W-:Y:S05]  /*11860*/  BSYNC B0 ;  /* 0x0000000000007941 */ /* 0x000fea0003800000 */
.L_x_526:
        /* <DEDUP_REMOVED lines=10> */
.L_x_529:
[----:B------:R-:W-:Y:S05]  /*11910*/  BSYNC B0 ;  /* 0x0000000000007941 */ /* 0x000fea0003800000 */
.L_x_528:
        /* <DEDUP_REMOVED lines=10> */
.L_x_531:
[----:B------:R-:W-:Y:S05]  /*119c0*/  BSYNC B0 ;  /* 0x0000000000007941 */ /* 0x000fea0003800000 */
.L_x_530:
        /* <DEDUP_REMOVED lines=10> */
.L_x_532:
        /* <DEDUP_REMOVED lines=9> */
.L_x_808:


//--------------------- .text._ZN5flash16flash_fwd_kernelI23Flash_fwd_kernel_traitsILi192ELi64ELi64ELi4ELb0ELb0EN7cutlass10bfloat16_tE19Flash_kernel_traitsILi192ELi64ELi64ELi4ES3_EELb1ELb1ELb0ELb0ELb0ELb0ELb0ELb1EEEvNS_16Flash_fwd_paramsE --------------------------
	.section	.text._ZN5flash16flash_fwd_kernelI23Flash_fwd_kernel_traitsILi192ELi64ELi64ELi4ELb0ELb0EN7cutlass10bfloat16_tE19Flash_kernel_traitsILi192ELi64ELi64ELi4ES3_EELb1ELb1ELb0ELb0ELb0ELb0ELb0ELb1EEEvNS_16Flash_fwd_paramsE,"ax",@progbits
	.align	128
        .global         _ZN5flash16flash_fwd_kernelI23Flash_fwd_kernel_traitsILi192ELi64ELi64ELi4ELb0ELb0EN7cutlass10bfloat16_tE19Flash_kernel_traitsILi192ELi64ELi64ELi4ES3_EELb1ELb1ELb0ELb0ELb0ELb0ELb0ELb1EEEvNS_16Flash_fwd_paramsE
        .type           _ZN5flash16flash_fwd_kernelI23Flash_fwd_kernel_traitsILi192ELi64ELi64ELi4ELb0ELb0EN7cutlass10bfloat16_tE19Flash_kernel_traitsILi192ELi64ELi64ELi4ES3_EELb1ELb1ELb0ELb0ELb0ELb0ELb0ELb1EEEvNS_16Flash_fwd_paramsE,@function
        .size           _ZN5flash16flash_fwd_kernelI23Flash_fwd_kernel_traitsILi192ELi64ELi64ELi4ELb0ELb0EN7cutlass10bfloat16_tE19Flash_kernel_traitsILi192ELi64ELi64ELi4ES3_EELb1ELb1ELb0ELb0ELb0ELb0ELb0ELb1EEEvNS_16Flash_fwd_paramsE,(.L_x_809 - _ZN5flash16flash_fwd_kernelI23Flash_fwd_kernel_traitsILi192ELi64ELi64ELi4ELb0ELb0EN7cutlass10bfloat16_tE19Flash_kernel_traitsILi192ELi64ELi64ELi4ES3_EELb1ELb1ELb0ELb0ELb0ELb0ELb0ELb1EEEvNS_16Flash_fwd_paramsE)
        .other          _ZN5flash16flash_fwd_kernelI23Flash_fwd_kernel_traitsILi192ELi64ELi64ELi4ELb0ELb0EN7cutlass10bfloat16_tE19Flash_kernel_traitsILi192ELi64ELi64ELi4ES3_EELb1ELb1ELb0ELb0ELb0ELb0ELb0ELb1EEEvNS_16Flash_fwd_paramsE,@"STO_CUDA_ENTRY STV_DEFAULT"
_ZN5flash16flash_fwd_kernelI23Flash_fwd_kernel_traitsILi192ELi64ELi64ELi4ELb0ELb0EN7cutlass10bfloat16_tE19Flash_kernel_traitsILi192ELi64ELi64ELi4ES3_EELb1ELb1ELb0ELb0ELb0ELb0ELb0ELb1EEEvNS_16Flash_fwd_paramsE:
.text._ZN5flash16flash_fwd_kernelI23Flash_fwd_kernel_traitsILi192ELi64ELi64ELi4ELb0ELb0EN7cutlass10bfloat16_tE19Flash_kernel_traitsILi192ELi64ELi64ELi4ES3_EELb1ELb1ELb0ELb0ELb0ELb0ELb0ELb1EEEvNS_16Flash_fwd_paramsE:
[----:B------:R-:W1:Y:S08]  /*0000*/  LDC R1, c[0x0][0x28] ;  /* 0x00000a00ff017b82 */ /* 0x000e700000000800 */
[----:B------:R-:W2:Y:S01]  /*0010*/  LDC R9, c[0x0][0x3a8] ;  /* 0x0000ea00ff097b82 */ /* 0x000ea20000000800 */
[----:B------:R-:W-:Y:S01]  /*0020*/  ULDC.U8 UR4, c[0x0][0x3b4] ;  /* 0x0000ed0000047ab9 */ /* 0x000fe20000000000 */
[----:B------:R-:W-:Y:S01]  /*0030*/  ULDC.64 UR24, c[0x0][0x3a0] ;  /* 0x0000e80000187ab9 */ /* 0x000fe20000000a00 */
[----:B------:R-:W-:Y:S01]  /*0040*/  ISETP.NE.AND P2, PT, RZ, UR4, PT ;  /* 0x00000004ff007c0c */ /* 0x000fe2000bf45270 */
[----:B------:R-:W-:Y:S01]  /*0050*/  IMAD.U32 R2, RZ, RZ, UR24 ;  /* 0x00000018ff027e24 */ /* 0x000fe2000f8e00ff */
[----:B------:R-:W-:Y:S01]  /*0060*/  ULDC.64 UR20, c[0x0][0x208] ;  /* 0x0000820000147ab9 */ /* 0x000fe20000000a00 */
[----:B------:R-:W-:-:S02]  /*0070*/  IMAD.U32 R3, RZ, RZ, UR25 ;  /* 0x00000019ff037e24 */ /* 0x000fc4000f8e00ff */
[----:B------:R-:W3:Y:S01]  /*0080*/  LDC R8, c[0x0][0x3ac] ;  /* 0x0000eb00ff087b82 */ /* 0x000ee20000000800 */
[----:B------:R-:W4:Y:S01]  /*0090*/  S2R R109, SR_TID.X ;  /* 0x00000000006d7919 */ /* 0x000f220000002100 */
[----:B------:R-:W-:Y:S01]  /*00a0*/  ULDC.64 UR8, c[0x0][0x2f0] ;  /* 0x0000bc0000087ab9 */ /* 0x000fe20000000a00 */
[----:B------:R-:W-:Y:S01]  /*00b0*/  ULDC.64 UR6, c[0x0][0x300] ;  /* 0x0000c00000067ab9 */ /* 0x000fe20000000a00 */
[----:B-1----:R-:W-:-:S04]  /*00c0*/  VIADD R1, R1, 0xffffff50 ;  /* 0xffffff5001017836 */ /* 0x002fc80000000000 */
[----:B------:R2:W5:Y:S01]  /*00d0*/  @P2 LDG.E.64 R4, desc[UR20][R2.64] ;  /* 0x0000001402042981 */ /* 0x000562000c1e1b00 */
[----:B------:R-:W-:Y:S08]  /*00e0*/  S2UR UR13, SR_CTAID.X ;  /* 0x00000000000d79c3 */ /* 0x000ff00000002500 */
[----:B------:R-:W-:Y:S08]  /*00f0*/  S2UR UR26, SR_CTAID.Y ;  /* 0x00000000001a79c3 */ /* 0x000ff00000002600 */
[----:B------:R-:W1:Y:S01]  /*0100*/  S2UR UR4, SR_CTAID.Z ;  /* 0x00000000000479c3 */ /* 0x000e620000002700 */
[----:B--2---:R-:W-:-:S07]  /*0110*/  @P2 IMAD.MOV.U32 R2, RZ, RZ, R9 ;  /* 0x000000ffff022224 */ /* 0x004fce00078e0009 */
[----:B------:R-:W2:Y:S01]  /*0120*/  @P2 LDC R0, c[0x0][0x3b0] ;  /* 0x0000ec00ff002b82 */ /* 0x000ea20000000800 */
[----:B---3--:R-:W-:-:S06]  /*0130*/  @P2 IMAD.MOV.U32 R3, RZ, RZ, R8 ;  /* 0x000000ffff032224 */ /* 0x008fcc00078e0008 */
[----:B------:R-:W2:Y:S01]  /*0140*/  @P2 LDG.E.64 R2, desc[UR20][R2.64] ;  /* 0x0000001402022981 */ /* 0x000ea2000c1e1b00 */
[----:B------:R-:W-:Y:S02]  /*0150*/  UISETP.NE.U32.AND UP2, UPT, UR8, URZ, UPT ;  /* 0x0000003f0800728c */ /* 0x000fe4000bf45070 */
[----:B------:R-:W-:Y:S02]  /*0160*/  UISETP.NE.U32.AND UP1, UPT, UR6, URZ, UPT ;  /* 0x0000003f0600728c */ /* 0x000fe4000bf25070 */
[----:B------:R-:W-:Y:S02]  /*0170*/  UISETP.NE.AND.EX UP2, UPT, UR9, URZ, UPT, UP2 ;  /* 0x0000003f0900728c */ /* 0x000fe4000bf45320 */
[----:B------:R-:W-:Y:S02]  /*0180*/  UISETP.NE.AND.EX UP1, UPT, UR7, URZ, UPT, UP1 ;  /* 0x0000003f0700728c */ /* 0x000fe4000bf25310 */
[----:B-1----:R-:W-:Y:S01]  /*0190*/  ULOP3.LUT UR5, UR4, UR13, UR26, 0xfe, !UPT ;  /* 0x0000000d04057292 */ /* 0x002fe2000f8efe1a */
[----:B------:R-:W-:Y:S01]  /*01a0*/  ULDC.64 UR8, c[0x0][0x2f0] ;  /* 0x0000bc0000087ab9 */ /* 0x000fe20000000a00 */
[----:B------:R-:W-:Y:S01]  /*01b0*/  PLOP3.LUT P0, PT, PT, PT, UP2, 0x80, 0x0 ;  /* 0x000000000000781c */ /* 0x000fe20003f0f028 */
[----:B------:R-:W-:-:S03]  /*01c0*/  UIMAD.WIDE UR8, UR26, 0x4, UR8 ;  /* 0x000000041a0878a5 */ /* 0x000fc6000f8e0208 */
[----:B----4-:R-:W-:Y:S01]  /*01d0*/  LOP3.LUT P3, RZ, R109, UR5, RZ, 0xfc, !PT ;  /* 0x000000056dff7c12 */ /* 0x010fe2000f86fcff */
[----:B------:R-:W-:Y:S01]  /*01e0*/  ULDC.U8 UR5, c[0x0][0x3c2] ;  /* 0x0000f08000057ab9 */ /* 0x000fe20000000000 */
[----:B------:R-:W-:Y:S01]  /*01f0*/  ULDC.64 UR6, c[0x0][0x2f8] ;  /* 0x0000be0000067ab9 */ /* 0x000fe20000000a00 */
[----:B------:R-:W-:Y:S02]  /*0200*/  UISETP.NE.AND UP3, UPT, UR5, URZ, UPT ;  /* 0x0000003f0500728c */ /* 0x000fe4000bf65270 */
[----:B------:R-:W-:Y:S01]  /*0210*/  UISETP.EQ.U32.AND UP0, UPT, UR6, URZ, UPT ;  /* 0x0000003f0600728c */ /* 0x000fe2000bf02070 */
[----:B------:R-:W-:Y:S01]  /*0220*/  @UP1 ULDC.64 UR10, c[0x0][0x300] ;  /* 0x0000c000000a1ab9 */ /* 0x000fe20000000a00 */
[----:B------:R-:W-:Y:S02]  /*0230*/  UMOV UR12, 0xffffffff ;  /* 0xffffffff000c7882 */ /* 0x000fe40000000000 */
[----:B------:R-:W-:-:S04]  /*0240*/  UISETP.EQ.OR.EX UP0, UPT, UR7, URZ, !UP3, UP0 ;  /* 0x0000003f0700728c */ /* 0x000fc8000df02700 */
[----:B------:R-:W1:Y:S01]  /*0250*/  @!P3 LDC.64 R6, c[0x0][0x3b8] ;  /* 0x0000ee00ff06bb82 */ /* 0x000e620000000a00 */
[----:B------:R-:W-:Y:S01]  /*0260*/  @UP1 UIMAD.WIDE UR10, UR26, 0x4, UR10 ;  /* 0x000000041a0a18a5 */ /* 0x000fe2000f8e020a */
[----:B------:R-:W-:Y:S01]  /*0270*/  SHF.R.S32.HI R24, RZ, 0x1f, R109 ;  /* 0x0000001fff187819 */ /* 0x000fe2000001146d */
[----:B------:R-:W-:Y:S01]  /*0280*/  UMOV UR27, URZ ;  /* 0x0000003f001b7c82 */ /* 0x000fe20008000000 */
[----:B------:R-:W-:Y:S01]  /*0290*/  ULDC.U8 UR5, c[0x0][0x388] ;  /* 0x0000e20000057ab9 */ /* 0x000fe20000000000 */
[----:B-----5:R-:W-:Y:S02]  /*02a0*/  @P2 R2UR UR24, R4 ;  /* 0x00000000041822ca */ /* 0x020fe400000e0000 */
[----:B------:R-:W-:-:S11]  /*02b0*/  @P2 R2UR UR25, R5 ;  /* 0x00000000051922ca */ /* 0x000fd600000e0000 */
[----:B------:R-:W-:Y:S02]  /*02c0*/  IMAD.U32 R4, RZ, RZ, UR24 ;  /* 0x00000018ff047e24 */ /* 0x000fe4000f8e00ff */
[----:B------:R-:W-:-:S05]  /*02d0*/  IMAD.U32 R5, RZ, RZ, UR25 ;  /* 0x00000019ff057e24 */ /* 0x000fca000f8e00ff */
[----:B-1----:R1:W-:Y:S01]  /*02e0*/  @!P3 STG.E.64 desc[UR20][R6.64], R4 ;  /* 0x000000040600b986 */ /* 0x0023e2000c101b14 */
[----:B--2---:R-:W-:Y:S01]  /*02f0*/  @P2 IADD3 R9, P1, R2, R0, RZ ;  /* 0x0000000002092210 */ /* 0x004fe20007f3e0ff */
[----:B------:R-:W-:-:S04]  /*0300*/  IMAD.U32 R2, RZ, RZ, UR8 ;  /* 0x00000008ff027e24 */ /* 0x000fc8000f8e00ff */
[----:B------:R-:W-:Y:S01]  /*0310*/  @P2 IMAD.X R8, RZ, RZ, R3, P1 ;  /* 0x000000ffff082224 */ /* 0x000fe200008e0603 */
[----:B------:R-:W-:Y:S01]  /*0320*/  PLOP3.LUT P1, PT, PT, PT, UP1, 0x80, 0x0 ;  /* 0x000000000000781c */ /* 0x000fe20003f2f018 */
[----:B------:R-:W-:Y:S01]  /*0330*/  IMAD.U32 R3, RZ, RZ, UR9 ;  /* 0x00000009ff037e24 */ /* 0x000fe2000f8e00ff */
[----:B------:R-:W-:Y:S01]  /*0340*/  ULDC.64 UR8, c[0x0][0x2f8] ;  /* 0x0000be0000087ab9 */ /* 0x000fe20000000a00 */
[----:B-1----:R-:W-:Y:S02]  /*0350*/  @!P3 IMAD.MOV.U32 R4, RZ, RZ, R9 ;  /* 0x000000ffff04b224 */ /* 0x002fe400078e0009 */
[----:B------:R-:W-:-:S05]  /*0360*/  @!P3 IMAD.MOV.U32 R5, RZ, RZ, R8 ;  /* 0x000000ffff05b224 */ /* 0x000fca00078e0008 */
[----:B------:R1:W-:Y:S01]  /*0370*/  @!P3 STG.E.64 desc[UR20][R6.64+0x8], R4 ;  /* 0x000008040600b986 */ /* 0x0003e2000c101b14 */
[----:B------:R-:W-:Y:S01]  /*0380*/  PLOP3.LUT P2, PT, PT, PT, UP0, 0x80, 0x0 ;  /* 0x000000000000781c */ /* 0x000fe20003f4f008 */
[----:B------:R-:W-:Y:S02]  /*0390*/  UIMAD.WIDE UR8, UR26, 0x4, UR8 ;  /* 0x000000041a0878a5 */ /* 0x000fe4000f8e0208 */
[----:B-1----:R-:W2:Y:S04]  /*03a0*/  @P0 LDG.E R7, desc[UR20][R2.64] ;  /* 0x0000001402070981 */ /* 0x002ea8000c1e1900 */
[----:B------:R1:W3:Y:S01]  /*03b0*/  @P0 LDG.E R6, desc[UR20][R2.64+0x4] ;  /* 0x0000041402060981 */ /* 0x0002e2000c1e1900 */
[----:B------:R-:W-:Y:S02]  /*03c0*/  IMAD.U32 R4, RZ, RZ, UR10 ;  /* 0x0000000aff047e24 */ /* 0x000fe4000f8e00ff */
[----:B------:R-:W-:-:S05]  /*03d0*/  IMAD.U32 R5, RZ, RZ, UR11 ;  /* 0x0000000bff057e24 */ /* 0x000fca000f8e00ff */
[----:B------:R4:W5:Y:S01]  /*03e0*/  @P1 LDG.E R4, desc[UR20][R4.64] ;  /* 0x0000001404041981 */ /* 0x000962000c1e1900 */
[----:B-1----:R-:W-:Y:S02]  /*03f0*/  IMAD.U32 R2, RZ, RZ, UR8 ;  /* 0x00000008ff027e24 */ /* 0x002fe4000f8e00ff */
[----:B------:R-:W-:-:S05]  /*0400*/  IMAD.U32 R3, RZ, RZ, UR9 ;  /* 0x00000009ff037e24 */ /* 0x000fca000f8e00ff */
[----:B------:R-:W5:Y:S01]  /*0410*/  @!P2 LDG.E R0, desc[UR20][R2.64] ;  /* 0x000000140200a981 */ /* 0x000f62000c1e1900 */
[----:B------:R-:W-:Y:S01]  /*0420*/  UMOV UR8, 0xffffffff ;  /* 0xffffffff00087882 */ /* 0x000fe20000000000 */
[----:B----4-:R-:W-:Y:S02]  /*0430*/  LEA.HI R5, R24, R109, RZ, 0x5 ;  /* 0x0000006d18057211 */ /* 0x010fe400078f28ff */
[----:B--2---:R-:W-:Y:S02]  /*0440*/  @P0 R2UR UR12, R7 ;  /* 0x00000000070c02ca */ /* 0x004fe400000e0000 */
[----:B---3--:R-:W-:Y:S02]  /*0450*/  @P0 R2UR UR14, R6 ;  /* 0x00000000060e02ca */ /* 0x008fe400000e0000 */
[----:B------:R-:W-:-:S04]  /*0460*/  ISETP.NE.U32.AND P0, PT, RZ, UR6, PT ;  /* 0x00000006ff007c0c */ /* 0x000fc8000bf05070 */
[----:B------:R-:W-:-:S07]  /*0470*/  ISETP.NE.AND.EX P0, PT, RZ, UR7, PT, P0 ;  /* 0x00000007ff007c0c */ /* 0x000fce000bf05300 */
[----:B------:R-:W-:Y:S01]  /*0480*/  @UP2 UIADD3 UR14, UR14, -UR12, URZ ;  /* 0x8000000c0e0e2290 */ /* 0x000fe2000fffe03f */
[----:B-----5:R-:W-:-:S06]  /*0490*/  @P1 R2UR UR27, R4 ;  /* 0x00000000041b12ca */ /* 0x020fcc00000e0000 */
[----:B------:R-:W-:Y:S01]  /*04a0*/  @!UP2 ULDC UR14, c[0x0][0x2c4] ;  /* 0x0000b100000eaab9 */ /* 0x000fe20000000800 */
[----:B------:R-:W-:Y:S01]  /*04b0*/  @!P2 R2UR UR8, R0 ;  /* 0x000000000008a2ca */ /* 0x000fe200000e0000 */
[----:B------:R-:W-:-:S14]  /*04c0*/  @!P0 BRA `(.L_x_533) ;  /* 0x00000000001c8947 */ /* 0x000fdc0003800000 */
[----:B------:R-:W-:-:S13]  /*04d0*/  PLOP3.LUT P0, PT, PT, PT, UP3, 0x80, 0x0 ;  /* 0x000000000000781c */ /* 0x000fda0003f0f038 */
[----:B------:R-:W2:Y:S04]  /*04e0*/  @P0 LDG.E R0, desc[UR20][R2.64+0x4] ;  /* 0x0000041402000981 */ /* 0x000ea8000c1e1900 */
[----:B------:R-:W3:Y:S01]  /*04f0*/  @!P0 LDG.E R2, desc[UR20][R2.64] ;  /* 0x0000001402028981 */ /* 0x000ee2000c1e1900 */
[----:B--2---:R-:W-:-:S13]  /*0500*/  @P0 R2UR UR9, R0 ;  /* 0x00000000000902ca */ /* 0x004fda00000e0000 */
[----:B------:R-:W-:-:S07]  /*0510*/  @UP3 UIADD3 UR9, UR9, -UR8, URZ ;  /* 0x8000000809093290 */ /* 0x000fce000fffe03f */
[----:B---3--:R-:W-:Y:S01]  /*0520*/  @!P0 R2UR UR9, R2 ;  /* 0x00000000020982ca */ /* 0x008fe200000e0000 */
[----:B------:R-:W-:-:S14]  /*0530*/  BRA `(.L_x_534) ;  /* 0x0000000000047947 */ /* 0x000fdc0003800000 */
.L_x_533:
[----:B------:R-:W-:-:S05]  /*0540*/  ULDC UR9, c[0x0][0x2c8] ;  /* 0x0000b20000097ab9 */ /* 0x000fca0000000800 */
.L_x_534:
        /* <DEDUP_REMOVED lines=38> */
[----:B------:R-:W-:Y:S01]  /*07b0*/  ULDC UR9, c[0x0][0x270] ;  /* 0x00009c0000097ab9 */ /* 0x000fe20000000800 */
[----:B------:R-:W-:Y:S01]  /*07c0*/  UISETP.NE.AND UP1, UPT, UR12, -0x1, UPT ;  /* 0xffffffff0c00788c */ /* 0x000fe2000bf25270 */
[----:B------:R-:W-:Y:S01]  /*07d0*/  LOP3.LUT R4, R5, 0xffffffe0, RZ, 0xc0, !PT ;  /* 0xffffffe005047812 */ /* 0x000fe200078ec0ff */
[----:B------:R-:W-:Y:S01]  /*07e0*/  UIMAD UR9, UR26, UR9, UR4 ;  /* 0x000000091a0972a4 */ /* 0x000fe2000f8e0204 */
[----:B------:R-:W-:Y:S01]  /*07f0*/  SHF.R.S32.HI R30, RZ, 0x5, R5 ;  /* 0x00000005ff1e7819 */ /* 0x000fe20000011405 */
[----:B------:R-:W-:Y:S01]  /*0800*/  UISETP.NE.AND UP0, UPT, UR8, -0x1, UPT ;  /* 0xffffffff0800788c */ /* 0x000fe2000bf05270 */
[----:B------:R-:W-:Y:S01]  /*0810*/  IMAD.U32 R12, RZ, RZ, UR13 ;  /* 0x0000000dff0c7e24 */ /* 0x000fe2000f8e00ff */
[----:B------:R-:W-:Y:S01]  /*0820*/  USHF.L.U32 UR11, UR9, 0x5, URZ ;  /* 0x00000005090b7899 */ /* 0x000fe2000800063f */
[----:B------:R-:W-:-:S03]  /*0830*/  ULDC UR17, c[0x0][0x2d8] ;  /* 0x0000b60000117ab9 */ /* 0x000fc60000000800 */
[----:B------:R-:W-:Y:S01]  /*0840*/  USHF.R.S32.HI UR10, URZ, 0x1f, UR11 ;  /* 0x0000001f3f0a7899 */ /* 0x000fe2000801140b */
[----:B------:R-:W-:Y:S02]  /*0850*/  @UP1 ULDC.64 UR6, c[0x0][0x240] ;  /* 0x0000900000061ab9 */ /* 0x000fe40000000a00 */
[----:B------:R-:W-:-:S04]  /*0860*/  @UP1 UIMAD.WIDE.U32 UR30, UR12, UR6, URZ ;  /* 0x000000060c1e12a5 */ /* 0x000fc8000f8e003f */
[----:B------:R-:W-:Y:S02]  /*0870*/  @UP1 UIMAD UR15, UR12, UR7, UR31 ;  /* 0x000000070c0f12a4 */ /* 0x000fe4000f8e021f */
[----:B------:R-:W-:Y:S01]  /*0880*/  @UP0 UIADD3 UR31, UR27, UR8, URZ ;  /* 0x000000081b1f0290 */ /* 0x000fe2000fffe03f */
[----:B-1----:R-:W-:Y:S01]  /*0890*/  IABS R0, R15 ;  /* 0x0000000f00007213 */ /* 0x002fe20000000000 */
[----:B------:R-:W-:Y:S02]  /*08a0*/  @!UP1 ULDC.64 UR6, c[0x0][0x228] ;  /* 0x00008a0000069ab9 */ /* 0x000fe40000000a00 */
[----:B------:R-:W-:Y:S02]  /*08b0*/  @!UP1 UIMAD.WIDE.U32 UR28, UR26, UR6, URZ ;  /* 0x000000061a1c92a5 */ /* 0x000fe4000f8e003f */
[----:B------:R-:W-:-:S04]  /*08c0*/  IMAD.MOV.U32 R14, RZ, RZ, R0 ;  /* 0x000000ffff0e7224 */ /* 0x000fc800078e0000 */
[----:B------:R-:W1:Y:S01]  /*08d0*/  I2F.RP R2, R14 ;  /* 0x0000000e00027306 */ /* 0x000e620000209400 */
[----:B--2---:R-:W-:Y:S01]  /*08e0*/  IABS R6, R6 ;  /* 0x0000000600067213 */ /* 0x004fe20000000000 */
[----:B------:R-:W-:-:S06]  /*08f0*/  @!UP1 UMOV UR30, UR28 ;  /* 0x0000001c001e9c82 */ /* 0x000fcc0008000000 */
[----:B-1----:R-:W1:Y:S02]  /*0900*/  MUFU.RCP R2, R2 ;  /* 0x0000000200027308 */ /* 0x002e640000001000 */
[----:B-1----:R-:W-:-:S06]  /*0910*/  VIADD R2, R2, 0xffffffe ;  /* 0x0ffffffe02027836 */ /* 0x002fcc0000000000 */
[----:B------:R-:W1:Y:S02]  /*0920*/  F2I.FTZ.U32.TRUNC.NTZ R3, R2 ;  /* 0x0000000200037305 */ /* 0x000e64000021f000 */
[----:B-1----:R-:W-:Y:S02]  /*0930*/  IMAD.MOV R0, RZ, RZ, -R3 ;  /* 0x000000ffff007224 */ /* 0x002fe400078e0a03 */
[----:B------:R-:W-:Y:S02]  /*0940*/  IMAD.MOV.U32 R2, RZ, RZ, RZ ;  /* 0x000000ffff027224 */ /* 0x000fe400078e00ff */
[----:B------:R-:W-:-:S04]  /*0950*/  IMAD R0, R0, R14, RZ ;  /* 0x0000000e00007224 */ /* 0x000fc800078e02ff */
[----:B------:R-:W-:-:S04]  /*0960*/  IMAD.HI.U32 R0, R3, R0, R2 ;  /* 0x0000000003007227 */ /* 0x000fc800078e0002 */
[----:B------:R-:W-:Y:S01]  /*0970*/  IMAD.IADD R2, R109, 0x1, -R4 ;  /* 0x000000016d027824 */ /* 0x000fe200078e0a04 */
[----:B------:R-:W-:Y:S01]  /*0980*/  LEA.HI R4, R24, R109, RZ, 0x3 ;  /* 0x0000006d18047211 */ /* 0x000fe200078f18ff */
[----:B------:R-:W-:-:S03]  /*0990*/  IMAD.HI.U32 R0, R0, R6, RZ ;  /* 0x0000000600007227 */ /* 0x000fc600078e00ff */
[--C-:B------:R-:W-:Y:S02]  /*09a0*/  SHF.R.S32.HI R3, RZ, 0x1f, R2.reuse ;  /* 0x0000001fff037819 */ /* 0x100fe40000011402 */
[----:B------:R-:W-:Y:S02]  /*09b0*/  IADD3 R112, P1, P0, R9, UR11, R2 ;  /* 0x0000000b09707c10 */ /* 0x000fe4000f83e002 */
[----:B------:R-:W-:Y:S02]  /*09c0*/  SHF.R.S32.HI R10, RZ, 0x3, R4 ;  /* 0x00000003ff0a7819 */ /* 0x000fe40000011404 */
[----:B------:R-:W-:Y:S01]  /*09d0*/  IADD3.X R111, R8, UR10, R3, P1, P0 ;  /* 0x0000000a086f7c10 */ /* 0x000fe20008fe0403 */
[----:B------:R-:W-:Y:S01]  /*09e0*/  @!UP1 USHF.R.S32.HI UR10, URZ, 0x1f, UR26 ;  /* 0x0000001f3f0a9899 */ /* 0x000fe2000801141a */
[----:B------:R1:W-:Y:S01]  /*09f0*/  STL [R1+0x98], R112 ;  /* 0x0000987001007387 */ /* 0x0003e20000100800 */
[----:B------:R-:W-:Y:S01]  /*0a00*/  PLOP3.LUT P0, PT, PT, PT, UP0, 0x80, 0x0 ;  /* 0x000000000000781c */ /* 0x000fe20003f0f008 */
[----:B------:R-:W-:Y:S01]  /*0a10*/  IMAD.MOV R3, RZ, RZ, -R0 ;  /* 0x000000ffff037224 */ /* 0x000fe200078e0a00 */
[----:B------:R-:W-:Y:S01]  /*0a20*/  @!UP1 UIMAD UR10, UR10, UR6, URZ ;  /* 0x000000060a0a92a4 */ /* 0x000fe2000f8e023f */
[----:B------:R-:W-:-:S02]  /*0a30*/  LOP3.LUT R4, R4, 0xfffffff8, RZ, 0xc0, !PT ;  /* 0xfffffff804047812 */ /* 0x000fc400078ec0ff */
[----:B------:R-:W-:Y:S01]  /*0a40*/  SHF.R.S32.HI R8, RZ, 0x1f, R5 ;  /* 0x0000001fff087819 */ /* 0x000fe20000011405 */
[----:B------:R-:W-:Y:S01]  /*0a50*/  @!UP1 UIMAD UR7, UR26, UR7, UR10 ;  /* 0x000000071a0792a4 */ /* 0x000fe2000f8e020a */
[----:B------:R-:W-:Y:S01]  /*0a60*/  IMAD.SHL.U32 R5, R10, 0x40, RZ ;  /* 0x000000400a057824 */ /* 0x000fe200078e00ff */
[----:B------:R-:W-:Y:S01]  /*0a70*/  ULDC UR6, c[0x0][0x2d4] ;  /* 0x0000b50000067ab9 */ /* 0x000fe20000000800 */
[----:B------:R-:W-:Y:S01]  /*0a80*/  @UP0 ULDC.64 UR10, c[0x0][0x248] ;  /* 0x00009200000a0ab9 */ /* 0x000fe20000000a00 */
[----:B------:R-:W-:Y:S01]  /*0a90*/  IMAD.IADD R22, R109, 0x1, -R4 ;  /* 0x000000016d167824 */ /* 0x000fe200078e0a04 */
[----:B------:R-:W-:Y:S01]  /*0aa0*/  @UP0 UIMAD.WIDE.U32 UR32, UR31, UR10, URZ ;  /* 0x0000000a1f2002a5 */ /* 0x000fe2000f8e003f */
[----:B------:R-:W-:Y:S01]  /*0ab0*/  SHF.R.S32.HI R4, RZ, 0x1f, R2 ;  /* 0x0000001fff047819 */ /* 0x000fe20000011402 */
[----:B------:R-:W-:Y:S01]  /*0ac0*/  UIMAD UR6, UR9, UR6, UR19 ;  /* 0x00000006090672a4 */ /* 0x000fe2000f8e0213 */
[----:B------:R-:W-:Y:S01]  /*0ad0*/  IMAD.SHL.U32 R28, R22, 0x8, RZ ;  /* 0x00000008161c7824 */ /* 0x000fe200078e00ff */
[----:B------:R-:W-:Y:S01]  /*0ae0*/  @UP0 UIMAD UR31, UR31, UR11, URZ ;  /* 0x0000000b1f1f02a4 */ /* 0x000fe2000f8e023f */
[----:B------:R-:W-:Y:S01]  /*0af0*/  SHF.R.S32.HI R11, RZ, 0x1f, R10 ;  /* 0x0000001fff0b7819 */ /* 0x000fe2000001140a */
[----:B------:R-:W-:Y:S01]  /*0b00*/  IMAD R3, R14, R3, R6 ;  /* 0x000000030e037224 */ /* 0x000fe200078e0206 */
[----:B------:R-:W-:Y:S01]  /*0b10*/  LOP3.LUT R5, R5, 0x1c0, RZ, 0xc0, !PT ;  /* 0x000001c005057812 */ /* 0x000fe200078ec0ff */
[----:B------:R-:W-:Y:S01]  /*0b20*/  UIMAD UR23, UR6, UR17, URZ ;  /* 0x00000011061772a4 */ /* 0x000fe2000f8e023f */
[----:B------:R-:W-:Y:S01]  /*0b30*/  LEA.HI R4, R4, R2, RZ, 0x2 ;  /* 0x0000000204047211 */ /* 0x000fe200078f10ff */
[----:B------:R-:W-:Y:S01]  /*0b40*/  @UP0 UIADD3 UR31, UR33, UR31, URZ ;  /* 0x0000001f211f0290 */ /* 0x000fe2000fffe03f */
[----:B------:R-:W-:Y:S01]  /*0b50*/  LOP3.LUT R7, R5, 0x38, R28, 0xf8, !PT ;  /* 0x0000003805077812 */ /* 0x000fe200078ef81c */
[----:B------:R-:W-:Y:S01]  /*0b60*/  @!UP1 UIADD3 UR15, UR29, UR7, URZ ;  /* 0x000000071d0f9290 */ /* 0x000fe2000fffe03f */
[----:B------:R-:W-:Y:S01]  /*0b70*/  SHF.R.U32.HI R6, RZ, 0x3, R5 ;  /* 0x00000003ff067819 */ /* 0x000fe20000011605 */
[----:B------:R-:W-:Y:S01]  /*0b80*/  IMAD.WIDE R12, R12, 0x40, R10 ;  /* 0x000000400c0c7825 */ /* 0x000fe200078e020a */
[----:B------:R-:W-:-:S02]  /*0b90*/  LEA.HI R8, R8, R30, RZ, 0x2 ;  /* 0x0000001e08087211 */ /* 0x000fc400078f10ff */
[----:B------:R-:W-:Y:S02]  /*0ba0*/  ISETP.GT.U32.AND P2, PT, R14, R3, PT ;  /* 0x000000030e00720c */ /* 0x000fe40003f44070 */
[----:B------:R-:W-:Y:S01]  /*0bb0*/  LOP3.LUT R5, R4, 0x7ffffffc, RZ, 0xc0, !PT ;  /* 0x7ffffffc04057812 */ /* 0x000fe200078ec0ff */
[----:B-1----:R-:W-:Y:S10]  /*0bc0*/  @P0 BRA `(.L_x_536) ;  /* 0x0000000000340947 */ /* 0x002ff40003800000 */
        /* <DEDUP_REMOVED lines=8> */
[----:B------:R-:W-:Y:S01]  /*0c50*/  UIMAD UR9, UR9, UR6, URZ ;  /* 0x00000006090972a4 */ /* 0x000fe2000f8e023f */
[----:B------:R-:W-:-:S03]  /*0c60*/  UMOV UR28, UR32 ;  /* 0x00000020001c7c82 */ /* 0x000fc60008000000 */
[----:B------:R-:W-:Y:S02]  /*0c70*/  UIMAD UR7, UR26, UR7, UR9 ;  /* 0x000000071a0772a4 */ /* 0x000fe4000f8e0209 */
[----:B------:R-:W-:-:S04]  /*0c80*/  UIMAD.WIDE.U32 UR32, UR26, UR6, UR28 ;  /* 0x000000061a2072a5 */ /* 0x000fc8000f8e001c */
[----:B------:R-:W-:-:S12]  /*0c90*/  UIADD3 UR31, UR33, UR7, URZ ;  /* 0x00000007211f7290 */ /* 0x000fd8000fffe03f */
.L_x_536:
[----:B------:R-:W-:Y:S01]  /*0ca0*/  IMAD.IADD R5, R2, 0x1, -R5 ;  /* 0x0000000102057824 */ /* 0x000fe200078e0a05 */
[----:B------:R-:W-:Y:S01]  /*0cb0*/  LOP3.LUT R2, R8, 0xffffffc, RZ, 0xc0, !PT ;  /* 0x0ffffffc08027812 */ /* 0x000fe200078ec0ff */
[----:B------:R-:W-:Y:S01]  /*0cc0*/  @UP0 UIADD3 UR7, UR27, UR8, URZ ;  /* 0x000000081b070290 */ /* 0x000fe2000fffe03f */
[----:B------:R-:W-:Y:S01]  /*0cd0*/  LOP3.LUT R6, R7, R6, RZ, 0x3c, !PT ;  /* 0x0000000607067212 */ /* 0x000fe200078e3cff */
[----:B------:R-:W-:Y:S01]  /*0ce0*/  @!P2 IMAD.IADD R3, R3, 0x1, -R14 ;  /* 0x000000010303a824 */ /* 0x000fe200078e0a0e */
[----:B------:R-:W-:Y:S01]  /*0cf0*/  @UP0 ULDC.64 UR8, c[0x0][0x250] ;  /* 0x0000940000080ab9 */ /* 0x000fe20000000a00 */
[----:B------:R-:W-:Y:S01]  /*0d00*/  LEA.HI R7, R24, R109, RZ, 0x6 ;  /* 0x0000006d18077211 */ /* 0x000fe200078f30ff */
[----:B------:R-:W-:Y:S01]  /*0d10*/  @UP0 UIMAD.WIDE.U32 UR34, UR7, UR8, URZ ;  /* 0x00000008072202a5 */ /* 0x000fe2000f8e003f */
[----:B------:R-:W-:Y:S01]  /*0d20*/  SHF.R.S32.HI R20, RZ, 0x2, R4 ;  /* 0x00000002ff147819 */ /* 0x000fe20000011404 */
[----:B------:R-:W-:Y:S01]  /*0d30*/  IMAD.IADD R2, R30, 0x1, -R2 ;  /* 0x000000011e027824 */ /* 0x000fe200078e0a02 */
[----:B------:R-:W-:Y:S01]  /*0d40*/  @UP0 UIMAD UR7, UR7, UR9, URZ ;  /* 0x00000009070702a4 */ /* 0x000fe2000f8e023f */
[----:B------:R-:W-:Y:S01]  /*0d50*/  ISETP.GE.U32.AND P4, PT, R3, R14, PT ;  /* 0x0000000e0300720c */ /* 0x000fe20003f86070 */
[----:B------:R-:W-:Y:S01]  /*0d60*/  IMAD.SHL.U32 R4, R7, 0x8, RZ ;  /* 0x0000000807047824 */ /* 0x000fe200078e00ff */
[----:B------:R-:W-:Y:S01]  /*0d70*/  LOP3.LUT R9, R15, UR4, RZ, 0x3c, !PT ;  /* 0x000000040f097c12 */ /* 0x000fe2000f8e3cff */
[----:B------:R-:W-:Y:S01]  /*0d80*/  IMAD R3, R2, 0x10, R20 ;  /* 0x0000001002037824 */ /* 0x000fe200078e0214 */
[----:B------:R-:W-:Y:S01]  /*0d90*/  USHF.R.S32.HI UR28, URZ, 0x1f, UR4 ;  /* 0x0000001f3f1c7899 */ /* 0x000fe20008011404 */
[----:B------:R-:W-:Y:S01]  /*0da0*/  IMAD.SHL.U32 R2, R5, 0x2, RZ ;  /* 0x0000000205027824 */ /* 0x000fe200078e00ff */
[----:B------:R-:W-:Y:S01]  /*0db0*/  @UP0 UIADD3 UR7, UR35, UR7, URZ ;  /* 0x0000000723070290 */ /* 0x000fe2000fffe03f */
[----:B------:R-:W-:Y:S01]  /*0dc0*/  ISETP.GE.AND P1, PT, R9, RZ, PT ;  /* 0x000000ff0900720c */ /* 0x000fe20003f26270 */
[----:B------:R-:W-:Y:S01]  /*0dd0*/  @UP0 UMOV UR6, UR34 ;  /* 0x0000002200060c82 */ /* 0x000fe20008000000 */
[----:B------:R-:W-:Y:S01]  /*0de0*/  ISETP.NE.AND P3, PT, R15, RZ, PT ;  /* 0x000000ff0f00720c */ /* 0x000fe20003f65270 */
[----:B------:R-:W-:Y:S01]  /*0df0*/  IMAD R108, R3, UR17, R2 ;  /* 0x00000011036c7c24 */ /* 0x000fe2000f8e0202 */
[----:B------:R-:W-:-:S02]  /*0e00*/  SHF.R.S32.HI R29, RZ, 0x1f, R28 ;  /* 0x0000001fff1d7819 */ /* 0x000fc4000001141c */
[----:B------:R-:W-:Y:S01]  /*0e10*/  LOP3.LUT R203, R6, 0xfffffe00, R4, 0xf8, !PT ;  /* 0xfffffe0006cb7812 */ /* 0x000fe200078ef804 */
        /* <DEDUP_REMOVED lines=14> */
.L_x_537:
[C---:B------:R-:W-:Y:S01]  /*0f00*/  IMAD R6, R11.reuse, UR10, RZ ;  /* 0x0000000a0b067c24 */ /* 0x040fe2000f8e02ff */
[----:B------:R-:W-:Y:S01]  /*0f10*/  @!P2 IADD3 R0, R0, 0x1, RZ ;  /* 0x000000010000a810 */ /* 0x000fe20007ffe0ff */
[--C-:B------:R-:W-:Y:S01]  /*0f20*/  IMAD.WIDE.U32 R4, R10, UR10, R28.reuse ;  /* 0x0000000a0a047c25 */ /* 0x100fe2000f8e001c */
[----:B------:R-:W1:Y:S01]  /*0f30*/  S2UR UR29, SR_CgaCtaId ;  /* 0x00000000001d79c3 */ /* 0x000e620000008800 */
[----:B------:R-:W-:Y:S01]  /*0f40*/  ULDC.64 UR26, c[0x0][0x260] ;  /* 0x00009800001a7ab9 */ /* 0x000fe20000000a00 */
[----:B------:R-:W-:Y:S01]  /*0f50*/  @P4 IADD3 R0, R0, 0x1, RZ ;  /* 0x0000000100004810 */ /* 0x000fe20007ffe0ff */
[----:B------:R-:W-:Y:S01]  /*0f60*/  IMAD.WIDE.U32 R2, R10, UR8, R28 ;  /* 0x000000080a027c25 */ /* 0x000fe2000f8e001c */
[----:B------:R-:W-:Y:S01]  /*0f70*/  IADD3 R116, R28, 0x80, RZ ;  /* 0x000000801c747810 */ /* 0x000fe20007ffe0ff */
[----:B------:R-:W-:Y:S01]  /*0f80*/  BSSY B0, `(.L_x_538) ;  /* 0x000004b000007945 */ /* 0x000fe20003800000 */
[----:B------:R-:W-:Y:S01]  /*0f90*/  IADD3 R18, R10, 0x20, RZ ;  /* 0x000000200a127810 */ /* 0x000fe20007ffe0ff */
[----:B------:R-:W-:-:S02]  /*0fa0*/  IMAD R7, R11, UR8, RZ ;  /* 0x000000080b077c24 */ /* 0x000fc4000f8e02ff */
[----:B------:R-:W-:Y:S01]  /*0fb0*/  IMAD R9, R10, UR11, R6 ;  /* 0x0000000b0a097c24 */ /* 0x000fe2000f8e0206 */
[----:B------:R-:W-:Y:S01]  /*0fc0*/  IADD3 R6, P2, R4, UR32, RZ ;  /* 0x0000002004067c10 */ /* 0x000fe2000ff5e0ff */
[----:B------:R-:W-:Y:S01]  /*0fd0*/  IMAD R8, R10, UR9, R7 ;  /* 0x000000090a087c24 */ /* 0x000fe2000f8e0207 */
[----:B------:R-:W-:Y:S01]  /*0fe0*/  IADD3 R4, P0, R2, UR6, RZ ;  /* 0x0000000602047c10 */ /* 0x000fe2000ff1e0ff */
[----:B------:R-:W-:Y:S01]  /*0ff0*/  @!P1 IMAD.MOV R0, RZ, RZ, -R0 ;  /* 0x000000ffff009224 */ /* 0x000fe200078e0a00 */
[----:B------:R-:W-:Y:S01]  /*1000*/  IADD3.X R7, R5, UR31, R9, P2, !PT ;  /* 0x0000001f05077c10 */ /* 0x000fe200097fe409 */
[C---:B------:R-:W-:Y:S01]  /*1010*/  VIADD R118, R28.reuse, 0x40 ;  /* 0x000000401c767836 */ /* 0x040fe20000000000 */
[----:B------:R-:W-:Y:S01]  /*1020*/  IADD3.X R5, R3, UR7, R8, P0, !PT ;  /* 0x0000000703057c10 */ /* 0x000fe200087fe408 */
[----:B------:R-:W-:Y:S01]  /*1030*/  ULDC.64 UR6, c[0x0][0x258] ;  /* 0x0000960000067ab9 */ /* 0x000fe20000000a00 */
[----:B------:R-:W-:Y:S01]  /*1040*/  IADD3 R2, P1, R28, UR30, RZ ;  /* 0x0000001e1c027c10 */ /* 0x000fe2000ff3e0ff */
[----:B------:R-:W-:Y:S01]  /*1050*/  UIMAD UR30, UR28, UR6, URZ ;  /* 0x000000061c1e72a4 */ /* 0x000fe2000f8e023f */
[----:B------:R-:W-:Y:S01]  /*1060*/  @!P3 LOP3.LUT R0, RZ, R15, RZ, 0x33, !PT ;  /* 0x0000000fff00b212 */ /* 0x000fe200078e33ff */
[----:B------:R-:W-:Y:S01]  /*1070*/  UIADD3 UR28, -UR19, UR14, URZ ;  /* 0x0000000e131c7290 */ /* 0x000fe2000fffe13f */
[----:B------:R-:W-:Y:S01]  /*1080*/  MOV R14, UR6 ;  /* 0x00000006000e7c02 */ /* 0x000fe20008000f00 */
[----:B------:R-:W-:Y:S01]  /*1090*/  UIMAD UR30, UR4, UR7, UR30 ;  /* 0x00000007041e72a4 */ /* 0x000fe2000f8e021e */
[----:B------:R-:W-:Y:S01]  /*10a0*/  IADD3.X R3, R29, UR15, RZ, P1, !PT ;  /* 0x0000000f1d037c10 */ /* 0x000fe20008ffe4ff */
[----:B------:R-:W-:Y:S01]  /*10b0*/  IMAD.WIDE.U32 R32, R0, UR26, R6 ;  /* 0x0000001a00207c25 */ /* 0x000fe2000f8e0006 */
[----:B------:R-:W-:Y:S01]  /*10c0*/  ULDC.64 UR6, c[0x0][0x268] ;  /* 0x00009a0000067ab9 */ /* 0x000fe20000000a00 */
[----:B------:R-:W-:Y:S01]  /*10d0*/  ISETP.GE.AND P0, PT, R10, UR28, PT ;  /* 0x0000001c0a007c0c */ /* 0x000fe2000bf06270 */
[----:B------:R-:W-:Y:S01]  /*10e0*/  UIADD3 UR15, UR16, -0x1, URZ ;  /* 0xffffffff100f7890 */ /* 0x000fe2000fffe03f */
[----:B------:R-:W-:Y:S01]  /*10f0*/  IMAD.WIDE.U32 R26, R0, UR6, R4 ;  /* 0x00000006001a7c25 */ /* 0x000fe2000f8e0004 */
[----:B------:R2:W-:Y:S01]  /*1100*/  STL.64 [R1+0x70], R32 ;  /* 0x0000702001007387 */ /* 0x0005e20000100a00 */
[----:B------:R-:W-:-:S02]  /*1110*/  SHF.R.S32.HI R8, RZ, 0x1f, R0 ;  /* 0x0000001fff087819 */ /* 0x000fc40000011400 */
[----:B------:R-:W-:Y:S01]  /*1120*/  IMAD.WIDE.U32 R14, R14, UR4, R2 ;  /* 0x000000040e0e7c25 */ /* 0x000fe2000f8e0002 */
[----:B------:R2:W-:Y:S01]  /*1130*/  STL.64 [R1+0x90], R26 ;  /* 0x0000901a01007387 */ /* 0x0005e20000100a00 */
[----:B------:R-:W-:Y:S02]  /*1140*/  UMOV UR4, 0x400 ;  /* 0x0000040000047882 */ /* 0x000fe40000000000 */
[C---:B------:R-:W-:Y:S01]  /*1150*/  IMAD R2, R8.reuse, UR26, RZ ;  /* 0x0000001a08027c24 */ /* 0x040fe2000f8e02ff */
[----:B------:R2:W-:Y:S01]  /*1160*/  STL [R1+0x34], R118 ;  /* 0x0000347601007387 */ /* 0x0005e20000100800 */
[----:B------:R-:W-:Y:S01]  /*1170*/  IMAD R8, R8, UR6, RZ ;  /* 0x0000000608087c24 */ /* 0x000fe2000f8e02ff */
[----:B-1----:R-:W-:Y:S01]  /*1180*/  ULEA UR4, UR29, UR4, 0x18 ;  /* 0x000000041d047291 */ /* 0x002fe2000f8ec03f */
[C---:B------:R-:W-:Y:S01]  /*1190*/  IMAD R19, R0.reuse, UR27, R2 ;  /* 0x0000001b00137c24 */ /* 0x040fe2000f8e0202 */
[----:B------:R2:W-:Y:S01]  /*11a0*/  STL [R1+0x38], R116 ;  /* 0x0000387401007387 */ /* 0x0005e20000100800 */
[----:B------:R-:W-:Y:S01]  /*11b0*/  IMAD R23, R0, UR7, R8 ;  /* 0x0000000700177c24 */ /* 0x000fe2000f8e0208 */
[----:B------:R-:W-:Y:S01]  /*11c0*/  IADD3 R9, R15, UR30, RZ ;  /* 0x0000001e0f097c10 */ /* 0x000fe2000fffe0ff */
[----:B------:R-:W-:Y:S01]  /*11d0*/  VIADD R16, R10, 0x10 ;  /* 0x000000100a107836 */ /* 0x000fe20000000000 */
[----:B------:R-:W-:Y:S01]  /*11e0*/  LEA R203, R203, UR4, 0x1 ;  /* 0x00000004cbcb7c11 */ /* 0x000fe2000f8e08ff */
        /* <DEDUP_REMOVED lines=13> */
[----:B------:R-:W4:Y:S01]  /*12c0*/  @!P3 LDC.64 R2, c[0x0][0x210] ;  /* 0x00008400ff02bb82 */ /* 0x000f220000000a00 */
[----:B-1----:R-:W-:-:S04]  /*12d0*/  @!P4 LEA R4, P1, R6, R4, 0x1 ;  /* 0x000000040604c211 */ /* 0x002fc800078208ff */
[C---:B------:R-:W-:Y:S02]  /*12e0*/  @!P4 LEA.HI.X R5, R6.reuse, R5, R0, 0x1, P1 ;  /* 0x000000050605c211 */ /* 0x040fe400008f0c00 */
[----:B----4-:R-:W-:-:S03]  /*12f0*/  @!P3 LEA R2, P0, R6, R2, 0x1 ;  /* 0x000000020602b211 */ /* 0x010fc600078008ff */
        /* <DEDUP_REMOVED lines=19> */
.L_x_539:
[----:B------:R-:W-:Y:S05]  /*1430*/  BSYNC B0 ;  /* 0x0000000000007941 */ /* 0x000fea0003800000 */
.L_x_538:
[----:B------:R-:W-:Y:S01]  /*1440*/  ISETP.GE.AND P2, PT, R16, UR28, PT ;  /* 0x0000001c10007c0c */ /* 0x000fe2000bf46270 */
[----:B------:R-:W-:Y:S01]  /*1450*/  ULEA UR6, UR16, UR23, 0x6 ;  /* 0x0000001710067291 */ /* 0x000fe2000f8e303f */
[----:B------:R-:W-:Y:S01]  /*1460*/  VIADD R21, R10, 0x30 ;  /* 0x000000300a157836 */ /* 0x000fe20000000000 */
[----:B------:R-:W-:Y:S01]  /*1470*/  UIMAD UR23, UR15, -0x40, UR22 ;  /* 0xffffffc00f1778a4 */ /* 0x000fe2000f8e0216 */
[----:B------:R-:W-:Y:S01]  /*1480*/  BSSY B0, `(.L_x_540) ;  /* 0x000002d000007945 */ /* 0x000fe20003800000 */
[----:B------:R-:W-:Y:S01]  /*1490*/  UIADD3 UR6, UR6, -0x40, URZ ;  /* 0xffffffc006067890 */ /* 0x000fe2000fffe03f */
[----:B------:R-:W-:Y:S02]  /*14a0*/  ISETP.GE.AND P1, PT, R18, UR28, PT ;  /* 0x0000001c12007c0c */ /* 0x000fe4000bf26270 */
[----:B------:R-:W-:-:S03]  /*14b0*/  ISETP.GE.AND P0, PT, R21, UR28, PT ;  /* 0x0000001c15007c0c */ /* 0x000fc6000bf06270 */
[----:B------:R-:W-:Y:S01]  /*14c0*/  IADD3 R213, P4, R108, UR6, RZ ;  /* 0x000000066cd57c10 */ /* 0x000fe2000ff9e0ff */
[----:B------:R-:W-:Y:S01]  /*14d0*/  IMAD.U32 R110, RZ, RZ, UR6 ;  /* 0x00000006ff6e7e24 */ /* 0x000fe2000f8e00ff */
[----:B------:R-:W-:Y:S11]  /*14e0*/  @P2 BRA `(.L_x_541) ;  /* 0x0000000000982947 */ /* 0x000ff60003800000 */
[----:B------:R-:W-:Y:S01]  /*14f0*/  ULDC UR26, c[0x0][0x2d0] ;  /* 0x0000b400001a7ab9 */ /* 0x000fe20000000800 */
[----:B------:R-:W-:Y:S01]  /*1500*/  IADD3 R0, P2, R12, 0x10, RZ ;  /* 0x000000100c007810 */ /* 0x000fe20007f5e0ff */
[----:B------:R-:W-:Y:S01]  /*1510*/  ULDC.64 UR6, c[0x0][0x240] ;  /* 0x0000900000067ab9 */ /* 0x000fe20000000a00 */
[----:B------:R-:W-:Y:S01]  /*1520*/  ISETP.GE.AND P6, PT, R28, UR26, PT ;  /* 0x0000001a1c007c0c */ /* 0x000fe2000bfc6270 */
[----:B-1-3--:R-:W-:Y:S01]  /*1530*/  IMAD.MOV.U32 R3, RZ, RZ, R9 ;  /* 0x000000ffff037224 */ /* 0x00afe200078e0009 */
[----:B------:R-:W-:Y:S01]  /*1540*/  ISETP.GE.AND P5, PT, R118, UR26, PT ;  /* 0x0000001a76007c0c */ /* 0x000fe2000bfa6270 */
[----:B------:R-:W-:Y:S01]  /*1550*/  IMAD.X R2, RZ, RZ, R13, P2 ;  /* 0x000000ffff027224 */ /* 0x000fe200010e060d */
[----:B------:R-:W-:-:S03]  /*1560*/  ISETP.GE.AND P2, PT, R116, UR26, PT ;  /* 0x0000001a74007c0c */ /* 0x000fc6000bf46270 */
[----:B------:R-:W-:Y:S02]  /*1570*/  IMAD R17, R2, UR6, RZ ;  /* 0x0000000602117c24 */ /* 0x000fe4000f8e02ff */
[----:B------:R-:W-:-:S04]  /*1580*/  IMAD.MOV.U32 R2, RZ, RZ, R14 ;  /* 0x000000ffff027224 */ /* 0x000fc800078e000e */
[----:B------:R-:W1:Y:S01]  /*1590*/  @!P6 LDC.64 R6, c[0x0][0x210] ;  /* 0x00008400ff06eb82 */ /* 0x000e620000000a00 */
[C---:B------:R-:W-:Y:S01]  /*15a0*/  IMAD.WIDE.U32 R2, R0.reuse, UR6, R2 ;  /* 0x0000000600027c25 */ /* 0x040fe2000f8e0002 */
[----:B------:R4:W-:Y:S03]  /*15b0*/  @P6 STS.128 [R203+0x800], RZ ;  /* 0x000800ffcb006388 */ /* 0x0009e60000000c00 */
[----:B------:R-:W-:-:S03]  /*15c0*/  IMAD R0, R0, UR7, R17 ;  /* 0x0000000700007c24 */ /* 0x000fc6000f8e0211 */
[----:B------:R-:W3:Y:S01]  /*15d0*/  @!P5 LDC.64 R4, c[0x0][0x210] ;  /* 0x00008400ff04db82 */ /* 0x000ee20000000a00 */
[----:B------:R-:W-:Y:S01]  /*15e0*/  IMAD.IADD R0, R3, 0x1, R0 ;  /* 0x0000000103007824 */ /* 0x000fe200078e0200 */
        /* <DEDUP_REMOVED lines=22> */
.L_x_541:
[----:B------:R-:W-:Y:S05]  /*1750*/  BSYNC B0 ;  /* 0x0000000000007941 */ /* 0x000fea0003800000 */
.L_x_540:
[----:B------:R-:W-:Y:S01]  /*1760*/  BSSY B0, `(.L_x_542) ;  /* 0x0000029000007945 */ /* 0x000fe20003800000 */
[----:B------:R-:W-:-:S03]  /*1770*/  ISETP.GE.AND P5, PT, R16, UR23, PT ;  /* 0x0000001710007c0c */ /* 0x000fc6000bfa6270 */
[----:B------:R-:W-:Y:S10]  /*1780*/  @P1 BRA `(.L_x_543) ;  /* 0x0000000000981947 */ /* 0x000ff40003800000 */
        /* <DEDUP_REMOVED lines=10> */
[----:B----4-:R-:W1:Y:S01]  /*1830*/  @!P6 LDC.64 R6, c[0x0][0x210] ;  /* 0x00008400ff06eb82 */ /* 0x010e620000000a00 */
[C---:B------:R-:W-:Y:S01]  /*1840*/  IMAD.WIDE.U32 R2, R0.reuse, UR6, R2 ;  /* 0x0000000600027c25 */ /* 0x040fe2000f8e0002 */
[----:B------:R3:W-:Y:S03]  /*1850*/  @P6 STS.128 [R203+0x1000], RZ ;  /* 0x001000ffcb006388 */ /* 0x0007e60000000c00 */
[----:B------:R-:W-:-:S03]  /*1860*/  IMAD R0, R0, UR7, R17 ;  /* 0x0000000700007c24 */ /* 0x000fc6000f8e0211 */
[----:B------:R-:W4:Y:S01]  /*1870*/  @!P3 LDC.64 R4, c[0x0][0x210] ;  /* 0x00008400ff04bb82 */ /* 0x000f220000000a00 */
[----:B------:R-:W-:Y:S01]  /*1880*/  IMAD.IADD R0, R3, 0x1, R0 ;  /* 0x0000000103007824 */ /* 0x000fe200078e0200 */
[----:B-1----:R-:W-:-:S04]  /*1890*/  @!P6 LEA R6, P2, R2, R6, 0x1 ;  /* 0x000000060206e211 */ /* 0x002fc800078408ff */
        /* <DEDUP_REMOVED lines=21> */
.L_x_543:
[----:B------:R-:W-:Y:S05]  /*19f0*/  BSYNC B0 ;  /* 0x0000000000007941 */ /* 0x000fea0003800000 */
.L_x_542:
[----:B------:R-:W-:Y:S01]  /*1a00*/  USHF.R.S32.HI UR30, URZ, 0x1f, UR15 ;  /* 0x0000001f3f1e7899 */ /* 0x000fe2000801140f */
        /* <DEDUP_REMOVED lines=10> */
[----:B------:R-:W-:Y:S01]  /*1ab0*/  ISETP.GE.AND P0, PT, R116, UR26, PT ;  /* 0x0000001a74007c0c */ /* 0x000fe2000bf06270 */
[----:B------:R-:W-:Y:S02]  /*1ac0*/  IMAD.MOV.U32 R3, RZ, RZ, R9 ;  /* 0x000000ffff037224 */ /* 0x000fe400078e0009 */
[----:B------:R-:W-:-:S02]  /*1ad0*/  IMAD R12, R12, UR6, RZ ;  /* 0x000000060c0c7c24 */ /* 0x000fc4000f8e02ff */
[----:B----4-:R-:W-:-:S04]  /*1ae0*/  IMAD.WIDE.U32 R6, R0, UR6, R2 ;  /* 0x0000000600067c25 */ /* 0x010fc8000f8e0002 */
[----:B------:R-:W1:Y:S01]  /*1af0*/  @!P3 LDC.64 R4, c[0x0][0x210] ;  /* 0x00008400ff04bb82 */ /* 0x000e620000000a00 */
[----:B------:R-:W-:Y:S01]  /*1b00*/  IMAD R0, R0, UR7, R12 ;  /* 0x0000000700007c24 */ /* 0x000fe2000f8e020c */
[----:B------:R3:W-:Y:S03]  /*1b10*/  @P3 STS.128 [R203+0x1800], RZ ;  /* 0x001800ffcb003388 */ /* 0x0007e60000000c00 */
[----:B------:R-:W-:-:S03]  /*1b20*/  IMAD.IADD R0, R7, 0x1, R0 ;  /* 0x0000000107007824 */ /* 0x000fc600078e0200 */
[----:B------:R-:W4:Y:S01]  /*1b30*/  @!P2 LDC.64 R16, c[0x0][0x210] ;  /* 0x00008400ff10ab82 */ /* 0x000f220000000a00 */
        /* <DEDUP_REMOVED lines=22> */
.L_x_545:
[----:B------:R-:W-:Y:S05]  /*1ca0*/  BSYNC B0 ;  /* 0x0000000000007941 */ /* 0x000fea0003800000 */
.L_x_544:
[----:B------:R-:W-:Y:S01]  /*1cb0*/  IMAD.IADD R115, R33, 0x1, R19 ;  /* 0x0000000121737824 */ /* 0x000fe200078e0213 */
[----:B------:R-:W-:Y:S01]  /*1cc0*/  MOV R114, R32 ;  /* 0x0000002000727202 */ /* 0x000fe20000000f00 */
[----:B------:R-:W-:Y:S01]  /*1cd0*/  USHF.L.U64.HI UR26, UR10, 0x6, UR11 ;  /* 0x000000060a1a7899 */ /* 0x000fe2000801020b */
[----:B------:R-:W-:Y:S01]  /*1ce0*/  ISETP.GE.AND P0, PT, R10, UR23, PT ;  /* 0x000000170a007c0c */ /* 0x000fe2000bf06270 */
[----:B------:R-:W-:Y:S01]  /*1cf0*/  USHF.L.U32 UR27, UR10, 0x6, URZ ;  /* 0x000000060a1b7899 */ /* 0x000fe2000800063f */
[----:B------:R-:W-:Y:S01]  /*1d00*/  IMAD.U32 R19, RZ, RZ, UR15 ;  /* 0x0000000fff137e24 */ /* 0x000fe2000f8e00ff */
[----:B------:R2:W-:Y:S01]  /*1d10*/  STL.64 [R1+0x68], R114 ;  /* 0x0000687201007387 */ /* 0x0005e20000100a00 */
[----:B------:R-:W-:Y:S01]  /*1d20*/  UIMAD UR6, UR26, UR15, URZ ;  /* 0x0000000f1a0672a4 */ /* 0x000fe2000f8e023f */
[----:B------:R-:W-:Y:S01]  /*1d30*/  LEA.HI R16, R24, R109, RZ, 0x4 ;  /* 0x0000006d18107211 */ /* 0x000fe200078f20ff */
[----:B------:R-:W-:Y:S01]  /*1d40*/  BSSY B0, `(.L_x_546) ;  /* 0x0000023000007945 */ /* 0x000fe20003800000 */
[----:B-1-3--:R-:W-:Y:S01]  /*1d50*/  IMAD.WIDE.U32 R2, R19, UR27, R114 ;  /* 0x0000001b13027c25 */ /* 0x00afe2000f8e0072 */
[----:B------:R-:W-:Y:S01]  /*1d60*/  UIMAD UR6, UR30, UR27, UR6 ;  /* 0x0000001b1e0672a4 */ /* 0x000fe2000f8e0206 */
[----:B------:R-:W-:-:S05]  /*1d70*/  LOP3.LUT R13, R16, 0xfffffff0, RZ, 0xc0, !PT ;  /* 0xfffffff0100d7812 */ /* 0x000fca00078ec0ff */
[----:B----4-:R-:W-:Y:S01]  /*1d80*/  VIADD R5, R3, UR6 ;  /* 0x0000000603057c36 */ /* 0x010fe20008000000 */
[----:B------:R-:W-:Y:S06]  /*1d90*/  @P0 BRA `(.L_x_547) ;  /* 0x0000000000740947 */ /* 0x000fec0003800000 */
[----:B------:R-:W-:Y:S02]  /*1da0*/  ULDC UR6, c[0x0][0x2d0] ;  /* 0x0000b40000067ab9 */ /* 0x000fe40000000800 */
[----:B------:R-:W-:Y:S02]  /*1db0*/  ISETP.GE.AND P3, PT, R28, UR6, PT ;  /* 0x000000061c007c0c */ /* 0x000fe4000bf66270 */
[----:B------:R-:W-:Y:S02]  /*1dc0*/  ISETP.GE.AND P2, PT, R118, UR6, PT ;  /* 0x0000000676007c0c */ /* 0x000fe4000bf46270 */
[----:B------:R-:W-:-:S09]  /*1dd0*/  ISETP.GE.AND P0, PT, R116, UR6, PT ;  /* 0x0000000674007c0c */ /* 0x000fd2000bf06270 */
[----:B------:R-:W1:Y:S01]  /*1de0*/  @!P3 LDC.64 R8, c[0x0][0x218] ;  /* 0x00008600ff08bb82 */ /* 0x000e620000000a00 */
[----:B------:R3:W-:Y:S07]  /*1df0*/  @P3 STS.128 [R203+0x6000], RZ ;  /* 0x006000ffcb003388 */ /* 0x0007ee0000000c00 */
        /* <DEDUP_REMOVED lines=23> */
.L_x_547:
[----:B------:R-:W-:Y:S05]  /*1f70*/  BSYNC B0 ;  /* 0x0000000000007941 */ /* 0x000fea0003800000 */
.L_x_546:
[----:B------:R-:W-:Y:S01]  /*1f80*/  USHF.L.U64.HI UR28, UR10, 0x4, UR11 ;  /* 0x000000040a1c7899 */ /* 0x000fe2000801020b */
[----:B------:R-:W-:Y:S01]  /*1f90*/  BSSY B0, `(.L_x_548) ;  /* 0x0000023000007945 */ /* 0x000fe20003800000 */
[----:B------:R-:W-:Y:S01]  /*1fa0*/  USHF.L.U32 UR29, UR10, 0x4, URZ ;  /* 0x000000040a1d7899 */ /* 0x000fe2000800063f */
[----:B------:R-:W-:Y:S02]  /*1fb0*/  IADD3 R13, -R13, R109, RZ ;  /* 0x0000006d0d0d7210 */ /* 0x000fe40007ffe1ff */
[----:B------:R-:W-:Y:S09]  /*1fc0*/  @P5 BRA `(.L_x_549) ;  /* 0x00000000007c5947 */ /* 0x000ff20003800000 */
        /* <DEDUP_REMOVED lines=8> */
[----:B-1----:R-:W1:Y:S01]  /*2050*/  @!P2 LDC.64 R6, c[0x0][0x218] ;  /* 0x00008600ff06ab82 */ /* 0x002e620000000a00 */
[----:B---3--:R-:W-:-:S04]  /*2060*/  @!P3 LEA R8, P5, R0, R8, 0x1 ;  /* 0x000000080008b211 */ /* 0x008fc800078a08ff */
        /* <DEDUP_REMOVED lines=21> */
.L_x_549:
[----:B------:R-:W-:Y:S05]  /*21c0*/  BSYNC B0 ;  /* 0x0000000000007941 */ /* 0x000fea0003800000 */
.L_x_548:
[C---:B------:R-:W-:Y:S01]  /*21d0*/  ISETP.GE.AND P0, PT, R18.reuse, UR23, PT ;  /* 0x0000001712007c0c */ /* 0x040fe2000bf06270 */
[----:B------:R-:W-:Y:S01]  /*21e0*/  BSSY B0, `(.L_x_550) ;  /* 0x0000028000007945 */ /* 0x000fe20003800000 */
[----:B------:R-:W-:Y:S02]  /*21f0*/  SHF.R.S32.HI R17, RZ, 0x4, R16 ;  /* 0x00000004ff117819 */ /* 0x000fe40000011410 */
[----:B------:R-:W-:Y:S02]  /*2200*/  SHF.R.S32.HI R0, RZ, 0x1f, R13 ;  /* 0x0000001fff007819 */ /* 0x000fe4000001140d */
[----:B------:R-:W-:Y:S02]  /*2210*/  ISETP.GE.AND P5, PT, R18, UR23, PT ;  /* 0x0000001712007c0c */ /* 0x000fe4000bfa6270 */
[----:B------:R-:W-:Y:S02]  /*2220*/  LEA.HI R16, R16, R17, RZ, 0x1 ;  /* 0x0000001110107211 */ /* 0x000fe400078f08ff */
[----:B------:R-:W-:-:S03]  /*2230*/  LEA.HI R18, R0, R13, RZ, 0x3 ;  /* 0x0000000d00127211 */ /* 0x000fc600078f18ff */
[----:B------:R-:W-:Y:S06]  /*2240*/  @P0 BRA `(.L_x_551) ;  /* 0x0000000000840947 */ /* 0x000fec0003800000 */
[----:B------:R-:W-:Y:S01]  /*2250*/  ULDC UR6, c[0x0][0x2d0] ;  /* 0x0000b40000067ab9 */ /* 0x000fe20000000800 */
[----:B-1-34-:R-:W-:Y:S01]  /*2260*/  IMAD.U32 R6, RZ, RZ, UR10 ;  /* 0x0000000aff067e24 */ /* 0x01afe2000f8e00ff */
[----:B------:R-:W-:Y:S01]  /*2270*/  ISETP.GE.AND P3, PT, R28, UR6, PT ;  /* 0x000000061c007c0c */ /* 0x000fe2000bf66270 */
[----:B------:R-:W-:Y:S01]  /*2280*/  IMAD.U32 R12, RZ, RZ, UR11 ;  /* 0x0000000bff0c7e24 */ /* 0x000fe2000f8e00ff */
[----:B------:R-:W-:Y:S02]  /*2290*/  ISETP.GE.AND P2, PT, R118, UR6, PT ;  /* 0x0000000676007c0c */ /* 0x000fe4000bf46270 */
[----:B------:R-:W-:-:S04]  /*22a0*/  LEA R0, P0, R6, R2, 0x5 ;  /* 0x0000000206007211 */ /* 0x000fc800078028ff */
[----:B------:R-:W-:Y:S02]  /*22b0*/  LEA.HI.X R12, R6, R5, R12, 0x5, P0 ;  /* 0x00000005060c7211 */ /* 0x000fe400000f2c0c */
[----:B------:R-:W-:-:S03]  /*22c0*/  ISETP.GE.AND P0, PT, R116, UR6, PT ;  /* 0x0000000674007c0c */ /* 0x000fc6000bf06270 */
        /* <DEDUP_REMOVED lines=25> */
.L_x_551:
[----:B------:R-:W-:Y:S05]  /*2460*/  BSYNC B0 ;  /* 0x0000000000007941 */ /* 0x000fea0003800000 */
.L_x_550:
[----:B------:R-:W-:Y:S01]  /*2470*/  ISETP.GE.AND P0, PT, R21, UR23, PT ;  /* 0x0000001715007c0c */ /* 0x000fe2000bf06270 */
[----:B------:R-:W-:Y:S01]  /*2480*/  BSSY B0, `(.L_x_552) ;  /* 0x000002a000007945 */ /* 0x000fe20003800000 */
[----:B------:R-:W-:Y:S02]  /*2490*/  LOP3.LUT R16, R16, 0xfffffffe, RZ, 0xc0, !PT ;  /* 0xfffffffe10107812 */ /* 0x000fe400078ec0ff */
[----:B-1-34-:R-:W-:Y:S02]  /*24a0*/  LEA R6, R30, UR19, 0x4 ;  /* 0x000000131e067c11 */ /* 0x01afe4000f8e20ff */
[----:B------:R-:W-:Y:S01]  /*24b0*/  LOP3.LUT R0, R18, 0xfffffff8, RZ, 0xc0, !PT ;  /* 0xfffffff812007812 */ /* 0x000fe200078ec0ff */
[----:B------:R-:W-:Y:S01]  /*24c0*/  IMAD.IADD R16, R17, 0x1, -R16 ;  /* 0x0000000111107824 */ /* 0x000fe200078e0a10 */
[----:B------:R-:W-:-:S03]  /*24d0*/  IADD3 R12, R6, 0x1, R20 ;  /* 0x00000001060c7810 */ /* 0x000fc60007ffe014 */
[----:B------:R-:W-:Y:S02]  /*24e0*/  IMAD.IADD R20, R13, 0x1, -R0 ;  /* 0x000000010d147824 */ /* 0x000fe400078e0a00 */
        /* <DEDUP_REMOVED lines=35> */
.L_x_553:
[----:B------:R-:W-:Y:S05]  /*2720*/  BSYNC B0 ;  /* 0x0000000000007941 */ /* 0x000fea0003800000 */
.L_x_552:
[----:B------:R-:W0:Y:S01]  /*2730*/  LDGDEPBAR ;  /* 0x00000000000079af */ /* 0x000e220000000000 */
[----:B------:R-:W-:Y:S01]  /*2740*/  ISETP.GE.AND P0, PT, R10, UR23, PT ;  /* 0x000000170a007c0c */ /* 0x000fe2000bf06270 */
[----:B------:R-:W-:Y:S01]  /*2750*/  IMAD.SHL.U32 R0, R22, 0x40, RZ ;  /* 0x0000004016007824 */ /* 0x000fe200078e00ff */
[----:B------:R-:W-:Y:S01]  /*2760*/  USHF.L.U64.HI UR10, UR8, 0x6, UR9 ;  /* 0x00000006080a7899 */ /* 0x000fe20008010209 */
[----:B------:R-:W-:Y:S01]  /*2770*/  IMAD.SHL.U32 R3, R10, 0x8, RZ ;  /* 0x000000080a037824 */ /* 0x000fe200078e00ff */
[----:B------:R-:W-:Y:S01]  /*2780*/  USHF.L.U32 UR11, UR8, 0x6, URZ ;  /* 0x00000006080b7899 */ /* 0x000fe2000800063f */
[----:B------:R-:W-:Y:S01]  /*2790*/  IMAD.SHL.U32 R2, R20, 0x40, RZ ;  /* 0x0000004014027824 */ /* 0x000fe200078e00ff */
[----:B------:R-:W-:Y:S01]  /*27a0*/  LOP3.LUT R0, R0, 0x1c0, RZ, 0xc0, !PT ;  /* 0x000001c000007812 */ /* 0x000fe200078ec0ff */
[----:B------:R-:W-:Y:S01]  /*27b0*/  UIMAD UR6, UR10, UR15, URZ ;  /* 0x0000000f0a0672a4 */ /* 0x000fe2000f8e023f */
[----:B------:R-:W-:Y:S01]  /*27c0*/  IADD3 R9, R27, R23, RZ ;  /* 0x000000171b097210 */ /* 0x000fe20007ffe0ff */
[----:B------:R-:W-:Y:S01]  /*27d0*/  IMAD.MOV.U32 R8, RZ, RZ, R26 ;  /* 0x000000ffff087224 */ /* 0x000fe200078e001a */
[----:B---3--:R-:W-:Y:S01]  /*27e0*/  LOP3.LUT R6, R0, 0x8, R3, 0xf8, !PT ;  /* 0x0000000800067812 */ /* 0x008fe200078ef803 */
[----:B-1----:R-:W-:Y:S01]  /*27f0*/  IMAD.SHL.U32 R4, R16, 0x8, RZ ;  /* 0x0000000810047824 */ /* 0x002fe200078e00ff */
[----:B------:R-:W-:Y:S01]  /*2800*/  SHF.R.U32.HI R3, RZ, 0x3, R0 ;  /* 0x00000003ff037819 */ /* 0x000fe20000011600 */
[----:B------:R-:W-:Y:S01]  /*2810*/  IMAD.U32 R5, RZ, RZ, UR22 ;  /* 0x00000016ff057e24 */ /* 0x000fe2000f8e00ff */
[----:B------:R-:W-:Y:S01]  /*2820*/  LOP3.LUT R2, R2, 0x1c0, RZ, 0xc0, !PT ;  /* 0x000001c002027812 */ /* 0x000fe200078ec0ff */
[----:B------:R-:W-:Y:S01]  /*2830*/  UIMAD UR6, UR30, UR11, UR6 ;  /* 0x0000000b1e0672a4 */ /* 0x000fe2000f8e0206 */
[----:B------:R-:W-:Y:S01]  /*2840*/  LOP3.LUT R13, R6, R3, RZ, 0x3c, !PT ;  /* 0x00000003060d7212 */ /* 0x000fe200078e3cff */
[----:B------:R-:W-:Y:S01]  /*2850*/  IMAD.WIDE.U32 R6, R19, UR11, R8 ;  /* 0x0000000b13067c25 */ /* 0x000fe2000f8e0008 */
[----:B------:R-:W-:Y:S01]  /*2860*/  LOP3.LUT R4, R2, 0x8, R4, 0xf8, !PT ;  /* 0x0000000802047812 */ /* 0x000fe200078ef804 */
[----:B------:R1:W-:Y:S01]  /*2870*/  STL.64 [R1+0x88], R8 ;  /* 0x0000880801007387 */ /* 0x0003e20000100a00 */
[----:B------:R-:W-:Y:S01]  /*2880*/  SHF.R.U32.HI R0, RZ, 0x3, R2 ;  /* 0x00000003ff007819 */ /* 0x000fe20000011602 */
[----:B------:R-:W-:Y:S01]  /*2890*/  BSSY B0, `(.L_x_554) ;  /* 0x0000029000007945 */ /* 0x000fe20003800000 */
[----:B------:R-:W-:Y:S01]  /*28a0*/  IADD3 R2, R5, -UR14, R12 ;  /* 0x8000000e05027c10 */ /* 0x000fe2000fffe00c */
[----:B------:R-:W-:-:S04]  /*28b0*/  DEPBAR.LE SB0, 0x0 ;  /* 0x000080000000791a */ /* 0x000fc80000000000 */
[----:B------:R-:W-:Y:S01]  /*28c0*/  BAR.SYNC.DEFER_BLOCKING 0x0 ;  /* 0x0000000000007b1d */ /* 0x000fe20000010000 */
[----:B------:R-:W-:Y:S02]  /*28d0*/  LOP3.LUT R0, R4, R0, RZ, 0x3c, !PT ;  /* 0x0000000004007212 */ /* 0x000fe400078e3cff */
[----:B------:R-:W-:Y:S01]  /*28e0*/  IADD3 R31, R2, UR18, RZ ;  /* 0x00000012021f7c10 */ /* 0x000fe2000fffe0ff */
[----:B-1----:R-:W-:Y:S02]  /*28f0*/  VIADD R9, R7, UR6 ;  /* 0x0000000607097c36 */ /* 0x002fe40008000000 */
[----:B------:R-:W-:Y:S01]  /*2900*/  IMAD.SHL.U32 R8, R18, 0x40, RZ ;  /* 0x0000004012087824 */ /* 0x000fe200078e00ff */
        /* <DEDUP_REMOVED lines=8> */
[----:B------:R-:W3:Y:S01]  /*2990*/  @!P3 LDC.64 R4, c[0x0][0x220] ;  /* 0x00008800ff04bb82 */ /* 0x000ee20000000a00 */
[----:B------:R4:W-:Y:S07]  /*29a0*/  @P3 STS.128 [R203+0xc000], RZ ;  /* 0x00c000ffcb003388 */ /* 0x0009ee0000000c00 */
[----:B------:R-:W5:Y:S01]  /*29b0*/  @!P2 LDC.64 R2, c[0x0][0x220] ;  /* 0x00008800ff02ab82 */ /* 0x000f620000000a00 */
[----:B---3--:R-:W-:-:S04]  /*29c0*/  @!P3 LEA R4, P1, R6, R4, 0x1 ;  /* 0x000000040604b211 */ /* 0x008fc800078208ff */
[C---:B------:R-:W-:Y:S02]  /*29d0*/  @!P3 LEA.HI.X R5, R6.reuse, R5, R9, 0x1, P1 ;  /* 0x000000050605b211 */ /* 0x040fe400008f0c09 */
[----:B-----5:R-:W-:-:S03]  /*29e0*/  @!P2 LEA R2, P1, R6, R2, 0x1 ;  /* 0x000000020602a211 */ /* 0x020fc600078208ff */
        /* <DEDUP_REMOVED lines=19> */
.L_x_555:
[----:B------:R-:W-:Y:S05]  /*2b20*/  BSYNC B0 ;  /* 0x0000000000007941 */ /* 0x000fea0003800000 */
.L_x_554:
[----:B------:R1:W-:Y:S01]  /*2b30*/  @P6 STS.128 [R203+0xc800], RZ ;  /* 0x00c800ffcb006388 */ /* 0x0003e20000000c00 */
[----:B------:R-:W-:Y:S01]  /*2b40*/  USHF.L.U64.HI UR18, UR8, 0x4, UR9 ;  /* 0x0000000408127899 */ /* 0x000fe20008010209 */
[----:B------:R-:W-:Y:S01]  /*2b50*/  BSSY B0, `(.L_x_556) ;  /* 0x0000025000007945 */ /* 0x000fe20003800000 */
[----:B------:R-:W-:Y:S01]  /*2b60*/  USHF.L.U32 UR19, UR8, 0x4, URZ ;  /* 0x0000000408137899 */ /* 0x000fe2000800063f */
[----:B------:R1:W-:Y:S01]  /*2b70*/  @P6 STS.128 [R203+0xe800], RZ ;  /* 0x00e800ffcb006388 */ /* 0x0003e20000000c00 */
[----:B----4-:R-:W-:-:S03]  /*2b80*/  LOP3.LUT R5, R0, 0xfffffe00, R8, 0xf8, !PT ;  /* 0xfffffe0000057812 */ /* 0x010fc600078ef808 */
        /* <DEDUP_REMOVED lines=8> */
[----:B------:R-:W4:Y:S01]  /*2c10*/  @!P3 LDC.64 R10, c[0x0][0x220] ;  /* 0x00008800ff0abb82 */ /* 0x000f220000000a00 */
[----:B------:R1:W-:Y:S07]  /*2c20*/  @P3 STS.128 [R203+0xc800], RZ ;  /* 0x00c800ffcb003388 */ /* 0x0003ee0000000c00 */
[----:B---3--:R-:W3:Y:S01]  /*2c30*/  @!P2 LDC.64 R2, c[0x0][0x220] ;  /* 0x00008800ff02ab82 */ /* 0x008ee20000000a00 */
[----:B----4-:R-:W-:-:S04]  /*2c40*/  @!P3 LEA R10, P6, R0, R10, 0x1 ;  /* 0x0000000a000ab211 */ /* 0x010fc800078c08ff */
        /* <DEDUP_REMOVED lines=21> */
.L_x_557:
[----:B------:R-:W-:Y:S05]  /*2da0*/  BSYNC B0 ;  /* 0x0000000000007941 */ /* 0x000fea0003800000 */
.L_x_556:
[----:B------:R2:W-:Y:S01]  /*2db0*/  @P5 STS.128 [R203+0xd000], RZ ;  /* 0x00d000ffcb005388 */ /* 0x0005e20000000c00 */
[----:B-1-34-:R-:W-:Y:S01]  /*2dc0*/  IMAD R2, R30, 0x400, R5 ;  /* 0x000004001e027824 */ /* 0x01afe200078e0205 */
[----:B------:R-:W-:Y:S01]  /*2dd0*/  BSSY B0, `(.L_x_558) ;  /* 0x0000029000007945 */ /* 0x000fe20003800000 */
[----:B------:R-:W-:Y:S01]  /*2de0*/  IMAD R0, R16, 0x200, R13 ;  /* 0x0000020010007824 */ /* 0x000fe200078e020d */
[----:B------:R2:W-:Y:S01]  /*2df0*/  @P5 STS.128 [R203+0xf000], RZ ;  /* 0x00f000ffcb005388 */ /* 0x0005e20000000c00 */
[----:B------:R-:W-:Y:S02]  /*2e00*/  ISETP.GE.AND P0, PT, R21, UR23, PT ;  /* 0x0000001715007c0c */ /* 0x000fe4000bf06270 */
[----:B------:R-:W-:Y:S01]  /*2e10*/  LEA R187, R2, UR4, 0x1 ;  /* 0x0000000402bb7c11 */ /* 0x000fe2000f8e08ff */
[----:B------:R2:W-:Y:S01]  /*2e20*/  @P5 STS.128 [R203+0x11000], RZ ;  /* 0x011000ffcb005388 */ /* 0x0005e20000000c00 */
[----:B------:R-:W-:Y:S01]  /*2e30*/  LEA R180, R0, UR4, 0x1 ;  /* 0x0000000400b47c11 */ /* 0x000fe2000f8e08ff */
[----:B------:R-:W-:Y:S08]  /*2e40*/  @P5 BRA `(.L_x_559) ;  /* 0x0000000000845947 */ /* 0x000ff00003800000 */
        /* <DEDUP_REMOVED lines=33> */
.L_x_559:
[----:B------:R-:W-:Y:S05]  /*3060*/  BSYNC B0 ;  /* 0x0000000000007941 */ /* 0x000fea0003800000 */
.L_x_558:
[----:B------:R4:W-:Y:S01]  /*3070*/  @P0 STS.128 [R203+0xd800], RZ ;  /* 0x00d800ffcb000388 */ /* 0x0009e20000000c00 */
[----:B------:R-:W-:Y:S03]  /*3080*/  BSSY B0, `(.L_x_560) ;  /* 0x0000026000007945 */ /* 0x000fe60003800000 */
[----:B------:R4:W-:Y:S04]  /*3090*/  @P0 STS.128 [R203+0xf800], RZ ;  /* 0x00f800ffcb000388 */ /* 0x0009e80000000c00 */
[----:B------:R4:W-:Y:S01]  /*30a0*/  @P0 STS.128 [R203+0x11800], RZ ;  /* 0x011800ffcb000388 */ /* 0x0009e20000000c00 */
[----:B------:R-:W-:Y:S05]  /*30b0*/  @P0 BRA `(.L_x_561) ;  /* 0x0000000000880947 */ /* 0x000fea0003800000 */
[----:B------:R-:W-:Y:S01]  /*30c0*/  ULDC UR6, c[0x0][0x2d0] ;  /* 0x0000b40000067ab9 */ /* 0x000fe20000000800 */
[----:B-1-3--:R-:W-:Y:S01]  /*30d0*/  IMAD.U32 R2, RZ, RZ, UR8 ;  /* 0x00000008ff027e24 */ /* 0x00afe2000f8e00ff */
        /* <DEDUP_REMOVED lines=9> */
[----:B------:R-:W5:Y:S01]  /*3170*/  @!P2 LDC.64 R12, c[0x0][0x220] ;  /* 0x00008800ff0cab82 */ /* 0x000f620000000a00 */
[----:B-1----:R-:W-:-:S04]  /*3180*/  @!P3 LEA R8, P5, R2, R10, 0x1 ;  /* 0x0000000a0208b211 */ /* 0x002fc800078a08ff */
        /* <DEDUP_REMOVED lines=21> */
.L_x_561:
[----:B------:R-:W-:Y:S05]  /*32e0*/  BSYNC B0 ;  /* 0x0000000000007941 */ /* 0x000fea0003800000 */
.L_x_560:
[----:B------:R-:W-:Y:S01]  /*32f0*/  LDSM.16.M88.4 R12, [R187] ;  /* 0x00000000bb0c783b */ /* 0x000fe20000000200 */
[----:B------:R-:W-:Y:S01]  /*3300*/  LOP3.LUT P0, RZ, R22, 0x2, RZ, 0xc0, !PT ;  /* 0x0000000216ff7812 */ /* 0x000fe2000780c0ff */
[----:B------:R-:W-:Y:S01]  /*3310*/  IMAD.MOV.U32 R4, RZ, RZ, 0x10 ;  /* 0x00000010ff047424 */ /* 0x000fe200078e00ff */
[----:B------:R-:W-:Y:S01]  /*3320*/  LOP3.LUT P1, RZ, R20, 0x2, RZ, 0xc0, !PT ;  /* 0x0000000214ff7812 */ /* 0x000fe2000782c0ff */
[----:B------:R-:W5:Y:S01]  /*3330*/  LDSM.16.M88.4 R16, [R180+0x6000] ;  /* 0x00600000b410783b */ /* 0x000f620000000200 */
[----:B------:R-:W-:Y:S01]  /*3340*/  VIADD R0, R180, 0x6000 ;  /* 0x00006000b4007836 */ /* 0x000fe20000000000 */
[----:B------:R-:W-:Y:S01]  /*3350*/  UISETP.GE.AND UP0, UPT, UR16, 0x2, UPT ;  /* 0x000000021000788c */ /* 0x000fe2000bf06270 */
[----:B------:R-:W-:Y:S01]  /*3360*/  SEL R4, R4, 0xfffffff0, !P1 ;  /* 0xfffffff004047807 */ /* 0x000fe20004800000 */
[----:B------:R-:W-:Y:S01]  /*3370*/  VIADD R191, R180, 0x6020 ;  /* 0x00006020b4bf7836 */ /* 0x000fe20000000000 */
[----:B--2---:R-:W2:Y:S01]  /*3380*/  LDSM.16.M88.4 R32, [R180+0x6800] ;  /* 0x00680000b420783b */ /* 0x004ea20000000200 */
[----:B-1-3--:R-:W-:Y:S01]  /*3390*/  IMAD.MOV.U32 R2, RZ, RZ, 0x20 ;  /* 0x00000020ff027424 */ /* 0x00afe200078e00ff */
[----:B------:R-:W-:Y:S01]  /*33a0*/  LOP3.LUT P1, RZ, R20, 0x4, RZ, 0xc0, !PT ;  /* 0x0000000414ff7812 */ /* 0x000fe2000782c0ff */
[--C-:B------:R-:W-:Y:S01]  /*33b0*/  IMAD R188, R4, 0x2, R187.reuse ;  /* 0x0000000204bc7824 */ /* 0x100fe200078e02bb */
[----:B------:R-:W-:Y:S01]  /*33c0*/  LDSM.16.M88.4 R52, [R180+0x7000] ;  /* 0x00700000b434783b */ /* 0x000fe20000000200 */
[----:B------:R-:W-:Y:S01]  /*33d0*/  @P0 VIADD R191, R0, 0xffffffe0 ;  /* 0xffffffe000bf0836 */ /* 0x000fe20000000000 */
[----:B------:R-:W-:Y:S01]  /*33e0*/  LOP3.LUT P0, RZ, R22, 0x4, RZ, 0xc0, !PT ;  /* 0x0000000416ff7812 */ /* 0x000fe2000780c0ff */
[----:B------:R-:W-:Y:S01]  /*33f0*/  IMAD.SHL.U32 R6, R109, 0x2, RZ ;  /* 0x000000026d067824 */ /* 0x000fe200078e00ff */
[----:B------:R-:W-:Y:S01]  /*3400*/  LDSM.16.M88.4 R8, [R188] ;  /* 0x00000000bc08783b */ /* 0x000fe20000000200 */
[----:B------:R-:W-:Y:S01]  /*3410*/  IMAD.U32 R3, RZ, RZ, UR13 ;  /* 0x0000000dff037e24 */ /* 0x000fe2000f8e00ff */
[C---:B------:R-:W-:Y:S01]  /*3420*/  SEL R0, R2.reuse, 0xffffffe0, !P0 ;  /* 0xffffffe002007807 */ /* 0x040fe20004000000 */
[----:B------:R-:W-:Y:S01]  /*3430*/  UIADD3 UR9, UR25, 0x646e171e, URZ ;  /* 0x646e171e19097890 */ /* 0x000fe2000fffe03f */
[----:B------:R-:W1:Y:S01]  /*3440*/  LDSM.16.M88.4 R40, [R191] ;  /* 0x00000000bf28783b */ /* 0x000e620000000200 */
[----:B------:R-:W-:Y:S01]  /*3450*/  SEL R2, R2, 0xffffffe0, !P1 ;  /* 0xffffffe002027807 */ /* 0x000fe20004800000 */
[----:B------:R-:W-:Y:S01]  /*3460*/  IMAD R113, R3, 0x4, R30 ;  /* 0x0000000403717824 */ /* 0x000fe200078e021e */
[----:B------:R-:W-:Y:S01]  /*3470*/  LOP3.LUT R6, R6, 0x6, RZ, 0xc0, !PT ;  /* 0x0000000606067812 */ /* 0x000fe200078ec0ff */
[----:B------:R-:W3:Y:S01]  /*3480*/  LDSM.16.M88.4 R48, [R180+0x7800] ;  /* 0x00780000b430783b */ /* 0x000ee20000000200 */
[----:B------:R-:W-:Y:S01]  /*3490*/  IMAD R186, R0, 0x2, R180 ;  /* 0x0000000200ba7824 */ /* 0x000fe200078e02b4 */
[----:B------:R-:W-:Y:S01]  /*34a0*/  UIADD3 UR8, UR24, -0x4ab325aa, URZ ;  /* 0xb54cda5618087890 */ /* 0x000fe2000fffe03f */
[C---:B------:R-:W-:Y:S01]  /*34b0*/  IMAD R190, R2.reuse, 0x2, R187 ;  /* 0x0000000202be7824 */ /* 0x040fe200078e02bb */
[----:B------:R-:W4:Y:S01]  /*34c0*/  LDSM.16.M88.4 R64, [R191+0x800] ;  /* 0x00080000bf40783b */ /* 0x000f220000000200 */
[----:B------:R-:W-:-:S02]  /*34d0*/  IMAD R189, R2, 0x2, R188 ;  /* 0x0000000202bd7824 */ /* 0x000fc400078e02bc */
[----:B------:R-:W-:Y:S01]  /*34e0*/  IMAD R185, R0, 0x2, R191 ;  /* 0x0000000200b97824 */ /* 0x000fe200078e02bf */
[----:B------:R-:W-:Y:S01]  /*34f0*/  LDSM.16.M88.4 R20, [R190] ;  /* 0x00000000be14783b */ /* 0x000fe20000000200 */
[----:B------:R-:W-:Y:S02]  /*3500*/  IMAD.U32 R0, RZ, RZ, UR15 ;  /* 0x0000000fff007e24 */ /* 0x000fe4000f8e00ff */
[----:B------:R-:W-:Y:S01]  /*3510*/  VIADD R202, R191, 0x800 ;  /* 0x00000800bfca7836 */ /* 0x000fe20000000000 */
[----:B------:R-:W4:Y:S01]  /*3520*/  LDSM.16.M88.4 R72, [R186+0x6000] ;  /* 0x00600000ba48783b */ /* 0x000f220000000200 */
[----:B------:R-:W-:Y:S02]  /*3530*/  IMAD R0, R0, 0x40, R6 ;  /* 0x0000004000007824 */ /* 0x000fe400078e0206 */
[----:B------:R-:W-:Y:S01]  /*3540*/  IMAD.U32 R6, RZ, RZ, UR22 ;  /* 0x00000016ff067e24 */ /* 0x000fe2000f8e00ff */
[----:B------:R-:W4:Y:S01]  /*3550*/  LDSM.16.M88.4 R76, [R191+0x1000] ;  /* 0x00100000bf4c783b */ /* 0x000f220000000200 */
[C---:B------:R-:W-:Y:S01]  /*3560*/  VIADD R3, R0.reuse, 0x1 ;  /* 0x0000000100037836 */ /* 0x040fe20000000000 */
[----:B-----5:R-:W-:Y:S02]  /*3570*/  HMMA.16816.F32.BF16 R24, R12, R16, RZ ;  /* 0x000000100c18723c */ /* 0x020fe400000418ff */
[----:B------:R-:W5:Y:S01]  /*3580*/  LDSM.16.M88.4 R80, [R191+0x1800] ;  /* 0x00180000bf50783b */ /* 0x000f620000000200 */
[----:B------:R-:W-:-:S02]  /*3590*/  VIADD R7, R0, 0x30 ;  /* 0x0000003000077836 */ /* 0x000fc40000000000 */
[C---:B------:R-:W-:Y:S01]  /*35a0*/  VIADD R201, R191.reuse, 0x1000 ;  /* 0x00001000bfc97836 */ /* 0x040fe20000000000 */
[----:B------:R-:W5:Y:S01]  /*35b0*/  LDSM.16.M88.4 R92, [R186+0x6800] ;  /* 0x00680000ba5c783b */ /* 0x000f620000000200 */
[C---:B------:R-:W-:Y:S01]  /*35c0*/  HMMA.16816.F32.BF16 R36, R12.reuse, R18, RZ ;  /* 0x000000120c24723c */ /* 0x040fe200000418ff */
[C---:B------:R-:W-:Y:S02]  /*35d0*/  VIADD R200, R191.reuse, 0x1800 ;  /* 0x00001800bfc87836 */ /* 0x040fe40000000000 */
[----:B------:R-:W-:Y:S01]  /*35e0*/  LDSM.16.M88.4 R96, [R185] ;  /* 0x00000000b960783b */ /* 0x000fe20000000200 */
[C---:B------:R-:W-:Y:S02]  /*35f0*/  VIADD R199, R191.reuse, 0x2000 ;  /* 0x00002000bfc77836 */ /* 0x040fe40000000000 */
[----:B--2---:R-:W-:Y:S01]  /*3600*/  HMMA.16816.F32.BF16 R44, R12, R32, RZ ;  /* 0x000000200c2c723c */ /* 0x004fe200000418ff */
[----:B------:R-:W-:Y:S01]  /*3610*/  LDSM.16.M88.4 R84, [R186+0x7000] ;  /* 0x00700000ba54783b */ /* 0x000fe20000000200 */
[----:B------:R-:W-:-:S02]  /*3620*/  VIADD R198, R191, 0x2800 ;  /* 0x00002800bfc67836 */ /* 0x000fc40000000000 */
[C---:B------:R-:W-:Y:S01]  /*3630*/  VIADD R197, R191.reuse, 0x3000 ;  /* 0x00003000bfc57836 */ /* 0x040fe20000000000 */
[----:B------:R-:W-:Y:S01]  /*3640*/  LDSM.16.M88.4 R88, [R186+0x7800] ;  /* 0x00780000ba58783b */ /* 0x000fe20000000200 */
[----:B------:R-:W-:Y:S01]  /*3650*/  HMMA.16816.F32.BF16 R32, R12, R34, RZ ;  /* 0x000000220c20723c */ /* 0x000fe200000418ff */
[C---:B------:R-:W-:Y:S02]  /*3660*/  VIADD R196, R191.reuse, 0x3800 ;  /* 0x00003800bfc47836 */ /* 0x040fe40000000000 */
[----:B------:R-:W-:Y:S01]  /*3670*/  LDSM.16.M88.4 R100, [R185+0x800] ;  /* 0x00080000b964783b */ /* 0x000fe20000000200 */
[C---:B------:R-:W-:Y:S02]  /*3680*/  VIADD R195, R191.reuse, 0x4000 ;  /* 0x00004000bfc37836 */ /* 0x040fe40000000000 */
[----:B-1----:R-:W-:Y:S01]  /*3690*/  HMMA.16816.F32.BF16 R16, R8, R40, R24 ;  /* 0x000000280810723c */ /* 0x002fe20000041818 */
[----:B------:R-:W1:Y:S01]  /*36a0*/  LDSM.16.M88.4 R24, [R189] ;  /* 0x00000000bd18783b */ /* 0x000e620000000200 */
[----:B------:R-:W-:-:S02]  /*36b0*/  VIADD R194, R191, 0x4800 ;  /* 0x00004800bfc27836 */ /* 0x000fc40000000000 */
[C---:B------:R-:W-:Y:S01]  /*36c0*/  VIADD R193, R191.reuse, 0x5000 ;  /* 0x00005000bfc17836 */ /* 0x040fe20000000000 */
[----:B------:R-:W-:Y:S01]  /*36d0*/  LDSM.16.M88.4 R104, [R180+0x8000] ;  /* 0x00800000b468783b */ /* 0x000fe20000000200 */
[----:B------:R-:W-:Y:S01]  /*36e0*/  HMMA.16816.F32.BF16 R56, R12, R52, RZ ;  /* 0x000000340c38723c */ /* 0x000fe200000418ff */
[----:B------:R-:W-:Y:S02]  /*36f0*/  VIADD R192, R191, 0x5800 ;  /* 0x00005800bfc07836 */ /* 0x000fe40000000000 */
[----:B------:R-:W0:Y:S03]  /*3700*/  LDGDEPBAR ;  /* 0x00000000000079af */ /* 0x000e260000000000 */
[----:B------:R-:W-:Y:S01]  /*3710*/  HMMA.16816.F32.BF16 R36, R8, R42, R36 ;  /* 0x0000002a0824723c */ /* 0x000fe20000041824 */
[----:B------:R-:W-:Y:S05]  /*3720*/  STL [R1+0x80], R113 ;  /* 0x0000807101007387 */ /* 0x000fea0000100800 */
[C---:B------:R-:W-:Y:S06]  /*3730*/  HMMA.16816.F32.BF16 R60, R12.reuse, R54, RZ ;  /* 0x000000360c3c723c */ /* 0x040fec00000418ff */
[C---:B---3--:R-:W-:Y:S06]  /*3740*/  HMMA.16816.F32.BF16 R68, R12.reuse, R48, RZ ;  /* 0x000000300c44723c */ /* 0x048fec00000418ff */
[----:B------:R-:W-:Y:S06]  /*3750*/  HMMA.16816.F32.BF16 R40, R12, R50, RZ ;  /* 0x000000320c28723c */ /* 0x000fec00000418ff */
[C---:B----4-:R-:W-:Y:S06]  /*3760*/  HMMA.16816.F32.BF16 R44, R8.reuse, R64, R44 ;  /* 0x00000040082c723c */ /* 0x050fec000004182c */
[----:B------:R-:W-:Y:S01]  /*3770*/  HMMA.16816.F32.BF16 R48, R8, R66, R32 ;  /* 0x000000420830723c */ /* 0x000fe20000041820 */
[----:B------:R-:W-:Y:S04]  /*3780*/  LDSM.16.M88.4 R32, [R185+0x1000] ;  /* 0x00100000b920783b */ /* 0x000fe80000000200 */
[----:B------:R-:W-:Y:S01]  /*3790*/  LDSM.16.M88.4 R64, [R185+0x1800] ;  /* 0x00180000b940783b */ /* 0x000fe20000000200 */
[----:B------:R-:W-:Y:S03]  /*37a0*/  HMMA.16816.F32.BF16 R12, R20, R72, R16 ;  /* 0x00000048140c723c */ /* 0x000fe60000041810 */
[----:B------:R-:W2:Y:S03]  /*37b0*/  LDSM.16.M88.4 R16, [R187+0x2000] ;  /* 0x00200000bb10783b */ /* 0x000ea60000000200 */
[----:B------:R-:W-:Y:S06]  /*37c0*/  HMMA.16816.F32.BF16 R52, R8, R76, R56 ;  /* 0x0000004c0834723c */ /* 0x000fec0000041838 */
[----:B------:R-:W-:Y:S01]  /*37d0*/  HMMA.16816.F32.BF16 R36, R20, R74, R36 ;  /* 0x0000004a1424723c */ /* 0x000fe20000041824 */
[----:B------:R-:W-:Y:S05]  /*37e0*/  LDSM.16.M88.4 R72, [R180+0x9800] ;  /* 0x00980000b448783b */ /* 0x000fea0000000200 */
[C---:B------:R-:W-:Y:S01]  /*37f0*/  HMMA.16816.F32.BF16 R60, R8.reuse, R78, R60 ;  /* 0x0000004e083c723c */ /* 0x040fe2000004183c */
[----:B------:R-:W3:Y:S05]  /*3800*/  LDSM.16.M88.4 R76, [R180+0x8800] ;  /* 0x00880000b44c783b */ /* 0x000eea0000000200 */
[C---:B-----5:R-:W-:Y:S01]  /*3810*/  HMMA.16816.F32.BF16 R56, R8.reuse, R80, R68 ;  /* 0x000000500838723c */ /* 0x060fe20000041844 */
[----:B------:R-:W-:Y:S05]  /*3820*/  LDSM.16.M88.4 R68, [R180+0x9000] ;  /* 0x00900000b444783b */ /* 0x000fea0000000200 */
[----:B------:R-:W-:Y:S01]  /*3830*/  HMMA.16816.F32.BF16 R40, R8, R82, R40 ;  /* 0x000000520828723c */ /* 0x000fe20000041828 */
[----:B------:R-:W-:Y:S05]  /*3840*/  LDSM.16.M88.4 R80, [R186+0x8800] ;  /* 0x00880000ba50783b */ /* 0x000fea0000000200 */
[C---:B------:R-:W-:Y:S06]  /*3850*/  HMMA.16816.F32.BF16 R44, R20.reuse, R92, R44 ;  /* 0x0000005c142c723c */ /* 0x040fec000004182c */
[----:B------:R-:W-:Y:S01]  /*3860*/  HMMA.16816.F32.BF16 R48, R20, R94, R48 ;  /* 0x0000005e1430723c */ /* 0x000fe20000041830 */
[----:B------:R-:W-:Y:S05]  /*3870*/  LDSM.16.M88.4 R92, [R191+0x2000] ;  /* 0x00200000bf5c783b */ /* 0x000fea0000000200 */
[----:B-1----:R-:W-:Y:S01]  /*3880*/  HMMA.16816.F32.BF16 R8, R24, R96, R12 ;  /* 0x000000601808723c */ /* 0x002fe2000004180c */
[----:B------:R-:W1:Y:S05]  /*3890*/  LDSM.16.M88.4 R12, [R188+0x2000] ;  /* 0x00200000bc0c783b */ /* 0x000e6a0000000200 */
[----:B------:R-:W-:Y:S06]  /*38a0*/  HMMA.16816.F32.BF16 R52, R20, R84, R52 ;  /* 0x000000541434723c */ /* 0x000fec0000041834 */
[----:B------:R-:W-:Y:S01]  /*38b0*/  HMMA.16816.F32.BF16 R36, R24, R98, R36 ;  /* 0x000000621824723c */ /* 0x000fe20000041824 */
[----:B------:R-:W-:Y:S05]  /*38c0*/  LDSM.16.M88.4 R96, [R186+0x8000] ;  /* 0x00800000ba60783b */ /* 0x000fea0000000200 */
[C---:B------:R-:W-:Y:S01]  /*38d0*/  HMMA.16816.F32.BF16 R60, R20.reuse, R86, R60 ;  /* 0x00000056143c723c */ /* 0x040fe2000004183c */
[----:B------:R-:W4:Y:S05]  /*38e0*/  LDSM.16.M88.4 R84, [R191+0x2800] ;  /* 0x00280000bf54783b */ /* 0x000f2a0000000200 */
[C---:B------:R-:W-:Y:S06]  /*38f0*/  HMMA.16816.F32.BF16 R56, R20.reuse, R88, R56 ;  /* 0x000000581438723c */ /* 0x040fec0000041838 */
[----:B------:R-:W-:Y:S01]  /*3900*/  HMMA.16816.F32.BF16 R40, R20, R90, R40 ;  /* 0x0000005a1428723c */ /* 0x000fe20000041828 */
[----:B------:R-:W-:Y:S05]  /*3910*/  LDSM.16.M88.4 R88, [R185+0x2000] ;  /* 0x00200000b958783b */ /* 0x000fea0000000200 */
[C---:B------:R-:W-:Y:S06]  /*3920*/  HMMA.16816.F32.BF16 R44, R24.reuse, R100, R44 ;  /* 0x00000064182c723c */ /* 0x040fec000004182c */
[----:B------:R-:W-:Y:S06]  /*3930*/  HMMA.16816.F32.BF16 R48, R24, R102, R48 ;  /* 0x000000661830723c */ /* 0x000fec0000041830 */
[----:B--2---:R-:W-:Y:S01]  /*3940*/  HMMA.16816.F32.BF16 R20, R16, R104, R8 ;  /* 0x000000681014723c */ /* 0x004fe20000041808 */
[----:B------:R-:W2:Y:S05]  /*3950*/  LDSM.16.M88.4 R8, [R190+0x2000] ;  /* 0x00200000be08783b */ /* 0x000eaa0000000200 */
[----:B------:R-:W-:Y:S06]  /*3960*/  HMMA.16816.F32.BF16 R52, R24, R32, R52 ;  /* 0x000000201834723c */ /* 0x000fec0000041834 */
[----:B------:R-:W-:Y:S06]  /*3970*/  HMMA.16816.F32.BF16 R36, R16, R106, R36 ;  /* 0x0000006a1024723c */ /* 0x000fec0000041824 */
[C---:B------:R-:W-:Y:S01]  /*3980*/  HMMA.16816.F32.BF16 R60, R24.reuse, R34, R60 ;  /* 0x00000022183c723c */ /* 0x040fe2000004183c */
[----:B------:R-:W5:Y:S05]  /*3990*/  LDSM.16.M88.4 R32, [R191+0x3000] ;  /* 0x00300000bf20783b */ /* 0x000f6a0000000200 */
[C---:B------:R-:W-:Y:S06]  /*39a0*/  HMMA.16816.F32.BF16 R56, R24.reuse, R64, R56 ;  /* 0x000000401838723c */ /* 0x040fec0000041838 */
[----:B------:R-:W-:Y:S01]  /*39b0*/  HMMA.16816.F32.BF16 R40, R24, R66, R40 ;  /* 0x000000421828723c */ /* 0x000fe20000041828 */
[----:B------:R-:W5:Y:S04]  /*39c0*/  LDSM.16.M88.4 R64, [R191+0x3800] ;  /* 0x00380000bf40783b */ /* 0x000f680000000200 */
[----:B------:R-:W5:Y:S01]  /*39d0*/  LDSM.16.M88.4 R24, [R189+0x2000] ;  /* 0x00200000bd18783b */ /* 0x000f620000000200 */
[C---:B---3--:R-:W-:Y:S06]  /*39e0*/  HMMA.16816.F32.BF16 R44, R16.reuse, R76, R44 ;  /* 0x0000004c102c723c */ /* 0x048fec000004182c */
[----:B------:R-:W-:Y:S01]  /*39f0*/  HMMA.16816.F32.BF16 R48, R16, R78, R48 ;  /* 0x0000004e1030723c */ /* 0x000fe20000041830 */
[----:B------:R-:W-:Y:S05]  /*3a00*/  LDSM.16.M88.4 R76, [R186+0x9800] ;  /* 0x00980000ba4c783b */ /* 0x000fea0000000200 */
[----:B-1----:R-:W-:Y:S06]  /*3a10*/  HMMA.16816.F32.BF16 R20, R12, R92, R20 ;  /* 0x0000005c0c14723c */ /* 0x002fec0000041814 */
[----:B------:R-:W-:Y:S06]  /*3a20*/  HMMA.16816.F32.BF16 R52, R16, R68, R52 ;  /* 0x000000441034723c */ /* 0x000fec0000041834 */
[----:B------:R-:W-:Y:S01]  /*3a30*/  HMMA.16816.F32.BF16 R36, R12, R94, R36 ;  /* 0x0000005e0c24723c */ /* 0x000fe20000041824 */
[----:B------:R-:W-:Y:S05]  /*3a40*/  LDSM.16.M88.4 R92, [R191+0x4000] ;  /* 0x00400000bf5c783b */ /* 0x000fea0000000200 */
[C---:B------:R-:W-:Y:S01]  /*3a50*/  HMMA.16816.F32.BF16 R60, R16.reuse, R70, R60 ;  /* 0x00000046103c723c */ /* 0x040fe2000004183c */
[----:B------:R-:W-:Y:S05]  /*3a60*/  LDSM.16.M88.4 R68, [R185+0x3800] ;  /* 0x00380000b944783b */ /* 0x000fea0000000200 */
[C---:B------:R-:W-:Y:S06]  /*3a70*/  HMMA.16816.F32.BF16 R56, R16.reuse, R72, R56 ;  /* 0x000000481038723c */ /* 0x040fec0000041838 */
[----:B------:R-:W-:Y:S01]  /*3a80*/  HMMA.16816.F32.BF16 R40, R16, R74, R40 ;  /* 0x0000004a1028723c */ /* 0x000fe20000041828 */
[----:B------:R-:W1:Y:S05]  /*3a90*/  LDSM.16.M88.4 R72, [R186+0x9000] ;  /* 0x00900000ba48783b */ /* 0x000e6a0000000200 */
[C---:B----4-:R-:W-:Y:S06]  /*3aa0*/  HMMA.16816.F32.BF16 R44, R12.reuse, R84, R44 ;  /* 0x000000540c2c723c */ /* 0x050fec000004182c */
[----:B------:R-:W-:Y:S01]  /*3ab0*/  HMMA.16816.F32.BF16 R48, R12, R86, R48 ;  /* 0x000000560c30723c */ /* 0x000fe20000041830 */
[----:B------:R-:W3:Y:S05]  /*3ac0*/  LDSM.16.M88.4 R84, [R185+0x2800] ;  /* 0x00280000b954783b */ /* 0x000eea0000000200 */
[----:B--2---:R-:W-:Y:S01]  /*3ad0*/  HMMA.16816.F32.BF16 R16, R8, R96, R20 ;  /* 0x000000600810723c */ /* 0x004fe20000041814 */
[----:B------:R-:W-:Y:S05]  /*3ae0*/  LDSM.16.M88.4 R20, [R187+0x4000] ;  /* 0x00400000bb14783b */ /* 0x000fea0000000200 */
[----:B-----5:R-:W-:Y:S06]  /*3af0*/  HMMA.16816.F32.BF16 R52, R12, R32, R52 ;  /* 0x000000200c34723c */ /* 0x020fec0000041834 */
[----:B------:R-:W-:Y:S01]  /*3b00*/  HMMA.16816.F32.BF16 R36, R8, R98, R36 ;  /* 0x000000620824723c */ /* 0x000fe20000041824 */
[----:B------:R-:W2:Y:S05]  /*3b10*/  LDSM.16.M88.4 R96, [R180+0xa000] ;  /* 0x00a00000b460783b */ /* 0x000eaa0000000200 */
[C---:B------:R-:W-:Y:S06]  /*3b20*/  HMMA.16816.F32.BF16 R60, R12.reuse, R34, R60 ;  /* 0x000000220c3c723c */ /* 0x040fec000004183c */
[C---:B------:R-:W-:Y:S06]  /*3b30*/  HMMA.16816.F32.BF16 R56, R12.reuse, R64, R56 ;  /* 0x000000400c38723c */ /* 0x040fec0000041838 */
[----:B------:R-:W-:Y:S01]  /*3b40*/  HMMA.16816.F32.BF16 R40, R12, R66, R40 ;  /* 0x000000420c28723c */ /* 0x000fe20000041828 */
[----:B------:R-:W4:Y:S05]  /*3b50*/  LDSM.16.M88.4 R64, [R185+0x3000] ;  /* 0x00300000b940783b */ /* 0x000f2a0000000200 */
[C---:B------:R-:W-:Y:S06]  /*3b60*/  HMMA.16816.F32.BF16 R44, R8.reuse, R80, R44 ;  /* 0x00000050082c723c */ /* 0x040fec000004182c */
[----:B------:R-:W-:Y:S01]  /*3b70*/  HMMA.16816.F32.BF16 R48, R8, R82, R48 ;  /* 0x000000520830723c */ /* 0x000fe20000041830 */
[----:B------:R-:W5:Y:S05]  /*3b80*/  LDSM.16.M88.4 R80, [R180+0xa800] ;  /* 0x00a80000b450783b */ /* 0x000f6a0000000200 */
[----:B------:R-:W-:Y:S01]  /*3b90*/  HMMA.16816.F32.BF16 R32, R24, R88, R16 ;  /* 0x000000581820723c */ /* 0x000fe20000041810 */
[----:B------:R-:W5:Y:S05]  /*3ba0*/  LDSM.16.M88.4 R16, [R188+0x4000] ;  /* 0x00400000bc10783b */ /* 0x000f6a0000000200 */
[----:B-1----:R-:W-:Y:S06]  /*3bb0*/  HMMA.16816.F32.BF16 R52, R8, R72, R52 ;  /* 0x000000480834723c */ /* 0x002fec0000041834 */
[----:B------:R-:W-:Y:S01]  /*3bc0*/  HMMA.16816.F32.BF16 R12, R24, R90, R36 ;  /* 0x0000005a180c723c */ /* 0x000fe20000041824 */
[----:B------:R-:W-:Y:S05]  /*3bd0*/  LDSM.16.M88.4 R88, [R191+0x4800] ;  /* 0x00480000bf58783b */ /* 0x000fea0000000200 */
[C---:B------:R-:W-:Y:S01]  /*3be0*/  HMMA.16816.F32.BF16 R60, R8.reuse, R74, R60 ;  /* 0x0000004a083c723c */ /* 0x040fe2000004183c */
[----:B------:R-:W1:Y:S05]  /*3bf0*/  LDSM.16.M88.4 R72, [R180+0xb000] ;  /* 0x00b00000b448783b */ /* 0x000e6a0000000200 */
[C---:B------:R-:W-:Y:S06]  /*3c00*/  HMMA.16816.F32.BF16 R56, R8.reuse, R76, R56 ;  /* 0x0000004c0838723c */ /* 0x040fec0000041838 */
[----:B------:R-:W-:Y:S01]  /*3c10*/  HMMA.16816.F32.BF16 R36, R8, R78, R40 ;  /* 0x0000004e0824723c */ /* 0x000fe20000041828 */
[----:B------:R-:W1:Y:S05]  /*3c20*/  LDSM.16.M88.4 R76, [R180+0xb800] ;  /* 0x00b80000b44c783b */ /* 0x000e6a0000000200 */
[C---:B---3--:R-:W-:Y:S06]  /*3c30*/  HMMA.16816.F32.BF16 R44, R24.reuse, R84, R44 ;  /* 0x00000054182c723c */ /* 0x048fec000004182c */
[----:B------:R-:W-:Y:S01]  /*3c40*/  HMMA.16816.F32.BF16 R48, R24, R86, R48 ;  /* 0x000000561830723c */ /* 0x000fe20000041830 */
[----:B------:R-:W-:Y:S05]  /*3c50*/  LDSM.16.M88.4 R84, [R186+0xa800] ;  /* 0x00a80000ba54783b */ /* 0x000fea0000000200 */
[----:B--2---:R-:W-:Y:S06]  /*3c60*/  HMMA.16816.F32.BF16 R40, R20, R96, R32 ;  /* 0x000000601428723c */ /* 0x004fec0000041820 */
[----:B----4-:R-:W-:Y:S06]  /*3c70*/  HMMA.16816.F32.BF16 R52, R24, R64, R52 ;  /* 0x000000401834723c */ /* 0x010fec0000041834 */
[----:B------:R-:W-:Y:S01]  /*3c80*/  HMMA.16816.F32.BF16 R8, R20, R98, R12 ;  /* 0x000000621408723c */ /* 0x000fe2000004180c */
[----:B------:R-:W-:Y:S04]  /*3c90*/  LDSM.16.M88.4 R12, [R190+0x4000] ;  /* 0x00400000be0c783b */ /* 0x000fe80000000200 */
[----:B------:R-:W2:Y:S01]  /*3ca0*/  LDSM.16.M88.4 R96, [R186+0xa000] ;  /* 0x00a00000ba60783b */ /* 0x000ea20000000200 */
[C---:B------:R-:W-:Y:S03]  /*3cb0*/  HMMA.16816.F32.BF16 R60, R24.reuse, R66, R60 ;  /* 0x00000042183c723c */ /* 0x040fe6000004183c */
[----:B------:R-:W3:Y:S03]  /*3cc0*/  LDSM.16.M88.4 R64, [R191+0x5000] ;  /* 0x00500000bf40783b */ /* 0x000ee60000000200 */
[C---:B------:R-:W-:Y:S06]  /*3cd0*/  HMMA.16816.F32.BF16 R56, R24.reuse, R68, R56 ;  /* 0x000000441838723c */ /* 0x040fec0000041838 */
[----:B------:R-:W-:Y:S01]  /*3ce0*/  HMMA.16816.F32.BF16 R32, R24, R70, R36 ;  /* 0x000000461820723c */ /* 0x000fe20000041824 */
[----:B------:R-:W4:Y:S05]  /*3cf0*/  LDSM.16.M88.4 R68, [R191+0x5800] ;  /* 0x00580000bf44783b */ /* 0x000f2a0000000200 */
[C---:B-----5:R-:W-:Y:S06]  /*3d00*/  HMMA.16816.F32.BF16 R24, R20.reuse, R80, R44 ;  /* 0x000000501418723c */ /* 0x060fec000004182c */
[----:B------:R-:W-:Y:S01]  /*3d10*/  HMMA.16816.F32.BF16 R48, R20, R82, R48 ;  /* 0x000000521430723c */ /* 0x000fe20000041830 */
[----:B------:R-:W-:Y:S05]  /*3d20*/  LDSM.16.M88.4 R80, [R185+0x4800] ;  /* 0x00480000b950783b */ /* 0x000fea0000000200 */
[----:B------:R-:W-:Y:S06]  /*3d30*/  HMMA.16816.F32.BF16 R40, R16, R92, R40 ;  /* 0x0000005c1028723c */ /* 0x000fec0000041828 */
[C---:B-1----:R-:W-:Y:S06]  /*3d40*/  HMMA.16816.F32.BF16 R52, R20.reuse, R72, R52 ;  /* 0x000000481434723c */ /* 0x042fec0000041834 */
[C---:B------:R-:W-:Y:S06]  /*3d50*/  HMMA.16816.F32.BF16 R60, R20.reuse, R74, R60 ;  /* 0x0000004a143c723c */ /* 0x040fec000004183c */
[C---:B------:R-:W-:Y:S06]  /*3d60*/  HMMA.16816.F32.BF16 R56, R20.reuse, R76, R56 ;  /* 0x0000004c1438723c */ /* 0x040fec0000041838 */
[----:B------:R-:W-:Y:S01]  /*3d70*/  HMMA.16816.F32.BF16 R44, R20, R78, R32 ;  /* 0x0000004e142c723c */ /* 0x000fe20000041820 */
[----:B------:R-:W1:Y:S05]  /*3d80*/  LDSM.16.M88.4 R76, [R186+0xb000] ;  /* 0x00b00000ba4c783b */ /* 0x000e6a0000000200 */
[C---:B------:R-:W-:Y:S01]  /*3d90*/  HMMA.16816.F32.BF16 R36, R16.reuse, R94, R8 ;  /* 0x0000005e1024723c */ /* 0x040fe20000041808 */
[----:B------:R-:W-:Y:S04]  /*3da0*/  LDSM.16.M88.4 R8, [R189+0x4000] ;  /* 0x00400000bd08783b */ /* 0x000fe80000000200 */
[----:B------:R-:W5:Y:S01]  /*3db0*/  LDSM.16.M88.4 R92, [R185+0x4000] ;  /* 0x00400000b95c783b */ /* 0x000f620000000200 */
[C---:B------:R-:W-:Y:S06]  /*3dc0*/  HMMA.16816.F32.BF16 R32, R16.reuse, R88, R24 ;  /* 0x000000581020723c */ /* 0x040fec0000041818 */
[----:B------:R-:W-:Y:S06]  /*3dd0*/  HMMA.16816.F32.BF16 R24, R16, R90, R48 ;  /* 0x0000005a1018723c */ /* 0x000fec0000041830 */
[----:B--2---:R-:W-:Y:S06]  /*3de0*/  HMMA.16816.F32.BF16 R20, R12, R96, R40 ;  /* 0x000000600c14723c */ /* 0x004fec0000041828 */
[C---:B---3--:R-:W-:Y:S06]  /*3df0*/  HMMA.16816.F32.BF16 R40, R16.reuse, R64, R52 ;  /* 0x000000401028723c */ /* 0x048fec0000041834 */
[C---:B------:R-:W-:Y:S01]  /*3e00*/  HMMA.16816.F32.BF16 R52, R16.reuse, R66, R60 ;  /* 0x000000421034723c */ /* 0x040fe2000004183c */
[----:B------:R-:W-:Y:S05]  /*3e10*/  LDSM.16.M88.4 R60, [R185+0x5000] ;  /* 0x00500000b93c783b */ /* 0x000fea0000000200 */
[----:B----4-:R-:W-:Y:S01]  /*3e20*/  HMMA.16816.F32.BF16 R72, R16, R68, R56 ;  /* 0x000000441048723c */ /* 0x010fe20000041838 */
[----:B------:R-:W2:Y:S05]  /*3e30*/  LDSM.16.M88.4 R56, [R186+0xb800] ;  /* 0x00b80000ba38783b */ /* 0x000eaa0000000200 */
[----:B------:R-:W-:Y:S06]  /*3e40*/  HMMA.16816.F32.BF16 R36, R12, R98, R36 ;  /* 0x000000620c24723c */ /* 0x000fec0000041824 */
[----:B------:R-:W-:Y:S06]  /*3e50*/  HMMA.16816.F32.BF16 R68, R16, R70, R44 ;  /* 0x000000461044723c */ /* 0x000fec000004182c */
[----:B------:R-:W-:Y:S01]  /*3e60*/  HMMA.16816.F32.BF16 R44, R12, R86, R24 ;  /* 0x000000560c2c723c */ /* 0x000fe20000041818 */
[----:B------:R-:W-:-:S02]  /*3e70*/  VIMNMX R19, R31, UR22, PT ;  /* 0x000000161f137c48 */ /* 0x000fc4000bfe0100 */
[----:B------:R-:W-:Y:S01]  /*3e80*/  VIADDMNMX R18, R31, 0x8, R6, PT ;  /* 0x000000081f127846 */ /* 0x000fe20003800106 */
[C---:B------:R-:W-:Y:S01]  /*3e90*/  VIADD R6, R0.reuse, 0x8 ;  /* 0x0000000800067836 */ /* 0x040fe20000000000 */
[CC--:B------:R-:W-:Y:S01]  /*3ea0*/  ISETP.GE.AND P6, PT, R3.reuse, R19.reuse, PT ;  /* 0x000000130300720c */ /* 0x0c0fe20003fc6270 */
[C---:B-1----:R-:W-:Y:S01]  /*3eb0*/  HMMA.16816.F32.BF16 R24, R12.reuse, R76, R40 ;  /* 0x0000004c0c18723c */ /* 0x042fe20000041828 */
[-C--:B------:R-:W-:Y:S01]  /*3ec0*/  ISETP.GE.AND P2, PT, R3, R18.reuse, PT ;  /* 0x000000120300720c */ /* 0x080fe20003f46270 */
[----:B------:R-:W-:Y:S01]  /*3ed0*/  VIADD R3, R0, 0x9 ;  /* 0x0000000900037836 */ /* 0x000fe20000000000 */
[CC--:B------:R-:W-:Y:S02]  /*3ee0*/  ISETP.GE.AND P5, PT, R6.reuse, R19.reuse, PT ;  /* 0x000000130600720c */ /* 0x0c0fe40003fa6270 */
[----:B------:R-:W-:Y:S01]  /*3ef0*/  ISETP.GE.AND P1, PT, R6, R18, PT ;  /* 0x000000120600720c */ /* 0x000fe20003f26270 */
[----:B------:R-:W-:Y:S01]  /*3f00*/  HMMA.16816.F32.BF16 R32, R12, R84, R32 ;  /* 0x000000540c20723c */ /* 0x000fe20000041820 */
[----:B------:R-:W-:-:S02]  /*3f10*/  ISETP.GE.AND P3, PT, R3, R19, PT ;  /* 0x000000130300720c */ /* 0x000fc40003f66270 */
[----:B------:R-:W-:Y:S01]  /*3f20*/  ISETP.GE.AND P0, PT, R3, R18, PT ;  /* 0x000000120300720c */ /* 0x000fe20003f06270 */
[----:B------:R-:W-:Y:S01]  /*3f30*/  VIADD R3, R0, 0x10 ;  /* 0x0000001000037836 */ /* 0x000fe20000000000 */
[----:B------:R-:W-:Y:S01]  /*3f40*/  SHF.R.S32.HI R6, RZ, 0x1f, R108 ;  /* 0x0000001fff067819 */ /* 0x000fe2000001146c */
[----:B-----5:R-:W-:Y:S03]  /*3f50*/  HMMA.16816.F32.BF16 R64, R8, R92, R20 ;  /* 0x0000005c0840723c */ /* 0x020fe60000041814 */
[----:B------:R-:W-:Y:S01]  /*3f60*/  LEA.HI.X.SX32 R179, R110, R6, 0x1, P4 ;  /* 0x000000066eb37211 */ /* 0x000fe200020f0eff */
[----:B------:R-:W-:Y:S01]  /*3f70*/  VIADD R6, R0, 0x11 ;  /* 0x0000001100067836 */ /* 0x000fe20000000000 */
[----:B------:R-:W-:Y:S01]  /*3f80*/  ISETP.GE.AND P4, PT, R3, R19, PT ;  /* 0x000000130300720c */ /* 0x000fe20003f86270 */
[----:B------:R-:W-:Y:S01]  /*3f90*/  HMMA.16816.F32.BF16 R20, R12, R78, R52 ;  /* 0x0000004e0c14723c */ /* 0x000fe20000041834 */
[----:B------:R-:W1:Y:S01]  /*3fa0*/  LDSM.16.M88.4 R52, [R185+0x5800] ;  /* 0x00580000b934783b */ /* 0x000e620000000200 */
[----:B------:R-:W-:-:S04]  /*3fb0*/  DEPBAR.LE SB0, 0x0 ;  /* 0x000080000000791a */ /* 0x000fc80000000000 */
[----:B------:R-:W-:Y:S06]  /*3fc0*/  HMMA.16816.F32.BF16 R48, R8, R94, R36 ;  /* 0x0000005e0830723c */ /* 0x000fec0000041824 */
[----:B--2---:R-:W-:Y:S06]  /*3fd0*/  HMMA.16816.F32.BF16 R36, R12, R56, R72 ;  /* 0x000000380c24723c */ /* 0x004fec0000041848 */
[----:B------:R-:W-:Y:S01]  /*3fe0*/  HMMA.16816.F32.BF16 R40, R8, R60, R24 ;  /* 0x0000003c0828723c */ /* 0x000fe20000041818 */
[----:B------:R-:W-:-:S02]  /*3ff0*/  FSEL R65, R65, -INF , !P6 ;  /* 0xff80000041417808 */ /* 0x000fc40007000000 */
[----:B------:R-:W-:Y:S01]  /*4000*/  ISETP.GE.AND P6, PT, R3, R18, PT ;  /* 0x000000120300720c */ /* 0x000fe20003fc6270 */
[----:B------:R-:W-:Y:S01]  /*4010*/  VIADD R3, R0, 0x18 ;  /* 0x0000001800037836 */ /* 0x000fe20000000000 */
[----:B------:R-:W-:Y:S01]  /*4020*/  FSEL R67, R67, -INF , !P2 ;  /* 0xff80000043437808 */ /* 0x000fe20005000000 */
[----:B------:R-:W-:Y:S01]  /*4030*/  HMMA.16816.F32.BF16 R24, R12, R58, R68 ;  /* 0x0000003a0c18723c */ /* 0x000fe20000041844 */
[----:B------:R-:W-:-:S05]  /*4040*/  ISETP.GE.AND P2, PT, R6, R19, PT ;  /* 0x000000130600720c */ /* 0x000fca0003f46270 */
[C---:B------:R-:W-:Y:S01]  /*4050*/  HMMA.16816.F32.BF16 R32, R8.reuse, R80, R32 ;  /* 0x000000500820723c */ /* 0x040fe20000041820 */
[----:B------:R-:W-:Y:S02]  /*4060*/  FSEL R50, R50, -INF , !P1 ;  /* 0xff80000032327808 */ /* 0x000fe40004800000 */
[----:B------:R-:W-:Y:S02]  /*4070*/  FSEL R49, R49, -INF , !P3 ;  /* 0xff80000031317808 */ /* 0x000fe40005800000 */
[----:B------:R-:W-:Y:S01]  /*4080*/  FSEL R48, R48, -INF , !P5 ;  /* 0xff80000030307808 */ /* 0x000fe20006800000 */
[C---:B------:R-:W-:Y:S01]  /*4090*/  HMMA.16816.F32.BF16 R44, R8.reuse, R82, R44 ;  /* 0x00000052082c723c */ /* 0x040fe2000004182c */
[C---:B------:R-:W-:Y:S02]  /*40a0*/  ISETP.GE.AND P1, PT, R3.reuse, R19, PT ;  /* 0x000000130300720c */ /* 0x040fe40003f26270 */
[-C--:B------:R-:W-:Y:S01]  /*40b0*/  ISETP.GE.AND P3, PT, R3, R18.reuse, PT ;  /* 0x000000120300720c */ /* 0x080fe20003f66270 */
[----:B------:R-:W-:Y:S01]  /*40c0*/  VIADD R3, R0, 0x20 ;  /* 0x0000002000037836 */ /* 0x000fe20000000000 */
[----:B------:R-:W-:Y:S01]  /*40d0*/  ISETP.GE.AND P5, PT, R6, R18, PT ;  /* 0x000000120600720c */ /* 0x000fe20003fa6270 */
[----:B------:R-:W-:Y:S01]  /*40e0*/  HMMA.16816.F32.BF16 R20, R8, R62, R20 ;  /* 0x0000003e0814723c */ /* 0x000fe20000041814 */
[----:B------:R-:W-:Y:S01]  /*40f0*/  VIADD R6, R0, 0x19 ;  /* 0x0000001900067836 */ /* 0x000fe20000000000 */
[----:B------:R-:W-:-:S04]  /*4100*/  FSEL R51, R51, -INF , !P0 ;  /* 0xff80000033337808 */ /* 0x000fc80004000000 */
[----:B-1----:R-:W-:Y:S01]  /*4110*/  HMMA.16816.F32.BF16 R12, R8, R52, R36 ;  /* 0x00000034080c723c */ /* 0x002fe20000041824 */
[----:B------:R-:W-:-:S05]  /*4120*/  ISETP.GE.AND P0, PT, R6, R19, PT ;  /* 0x000000130600720c */ /* 0x000fca0003f06270 */
[----:B------:R-:W-:Y:S01]  /*4130*/  HMMA.16816.F32.BF16 R8, R8, R54, R24 ;  /* 0x000000360808723c */ /* 0x000fe20000041818 */
[----:B------:R-:W-:Y:S02]  /*4140*/  FSEL R34, R34, -INF , !P6 ;  /* 0xff80000022227808 */ /* 0x000fe40007000000 */
[----:B------:R-:W-:Y:S01]  /*4150*/  FSEL R33, R33, -INF , !P2 ;  /* 0xff80000021217808 */ /* 0x000fe20005000000 */
[----:B------:R-:W-:Y:S01]  /*4160*/  BAR.SYNC.DEFER_BLOCKING 0x0 ;  /* 0x0000000000007b1d */ /* 0x000fe20000010000 */
[C---:B------:R-:W-:Y:S02]  /*4170*/  ISETP.GE.AND P6, PT, R3.reuse, R19, PT ;  /* 0x000000130300720c */ /* 0x040fe40003fc6270 */
[----:B------:R-:W-:Y:S01]  /*4180*/  ISETP.GE.AND P2, PT, R3, R18, PT ;  /* 0x000000120300720c */ /* 0x000fe20003f46270 */
[----:B------:R-:W-:Y:S01]  /*4190*/  VIADD R3, R0, 0x28 ;  /* 0x0000002800037836 */ /* 0x000fe20000000000 */
[----:B------:R-:W-:Y:S02]  /*41a0*/  FSEL R46, R46, -INF , !P3 ;  /* 0xff8000002e2e7808 */ /* 0x000fe40005800000 */
[----:B------:R-:W-:-:S02]  /*41b0*/  FSEL R45, R45, -INF , !P0 ;  /* 0xff8000002d2d7808 */ /* 0x000fc40004000000 */
[----:B------:R-:W-:Y:S02]  /*41c0*/  FSEL R32, R32, -INF , !P4 ;  /* 0xff80000020207808 */ /* 0x000fe40006000000 */
[C---:B------:R-:W-:Y:S02]  /*41d0*/  ISETP.GE.AND P3, PT, R3.reuse, R19, PT ;  /* 0x000000130300720c */ /* 0x040fe40003f66270 */
[-C--:B------:R-:W-:Y:S01]  /*41e0*/  ISETP.GE.AND P0, PT, R3, R18.reuse, PT ;  /* 0x000000120300720c */ /* 0x080fe20003f06270 */
[----:B------:R-:W-:Y:S01]  /*41f0*/  VIADD R3, R0, 0x29 ;  /* 0x0000002900037836 */ /* 0x000fe20000000000 */
[----:B------:R-:W-:Y:S01]  /*4200*/  ISETP.GE.AND P4, PT, R6, R18, PT ;  /* 0x000000120600720c */ /* 0x000fe20003f86270 */
[----:B------:R-:W-:Y:S01]  /*4210*/  VIADD R6, R0, 0x21 ;  /* 0x0000002100067836 */ /* 0x000fe20000000000 */
[----:B------:R-:W-:Y:S02]  /*4220*/  FSEL R144, R40, -INF , !P6 ;  /* 0xff80000028907808 */ /* 0x000fe40007000000 */
[----:B------:R-:W-:-:S02]  /*4230*/  FSEL R47, R47, -INF , !P4 ;  /* 0xff8000002f2f7808 */ /* 0x000fc40006000000 */
[CC--:B------:R-:W-:Y:S02]  /*4240*/  ISETP.GE.AND P4, PT, R3.reuse, R19.reuse, PT ;  /* 0x000000130300720c */ /* 0x0c0fe40003f86270 */
[----:B------:R-:W-:Y:S01]  /*4250*/  ISETP.GE.AND P6, PT, R3, R18, PT ;  /* 0x000000120300720c */ /* 0x000fe20003fc6270 */
[----:B------:R-:W-:Y:S01]  /*4260*/  VIADD R3, R0, 0x38 ;  /* 0x0000003800037836 */ /* 0x000fe20000000000 */
[----:B------:R-:W-:Y:S02]  /*4270*/  FSEL R171, R22, -INF , !P0 ;  /* 0xff80000016ab7808 */ /* 0x000fe40004000000 */
[----:B------:R-:W-:Y:S02]  /*4280*/  FSEL R35, R35, -INF , !P5 ;  /* 0xff80000023237808 */ /* 0x000fe40006800000 */
[-C--:B------:R-:W-:Y:S02]  /*4290*/  ISETP.GE.AND P0, PT, R3, R19.reuse, PT ;  /* 0x000000130300720c */ /* 0x080fe40003f06270 */
[----:B------:R-:W-:-:S02]  /*42a0*/  ISETP.GE.AND P5, PT, R6, R19, PT ;  /* 0x000000130600720c */ /* 0x000fc40003fa6270 */
[----:B------:R-:W-:Y:S02]  /*42b0*/  FSEL R143, R8, -INF , !P0 ;  /* 0xff800000088f7808 */ /* 0x000fe40004000000 */
[----:B------:R-:W-:Y:S02]  /*42c0*/  PLOP3.LUT P0, PT, PT, PT, UP0, 0x80, 0x0 ;  /* 0x000000000000781c */ /* 0x000fe40003f0f008 */
[----:B------:R-:W-:Y:S02]  /*42d0*/  FSEL R44, R44, -INF , !P1 ;  /* 0xff8000002c2c7808 */ /* 0x000fe40004800000 */
[----:B------:R-:W-:Y:S02]  /*42e0*/  FSEL R141, R21, -INF , !P4 ;  /* 0xff800000158d7808 */ /* 0x000fe40006000000 */
[----:B------:R-:W-:Y:S01]  /*42f0*/  ISETP.GE.AND P1, PT, R6, R18, PT ;  /* 0x000000120600720c */ /* 0x000fe20003f26270 */
[----:B------:R-:W-:Y:S01]  /*4300*/  VIADD R6, R0, 0x31 ;  /* 0x0000003100067836 */ /* 0x000fe20000000000 */
[----:B------:R-:W-:-:S02]  /*4310*/  FSEL R175, R42, -INF , !P2 ;  /* 0xff8000002aaf7808 */ /* 0x000fc40005000000 */
[----:B------:R-:W-:Y:S02]  /*4320*/  FSEL R145, R41, -INF , !P5 ;  /* 0xff80000029917808 */ /* 0x000fe40006800000 */
[-C--:B------:R-:W-:Y:S01]  /*4330*/  ISETP.GE.AND P4, PT, R3, R18.reuse, PT ;  /* 0x000000120300720c */ /* 0x080fe20003f86270 */
[C---:B------:R-:W-:Y:S01]  /*4340*/  VIADD R3, R0.reuse, 0x39 ;  /* 0x0000003900037836 */ /* 0x040fe20000000000 */
[----:B------:R-:W-:Y:S02]  /*4350*/  FSEL R173, R23, -INF , !P6 ;  /* 0xff80000017ad7808 */ /* 0x000fe40007000000 */
[CC--:B------:R-:W-:Y:S02]  /*4360*/  ISETP.GE.AND P2, PT, R7.reuse, R19.reuse, PT ;  /* 0x000000130700720c */ /* 0x0c0fe40003f46270 */
[----:B------:R-:W-:Y:S02]  /*4370*/  ISETP.GE.AND P5, PT, R7, R18, PT ;  /* 0x000000120700720c */ /* 0x000fe40003fa6270 */
[----:B------:R-:W-:-:S02]  /*4380*/  ISETP.GE.AND P6, PT, R0, R19, PT ;  /* 0x000000130000720c */ /* 0x000fc40003fc6270 */
[----:B------:R-:W-:Y:S02]  /*4390*/  FSEL R204, R43, -INF , !P1 ;  /* 0xff8000002bcc7808 */ /* 0x000fe40004800000 */
[----:B------:R-:W-:Y:S02]  /*43a0*/  FSEL R168, R20, -INF , !P3 ;  /* 0xff80000014a87808 */ /* 0x000fe40005800000 */
[----:B------:R-:W-:Y:S02]  /*43b0*/  FSEL R140, R12, -INF , !P2 ;  /* 0xff8000000c8c7808 */ /* 0x000fe40005000000 */
[----:B------:R-:W-:Y:S02]  /*43c0*/  FSEL R174, R14, -INF , !P5 ;  /* 0xff8000000eae7808 */ /* 0x000fe40006800000 */
[----:B------:R-:W-:Y:S02]  /*43d0*/  FSEL R30, R64, -INF , !P6 ;  /* 0xff800000401e7808 */ /* 0x000fe40007000000 */
[----:B------:R-:W-:-:S02]  /*43e0*/  ISETP.GE.AND P1, PT, R6, R19, PT ;  /* 0x000000130600720c */ /* 0x000fc40003f26270 */
[-C--:B------:R-:W-:Y:S02]  /*43f0*/  ISETP.GE.AND P3, PT, R6, R18.reuse, PT ;  /* 0x000000120600720c */ /* 0x080fe40003f66270 */
[-C--:B------:R-:W-:Y:S02]  /*4400*/  ISETP.GE.AND P2, PT, R0, R18.reuse, PT ;  /* 0x000000120000720c */ /* 0x080fe40003f46270 */
[C---:B------:R-:W-:Y:S02]  /*4410*/  ISETP.GE.AND P5, PT, R3.reuse, R19, PT ;  /* 0x000000130300720c */ /* 0x040fe40003fa6270 */
[----:B------:R-:W-:Y:S02]  /*4420*/  ISETP.GE.AND P6, PT, R3, R18, PT ;  /* 0x000000120300720c */ /* 0x000fe40003fc6270 */
[----:B------:R-:W-:Y:S02]  /*4430*/  FSEL R66, R66, -INF , !P2 ;  /* 0xff80000042427808 */ /* 0x000fe40005000000 */
[----:B------:R-:W-:-:S02]  /*4440*/  FSEL R117, R13, -INF , !P1 ;  /* 0xff8000000d757808 */ /* 0x000fc40004800000 */
[----:B------:R-:W-:Y:S02]  /*4450*/  FSEL R172, R15, -INF , !P3 ;  /* 0xff8000000fac7808 */ /* 0x000fe40005800000 */
        /* <DEDUP_REMOVED lines=9> */
[----:B------:R-:W-:Y:S01]  /*44f0*/  USHF.R.S32.HI UR7, URZ, 0x1f, UR22 ;  /* 0x0000001f3f077899 */ /* 0x000fe20008011416 */
[----:B------:R-:W-:Y:S01]  /*4500*/  ISETP.GE.AND P3, PT, R116, UR6, PT ;  /* 0x0000000674007c0c */ /* 0x000fe2000bf66270 */
[----:B------:R-:W-:Y:S01]  /*4510*/  UIMAD UR6, UR26, UR22, URZ ;  /* 0x000000161a0672a4 */ /* 0x000fe2000f8e023f */
[----:B------:R-:W-:-:S03]  /*4520*/  IMAD.U32 R6, RZ, RZ, UR22 ;  /* 0x00000016ff067e24 */ /* 0x000fc6000f8e00ff */
[----:B------:R-:W-:Y:S01]  /*4530*/  UIMAD UR6, UR7, UR27, UR6 ;  /* 0x0000001b070672a4 */ /* 0x000fe2000f8e0206 */
[----:B------:R-:W-:-:S03]  /*4540*/  IMAD.WIDE.U32 R6, R6, UR27, R114 ;  /* 0x0000001b06067c25 */ /* 0x000fc6000f8e0072 */
        /* <DEDUP_REMOVED lines=16> */
[----:B------:R2:W-:Y:S02]  /*4650*/  @P4 STS.128 [R203+0x8000], RZ ;  /* 0x008000ffcb004388 */ /* 0x0005e40000000c00 */
[----:B------:R-:W3:Y:S02]  /*4660*/  @!P5 LDC.64 R28, c[0x0][0x218] ;  /* 0x00008600ff1cdb82 */ /* 0x000ee40000000a00 */
[----:B------:R-:W-:Y:S01]  /*4670*/  @!PT LDS RZ, [RZ] ;  /* 0x00000000fffff984 */ /* 0x000fe20000000800 */
[----:B------:R-:W-:Y:S01]  /*4680*/  @!PT LDS RZ, [RZ] ;  /* 0x00000000fffff984 */ /* 0x000fe20000000800 */
[----:B------:R-:W-:Y:S01]  /*4690*/  @!PT LDS RZ, [RZ] ;  /* 0x00000000fffff984 */ /* 0x000fe20000000800 */
[----:B------:R5:W-:Y:S04]  /*46a0*/  @!P4 LDGSTS.E.BYPASS.LTC128B.128 [R203+0x8000], desc[UR20][R8.64+0x80] ;  /* 0x0800008008cbcfae */ /* 0x000be8000b901d54 */
[----:B------:R2:W-:Y:S02]  /*46b0*/  @P3 STS.128 [R203+0xa000], RZ ;  /* 0x00a000ffcb003388 */ /* 0x0005e40000000c00 */
[----:B------:R-:W2:Y:S08]  /*46c0*/  @!P3 LDC.64 R24, c[0x0][0x218] ;  /* 0x00008600ff18bb82 */ /* 0x000eb00000000a00 */
[----:B------:R-:W2:Y:S01]  /*46d0*/  @!P3 LDC.64 R26, c[0x0][0x218] ;  /* 0x00008600ff1abb82 */ /* 0x000ea20000000a00 */
[----:B----4-:R-:W-:-:S07]  /*46e0*/  @!P3 LEA R10, P1, R6, R12, 0x1 ;  /* 0x0000000c060ab211 */ /* 0x010fce00078208ff */
[----:B------:R-:W4:Y:S01]  /*46f0*/  @!P5 LDC.64 R20, c[0x0][0x218] ;  /* 0x00008600ff14db82 */ /* 0x000f220000000a00 */
[----:B------:R-:W-:Y:S02]  /*4700*/  @!P3 LEA.HI.X R11, R6, R13, R0, 0x1, P1 ;  /* 0x0000000d060bb211 */ /* 0x000fe400008f0c00 */
[----:B------:R-:W-:Y:S02]  /*4710*/  IADD3.X R6, R0, UR28, RZ, P2, !PT ;  /* 0x0000001c00067c10 */ /* 0x000fe400097fe4ff */
[C---:B-----5:R-:W-:Y:S01]  /*4720*/  @!P5 LEA R8, P2, R3.reuse, R14, 0x1 ;  /* 0x0000000e0308d211 */ /* 0x060fe200078408ff */
[----:B------:R-:W-:Y:S01]  /*4730*/  @!PT LDS RZ, [RZ] ;  /* 0x00000000fffff984 */ /* 0x000fe20000000800 */
[----:B------:R-:W-:Y:S01]  /*4740*/  @!PT LDS RZ, [RZ] ;  /* 0x00000000fffff984 */ /* 0x000fe20000000800 */
[----:B------:R-:W-:Y:S01]  /*4750*/  @!PT LDS RZ, [RZ] ;  /* 0x00000000fffff984 */ /* 0x000fe20000000800 */
[----:B------:R1:W-:Y:S02]  /*4760*/  @!P3 LDGSTS.E.BYPASS.LTC128B.128 [R203+0xa000], desc[UR20][R10.64+0x100] ;  /* 0x0a0001000acbbfae */ /* 0x0003e4000b901d54 */
[----:B------:R-:W5:Y:S01]  /*4770*/  @!P4 LDC.64 R12, c[0x0][0x218] ;  /* 0x00008600ff0ccb82 */ /* 0x000f620000000a00 */
[C---:B------:R-:W-:Y:S01]  /*4780*/  @!P5 LEA.HI.X R9, R3.reuse, R15, R6, 0x1, P2 ;  /* 0x0000000f0309d211 */ /* 0x040fe200010f0c06 */
[----:B------:R1:W-:Y:S01]  /*4790*/  @P5 STS.128 [R203+0x6800], RZ ;  /* 0x006800ffcb005388 */ /* 0x0003e20000000c00 */
[----:B------:R-:W-:-:S03]  /*47a0*/  IADD3 R0, P2, R3, UR29, RZ ;  /* 0x0000001d03007c10 */ /* 0x000fc6000ff5e0ff */
[----:B------:R-:W-:Y:S01]  /*47b0*/  @!PT LDS RZ, [RZ] ;  /* 0x00000000fffff984 */ /* 0x000fe20000000800 */
[----:B------:R-:W-:Y:S01]  /*47c0*/  @!PT LDS RZ, [RZ] ;  /* 0x00000000fffff984 */ /* 0x000fe20000000800 */
[----:B------:R-:W-:Y:S01]  /*47d0*/  @!PT LDS RZ, [RZ] ;  /* 0x00000000fffff984 */ /* 0x000fe20000000800 */
[----:B------:R2:W-:Y:S01]  /*47e0*/  @!P5 LDGSTS.E.BYPASS.LTC128B.128 [R203+0x6800], desc[UR20][R8.64] ;  /* 0x0680000008cbdfae */ /* 0x0005e2000b901d54 */
[----:B------:R-:W-:Y:S01]  /*47f0*/  IADD3.X R7, R6, UR28, RZ, P2, !PT ;  /* 0x0000001c06077c10 */ /* 0x000fe200097fe4ff */
[----:B------:R-:W4:Y:S02]  /*4800*/  @!P4 LDC.64 R22, c[0x0][0x218] ;  /* 0x00008600ff16cb82 */ /* 0x000f240000000a00 */
[----:B------:R2:W-:Y:S01]  /*4810*/  @P4 STS.128 [R203+0x8800], RZ ;  /* 0x008800ffcb004388 */ /* 0x0005e20000000c00 */
[C---:B-1----:R-:W-:Y:S02]  /*4820*/  @!P4 LEA R10, P1, R3.reuse, R16, 0x1 ;  /* 0x00000010030ac211 */ /* 0x042fe400078208ff */
[C---:B---3--:R-:W-:Y:S02]  /*4830*/  @!P5 LEA R16, P2, R0.reuse, R28, 0x1 ;  /* 0x0000001c0010d211 */ /* 0x048fe400078408ff */
[----:B------:R-:W-:Y:S02]  /*4840*/  @!P4 LEA.HI.X R11, R3, R17, R6, 0x1, P1 ;  /* 0x00000011030bc211 */ /* 0x000fe400008f0c06 */
[----:B------:R-:W-:-:S02]  /*4850*/  @!P5 LEA.HI.X R17, R0, R29, R7, 0x1, P2 ;  /* 0x0000001d0011d211 */ /* 0x000fc400010f0c07 */
[C---:B--2---:R-:W-:Y:S01]  /*4860*/  @!P3 LEA R8, P1, R3.reuse, R24, 0x1 ;  /* 0x000000180308b211 */ /* 0x044fe200078208ff */
[----:B------:R-:W-:Y:S01]  /*4870*/  @!PT LDS RZ, [RZ] ;  /* 0x00000000fffff984 */ /* 0x000fe20000000800 */
[----:B------:R-:W-:Y:S01]  /*4880*/  @!PT LDS RZ, [RZ] ;  /* 0x00000000fffff984 */ /* 0x000fe20000000800 */
[----:B------:R-:W-:Y:S01]  /*4890*/  @!PT LDS RZ, [RZ] ;  /* 0x00000000fffff984 */ /* 0x000fe20000000800 */
[----:B------:R4:W-:Y:S01]  /*48a0*/  @!P4 LDGSTS.E.BYPASS.LTC128B.128 [R203+0x8800], desc[UR20][R10.64+0x80] ;  /* 0x088000800acbcfae */ /* 0x0009e2000b901d54 */
[C---:B-----5:R-:W-:Y:S02]  /*48b0*/  @!P4 LEA R14, P2, R0.reuse, R12, 0x1 ;  /* 0x0000000c000ec211 */ /* 0x060fe400078408ff */
[----:B------:R-:W-:Y:S01]  /*48c0*/  @!P3 LEA.HI.X R9, R3, R25, R6, 0x1, P1 ;  /* 0x000000190309b211 */ /* 0x000fe200008f0c06 */
[----:B------:R1:W-:Y:S01]  /*48d0*/  @P3 STS.128 [R203+0xa800], RZ ;  /* 0x00a800ffcb003388 */ /* 0x0003e20000000c00 */
[C---:B------:R-:W-:Y:S02]  /*48e0*/  @!P3 LEA R12, P1, R0.reuse, R26, 0x1 ;  /* 0x0000001a000cb211 */ /* 0x040fe400078208ff */
[C---:B------:R-:W-:Y:S01]  /*48f0*/  IADD3 R3, P6, R0.reuse, UR29, RZ ;  /* 0x0000001d00037c10 */ /* 0x040fe2000ffde0ff */
[----:B------:R-:W-:Y:S01]  /*4900*/  @!PT LDS RZ, [RZ] ;  /* 0x00000000fffff984 */ /* 0x000fe20000000800 */
[----:B------:R-:W-:Y:S01]  /*4910*/  @!PT LDS RZ, [RZ] ;  /* 0x00000000fffff984 */ /* 0x000fe20000000800 */
[----:B------:R-:W-:Y:S01]  /*4920*/  @!PT LDS RZ, [RZ] ;  /* 0x00000000fffff984 */ /* 0x000fe20000000800 */
[----:B------:R2:W-:Y:S01]  /*4930*/  @!P3 LDGSTS.E.BYPASS.LTC128B.128 [R203+0xa800], desc[UR20][R8.64+0x100] ;  /* 0x0a80010008cbbfae */ /* 0x0005e2000b901d54 */
[----:B------:R-:W-:-:S02]  /*4940*/  @!P4 LEA.HI.X R15, R0, R13, R7, 0x1, P2 ;  /* 0x0000000d000fc211 */ /* 0x000fc400010f0c07 */
[----:B------:R-:W-:Y:S01]  /*4950*/  @!P3 LEA.HI.X R13, R0, R27, R7, 0x1, P1 ;  /* 0x0000001b000db211 */ /* 0x000fe200008f0c07 */
[----:B------:R1:W-:Y:S01]  /*4960*/  @P5 STS.128 [R203+0x7000], RZ ;  /* 0x007000ffcb005388 */ /* 0x0003e20000000c00 */
[----:B------:R-:W-:-:S03]  /*4970*/  IADD3.X R7, R7, UR28, RZ, P6, !PT ;  /* 0x0000001c07077c10 */ /* 0x000fc6000b7fe4ff */
        /* <DEDUP_REMOVED lines=15> */
[----:B------:R1:W-:Y:S01]  /*4a70*/  @!P3 LDGSTS.E.BYPASS.LTC128B.128 [R203+0xb000], desc[UR20][R12.64+0x100] ;  /* 0x0b0001000ccbbfae */ /* 0x0003e2000b901d54 */
[----:B--2---:R-:W-:-:S03]  /*4a80*/  @!P4 LEA R8, P1, R3, R22, 0x1 ;  /* 0x000000160308c211 */ /* 0x004fc600078208ff */
        /* <DEDUP_REMOVED lines=14> */
[----:B------:R-:W-:-:S04]  /*4b70*/  LEA R6, P1, R3, UR6, 0x1 ;  /* 0x0000000603067c11 */ /* 0x000fc8000f8208ff */
[----:B------:R-:W-:-:S05]  /*4b80*/  LEA.HI.X R7, R3, UR7, R7, 0x1, P1 ;  /* 0x0000000703077c11 */ /* 0x000fca00088f0c07 */
[----:B------:R-:W-:Y:S01]  /*4b90*/  @!PT LDS RZ, [RZ] ;  /* 0x00000000fffff984 */ /* 0x000fe20000000800 */
[----:B------:R-:W-:Y:S01]  /*4ba0*/  @!PT LDS RZ, [RZ] ;  /* 0x00000000fffff984 */ /* 0x000fe20000000800 */
[----:B------:R-:W-:Y:S01]  /*4bb0*/  @!PT LDS RZ, [RZ] ;  /* 0x00000000fffff984 */ /* 0x000fe20000000800 */
[----:B------:R2:W-:Y:S04]  /*4bc0*/  LDGSTS.E.BYPASS.LTC128B.128 [R203+0xb800], desc[UR20][R6.64+0x100] ;  /* 0x0b80010006cb7fae */ /* 0x0005e8000b901d54 */
.L_x_564:
[----:B------:R-:W-:Y:S05]  /*4bd0*/  BSYNC B0 ;  /* 0x0000000000007941 */ /* 0x000fea0003800000 */
.L_x_563:
[----:B------:R-:W0:Y:S02]  /*4be0*/  LDGDEPBAR ;  /* 0x00000000000079af */ /* 0x000e240000000000 */
.L_x_562:
[----:B------:R-:W-:Y:S01]  /*4bf0*/  FMNMX.FTZ R0, R30, R65, !PT ;  /* 0x000000411e007209 */ /* 0x000fe20007810000 */
[----:B------:R-:W-:Y:S01]  /*4c00*/  STL [R1+0xa8], R185 ;  /* 0x0000a8b901007387 */ /* 0x000fe20000100800 */
[----:B------:R-:W-:Y:S01]  /*4c10*/  IMAD.WIDE.U32 R206, R113, -0x326172a9, RZ ;  /* 0xcd9e8d5771ce7825 */ /* 0x000fe200078e00ff */
[----:B------:R-:W-:Y:S01]  /*4c20*/  USHF.L.U32 UR35, UR15, 0x1, URZ ;  /* 0x000000010f237899 */ /* 0x000fe2000800063f */
[----:B------:R-:W-:Y:S01]  /*4c30*/  FMNMX.FTZ R0, R48, R0, !PT ;  /* 0x0000000030007209 */ /* 0x000fe20007810000 */
[----:B------:R-:W-:Y:S01]  /*4c40*/  STL [R1+0xa4], R180 ;  /* 0x0000a4b401007387 */ /* 0x000fe20000100800 */
[----:B------:R-:W-:Y:S01]  /*4c50*/  UIADD3 UR6, UR25, -0x4498517b, URZ ;  /* 0xbb67ae8519067890 */ /* 0x000fe2000fffe03f */
[----:B------:R-:W-:Y:S01]  /*4c60*/  IMAD.WIDE.U32 R118, R112, -0x2daee0ad, RZ ;  /* 0xd2511f5370767825 */ /* 0x000fe200078e00ff */
[----:B------:R-:W-:Y:S01]  /*4c70*/  FMNMX.FTZ R0, R49, R0, !PT ;  /* 0x0000000031007209 */ /* 0x000fe20007810000 */
[----:B------:R-:W-:Y:S01]  /*4c80*/  STL [R1+0xa0], R19 ;  /* 0x0000a01301007387 */ /* 0x000fe20000100800 */
[----:B------:R-:W-:Y:S01]  /*4c90*/  ULOP3.LUT UR7, UR35, UR25, URZ, 0x3c, !UPT ;  /* 0x0000001923077292 */ /* 0x000fe2000f8e3c3f */
[----:B------:R-:W-:Y:S01]  /*4ca0*/  LEA R181, R5, UR4, 0x1 ;  /* 0x0000000405b57c11 */ /* 0x000fe2000f8e08ff */
[----:B------:R-:W-:Y:S01]  /*4cb0*/  ULDC UR36, c[0x0][0x2ec] ;  /* 0x0000bb0000247ab9 */ /* 0x000fe20000000800 */
[----:B------:R-:W-:Y:S01]  /*4cc0*/  FMNMX.FTZ R0, R32, R0, !PT ;  /* 0x0000000020007209 */ /* 0x000fe20007810000 */
[----:B------:R-:W-:Y:S01]  /*4cd0*/  STL [R1+0x9c], R18 ;  /* 0x00009c1201007387 */ /* 0x000fe20000100800 */
[----:B------:R-:W-:Y:S01]  /*4ce0*/  UIADD3 UR34, UR24, -0x61c88647, URZ ;  /* 0x9e3779b918227890 */ /* 0x000fe2000fffe03f */
[----:B-1----:R-:W-:Y:S01]  /*4cf0*/  LOP3.LUT R8, R119, UR7, RZ, 0x3c, !PT ;  /* 0x0000000777087c12 */ /* 0x002fe2000f8e3cff */
[----:B------:R-:W-:Y:S01]  /*4d00*/  UIADD3 UR33, UR24, 0x3c6ef372, URZ ;  /* 0x3c6ef37218217890 */ /* 0x000fe2000fffe03f */
[----:B------:R-:W-:Y:S01]  /*4d10*/  FMNMX.FTZ R0, R33, R0, !PT ;  /* 0x0000000021007209 */ /* 0x000fe20007810000 */
[----:B------:R-:W-:Y:S01]  /*4d20*/  UIADD3 UR32, UR25, 0x76cf5d0a, URZ ;  /* 0x76cf5d0a19207890 */ /* 0x000fe2000fffe03f */
[----:B------:R-:W-:Y:S01]  /*4d30*/  LDSM.16.MT88.4 R24, [R181+0xc000] ;  /* 0x00c00000b518783b */ /* 0x000fe20000004200 */
[----:B------:R-:W-:Y:S01]  /*4d40*/  IMAD.WIDE.U32 R8, R8, -0x326172a9, RZ ;  /* 0xcd9e8d5708087825 */ /* 0x000fe200078e00ff */
[----:B------:R-:W-:Y:S01]  /*4d50*/  FMNMX.FTZ R0, R44, R0, !PT ;  /* 0x000000002c007209 */ /* 0x000fe20007810000 */
[----:B------:R-:W-:Y:S01]  /*4d60*/  UIADD3 UR30, UR25, 0x32370b8f, URZ ;  /* 0x32370b8f191e7890 */ /* 0x000fe2000fffe03f */
[----:B------:R-:W-:Y:S01]  /*4d70*/  LDSM.16.MT88.4 R52, [R181+0xc800] ;  /* 0x00c80000b534783b */ /* 0x000fe20000004200 */
[----:B------:R-:W-:Y:S01]  /*4d80*/  UIADD3 UR31, UR24, -0x255992d5, URZ ;  /* 0xdaa66d2b181f7890 */ /* 0x000fe2000fffe03f */
[----:B------:R-:W-:Y:S01]  /*4d90*/  FMNMX.FTZ R0, R45, R0, !PT ;  /* 0x000000002d007209 */ /* 0x000fe20007810000 */
[----:B------:R-:W-:Y:S01]  /*4da0*/  UIADD3 UR23, UR24, 0x78dde6e4, URZ ;  /* 0x78dde6e418177890 */ /* 0x000fe2000fffe03f */
[----:B------:R-:W-:Y:S01]  /*4db0*/  LOP3.LUT R9, R9, UR34, R206, 0x96, !PT ;  /* 0x0000002209097c12 */ /* 0x000fe2000f8e96ce */
[----:B------:R-:W-:Y:S01]  /*4dc0*/  UIADD3 UR22, UR25, -0x126145ec, URZ ;  /* 0xed9eba1419167890 */ /* 0x000fe2000fffe03f */
[----:B------:R-:W-:Y:S01]  /*4dd0*/  FMNMX.FTZ R0, R144, R0, !PT ;  /* 0x0000000090007209 */ /* 0x000fe20007810000 */
[----:B------:R-:W-:Y:S01]  /*4de0*/  UIADD3 UR7, UR24, 0x1715609d, URZ ;  /* 0x1715609d18077890 */ /* 0x000fe2000fffe03f */
[--C-:B------:R-:W-:Y:S01]  /*4df0*/  IMAD R182, R4, 0x2, R181.reuse ;  /* 0x0000000204b67824 */ /* 0x100fe200078e02b5 */
[----:B------:R-:W-:Y:S01]  /*4e00*/  LDSM.16.MT88.4 R80, [R181+0x10000] ;  /* 0x01000000b550783b */ /* 0x000fe20000004200 */
[----:B------:R-:W-:Y:S01]  /*4e10*/  FMNMX.FTZ R0, R145, R0, !PT ;  /* 0x0000000091007209 */ /* 0x000fe20007810000 */
[C---:B------:R-:W-:Y:S01]  /*4e20*/  IMAD R184, R2.reuse, 0x2, R181 ;  /* 0x0000000202b87824 */ /* 0x040fe200078e02b5 */
[----:B------:R-:W-:Y:S01]  /*4e30*/  UIADD3 UR4, UR35, 0x1, URZ ;  /* 0x0000000123047890 */ /* 0x000fe2000fffe03f */
[----:B------:R-:W-:Y:S01]  /*4e40*/  IMAD R183, R2, 0x2, R182 ;  /* 0x0000000202b77824 */ /* 0x000fe200078e02b6 */
[----:B------:R-:W-:Y:S01]  /*4e50*/  FMNMX.FTZ R0, R168, R0, !PT ;  /* 0x00000000a8007209 */ /* 0x000fe20007810000 */
[----:B------:R-:W-:Y:S01]  /*4e60*/  LDSM.16.MT88.4 R36, [R182+0xc000] ;  /* 0x00c00000b624783b */ /* 0x000fe20000004200 */
[----:B------:R-:W-:-:S02]  /*4e70*/  ULOP3.LUT UR4, UR4, UR25, URZ, 0x3c, !UPT ;  /* 0x0000001904047292 */ /* 0x000fc4000f8e3c3f */
[----:B------:R-:W-:Y:S01]  /*4e80*/  FMNMX.FTZ R0, R141, R0, !PT ;  /* 0x000000008d007209 */ /* 0x000fe20007810000 */
[----:B------:R-:W-:Y:S03]  /*4e90*/  LDSM.16.MT88.4 R72, [R183+0xe000] ;  /* 0x00e00000b748783b */ /* 0x000fe60000004200 */
        /* <DEDUP_REMOVED lines=11> */
[----:B------:R-:W-:-:S03]  /*4f50*/  FMNMX.FTZ R0, R34, R0, !PT ;  /* 0x0000000022007209 */ /* 0x000fc60007810000 */
[----:B------:R-:W1:Y:S01]  /*4f60*/  SHFL.BFLY PT, R3, R116, 0x2, 0x1f ;  /* 0x0c401f0074037f89 */ /* 0x000e6200000e0000 */
[----:B------:R-:W-:-:S03]  /*4f70*/  FMNMX.FTZ R0, R35, R0, !PT ;  /* 0x0000000023007209 */ /* 0x000fc60007810000 */
[----:B------:R-:W-:Y:S01]  /*4f80*/  LDSM.16.MT88.4 R100, [R182+0xe800] ;  /* 0x00e80000b664783b */ /* 0x000fe20000004200 */
[----:B------:R-:W-:-:S03]  /*4f90*/  FMNMX.FTZ R0, R46, R0, !PT ;  /* 0x000000002e007209 */ /* 0x000fc60007810000 */
[----:B------:R-:W-:Y:S01]  /*4fa0*/  LDSM.16.MT88.4 R104, [R181+0xe800] ;  /* 0x00e80000b568783b */ /* 0x000fe20000004200 */
[----:B------:R-:W-:-:S03]  /*4fb0*/  FMNMX.FTZ R0, R47, R0, !PT ;  /* 0x000000002f007209 */ /* 0x000fc60007810000 */
[----:B------:R-:W-:Y:S01]  /*4fc0*/  LDSM.16.MT88.4 R120, [R182+0xc800] ;  /* 0x00c80000b678783b */ /* 0x000fe20000004200 */
[----:B------:R-:W-:-:S03]  /*4fd0*/  FMNMX.FTZ R0, R175, R0, !PT ;  /* 0x00000000af007209 */ /* 0x000fc60007810000 */
[----:B------:R-:W-:Y:S01]  /*4fe0*/  LDSM.16.MT88.4 R56, [R184+0xe800] ;  /* 0x00e80000b838783b */ /* 0x000fe20000004200 */
[----:B------:R-:W-:-:S04]  /*4ff0*/  FMNMX.FTZ R0, R204, R0, !PT ;  /* 0x00000000cc007209 */ /* 0x000fc80007810000 */
[----:B------:R-:W-:Y:S02]  /*5000*/  FMNMX.FTZ R0, R171, R0, !PT ;  /* 0x00000000ab007209 */ /* 0x000fe40007810000 */
[----:B-1----:R-:W-:Y:S02]  /*5010*/  FMNMX.FTZ R116, R116, R3, !PT ;  /* 0x0000000374747209 */ /* 0x002fe40007810000 */
[----:B------:R-:W-:Y:S02]  /*5020*/  FMNMX.FTZ R0, R173, R0, !PT ;  /* 0x00000000ad007209 */ /* 0x000fe40007810000 */
[----:B------:R-:W-:Y:S01]  /*5030*/  LOP3.LUT R3, R111, UR24, RZ, 0x3c, !PT ;  /* 0x000000186f037c12 */ /* 0x000fe2000f8e3cff */
[----:B--2---:R-:W1:Y:S01]  /*5040*/  SHFL.BFLY PT, R6, R116, 0x1, 0x1f ;  /* 0x0c201f0074067f89 */ /* 0x004e6200000e0000 */
[----:B------:R-:W-:-:S03]  /*5050*/  FMNMX.FTZ R0, R174, R0, !PT ;  /* 0x00000000ae007209 */ /* 0x000fc60007810000 */
[----:B------:R2:W-:Y:S01]  /*5060*/  STL [R1+0x84], R3 ;  /* 0x0000840301007387 */ /* 0x0005e20000100800 */
[----:B------:R-:W-:-:S03]  /*5070*/  FMNMX.FTZ R0, R172, R0, !PT ;  /* 0x00000000ac007209 */ /* 0x000fc60007810000 */
[----:B------:R-:W-:Y:S01]  /*5080*/  LDSM.16.MT88.4 R108, [R183+0xc800] ;  /* 0x00c80000b76c783b */ /* 0x000fe20000004200 */
[----:B------:R-:W-:-:S04]  /*5090*/  FMNMX.FTZ R0, R170, R0, !PT ;  /* 0x00000000aa007209 */ /* 0x000fc80007810000 */
[----:B------:R-:W-:-:S05]  /*50a0*/  FMNMX.FTZ R0, R169, R0, !PT ;  /* 0x00000000a9007209 */ /* 0x000fca0007810000 */
[----:B------:R-:W3:Y:S01]  /*50b0*/  SHFL.BFLY PT, R12, R0, 0x2, 0x1f ;  /* 0x0c401f00000c7f89 */ /* 0x000ee200000e0000 */
[----:B-1----:R-:W-:-:S04]  /*50c0*/  FMNMX.FTZ R116, R116, R6, !PT ;  /* 0x0000000674747209 */ /* 0x002fc80007810000 */
[C---:B------:R-:W-:Y:S01]  /*50d0*/  FSETP.NEU.FTZ.AND P1, PT, R116.reuse, -INF , PT ;  /* 0xff8000007400780b */ /* 0x040fe20003f3d000 */
[----:B------:R-:W-:Y:S01]  /*50e0*/  FMUL.FTZ R7, R116, UR36 ;  /* 0x0000002474077c20 */ /* 0x000fe20008410000 */
[----:B--2---:R-:W-:-:S04]  /*50f0*/  LOP3.LUT R3, R207, R3, RZ, 0x3c, !PT ;  /* 0x00000003cf037212 */ /* 0x004fc800078e3cff */
[----:B------:R-:W-:Y:S01]  /*5100*/  FSEL R7, R7, RZ, P1 ;  /* 0x000000ff07077208 */ /* 0x000fe20000800000 */
[----:B------:R-:W-:-:S04]  /*5110*/  IMAD.WIDE.U32 R42, R3, -0x2daee0ad, RZ ;  /* 0xd2511f53032a7825 */ /* 0x000fc800078e00ff */
[--C-:B------:R-:W-:Y:S01]  /*5120*/  FFMA.FTZ R6, R49, UR36, -R7.reuse ;  /* 0x0000002431067c23 */ /* 0x100fe20008010807 */
[----:B------:R-:W-:Y:S01]  /*5130*/  LOP3.LUT R3, R43, UR6, R118, 0x96, !PT ;  /* 0x000000062b037c12 */ /* 0x000fe2000f8e9676 */
[----:B------:R-:W-:Y:S01]  /*5140*/  UIADD3 UR6, UR25, -0x56f99767, URZ ;  /* 0xa906689919067890 */ /* 0x000fe2000fffe03f */
[----:B---3--:R-:W-:Y:S01]  /*5150*/  FMNMX.FTZ R0, R0, R12, !PT ;  /* 0x0000000c00007209 */ /* 0x008fe20007810000 */
[----:B------:R1:W-:Y:S01]  /*5160*/  MUFU.EX2 R224, R6 ;  /* 0x0000000600e07308 */ /* 0x0003e20000000800 */
[----:B------:R-:W-:Y:S01]  /*5170*/  FFMA.FTZ R5, R45, UR36, -R7 ;  /* 0x000000242d057c23 */ /* 0x000fe20008010807 */
[----:B------:R-:W-:-:S04]  /*5180*/  IMAD.WIDE.U32 R40, R3, -0x326172a9, RZ ;  /* 0xcd9e8d5703287825 */ /* 0x000fc800078e00ff */
[----:B------:R-:W-:Y:S02]  /*5190*/  FFMA.FTZ R3, R30, UR36, -R7 ;  /* 0x000000241e037c23 */ /* 0x000fe40008010807 */
[----:B------:R-:W-:Y:S01]  /*51a0*/  LDSM.16.MT88.4 R28, [R184+0xc000] ;  /* 0x00c00000b81c783b */ /* 0x000fe20000004200 */
[----:B------:R-:W-:Y:S01]  /*51b0*/  LOP3.LUT R10, R41, UR33, R8, 0x96, !PT ;  /* 0x00000021290a7c12 */ /* 0x000fe2000f8e9608 */
[----:B------:R-:W-:Y:S01]  /*51c0*/  IMAD.WIDE.U32 R8, R9, -0x2daee0ad, RZ ;  /* 0xd2511f5309087825 */ /* 0x000fe200078e00ff */
[----:B------:R2:W-:Y:S03]  /*51d0*/  MUFU.EX2 R215, R3 ;  /* 0x0000000300d77308 */ /* 0x0005e60000000800 */
[----:B------:R-:W-:Y:S01]  /*51e0*/  IMAD.WIDE.U32 R10, R10, -0x2daee0ad, RZ ;  /* 0xd2511f530a0a7825 */ /* 0x000fe200078e00ff */
[----:B------:R-:W-:-:S04]  /*51f0*/  LOP3.LUT R9, R9, UR32, R42, 0x96, !PT ;  /* 0x0000002009097c12 */ /* 0x000fc8000f8e962a */
[----:B------:R-:W-:Y:S01]  /*5200*/  LOP3.LUT R12, R11, UR30, R8, 0x96, !PT ;  /* 0x0000001e0b0c7c12 */ /* 0x000fe2000f8e9608 */
[----:B------:R-:W-:Y:S01]  /*5210*/  IMAD.WIDE.U32 R8, R9, -0x326172a9, RZ ;  /* 0xcd9e8d5709087825 */ /* 0x000fe200078e00ff */
[----:B------:R-:W3:Y:S03]  /*5220*/  SHFL.BFLY PT, R11, R0, 0x1, 0x1f ;  /* 0x0c201f00000b7f89 */ /* 0x000ee600000e0000 */
[----:B-1----:R-:W-:Y:S01]  /*5230*/  FFMA.FTZ R6, R33, UR36, -R7 ;  /* 0x0000002421067c23 */ /* 0x002fe20008010807 */
[----:B------:R-:W-:Y:S01]  /*5240*/  MUFU.EX2 R18, R5 ;  /* 0x0000000500127308 */ /* 0x000fe20000000800 */
[----:B------:R-:W-:Y:S01]  /*5250*/  IMAD.WIDE.U32 R12, R12, -0x326172a9, RZ ;  /* 0xcd9e8d570c0c7825 */ /* 0x000fe200078e00ff */
[----:B------:R-:W-:-:S03]  /*5260*/  LOP3.LUT R9, R9, UR31, R40, 0x96, !PT ;  /* 0x0000001f09097c12 */ /* 0x000fc6000f8e9628 */
[----:B--2---:R-:W-:-:S03]  /*5270*/  FFMA.FTZ R3, R65, UR36, -R7 ;  /* 0x0000002441037c23 */ /* 0x004fc60008010807 */
[----:B------:R-:W-:Y:S08]  /*5280*/  MUFU.EX2 R185, R6 ;  /* 0x0000000600b97308 */ /* 0x000ff00000000800 */
[----:B------:R1:W-:Y:S02]  /*5290*/  MUFU.EX2 R216, R3 ;  /* 0x0000000300d87308 */ /* 0x0003e40000000800 */
[----:B-1----:R-:W-:-:S06]  /*52a0*/  FFMA.FTZ R3, R48, UR36, -R7 ;  /* 0x0000002430037c23 */ /* 0x002fcc0008010807 */
[----:B------:R1:W-:Y:S02]  /*52b0*/  MUFU.EX2 R177, R3 ;  /* 0x0000000300b17308 */ /* 0x0003e40000000800 */
[----:B-1----:R-:W-:Y:S01]  /*52c0*/  LOP3.LUT R3, R13, UR23, R8, 0x96, !PT ;  /* 0x000000170d037c12 */ /* 0x002fe2000f8e9608 */
[----:B------:R-:W-:-:S04]  /*52d0*/  IMAD.WIDE.U32 R8, R9, -0x2daee0ad, RZ ;  /* 0xd2511f5309087825 */ /* 0x000fc800078e00ff */
[----:B------:R-:W-:-:S04]  /*52e0*/  IMAD.WIDE.U32 R162, R3, -0x2daee0ad, RZ ;  /* 0xd2511f5303a27825 */ /* 0x000fc800078e00ff */
[----:B------:R-:W-:Y:S01]  /*52f0*/  FFMA.FTZ R3, R32, UR36, -R7 ;  /* 0x0000002420037c23 */ /* 0x000fe20008010807 */
[----:B------:R-:W-:-:S03]  /*5300*/  LOP3.LUT R16, R163, UR6, R8, 0x96, !PT ;  /* 0x00000006a3107c12 */ /* 0x000fc6000f8e9608 */
[----:B------:R3:W-:Y:S01]  /*5310*/  MUFU.EX2 R219, R3 ;  /* 0x0000000300db7308 */ /* 0x0007e20000000800 */
[----:B------:R-:W-:Y:S01]  /*5320*/  LOP3.LUT R8, R9, UR22, R10, 0x96, !PT ;  /* 0x0000001609087c12 */ /* 0x000fe2000f8e960a */
[----:B------:R-:W-:-:S04]  /*5330*/  IMAD.WIDE.U32 R16, R16, -0x326172a9, RZ ;  /* 0xcd9e8d5710107825 */ /* 0x000fc800078e00ff */
[----:B------:R-:W-:Y:S01]  /*5340*/  IMAD.WIDE.U32 R62, R8, -0x326172a9, RZ ;  /* 0xcd9e8d57083e7825 */ /* 0x000fe200078e00ff */
[----:B------:R-:W-:-:S03]  /*5350*/  LOP3.LUT R9, R16, 0xff, RZ, 0xc0, !PT ;  /* 0x000000ff10097812 */ /* 0x000fc600078ec0ff */
[----:B------:R-:W-:Y:S01]  /*5360*/  FFMA.FTZ R8, R44, UR36, -R7 ;  /* 0x000000242c087c23 */ /* 0x000fe20008010807 */
[----:B------:R-:W-:Y:S02]  /*5370*/  SHF.R.U32.HI R20, RZ, 0x18, R16 ;  /* 0x00000018ff147819 */ /* 0x000fe40000011610 */
[----:B------:R-:W-:Y:S01]  /*5380*/  LOP3.LUT R12, R63, UR7, R12, 0x96, !PT ;  /* 0x000000073f0c7c12 */ /* 0x000fe2000f8e960c */
[----:B------:R1:W-:Y:S01]  /*5390*/  MUFU.EX2 R212, R8 ;  /* 0x0000000800d47308 */ /* 0x0003e20000000800 */
[----:B------:R-:W-:Y:S02]  /*53a0*/  LOP3.LUT R238, R16, 0xffff, RZ, 0xc0, !PT ;  /* 0x0000ffff10ee7812 */ /* 0x000fe400078ec0ff */
[----:B---3--:R-:W-:Y:S01]  /*53b0*/  FMNMX.FTZ R3, R0, R11, !PT ;  /* 0x0000000b00037209 */ /* 0x008fe20007810000 */
[----:B------:R-:W-:Y:S01]  /*53c0*/  IMAD.WIDE.U32 R60, R12, -0x2daee0ad, RZ ;  /* 0xd2511f530c3c7825 */ /* 0x000fe200078e00ff */
[----:B------:R-:W-:Y:S02]  /*53d0*/  LOP3.LUT R0, R16, 0xffff, RZ, 0xc0, !PT ;  /* 0x0000ffff10007812 */ /* 0x000fe400078ec0ff */
[C---:B------:R-:W-:Y:S01]  /*53e0*/  FSETP.NEU.FTZ.AND P1, PT, R3.reuse, -INF , PT ;  /* 0xff8000000300780b */ /* 0x040fe20003f3d000 */
[----:B------:R-:W-:Y:S01]  /*53f0*/  FMUL.FTZ R6, R3, UR36 ;  /* 0x0000002403067c20 */ /* 0x000fe20008410000 */
[----:B------:R-:W-:-:S02]  /*5400*/  SHF.R.U32.HI R0, RZ, 0x8, R0 ;  /* 0x00000008ff007819 */ /* 0x000fc40000011600 */
[----:B------:R-:W-:Y:S02]  /*5410*/  LOP3.LUT R13, R60, 0xff, RZ, 0xc0, !PT ;  /* 0x000000ff3c0d7812 */ /* 0x000fe400078ec0ff */
[----:B------:R-:W-:Y:S02]  /*5420*/  FSEL R6, R6, RZ, P1 ;  /* 0x000000ff06067208 */ /* 0x000fe40000800000 */
[----:B------:R-:W-:Y:S02]  /*5430*/  PRMT R22, R9, 0x5410, R0 ;  /* 0x0000541009167816 */ /* 0x000fe40000000000 */
[----:B------:R-:W-:Y:S01]  /*5440*/  LOP3.LUT R0, R17, UR8, R62, 0x96, !PT ;  /* 0x0000000811007c12 */ /* 0x000fe2000f8e963e */
[--C-:B------:R-:W-:Y:S01]  /*5450*/  FFMA.FTZ R9, R67, UR36, -R6.reuse ;  /* 0x0000002443097c23 */ /* 0x100fe20008010806 */
[--C-:B-1----:R-:W-:Y:S01]  /*5460*/  FFMA.FTZ R8, R66, UR36, -R6.reuse ;  /* 0x0000002442087c23 */ /* 0x102fe20008010806 */
[----:B------:R-:W-:Y:S01]  /*5470*/  FFMA.FTZ R12, R34, UR36, -R6 ;  /* 0x00000024220c7c23 */ /* 0x000fe20008010806 */
[C---:B------:R-:W-:Y:S01]  /*5480*/  LOP3.LUT R10, R0.reuse, 0xffff, RZ, 0xc0, !PT ;  /* 0x0000ffff000a7812 */ /* 0x040fe200078ec0ff */
[----:B------:R1:W-:Y:S01]  /*5490*/  MUFU.EX2 R19, R9 ;  /* 0x0000000900137308 */ /* 0x0003e20000000800 */
[----:B------:R-:W-:Y:S01]  /*54a0*/  LOP3.LUT R21, R0, 0xff, RZ, 0xc0, !PT ;  /* 0x000000ff00157812 */ /* 0x000fe200078ec0ff */
[----:B------:R-:W-:Y:S01]  /*54b0*/  LDSM.16.MT88.4 R64, [R184+0xe000] ;  /* 0x00e00000b840783b */ /* 0x000fe20000004200 */
[----:B------:R-:W-:-:S02]  /*54c0*/  SHF.R.U32.HI R14, RZ, 0x10, R0 ;  /* 0x00000010ff0e7819 */ /* 0x000fc40000011600 */
[----:B------:R-:W-:Y:S02]  /*54d0*/  SHF.R.U32.HI R15, RZ, 0x18, R0 ;  /* 0x00000018ff0f7819 */ /* 0x000fe40000011600 */
[----:B------:R-:W-:Y:S01]  /*54e0*/  LOP3.LUT R0, R60, 0xffff, RZ, 0xc0, !PT ;  /* 0x0000ffff3c007812 */ /* 0x000fe200078ec0ff */
[----:B------:R2:W3:Y:S01]  /*54f0*/  MUFU.EX2 R180, R8 ;  /* 0x0000000800b47308 */ /* 0x0004e20000000800 */
[----:B------:R-:W-:Y:S02]  /*5500*/  LOP3.LUT R62, R17, UR8, R62, 0x96, !PT ;  /* 0x00000008113e7c12 */ /* 0x000fe4000f8e963e */
[----:B------:R-:W-:Y:S02]  /*5510*/  SHF.R.U32.HI R0, RZ, 0x8, R0 ;  /* 0x00000008ff007819 */ /* 0x000fe40000011600 */
[----:B------:R-:W-:Y:S02]  /*5520*/  SHF.R.U32.HI R237, RZ, 0x10, R16 ;  /* 0x00000010ffed7819 */ /* 0x000fe40000011610 */
[----:B------:R-:W-:Y:S01]  /*5530*/  PRMT R48, R13, 0x5410, R0 ;  /* 0x000054100d307816 */ /* 0x000fe20000000000 */
[----:B------:R-:W-:Y:S01]  /*5540*/  MUFU.EX2 R217, R12 ;  /* 0x0000000c00d97308 */ /* 0x000fe20000000800 */
[----:B-1----:R-:W-:Y:S01]  /*5550*/  SHF.R.U32.HI R9, RZ, 0x8, R10 ;  /* 0x00000008ff097819 */ /* 0x002fe2000001160a */
[----:B------:R-:W-:Y:S01]  /*5560*/  FFMA.FTZ R10, R50, UR36, -R6 ;  /* 0x00000024320a7c23 */ /* 0x000fe20008010806 */
[----:B------:R-:W-:-:S02]  /*5570*/  LOP3.LUT R0, R61, UR9, R162, 0x96, !PT ;  /* 0x000000093d007c12 */ /* 0x000fc4000f8e96a2 */
[----:B------:R-:W-:Y:S01]  /*5580*/  PRMT R21, R21, 0x5410, R9 ;  /* 0x0000541015157816 */ /* 0x000fe20000000009 */
[----:B------:R-:W-:Y:S01]  /*5590*/  FFMA.FTZ R9, R35, UR36, -R6 ;  /* 0x0000002423097c23 */ /* 0x000fe20008010806 */
[----:B------:R-:W-:Y:S01]  /*55a0*/  SHF.R.U32.HI R13, RZ, 0x18, R60 ;  /* 0x00000018ff0d7819 */ /* 0x000fe2000001163c */
[----:B------:R1:W-:Y:S01]  /*55b0*/  MUFU.EX2 R178, R10 ;  /* 0x0000000a00b27308 */ /* 0x0003e20000000800 */
[----:B--2---:R-:W-:Y:S02]  /*55c0*/  SHF.R.U32.HI R8, RZ, 0x10, R16 ;  /* 0x00000010ff087819 */ /* 0x004fe40000011610 */
[----:B---3--:R-:W-:Y:S02]  /*55d0*/  F2FP.BF16.F32.PACK_AB R5, R19, R180 ;  /* 0x000000b41305723e */ /* 0x008fe400000010ff */
[----:B------:R-:W-:Y:S02]  /*55e0*/  LOP3.LUT R11, R8, 0xff, RZ, 0xc0, !PT ;  /* 0x000000ff080b7812 */ /* 0x000fe400078ec0ff */
[----:B------:R-:W-:Y:S01]  /*55f0*/  LOP3.LUT R8, R14, 0xff, RZ, 0xc0, !PT ;  /* 0x000000ff0e087812 */ /* 0x000fe200078ec0ff */
[----:B------:R2:W3:Y:S01]  /*5600*/  MUFU.EX2 R214, R9 ;  /* 0x0000000900d67308 */ /* 0x0004e20000000800 */
[----:B------:R-:W-:-:S02]  /*5610*/  PRMT R20, R11, 0x5410, R20 ;  /* 0x000054100b147816 */ /* 0x000fc40000000014 */
[----:B------:R-:W-:Y:S02]  /*5620*/  PRMT R15, R8, 0x5410, R15 ;  /* 0x00005410080f7816 */ /* 0x000fe4000000000f */
[----:B------:R-:W-:Y:S02]  /*5630*/  SHF.R.U32.HI R8, RZ, 0x10, R60 ;  /* 0x00000010ff087819 */ /* 0x000fe4000001163c */
[----:B------:R-:W-:Y:S02]  /*5640*/  LOP3.LUT R14, R0, 0xff, RZ, 0xc0, !PT ;  /* 0x000000ff000e7812 */ /* 0x000fe400078ec0ff */
[----:B------:R-:W-:Y:S02]  /*5650*/  LOP3.LUT R11, R8, 0xff, RZ, 0xc0, !PT ;  /* 0x000000ff080b7812 */ /* 0x000fe400078ec0ff */
[----:B------:R-:W-:Y:S02]  /*5660*/  LOP3.LUT R8, R0, 0xffff, RZ, 0xc0, !PT ;  /* 0x0000ffff00087812 */ /* 0x000fe400078ec0ff */
[----:B-1----:R-:W-:-:S02]  /*5670*/  SHF.R.U32.HI R10, RZ, 0x18, R0 ;  /* 0x00000018ff0a7819 */ /* 0x002fc40000011600 */
[----:B------:R-:W-:Y:S01]  /*5680*/  SHF.R.U32.HI R12, RZ, 0x8, R8 ;  /* 0x00000008ff0c7819 */ /* 0x000fe20000011608 */
[----:B------:R-:W-:Y:S01]  /*5690*/  FFMA.FTZ R8, R51, UR36, -R6 ;  /* 0x0000002433087c23 */ /* 0x000fe20008010806 */
[----:B--2---:R-:W-:Y:S02]  /*56a0*/  SHF.R.U32.HI R9, RZ, 0x10, R0 ;  /* 0x00000010ff097819 */ /* 0x004fe40000011600 */
[----:B------:R-:W-:Y:S01]  /*56b0*/  PRMT R43, R11, 0x5410, R13 ;  /* 0x000054100b2b7816 */ /* 0x000fe2000000000d */
[----:B------:R1:W2:Y:S01]  /*56c0*/  MUFU.EX2 R218, R8 ;  /* 0x0000000800da7308 */ /* 0x0002a20000000800 */
[----:B------:R-:W-:Y:S02]  /*56d0*/  LOP3.LUT R0, R9, 0xff, RZ, 0xc0, !PT ;  /* 0x000000ff09007812 */ /* 0x000fe400078ec0ff */
[----:B------:R-:W-:Y:S02]  /*56e0*/  F2FP.BF16.F32.PACK_AB R9, R185, R219 ;  /* 0x000000dbb909723e */ /* 0x000fe400000010ff */
[----:B------:R-:W-:-:S02]  /*56f0*/  PRMT R13, R0, 0x5410, R10 ;  /* 0x00005410000d7816 */ /* 0x000fc4000000000a */
[----:B---3--:R-:W-:Y:S02]  /*5700*/  F2FP.BF16.F32.PACK_AB R0, R214, R217 ;  /* 0x000000d9d600723e */ /* 0x008fe400000010ff */
[C---:B------:R-:W-:Y:S02]  /*5710*/  PRMT R161, R9.reuse, 0x7610, R161 ;  /* 0x0000761009a17816 */ /* 0x040fe400000000a1 */
[C---:B------:R-:W-:Y:S02]  /*5720*/  PRMT R159, R0.reuse, 0x7610, R159 ;  /* 0x00007610009f7816 */ /* 0x040fe4000000009f */
[----:B------:R-:W-:Y:S02]  /*5730*/  PRMT R158, R0, 0x7632, R158 ;  /* 0x00007632009e7816 */ /* 0x000fe4000000009e */
[----:B------:R-:W-:Y:S02]  /*5740*/  F2FP.BF16.F32.PACK_AB R0, R216, R215 ;  /* 0x000000d7d800723e */ /* 0x000fe400000010ff */
[----:B------:R-:W-:Y:S01]  /*5750*/  PRMT R160, R9, 0x7632, R160 ;  /* 0x0000763209a07816 */ /* 0x000fe200000000a0 */
[----:B-1----:R-:W-:Y:S01]  /*5760*/  IMAD.U32 R8, RZ, RZ, UR5 ;  /* 0x00000005ff087e24 */ /* 0x002fe2000f8e00ff */
[C---:B------:R-:W-:Y:S01]  /*5770*/  PRMT R154, R0.reuse, 0x7610, R154 ;  /* 0x00007610009a7816 */ /* 0x040fe2000000009a */
[----:B------:R-:W-:Y:S01]  /*5780*/  FFMA.FTZ R9, R47, UR36, -R6 ;  /* 0x000000242f097c23 */ /* 0x000fe20008010806 */
[----:B------:R-:W-:Y:S01]  /*5790*/  PRMT R152, R0, 0x7632, R152 ;  /* 0x0000763200987816 */ /* 0x000fe20000000098 */
[----:B------:R-:W-:Y:S01]  /*57a0*/  FFMA.FTZ R0, R46, UR36, -R6 ;  /* 0x000000242e007c23 */ /* 0x000fe20008010806 */
[C---:B------:R-:W-:Y:S01]  /*57b0*/  PRMT R151, R5.reuse, 0x7610, R151 ;  /* 0x0000761005977816 */ /* 0x040fe20000000097 */
[----:B------:R-:W-:Y:S01]  /*57c0*/  MUFU.EX2 R205, R9 ;  /* 0x0000000900cd7308 */ /* 0x000fe20000000800 */
[----:B------:R-:W-:Y:S01]  /*57d0*/  PRMT R157, R5, 0x7632, R157 ;  /* 0x00007632059d7816 */ /* 0x000fe2000000009d */
[----:B------:R-:W-:Y:S01]  /*57e0*/  LDSM.16.MT88.4 R44, [R181+0xe000] ;  /* 0x00e00000b52c783b */ /* 0x000fe20000004200 */
[----:B------:R-:W-:-:S02]  /*57f0*/  F2FP.BF16.F32.PACK_AB R5, R224, R177 ;  /* 0x000000b1e005723e */ /* 0x000fc400000010ff */
[----:B------:R-:W-:Y:S02]  /*5800*/  PRMT R10, R151, 0x5410, R157 ;  /* 0x00005410970a7816 */ /* 0x000fe4000000009d */
[C---:B------:R-:W-:Y:S01]  /*5810*/  PRMT R153, R5.reuse, 0x7610, R153 ;  /* 0x0000761005997816 */ /* 0x040fe20000000099 */
[----:B------:R1:W3:Y:S01]  /*5820*/  MUFU.EX2 R176, R0 ;  /* 0x0000000000b07308 */ /* 0x0002e20000000800 */
[----:B------:R-:W-:Y:S02]  /*5830*/  PRMT R150, R5, 0x7632, R150 ;  /* 0x0000763205967816 */ /* 0x000fe40000000096 */
[----:B------:R-:W-:Y:S02]  /*5840*/  PRMT R14, R14, 0x5410, R12 ;  /* 0x000054100e0e7816 */ /* 0x000fe4000000000c */
[----:B------:R-:W-:Y:S02]  /*5850*/  F2FP.BF16.F32.PACK_AB R12, R18, R212 ;  /* 0x000000d4120c723e */ /* 0x000fe400000010ff */
[----:B------:R-:W-:-:S02]  /*5860*/  SHF.R.U32.HI R236, RZ, 0x18, R16 ;  /* 0x00000018ffec7819 */ /* 0x000fc40000011610 */
[C---:B------:R-:W-:Y:S02]  /*5870*/  PRMT R149, R12.reuse, 0x7610, R149 ;  /* 0x000076100c957816 */ /* 0x040fe40000000095 */
[----:B------:R-:W-:Y:S02]  /*5880*/  PRMT R148, R12, 0x7632, R148 ;  /* 0x000076320c947816 */ /* 0x000fe40000000094 */
[----:B-1----:R-:W-:Y:S02]  /*5890*/  LEA R0, R8, UR5, 0x10 ;  /* 0x0000000508007c11 */ /* 0x002fe4000f8e80ff */
[----:B--2---:R-:W-:-:S03]  /*58a0*/  F2FP.BF16.F32.PACK_AB R8, R218, R178 ;  /* 0x000000b2da08723e */ /* 0x004fc600000010ff */
[--C-:B------:R-:W-:Y:S02]  /*58b0*/  HSET2.LE.AND R5, R21, R0.reuse, PT ;  /* 0x0000000015057233 */ /* 0x100fe40003803000 */
[C---:B------:R-:W-:Y:S02]  /*58c0*/  PRMT R156, R8.reuse, 0x7610, R156 ;  /* 0x00007610089c7816 */ /* 0x040fe4000000009c */
[----:B------:R-:W-:Y:S02]  /*58d0*/  PRMT R155, R8, 0x7632, R155 ;  /* 0x00007632089b7816 */ /* 0x000fe4000000009b */
[--C-:B------:R-:W-:Y:S02]  /*58e0*/  HSET2.LE.AND R9, R15, R0.reuse, PT ;  /* 0x000000000f097233 */ /* 0x100fe40003803000 */
[----:B------:R-:W-:Y:S02]  /*58f0*/  PRMT R8, R154, 0x5410, R152 ;  /* 0x000054109a087816 */ /* 0x000fe40000000098 */
[----:B------:R-:W-:-:S02]  /*5900*/  HSET2.LE.AND R11, R20, R0, PT ;  /* 0x00000000140b7233 */ /* 0x000fc40003803000 */
[----:B------:R-:W-:Y:S02]  /*5910*/  LOP3.LUT R8, R5, R8, RZ, 0xc0, !PT ;  /* 0x0000000805087212 */ /* 0x000fe400078ec0ff */
[----:B------:R-:W-:Y:S02]  /*5920*/  HSET2.LE.AND R5, R22, R0, PT ;  /* 0x0000000016057233 */ /* 0x000fe40003803000 */
[----:B------:R-:W-:Y:S02]  /*5930*/  LOP3.LUT R9, R9, R10, RZ, 0xc0, !PT ;  /* 0x0000000a09097212 */ /* 0x000fe400078ec0ff */
[----:B------:R-:W-:Y:S02]  /*5940*/  PRMT R10, R153, 0x5410, R150 ;  /* 0x00005410990a7816 */ /* 0x000fe40000000096 */
[----:B------:R-:W-:Y:S02]  /*5950*/  PRMT R4, R156, 0x5410, R155 ;  /* 0x000054109c047816 */ /* 0x000fe4000000009b */
[----:B------:R-:W-:-:S02]  /*5960*/  LOP3.LUT R10, R5, R10, RZ, 0xc0, !PT ;  /* 0x0000000a050a7212 */ /* 0x000fc400078ec0ff */
[----:B------:R-:W-:Y:S02]  /*5970*/  LOP3.LUT R11, R11, R4, RZ, 0xc0, !PT ;  /* 0x000000040b0b7212 */ /* 0x000fe400078ec0ff */
[----:B---3--:R-:W-:Y:S02]  /*5980*/  F2FP.BF16.F32.PACK_AB R5, R205, R176 ;  /* 0x000000b0cd05723e */ /* 0x008fe400000010ff */
[----:B------:R-:W-:Y:S02]  /*5990*/  HSET2.LE.AND R4, R14, R0, PT ;  /* 0x000000000e047233 */ /* 0x000fe40003803000 */
[C---:B------:R-:W-:Y:S01]  /*59a0*/  PRMT R147, R5.reuse, 0x7610, R147 ;  /* 0x0000761005937816 */ /* 0x040fe20000000093 */
[----:B------:R-:W-:Y:S01]  /*59b0*/  HMMA.16816.F32.BF16 R32, R8, R24, RZ ;  /* 0x000000180820723c */ /* 0x000fe200000418ff */
[----:B------:R-:W-:Y:S02]  /*59c0*/  PRMT R146, R5, 0x7632, R146 ;  /* 0x0000763205927816 */ /* 0x000fe40000000092 */
[----:B------:R-:W-:-:S02]  /*59d0*/  PRMT R5, R161, 0x5410, R160 ;  /* 0x00005410a1057816 */ /* 0x000fc400000000a0 */
[--C-:B------:R-:W-:Y:S01]  /*59e0*/  HSET2.LE.AND R2, R13, R0.reuse, PT ;  /* 0x000000000d027233 */ /* 0x100fe20003803000 */
[C---:B------:R-:W-:Y:S01]  /*59f0*/  HMMA.16816.F32.BF16 R20, R8.reuse, R26, RZ ;  /* 0x0000001a0814723c */ /* 0x040fe200000418ff */
[----:B------:R-:W1:Y:S01]  /*5a00*/  LDSM.16.MT88.4 R24, [R183+0xc000] ;  /* 0x00c00000b718783b */ /* 0x000e620000004200 */
[----:B------:R-:W-:Y:S02]  /*5a10*/  LOP3.LUT R12, R4, R5, RZ, 0xc0, !PT ;  /* 0x00000005040c7212 */ /* 0x000fe400078ec0ff */
[--C-:B------:R-:W-:Y:S02]  /*5a20*/  HSET2.LE.AND R4, R48, R0.reuse, PT ;  /* 0x0000000030047233 */ /* 0x100fe40003803000 */
[----:B------:R-:W2:Y:S01]  /*5a30*/  LDSM.16.MT88.4 R48, [R182+0xe000] ;  /* 0x00e00000b630783b */ /* 0x000ea20000004200 */
[----:B------:R-:W-:Y:S01]  /*5a40*/  PRMT R13, R159, 0x5410, R158 ;  /* 0x000054109f0d7816 */ /* 0x000fe2000000009e */
[----:B------:R-:W-:Y:S01]  /*5a50*/  HMMA.16816.F32.BF16 R96, R8, R36, RZ ;  /* 0x000000240860723c */ /* 0x000fe200000418ff */
[----:B------:R-:W-:-:S02]  /*5a60*/  HSET2.LE.AND R5, R43, R0, PT ;  /* 0x000000002b057233 */ /* 0x000fc40003803000 */
[----:B------:R-:W-:Y:S02]  /*5a70*/  LOP3.LUT R13, R2, R13, RZ, 0xc0, !PT ;  /* 0x0000000d020d7212 */ /* 0x000fe400078ec0ff */
[----:B------:R-:W-:Y:S01]  /*5a80*/  PRMT R2, R149, 0x5410, R148 ;  /* 0x0000541095027816 */ /* 0x000fe20000000094 */
[C---:B------:R-:W-:Y:S03]  /*5a90*/  HMMA.16816.F32.BF16 R92, R8.reuse, R38, RZ ;  /* 0x00000026085c723c */ /* 0x040fe600000418ff */
[----:B------:R-:W-:Y:S02]  /*5aa0*/  LOP3.LUT R14, R4, R2, RZ, 0xc0, !PT ;  /* 0x00000002040e7212 */ /* 0x000fe400078ec0ff */
[----:B------:R-:W-:Y:S01]  /*5ab0*/  PRMT R2, R147, 0x5410, R146 ;  /* 0x0000541093027816 */ /* 0x000fe20000000092 */
[----:B------:R-:W-:Y:S03]  /*5ac0*/  HMMA.16816.F32.BF16 R84, R8, R28, RZ ;  /* 0x0000001c0854723c */ /* 0x000fe600000418ff */
[----:B------:R-:W-:-:S02]  /*5ad0*/  LOP3.LUT R15, R5, R2, RZ, 0xc0, !PT ;  /* 0x00000002050f7212 */ /* 0x000fc400078ec0ff */
[----:B------:R-:W-:Y:S01]  /*5ae0*/  LOP3.LUT R2, R119, UR4, RZ, 0x3c, !PT ;  /* 0x0000000477027c12 */ /* 0x000fe2000f8e3cff */
[----:B------:R-:W-:Y:S04]  /*5af0*/  HMMA.16816.F32.BF16 R68, R8, R72, RZ ;  /* 0x000000480844723c */ /* 0x000fe800000418ff */
[----:B------:R-:W-:Y:S02]  /*5b00*/  IMAD.WIDE.U32 R4, R2, -0x326172a9, RZ ;  /* 0xcd9e8d5702047825 */ /* 0x000fe400078e00ff */
[----:B------:R-:W-:Y:S03]  /*5b10*/  HMMA.16816.F32.BF16 R244, R12, R52, R32 ;  /* 0x000000340cf4723c */ /* 0x000fe60000041820 */
[----:B------:R-:W-:-:S02]  /*5b20*/  LOP3.LUT R5, R5, UR34, R206, 0x96, !PT ;  /* 0x0000002205057c12 */ /* 0x000fc4000f8e96ce */
[----:B------:R-:W-:Y:S01]  /*5b30*/  LOP3.LUT R2, R41, UR33, R4, 0x96, !PT ;  /* 0x0000002129027c12 */ /* 0x000fe2000f8e9604 */
[----:B------:R-:W-:Y:S02]  /*5b40*/  HMMA.16816.F32.BF16 R240, R12, R54, R20 ;  /* 0x000000360cf0723c */ /* 0x000fe40000041814 */
[----:B------:R-:W-:-:S04]  /*5b50*/  IMAD.WIDE.U32 R4, R5, -0x2daee0ad, RZ ;  /* 0xd2511f5305047825 */ /* 0x000fc800078e00ff */
[C---:B-1----:R-:W-:Y:S06]  /*5b60*/  HMMA.16816.F32.BF16 R36, R8.reuse, R24, RZ ;  /* 0x000000180824723c */ /* 0x042fec00000418ff */
[C---:B------:R-:W-:Y:S06]  /*5b70*/  HMMA.16816.F32.BF16 R52, R8.reuse, R30, RZ ;  /* 0x0000001e0834723c */ /* 0x040fec00000418ff */
[C---:B------:R-:W-:Y:S06]  /*5b80*/  HMMA.16816.F32.BF16 R32, R8.reuse, R26, RZ ;  /* 0x0000001a0820723c */ /* 0x040fec00000418ff */
[C---:B--2---:R-:W-:Y:S06]  /*5b90*/  HMMA.16816.F32.BF16 R20, R8.reuse, R48, RZ ;  /* 0x000000300814723c */ /* 0x044fec00000418ff */
        /* <DEDUP_REMOVED lines=14> */
[----:B------:R-:W1:Y:S05]  /*5c80*/  LDSM.16.MT88.4 R8, [R183+0xe800] ;  /* 0x00e80000b708783b */ /* 0x000e6a0000004200 */
[C---:B------:R-:W-:Y:S06]  /*5c90*/  HMMA.16816.F32.BF16 R232, R12.reuse, R112, R84 ;  /* 0x000000700ce8723c */ /* 0x040fec0000041854 */
[----:B------:R-:W-:Y:S01]  /*5ca0*/  HMMA.16816.F32.BF16 R84, R12, R108, R36 ;  /* 0x0000006c0c54723c */ /* 0x000fe20000041824 */
[----:B------:R-:W-:-:S02]  /*5cb0*/  IMAD.MOV.U32 R112, RZ, RZ, R177 ;  /* 0x000000ffff707224 */ /* 0x000fc400078e00b1 */
[----:B------:R-:W-:-:S03]  /*5cc0*/  IMAD.MOV.U32 R113, RZ, RZ, R176 ;  /* 0x000000ffff717224 */ /* 0x000fc600078e00b0 */
[C---:B------:R-:W-:Y:S01]  /*5cd0*/  HMMA.16816.F32.BF16 R220, R12.reuse, R114, R52 ;  /* 0x000000720cdc723c */ /* 0x040fe20000041834 */
[----:B------:R-:W-:Y:S02]  /*5ce0*/  IMAD.MOV.U32 R39, RZ, RZ, R215 ;  /* 0x000000ffff277224 */ /* 0x000fe400078e00d7 */
[----:B------:R-:W-:Y:S02]  /*5cf0*/  IMAD.MOV.U32 R38, RZ, RZ, R214 ;  /* 0x000000ffff267224 */ /* 0x000fe400078e00d6 */
[----:B------:R-:W-:Y:S01]  /*5d00*/  IMAD.MOV.U32 R37, RZ, RZ, R213 ;  /* 0x000000ffff257224 */ /* 0x000fe200078e00d5 */
[C---:B------:R-:W-:Y:S01]  /*5d10*/  HMMA.16816.F32.BF16 R108, R12.reuse, R110, R32 ;  /* 0x0000006e0c6c723c */ /* 0x040fe20000041820 */
[----:B------:R-:W-:Y:S02]  /*5d20*/  IMAD.MOV.U32 R55, RZ, RZ, R178 ;  /* 0x000000ffff377224 */ /* 0x000fe400078e00b2 */
[----:B------:R-:W-:Y:S02]  /*5d30*/  IMAD.MOV.U32 R53, RZ, RZ, R219 ;  /* 0x000000ffff357224 */ /* 0x000fe400078e00db */
[----:B------:R-:W-:Y:S01]  /*5d40*/  IMAD.MOV.U32 R52, RZ, RZ, R218 ;  /* 0x000000ffff347224 */ /* 0x000fe200078e00da */
[----:B------:R-:W-:Y:S01]  /*5d50*/  HMMA.16816.F32.BF16 R208, R12, R120, R96 ;  /* 0x000000780cd0723c */ /* 0x000fe20000041860 */
[----:B------:R-:W-:-:S02]  /*5d60*/  IMAD.MOV.U32 R34, RZ, RZ, R179 ;  /* 0x000000ffff227224 */ /* 0x000fc400078e00b3 */
[----:B------:R-:W-:Y:S02]  /*5d70*/  IMAD.MOV.U32 R115, RZ, RZ, R217 ;  /* 0x000000ffff737224 */ /* 0x000fe400078e00d9 */
[----:B------:R-:W-:Y:S01]  /*5d80*/  IMAD.MOV.U32 R114, RZ, RZ, R216 ;  /* 0x000000ffff727224 */ /* 0x000fe200078e00d8 */
[C---:B------:R-:W-:Y:S01]  /*5d90*/  HMMA.16816.F32.BF16 R176, R12.reuse, R100, R20 ;  /* 0x000000640cb0723c */ /* 0x040fe20000041814 */
[----:B------:R-:W2:Y:S01]  /*5da0*/  LDSM.16.MT88.4 R20, [R181+0x10800] ;  /* 0x01080000b514783b */ /* 0x000ea20000004200 */
[----:B------:R-:W-:Y:S02]  /*5db0*/  IMAD.MOV.U32 R54, RZ, RZ, R224 ;  /* 0x000000ffff367224 */ /* 0x000fe400078e00e0 */
[----:B------:R-:W-:Y:S02]  /*5dc0*/  IMAD.MOV.U32 R36, RZ, RZ, R212 ;  /* 0x000000ffff247224 */ /* 0x000fe400078e00d4 */
[----:B------:R-:W-:Y:S01]  /*5dd0*/  HMMA.16816.F32.BF16 R216, R12, R106, R24 ;  /* 0x0000006a0cd8723c */ /* 0x000fe20000041818 */
[----:B------:R-:W3:Y:S01]  /*5de0*/  LDSM.16.MT88.4 R24, [R182+0x10800] ;  /* 0x01080000b618783b */ /* 0x000ee20000004200 */
[----:B------:R-:W-:-:S04]  /*5df0*/  IMAD.MOV.U32 R35, RZ, RZ, R185 ;  /* 0x000000ffff237224 */ /* 0x000fc800078e00b9 */
[C---:B-1----:R-:W-:Y:S06]  /*5e00*/  HMMA.16816.F32.BF16 R96, R12.reuse, R8, R68 ;  /* 0x000000080c60723c */ /* 0x042fec0000041844 */
[----:B------:R-:W-:Y:S01]  /*5e10*/  HMMA.16816.F32.BF16 R72, R12, R10, R72 ;  /* 0x0000000a0c48723c */ /* 0x000fe20000041848 */
[----:B------:R-:W-:Y:S01]  /*5e20*/  IMAD.WIDE.U32 R8, R2, -0x2daee0ad, RZ ;  /* 0xd2511f5302087825 */ /* 0x000fe200078e00ff */
[C-C-:B------:R-:W-:Y:S02]  /*5e30*/  LOP3.LUT R2, R5.reuse, UR32, R42.reuse, 0x96, !PT ;  /* 0x0000002005027c12 */ /* 0x140fe4000f8e962a */
[----:B------:R-:W-:-:S02]  /*5e40*/  LOP3.LUT R5, R5, UR32, R42, 0x96, !PT ;  /* 0x0000002005057c12 */ /* 0x000fc4000f8e962a */
[----:B------:R-:W-:Y:S01]  /*5e50*/  HMMA.16816.F32.BF16 R224, R12, R56, R44 ;  /* 0x000000380ce0723c */ /* 0x000fe2000004182c */
[----:B------:R-:W-:-:S05]  /*5e60*/  IMAD.WIDE.U32 R10, R2, -0x326172a9, RZ ;  /* 0xcd9e8d57020a7825 */ /* 0x000fca00078e00ff */
[----:B------:R-:W-:Y:S01]  /*5e70*/  LOP3.LUT R11, R11, UR31, R40, 0x96, !PT ;  /* 0x0000001f0b0b7c12 */ /* 0x000fe2000f8e9628 */
[C---:B------:R-:W-:Y:S06]  /*5e80*/  HMMA.16816.F32.BF16 R92, R12.reuse, R122, R92 ;  /* 0x0000007a0c5c723c */ /* 0x040fec000004185c */
[C---:B------:R-:W-:Y:S06]  /*5e90*/  HMMA.16816.F32.BF16 R212, R12.reuse, R58, R64 ;  /* 0x0000003a0cd4723c */ /* 0x040fec0000041840 */
[C---:B--2---:R-:W-:Y:S06]  /*5ea0*/  HMMA.16816.F32.BF16 R80, R12.reuse, R22, R80 ;  /* 0x000000160c50723c */ /* 0x044fec0000041850 */
[----:B------:R-:W-:Y:S01]  /*5eb0*/  HMMA.16816.F32.BF16 R120, R12, R20, R76 ;  /* 0x000000140c78723c */ /* 0x000fe2000004184c */
[----:B------:R-:W-:-:S05]  /*5ec0*/  LOP3.LUT R22, R9, UR30, R4, 0x96, !PT ;  /* 0x0000001e09167c12 */ /* 0x000fca000f8e9604 */
[----:B------:R-:W-:Y:S01]  /*5ed0*/  IMAD.WIDE.U32 R22, R22, -0x326172a9, RZ ;  /* 0xcd9e8d5716167825 */ /* 0x000fe200078e00ff */
[C---:B---3--:R-:W-:Y:S03]  /*5ee0*/  HMMA.16816.F32.BF16 R88, R12.reuse, R24, R88 ;  /* 0x000000180c58723c */ /* 0x048fe60000041858 */
[----:B------:R-:W-:Y:S01]  /*5ef0*/  IMAD.WIDE.U32 R20, R5, -0x326172a9, RZ ;  /* 0xcd9e8d5705147825 */ /* 0x000fe200078e00ff */
[----:B------:R-:W-:Y:S02]  /*5f00*/  LOP3.LUT R2, R23, UR23, R10, 0x96, !PT ;  /* 0x0000001717027c12 */ /* 0x000fe4000f8e960a */
[----:B------:R-:W-:Y:S01]  /*5f10*/  HMMA.16816.F32.BF16 R132, R12, R26, R132 ;  /* 0x0000001a0c84723c */ /* 0x000fe20000041884 */
[----:B------:R-:W-:-:S04]  /*5f20*/  IMAD.WIDE.U32 R10, R11, -0x2daee0ad, RZ ;  /* 0xd2511f530b0a7825 */ /* 0x000fc800078e00ff */
[----:B------:R-:W-:Y:S01]  /*5f30*/  IMAD.WIDE.U32 R56, R2, -0x2daee0ad, RZ ;  /* 0xd2511f5302387825 */ /* 0x000fe200078e00ff */
[----:B------:R-:W-:Y:S01]  /*5f40*/  LOP3.LUT R2, R9, UR30, R4, 0x96, !PT ;  /* 0x0000001e09027c12 */ /* 0x000fe2000f8e9604 */
[C---:B------:R-:W-:Y:S01]  /*5f50*/  HMMA.16816.F32.BF16 R228, R12.reuse, R104, R28 ;  /* 0x000000680ce4723c */ /* 0x040fe2000004181c */
[----:B------:R-:W-:Y:S01]  /*5f60*/  LOP3.LUT R5, R11, UR22, R8, 0x96, !PT ;  /* 0x000000160b057c12 */ /* 0x000fe2000f8e9608 */
[----:B------:R-:W1:Y:S01]  /*5f70*/  LDSM.16.MT88.4 R28, [R184+0x10800] ;  /* 0x01080000b81c783b */ /* 0x000e620000004200 */
[----:B------:R-:W-:Y:S01]  /*5f80*/  LOP3.LUT R4, R57, UR6, R10, 0x96, !PT ;  /* 0x0000000639047c12 */ /* 0x000fe2000f8e960a */
[----:B------:R-:W-:Y:S01]  /*5f90*/  IMAD.WIDE.U32 R24, R2, -0x326172a9, RZ ;  /* 0xcd9e8d5702187825 */ /* 0x000fe200078e00ff */
[----:B------:R-:W-:Y:S01]  /*5fa0*/  LOP3.LUT R9, R21, UR31, R40, 0x96, !PT ;  /* 0x0000001f15097c12 */ /* 0x000fe2000f8e9628 */
[----:B------:R-:W-:Y:S01]  /*5fb0*/  HMMA.16816.F32.BF16 R104, R12, R102, R48 ;  /* 0x000000660c68723c */ /* 0x000fe20000041830 */
[----:B------:R-:W-:Y:S01]  /*5fc0*/  LOP3.LUT R57, R16, 0xff, RZ, 0xc0, !PT ;  /* 0x000000ff10397812 */ /* 0x000fe200078ec0ff */
[----:B------:R-:W-:Y:S01]  /*5fd0*/  IMAD.WIDE.U32 R10, R5, -0x326172a9, RZ ;  /* 0xcd9e8d57050a7825 */ /* 0x000fe200078e00ff */
[----:B------:R-:W-:-:S03]  /*5fe0*/  LOP3.LUT R2, R25, UR23, R20, 0x96, !PT ;  /* 0x0000001719027c12 */ /* 0x000fc6000f8e9614 */
[----:B------:R-:W-:Y:S01]  /*5ff0*/  IMAD.WIDE.U32 R4, R4, -0x326172a9, RZ ;  /* 0xcd9e8d5704047825 */ /* 0x000fe200078e00ff */
[----:B------:R-:W-:-:S04]  /*6000*/  LOP3.LUT R163, R11, UR7, R22, 0x96, !PT ;  /* 0x000000070ba37c12 */ /* 0x000fc8000f8e9616 */
[----:B------:R-:W-:Y:S01]  /*6010*/  LOP3.LUT R26, R5, UR8, R10, 0x96, !PT ;  /* 0x00000008051a7c12 */ /* 0x000fe2000f8e960a */
[----:B------:R-:W-:Y:S01]  /*6020*/  IMAD.WIDE.U32 R10, R2, -0x2daee0ad, RZ ;  /* 0xd2511f53020a7825 */ /* 0x000fe200078e00ff */
[----:B------:R-:W-:-:S03]  /*6030*/  LOP3.LUT R20, R4, 0xff, RZ, 0xc0, !PT ;  /* 0x000000ff04147812 */ /* 0x000fc600078ec0ff */
[----:B------:R-:W-:Y:S01]  /*6040*/  FFMA.FTZ R2, R144, UR36, -R7 ;  /* 0x0000002490027c23 */ /* 0x000fe20008010807 */
[----:B------:R-:W-:Y:S02]  /*6050*/  LOP3.LUT R59, R4, 0xffff, RZ, 0xc0, !PT ;  /* 0x0000ffff043b7812 */ /* 0x000fe400078ec0ff */
[--C-:B------:R-:W-:Y:S01]  /*6060*/  SHF.R.U32.HI R63, RZ, 0x10, R4.reuse ;  /* 0x00000010ff3f7819 */ /* 0x100fe20000011604 */
[----:B------:R2:W-:Y:S01]  /*6070*/  MUFU.EX2 R101, R2 ;  /* 0x0000000200657308 */ /* 0x0005e20000000800 */
[----:B------:R-:W-:Y:S01]  /*6080*/  SHF.R.U32.HI R58, RZ, 0x18, R4 ;  /* 0x00000018ff3a7819 */ /* 0x000fe20000011604 */
[----:B------:R-:W-:Y:S01]  /*6090*/  IMAD.WIDE.U32 R4, R9, -0x2daee0ad, RZ ;  /* 0xd2511f5309047825 */ /* 0x000fe200078e00ff */
[----:B------:R-:W-:-:S04]  /*60a0*/  ISETP.LE.U32.AND P4, PT, R20, UR5, PT ;  /* 0x0000000514007c0c */ /* 0x000fc8000bf83070 */
[----:B------:R-:W-:Y:S02]  /*60b0*/  LOP3.LUT R5, R5, UR22, R8, 0x96, !PT ;  /* 0x0000001605057c12 */ /* 0x000fe4000f8e9608 */
[----:B------:R-:W-:-:S03]  /*60c0*/  LOP3.LUT R4, R11, UR6, R4, 0x96, !PT ;  /* 0x000000060b047c12 */ /* 0x000fc6000f8e9604 */
[----:B------:R-:W-:-:S04]  /*60d0*/  IMAD.WIDE.U32 R8, R5, -0x326172a9, RZ ;  /* 0xcd9e8d5705087825 */ /* 0x000fc800078e00ff */
[----:B------:R-:W-:-:S04]  /*60e0*/  IMAD.WIDE.U32 R4, R4, -0x326172a9, RZ ;  /* 0xcd9e8d5704047825 */ /* 0x000fc800078e00ff */
[----:B--2---:R-:W-:Y:S01]  /*60f0*/  FFMA.FTZ R2, R145, UR36, -R7 ;  /* 0x0000002491027c23 */ /* 0x004fe20008010807 */
[----:B------:R-:W-:Y:S01]  /*6100*/  LOP3.LUT R17, R9, UR7, R24, 0x96, !PT ;  /* 0x0000000709117c12 */ /* 0x000fe2000f8e9618 */
[C---:B-1----:R-:W-:Y:S06]  /*6110*/  HMMA.16816.F32.BF16 R48, R12.reuse, R28, R136 ;  /* 0x0000001c0c30723c */ /* 0x042fec0000041888 */
[----:B------:R-:W-:Y:S01]  /*6120*/  HMMA.16816.F32.BF16 R40, R12, R30, R128 ;  /* 0x0000001e0c28723c */ /* 0x000fe20000041880 */
[----:B------:R1:W-:Y:S01]  /*6130*/  MUFU.EX2 R102, R2 ;  /* 0x0000000200667308 */ /* 0x0003e20000000800 */
[----:B------:R-:W-:Y:S01]  /*6140*/  LOP3.LUT R8, R5, UR8, R8, 0x96, !PT ;  /* 0x0000000805087c12 */ /* 0x000fe2000f8e9608 */
[----:B------:R-:W-:Y:S01]  /*6150*/  ULDC.64 UR6, c[0x0][0x2a8] ;  /* 0x0000aa0000067ab9 */ /* 0x000fe20000000a00 */
[----:B------:R-:W-:-:S02]  /*6160*/  LOP3.LUT R5, R4, 0xffff, RZ, 0xc0, !PT ;  /* 0x0000ffff04057812 */ /* 0x000fc400078ec0ff */
[----:B------:R-:W-:Y:S02]  /*6170*/  LOP3.LUT R11, R4, 0xff, RZ, 0xc0, !PT ;  /* 0x000000ff040b7812 */ /* 0x000fe400078ec0ff */
[--C-:B------:R-:W-:Y:S02]  /*6180*/  SHF.R.U32.HI R9, RZ, 0x10, R4.reuse ;  /* 0x00000010ff097819 */ /* 0x100fe40000011604 */
[----:B------:R-:W-:Y:S01]  /*6190*/  SHF.R.U32.HI R16, RZ, 0x18, R4 ;  /* 0x00000018ff107819 */ /* 0x000fe20000011604 */
[----:B------:R-:W-:-:S04]  /*61a0*/  FFMA.FTZ R4, R141, UR36, -R7 ;  /* 0x000000248d047c23 */ /* 0x000fc80008010807 */
[----:B------:R-:W-:Y:S01]  /*61b0*/  MUFU.EX2 R185, R4 ;  /* 0x0000000400b97308 */ /* 0x000fe20000000800 */
[----:B-1----:R-:W-:-:S07]  /*61c0*/  FFMA.FTZ R2, R168, UR36, -R7 ;  /* 0x00000024a8027c23 */ /* 0x002fce0008010807 */
[----:B------:R1:W-:Y:S02]  /*61d0*/  MUFU.EX2 R168, R2 ;  /* 0x0000000200a87308 */ /* 0x0003e40000000800 */
[----:B-1----:R-:W-:Y:S01]  /*61e0*/  SHF.R.U32.HI R2, RZ, 0x8, R5 ;  /* 0x00000008ff027819 */ /* 0x002fe20000011605 */
[----:B------:R-:W-:-:S03]  /*61f0*/  IMAD.WIDE.U32 R4, R17, -0x2daee0ad, RZ ;  /* 0xd2511f5311047825 */ /* 0x000fc600078e00ff */
[----:B------:R-:W-:Y:S01]  /*6200*/  PRMT R25, R11, 0x5410, R2 ;  /* 0x000054100b197816 */ /* 0x000fe20000000002 */
[--C-:B------:R-:W-:Y:S01]  /*6210*/  FFMA.FTZ R11, R142, UR36, -R7.reuse ;  /* 0x000000248e0b7c23 */ /* 0x100fe20008010807 */
[----:B------:R-:W-:Y:S01]  /*6220*/  LOP3.LUT R2, R9, 0xff, RZ, 0xc0, !PT ;  /* 0x000000ff09027812 */ /* 0x000fe200078ec0ff */
[--C-:B------:R-:W-:Y:S01]  /*6230*/  FFMA.FTZ R9, R140, UR36, -R7.reuse ;  /* 0x000000248c097c23 */ /* 0x100fe20008010807 */
[----:B------:R-:W-:Y:S01]  /*6240*/  LOP3.LUT R20, R4, 0xff, RZ, 0xc0, !PT ;  /* 0x000000ff04147812 */ /* 0x000fe200078ec0ff */
[----:B------:R-:W1:Y:S01]  /*6250*/  MUFU.EX2 R100, R11 ;  /* 0x0000000b00647308 */ /* 0x000e620000000800 */
[----:B------:R-:W-:Y:S02]  /*6260*/  PRMT R24, R2, 0x5410, R16 ;  /* 0x0000541002187816 */ /* 0x000fe40000000010 */
[----:B------:R-:W-:Y:S02]  /*6270*/  LOP3.LUT R2, R5, UR9, R10, 0x96, !PT ;  /* 0x0000000905027c12 */ /* 0x000fe4000f8e960a */
[----:B------:R-:W-:Y:S01]  /*6280*/  LOP3.LUT R16, R4, 0xffff, RZ, 0xc0, !PT ;  /* 0x0000ffff04107812 */ /* 0x000fe200078ec0ff */
[----:B------:R-:W-:Y:S01]  /*6290*/  FFMA.FTZ R5, R117, UR36, -R7 ;  /* 0x0000002475057c23 */ /* 0x000fe20008010807 */
[--C-:B------:R-:W-:Y:S01]  /*62a0*/  SHF.R.U32.HI R17, RZ, 0x10, R4.reuse ;  /* 0x00000010ff117819 */ /* 0x100fe20000011604 */
[----:B------:R2:W-:Y:S01]  /*62b0*/  MUFU.EX2 R33, R9 ;  /* 0x0000000900217308 */ /* 0x0005e20000000800 */
[----:B------:R-:W-:-:S02]  /*62c0*/  SHF.R.U32.HI R21, RZ, 0x18, R4 ;  /* 0x00000018ff157819 */ /* 0x000fc40000011604 */
[C---:B------:R-:W-:Y:S02]  /*62d0*/  LOP3.LUT R4, R8.reuse, 0xffff, RZ, 0xc0, !PT ;  /* 0x0000ffff08047812 */ /* 0x040fe400078ec0ff */
[----:B------:R-:W-:-:S03]  /*62e0*/  LOP3.LUT R10, R8, 0xff, RZ, 0xc0, !PT ;  /* 0x000000ff080a7812 */ /* 0x000fc600078ec0ff */
[----:B------:R3:W-:Y:S01]  /*62f0*/  MUFU.EX2 R47, R5 ;  /* 0x00000005002f7308 */ /* 0x0007e20000000800 */
[----:B-1----:R-:W-:Y:S02]  /*6300*/  IMAD.MOV.U32 R130, RZ, RZ, R100 ;  /* 0x000000ffff827224 */ /* 0x002fe400078e0064 */
[----:B--2---:R-:W-:Y:S01]  /*6310*/  FFMA.FTZ R9, R143, UR36, -R7 ;  /* 0x000000248f097c23 */ /* 0x004fe20008010807 */
[----:B------:R-:W-:Y:S02]  /*6320*/  SHF.R.U32.HI R7, RZ, 0x8, R4 ;  /* 0x00000008ff077819 */ /* 0x000fe40000011604 */
[----:B------:R-:W-:Y:S02]  /*6330*/  SHF.R.U32.HI R4, RZ, 0x8, R16 ;  /* 0x00000008ff047819 */ /* 0x000fe40000011610 */
[----:B------:R-:W1:Y:S01]  /*6340*/  MUFU.EX2 R32, R9 ;  /* 0x0000000900207308 */ /* 0x000e620000000800 */
[----:B------:R-:W-:Y:S01]  /*6350*/  PRMT R23, R10, 0x5410, R7 ;  /* 0x000054100a177816 */ /* 0x000fe20000000007 */
[----:B------:R-:W-:Y:S01]  /*6360*/  FFMA.FTZ R7, R175, UR36, -R6 ;  /* 0x00000024af077c23 */ /* 0x000fe20008010806 */
[----:B------:R-:W-:Y:S01]  /*6370*/  PRMT R16, R20, 0x5410, R4 ;  /* 0x0000541014107816 */ /* 0x000fe20000000004 */
[----:B------:R-:W-:Y:S01]  /*6380*/  FFMA.FTZ R20, R170, UR36, -R6 ;  /* 0x00000024aa147c23 */ /* 0x000fe20008010806 */
[----:B---3--:R-:W-:Y:S01]  /*6390*/  SHF.R.U32.HI R5, RZ, 0x10, R8 ;  /* 0x00000010ff057819 */ /* 0x008fe20000011608 */
[----:B------:R-:W-:Y:S01]  /*63a0*/  IMAD.MOV.U32 R170, RZ, RZ, R102 ;  /* 0x000000ffffaa7224 */ /* 0x000fe200078e0066 */
[----:B------:R-:W-:Y:S01]  /*63b0*/  SHF.R.U32.HI R8, RZ, 0x18, R8 ;  /* 0x00000018ff087819 */ /* 0x000fe20000011608 */
[----:B------:R2:W-:Y:S01]  /*63c0*/  MUFU.EX2 R103, R7 ;  /* 0x0000000700677308 */ /* 0x0005e20000000800 */
[----:B------:R-:W-:-:S02]  /*63d0*/  LOP3.LUT R5, R5, 0xff, RZ, 0xc0, !PT ;  /* 0x000000ff05057812 */ /* 0x000fc400078ec0ff */
[----:B------:R-:W-:Y:S02]  /*63e0*/  LOP3.LUT R4, R2, 0xffff, RZ, 0xc0, !PT ;  /* 0x0000ffff02047812 */ /* 0x000fe400078ec0ff */
[----:B------:R-:W-:Y:S02]  /*63f0*/  PRMT R22, R5, 0x5410, R8 ;  /* 0x0000541005167816 */ /* 0x000fe40000000008 */
[----:B------:R-:W-:Y:S01]  /*6400*/  LOP3.LUT R5, R17, 0xff, RZ, 0xc0, !PT ;  /* 0x000000ff11057812 */ /* 0x000fe200078ec0ff */
[----:B------:R-:W-:Y:S01]  /*6410*/  MUFU.EX2 R128, R20 ;  /* 0x0000001400807308 */ /* 0x000fe20000000800 */
[----:B------:R-:W-:Y:S01]  /*6420*/  HSET2.LE.AND R8, R24, R0, PT ;  /* 0x0000000018087233 */ /* 0x000fe20003803000 */
[----:B-1----:R-:W-:Y:S01]  /*6430*/  IMAD.MOV.U32 R131, RZ, RZ, R32 ;  /* 0x000000ffff837224 */ /* 0x002fe200078e0020 */
[----:B------:R-:W-:Y:S02]  /*6440*/  PRMT R11, R5, 0x5410, R21 ;  /* 0x00005410050b7816 */ /* 0x000fe40000000015 */
[----:B------:R-:W-:-:S02]  /*6450*/  SHF.R.U32.HI R5, RZ, 0x8, R4 ;  /* 0x00000008ff057819 */ /* 0x000fc40000011604 */
[----:B------:R-:W-:Y:S01]  /*6460*/  LOP3.LUT R4, R2, 0xff, RZ, 0xc0, !PT ;  /* 0x000000ff02047812 */ /* 0x000fe200078ec0ff */
[----:B--2---:R-:W-:Y:S01]  /*6470*/  FFMA.FTZ R7, R204, UR36, -R6 ;  /* 0x00000024cc077c23 */ /* 0x004fe20008010806 */
[----:B------:R-:W-:Y:S02]  /*6480*/  IMAD.MOV.U32 R204, RZ, RZ, R33 ;  /* 0x000000ffffcc7224 */ /* 0x000fe400078e0021 */
[----:B------:R-:W-:Y:S01]  /*6490*/  PRMT R9, R4, 0x5410, R5 ;  /* 0x0000541004097816 */ /* 0x000fe20000000005 */
[----:B------:R-:W-:Y:S01]  /*64a0*/  IMAD.MOV.U32 R33, RZ, RZ, R34 ;  /* 0x000000ffff217224 */ /* 0x000fe200078e0022 */
[--C-:B------:R-:W-:Y:S01]  /*64b0*/  SHF.R.U32.HI R4, RZ, 0x10, R2.reuse ;  /* 0x00000010ff047819 */ /* 0x100fe20000011602 */
[----:B------:R1:W-:Y:S01]  /*64c0*/  MUFU.EX2 R207, R7 ;  /* 0x0000000700cf7308 */ /* 0x0003e20000000800 */
[----:B------:R-:W-:Y:S01]  /*64d0*/  SHF.R.U32.HI R5, RZ, 0x18, R2 ;  /* 0x00000018ff057819 */ /* 0x000fe20000011602 */
[----:B------:R-:W-:Y:S01]  /*64e0*/  IMAD.MOV.U32 R34, RZ, RZ, R35 ;  /* 0x000000ffff227224 */ /* 0x000fe200078e0023 */
[----:B------:R-:W-:Y:S01]  /*64f0*/  LOP3.LUT R2, R4, 0xff, RZ, 0xc0, !PT ;  /* 0x000000ff04027812 */ /* 0x000fe200078ec0ff */
[----:B------:R-:W-:Y:S01]  /*6500*/  FFMA.FTZ R4, R171, UR36, -R6 ;  /* 0x00000024ab047c23 */ /* 0x000fe20008010806 */
[----:B------:R-:W-:Y:S01]  /*6510*/  IMAD.MOV.U32 R35, RZ, RZ, R36 ;  /* 0x000000ffff237224 */ /* 0x000fe200078e0024 */
[--C-:B------:R-:W-:Y:S01]  /*6520*/  HSET2.LE.AND R16, R16, R0.reuse, PT ;  /* 0x0000000010107233 */ /* 0x100fe20003803000 */
[----:B------:R-:W-:Y:S01]  /*6530*/  IMAD.MOV.U32 R36, RZ, RZ, R37 ;  /* 0x000000ffff247224 */ /* 0x000fe200078e0025 */
[----:B------:R2:W3:Y:S01]  /*6540*/  MUFU.EX2 R17, R4 ;  /* 0x0000000400117308 */ /* 0x0004e20000000800 */
[----:B------:R-:W-:Y:S01]  /*6550*/  PRMT R10, R2, 0x5410, R5 ;  /* 0x00005410020a7816 */ /* 0x000fe20000000005 */
[----:B------:R-:W-:Y:S01]  /*6560*/  IMAD.MOV.U32 R37, RZ, RZ, R38 ;  /* 0x000000ffff257224 */ /* 0x000fe200078e0026 */
[--C-:B------:R-:W-:Y:S01]  /*6570*/  HSET2.LE.AND R2, R23, R0.reuse, PT ;  /* 0x0000000017027233 */ /* 0x100fe20003803000 */
[----:B------:R-:W-:Y:S01]  /*6580*/  IMAD.MOV.U32 R38, RZ, RZ, R39 ;  /* 0x000000ffff267224 */ /* 0x000fe200078e0027 */
[--C-:B------:R-:W-:Y:S01]  /*6590*/  HSET2.LE.AND R5, R22, R0.reuse, PT ;  /* 0x0000000016057233 */ /* 0x100fe20003803000 */
[----:B------:R-:W-:Y:S01]  /*65a0*/  IMAD.MOV.U32 R39, RZ, RZ, R114 ;  /* 0x000000ffff277224 */ /* 0x000fe200078e0072 */
[--C-:B------:R-:W-:Y:S01]  /*65b0*/  HSET2.LE.AND R9, R9, R0.reuse, PT ;  /* 0x0000000009097233 */ /* 0x100fe20003803000 */
[----:B------:R-:W-:Y:S01]  /*65c0*/  IMAD.MOV.U32 R114, RZ, RZ, R115 ;  /* 0x000000ffff727224 */ /* 0x000fe200078e0073 */
[----:B-1----:R-:W-:Y:S01]  /*65d0*/  HSET2.LE.AND R7, R25, R0, PT ;  /* 0x0000000019077233 */ /* 0x002fe20003803000 */
[----:B------:R-:W-:-:S02]  /*65e0*/  IMAD.MOV.U32 R115, RZ, RZ, R52 ;  /* 0x000000ffff737224 */ /* 0x000fc400078e0034 */
[----:B------:R-:W-:Y:S02]  /*65f0*/  IMAD.MOV.U32 R52, RZ, RZ, R53 ;  /* 0x000000ffff347224 */ /* 0x000fe400078e0035 */
[----:B------:R-:W-:Y:S02]  /*6600*/  IMAD.MOV.U32 R53, RZ, RZ, R54 ;  /* 0x000000ffff357224 */ /* 0x000fe400078e0036 */
[----:B------:R-:W-:Y:S02]  /*6610*/  IMAD.MOV.U32 R54, RZ, RZ, R205 ;  /* 0x000000ffff367224 */ /* 0x000fe400078e00cd */
[--C-:B--2---:R-:W-:Y:S01]  /*6620*/  FFMA.FTZ R4, R173, UR36, -R6.reuse ;  /* 0x00000024ad047c23 */ /* 0x104fe20008010806 */
[----:B---3--:R-:W-:Y:S01]  /*6630*/  IMAD.MOV.U32 R173, RZ, RZ, R17 ;  /* 0x000000ffffad7224 */ /* 0x008fe200078e0011 */
[--C-:B------:R-:W-:Y:S01]  /*6640*/  HSET2.LE.AND R17, R11, R0.reuse, PT ;  /* 0x000000000b117233 */ /* 0x100fe20003803000 */
[----:B------:R-:W-:Y:S01]  /*6650*/  IMAD.MOV.U32 R171, RZ, RZ, R55 ;  /* 0x000000ffffab7224 */ /* 0x000fe200078e0037 */
[----:B------:R-:W-:Y:S01]  /*6660*/  HSET2.LE.AND R11, R10, R0, PT ;  /* 0x000000000a0b7233 */ /* 0x000fe20003803000 */
[--C-:B------:R-:W-:Y:S01]  /*6670*/  FFMA.FTZ R0, R174, UR36, -R6.reuse ;  /* 0x00000024ae007c23 */ /* 0x100fe20008010806 */
[--C-:B------:R-:W-:Y:S01]  /*6680*/  FFMA.FTZ R10, R172, UR36, -R6.reuse ;  /* 0x00000024ac0a7c23 */ /* 0x100fe20008010806 */
[----:B------:R-:W-:Y:S01]  /*6690*/  FFMA.FTZ R6, R169, UR36, -R6 ;  /* 0x00000024a9067c23 */ /* 0x000fe20008010806 */
[----:B------:R-:W-:Y:S01]  /*66a0*/  IMAD.MOV.U32 R169, RZ, RZ, R103 ;  /* 0x000000ffffa97224 */ /* 0x000fe200078e0067 */
[----:B------:R1:W2:Y:S01]  /*66b0*/  MUFU.EX2 R205, R4 ;  /* 0x0000000400cd7308 */ /* 0x0002a20000000800 */
[----:B------:R-:W-:-:S02]  /*66c0*/  IMAD.MOV.U32 R174, RZ, RZ, R47 ;  /* 0x000000ffffae7224 */ /* 0x000fc400078e002f */
[----:B------:R-:W-:Y:S02]  /*66d0*/  IMAD.MOV.U32 R55, RZ, RZ, R113 ;  /* 0x000000ffff377224 */ /* 0x000fe400078e0071 */
[----:B------:R-:W-:Y:S02]  /*66e0*/  IMAD.MOV.U32 R113, RZ, RZ, R18 ;  /* 0x000000ffff717224 */ /* 0x000fe400078e0012 */
[----:B------:R-:W-:Y:S01]  /*66f0*/  IMAD.MOV.U32 R172, RZ, RZ, R112 ;  /* 0x000000ffffac7224 */ /* 0x000fe200078e0070 */
[----:B------:R3:W-:Y:S01]  /*6700*/  MUFU.EX2 R206, R0 ;  /* 0x0000000000ce7308 */ /* 0x0007e20000000800 */
[----:B------:R-:W-:Y:S02]  /*6710*/  IMAD.MOV.U32 R129, RZ, RZ, R33 ;  /* 0x000000ffff817224 */ /* 0x000fe400078e0021 */
[----:B------:R-:W-:Y:S02]  /*6720*/  IMAD.MOV.U32 R100, RZ, RZ, R34 ;  /* 0x000000ffff647224 */ /* 0x000fe400078e0022 */
[----:B------:R-:W-:-:S02]  /*6730*/  IMAD.MOV.U32 R103, RZ, RZ, R35 ;  /* 0x000000ffff677224 */ /* 0x000fc400078e0023 */
[----:B------:R-:W-:Y:S01]  /*6740*/  IMAD.MOV.U32 R68, RZ, RZ, R114 ;  /* 0x000000ffff447224 */ /* 0x000fe200078e0072 */
[----:B------:R-:W4:Y:S01]  /*6750*/  MUFU.EX2 R175, R10 ;  /* 0x0000000a00af7308 */ /* 0x000f220000000800 */
[----:B-1----:R-:W-:Y:S01]  /*6760*/  F2FP.BF16.F32.PACK_AB R4, R170, R101 ;  /* 0x00000065aa04723e */ /* 0x002fe200000010ff */
[----:B------:R-:W-:Y:S02]  /*6770*/  IMAD.MOV.U32 R102, RZ, RZ, R36 ;  /* 0x000000ffff667224 */ /* 0x000fe400078e0024 */
[----:B------:R-:W-:Y:S01]  /*6780*/  IMAD.MOV.U32 R71, RZ, RZ, R37 ;  /* 0x000000ffff477224 */ /* 0x000fe200078e0025 */
[C---:B------:R-:W-:Y:S01]  /*6790*/  PRMT R145, R4.reuse, 0x7610, R145 ;  /* 0x0000761004917816 */ /* 0x040fe20000000091 */
[----:B------:R-:W-:Y:S01]  /*67a0*/  IMAD.MOV.U32 R70, RZ, RZ, R38 ;  /* 0x000000ffff467224 */ /* 0x000fe200078e0026 */
[----:B------:R-:W-:Y:S01]  /*67b0*/  PRMT R144, R4, 0x7632, R144 ;  /* 0x0000763204907816 */ /* 0x000fe20000000090 */
[----:B------:R1:W4:Y:S01]  /*67c0*/  MUFU.EX2 R18, R6 ;  /* 0x0000000600127308 */ /* 0x0003220000000800 */
[----:B---3--:R-:W-:Y:S01]  /*67d0*/  F2FP.BF16.F32.PACK_AB R0, R207, R169 ;  /* 0x000000a9cf00723e */ /* 0x008fe200000010ff */
[----:B------:R-:W-:-:S02]  /*67e0*/  IMAD.MOV.U32 R69, RZ, RZ, R39 ;  /* 0x000000ffff457224 */ /* 0x000fc400078e0027 */
[----:B------:R-:W-:Y:S01]  /*67f0*/  IMAD.MOV.U32 R78, RZ, RZ, R52 ;  /* 0x000000ffff4e7224 */ /* 0x000fe200078e0034 */
[C---:B------:R-:W-:Y:S01]  /*6800*/  PRMT R143, R0.reuse, 0x7632, R143 ;  /* 0x00007632008f7816 */ /* 0x040fe2000000008f */
[----:B------:R-:W-:Y:S01]  /*6810*/  IMAD.MOV.U32 R77, RZ, RZ, R53 ;  /* 0x000000ffff4d7224 */ /* 0x000fe200078e0035 */
[----:B------:R-:W-:Y:S01]  /*6820*/  PRMT R142, R0, 0x7610, R142 ;  /* 0x00007610008e7816 */ /* 0x000fe2000000008e */
[----:B------:R-:W-:Y:S01]  /*6830*/  IMAD.MOV.U32 R76, RZ, RZ, R54 ;  /* 0x000000ffff4c7224 */ /* 0x000fe200078e0036 */
[----:B------:R-:W-:Y:S01]  /*6840*/  PRMT R0, R145, 0x5410, R144 ;  /* 0x0000541091007816 */ /* 0x000fe20000000090 */
[----:B------:R-:W-:-:S03]  /*6850*/  IMAD.MOV.U32 R79, RZ, RZ, R115 ;  /* 0x000000ffff4f7224 */ /* 0x000fc600078e0073 */
[----:B------:R-:W-:Y:S02]  /*6860*/  LOP3.LUT R4, R2, R0, RZ, 0xc0, !PT ;  /* 0x0000000002047212 */ /* 0x000fe400078ec0ff */
[----:B------:R-:W-:Y:S02]  /*6870*/  PRMT R0, R142, 0x5410, R143 ;  /* 0x000054108e007816 */ /* 0x000fe4000000008f */
[----:B--2---:R-:W-:Y:S02]  /*6880*/  F2FP.BF16.F32.PACK_AB R2, R205, R173 ;  /* 0x000000adcd02723e */ /* 0x004fe400000010ff */
[----:B------:R-:W-:Y:S02]  /*6890*/  LOP3.LUT R5, R5, R0, RZ, 0xc0, !PT ;  /* 0x0000000005057212 */ /* 0x000fe400078ec0ff */
[----:B------:R-:W-:Y:S02]  /*68a0*/  F2FP.BF16.F32.PACK_AB R0, R185, R168 ;  /* 0x000000a8b900723e */ /* 0x000fe400000010ff */
[----:B------:R-:W-:-:S02]  /*68b0*/  PRMT R139, R2, 0x7632, R139 ;  /* 0x00007632028b7816 */ /* 0x000fc4000000008b */
[C---:B------:R-:W-:Y:S02]  /*68c0*/  PRMT R141, R0.reuse, 0x7610, R141 ;  /* 0x00007610008d7816 */ /* 0x040fe4000000008d */
[----:B------:R-:W-:Y:S02]  /*68d0*/  PRMT R140, R0, 0x7632, R140 ;  /* 0x00007632008c7816 */ /* 0x000fe4000000008c */
[----:B------:R-:W-:Y:S02]  /*68e0*/  F2FP.BF16.F32.PACK_AB R0, R174, R204 ;  /* 0x000000ccae00723e */ /* 0x000fe400000010ff */
[----:B------:R-:W-:Y:S02]  /*68f0*/  PRMT R138, R2, 0x7610, R138 ;  /* 0x00007610028a7816 */ /* 0x000fe4000000008a */
[C---:B------:R-:W-:Y:S02]  /*6900*/  PRMT R137, R0.reuse, 0x7610, R137 ;  /* 0x0000761000897816 */ /* 0x040fe40000000089 */
[----:B------:R-:W-:-:S02]  /*6910*/  PRMT R136, R0, 0x7632, R136 ;  /* 0x0000763200887816 */ /* 0x000fc40000000088 */
[----:B------:R-:W-:Y:S02]  /*6920*/  PRMT R0, R141, 0x5410, R140 ;  /* 0x000054108d007816 */ /* 0x000fe4000000008c */
[----:B------:R-:W-:Y:S02]  /*6930*/  F2FP.BF16.F32.PACK_AB R2, R130, R131 ;  /* 0x000000838202723e */ /* 0x000fe400000010ff */
[----:B-1----:R-:W-:Y:S02]  /*6940*/  LOP3.LUT R6, R7, R0, RZ, 0xc0, !PT ;  /* 0x0000000007067212 */ /* 0x002fe400078ec0ff */
[----:B------:R-:W-:Y:S02]  /*6950*/  PRMT R0, R138, 0x5410, R139 ;  /* 0x000054108a007816 */ /* 0x000fe4000000008b */
[----:B------:R-:W-:Y:S02]  /*6960*/  PRMT R117, R2, 0x7610, R117 ;  /* 0x0000761002757816 */ /* 0x000fe40000000075 */
[----:B------:R-:W-:-:S02]  /*6970*/  LOP3.LUT R7, R8, R0, RZ, 0xc0, !PT ;  /* 0x0000000008077212 */ /* 0x000fc400078ec0ff */
[----:B------:R-:W-:Y:S02]  /*6980*/  PRMT R0, R137, 0x5410, R136 ;  /* 0x0000541089007816 */ /* 0x000fe40000000088 */
[----:B------:R-:W-:Y:S01]  /*6990*/  PRMT R27, R2, 0x7632, R27 ;  /* 0x00007632021b7816 */ /* 0x000fe2000000001b */
[----:B------:R-:W-:Y:S01]  /*69a0*/  IMAD.MOV.U32 R2, RZ, RZ, R113 ;  /* 0x000000ffff027224 */ /* 0x000fe200078e0071 */
[----:B------:R-:W-:Y:S02]  /*69b0*/  LOP3.LUT R112, R9, R0, RZ, 0xc0, !PT ;  /* 0x0000000009707212 */ /* 0x000fe400078ec0ff */
[----:B----4-:R-:W-:-:S04]  /*69c0*/  F2FP.BF16.F32.PACK_AB R0, R175, R206 ;  /* 0x000000ceaf00723e */ /* 0x010fc800000010ff */
[C---:B------:R-:W-:Y:S02]  /*69d0*/  PRMT R119, R0.reuse, 0x7632, R119 ;  /* 0x0000763200777816 */ /* 0x040fe40000000077 */
[----:B------:R-:W-:Y:S02]  /*69e0*/  PRMT R118, R0, 0x7610, R118 ;  /* 0x0000761000767816 */ /* 0x000fe40000000076 */
[----:B------:R-:W-:-:S04]  /*69f0*/  F2FP.BF16.F32.PACK_AB R0, R18, R128 ;  /* 0x000000801200723e */ /* 0x000fc800000010ff */
[C---:B------:R-:W-:Y:S02]  /*6a00*/  PRMT R25, R0.reuse, 0x7610, R25 ;  /* 0x0000761000197816 */ /* 0x040fe40000000019 */
[----:B------:R-:W-:Y:S02]  /*6a10*/  PRMT R24, R0, 0x7632, R24 ;  /* 0x0000763200187816 */ /* 0x000fe40000000018 */
[----:B------:R-:W-:-:S04]  /*6a20*/  PRMT R0, R118, 0x5410, R119 ;  /* 0x0000541076007816 */ /* 0x000fc80000000077 */
[----:B------:R-:W-:Y:S02]  /*6a30*/  LOP3.LUT R113, R11, R0, RZ, 0xc0, !PT ;  /* 0x000000000b717212 */ /* 0x000fe400078ec0ff */
[----:B------:R-:W1:Y:S01]  /*6a40*/  LDSM.16.MT88.4 R8, [R183+0x10800] ;  /* 0x01080000b708783b */ /* 0x000e620000004200 */
[----:B------:R-:W-:-:S04]  /*6a50*/  PRMT R0, R117, 0x5410, R27 ;  /* 0x0000541075007816 */ /* 0x000fc8000000001b */
[----:B------:R-:W-:Y:S01]  /*6a60*/  LOP3.LUT R114, R16, R0, RZ, 0xc0, !PT ;  /* 0x0000000010727212 */ /* 0x000fe200078ec0ff */
[----:B------:R-:W-:Y:S01]  /*6a70*/  IMAD.MOV.U32 R16, RZ, RZ, R55 ;  /* 0x000000ffff107224 */ /* 0x000fe200078e0037 */
[----:B------:R-:W-:-:S04]  /*6a80*/  PRMT R0, R25, 0x5410, R24 ;  /* 0x0000541019007816 */ /* 0x000fc80000000018 */
[----:B------:R-:W-:Y:S01]  /*6a90*/  LOP3.LUT R115, R17, R0, RZ, 0xc0, !PT ;  /* 0x0000000011737212 */ /* 0x000fe200078ec0ff */
[----:B------:R-:W-:Y:S02]  /*6aa0*/  IMAD.MOV.U32 R0, RZ, RZ, R78 ;  /* 0x000000ffff007224 */ /* 0x000fe400078e004e */
[----:B------:R-:W-:Y:S01]  /*6ab0*/  IMAD.MOV.U32 R17, RZ, RZ, R128 ;  /* 0x000000ffff117224 */ /* 0x000fe200078e0080 */
[C---:B-1----:R-:W-:Y:S06]  /*6ac0*/  HMMA.16816.F32.BF16 R28, R12.reuse, R8, R164 ;  /* 0x000000080c1c723c */ /* 0x042fec00000418a4 */
[----:B------:R-:W-:Y:S01]  /*6ad0*/  HMMA.16816.F32.BF16 R20, R12, R10, R124 ;  /* 0x0000000a0c14723c */ /* 0x000fe2000004187c */
[----:B------:R-:W1:Y:S04]  /*6ae0*/  LDSM.16.MT88.4 R12, [R181+0xd000] ;  /* 0x00d00000b50c783b */ /* 0x000e680000004200 */
[----:B------:R-:W2:Y:S01]  /*6af0*/  LDSM.16.MT88.4 R8, [R182+0xd000] ;  /* 0x00d00000b608783b */ /* 0x000ea20000004200 */
[C---:B-1----:R-:W-:Y:S06]  /*6b00*/  HMMA.16816.F32.BF16 R124, R4.reuse, R12, R244 ;  /* 0x0000000c047c723c */ /* 0x042fec00000418f4 */
[----:B------:R-:W-:Y:S01]  /*6b10*/  HMMA.16816.F32.BF16 R32, R4, R14, R240 ;  /* 0x0000000e0420723c */ /* 0x000fe200000418f0 */
[----:B------:R-:W1:Y:S01]  /*6b20*/  LDSM.16.MT88.4 R12, [R184+0xd000] ;  /* 0x00d00000b80c783b */ /* 0x000e620000004200 */
[----:B------:R-:W-:-:S02]  /*6b30*/  IMAD.MOV.U32 R245, RZ, RZ, R76 ;  /* 0x000000fffff57224 */ /* 0x000fc400078e004c */
[----:B------:R-:W-:Y:S02]  /*6b40*/  IMAD.MOV.U32 R246, RZ, RZ, R77 ;  /* 0x000000fffff67224 */ /* 0x000fe400078e004d */
[C---:B--2---:R-:W-:Y:S01]  /*6b50*/  HMMA.16816.F32.BF16 R36, R4.reuse, R8, R208 ;  /* 0x000000080424723c */ /* 0x044fe200000418d0 */
[----:B------:R-:W-:Y:S02]  /*6b60*/  IMAD.MOV.U32 R243, RZ, RZ, R172 ;  /* 0x000000fffff37224 */ /* 0x000fe400078e00ac */
[----:B------:R-:W-:Y:S02]  /*6b70*/  IMAD.MOV.U32 R172, RZ, RZ, R70 ;  /* 0x000000ffffac7224 */ /* 0x000fe400078e0046 */
[----:B------:R-:W-:Y:S01]  /*6b80*/  IMAD.MOV.U32 R244, RZ, RZ, R171 ;  /* 0x000000fffff47224 */ /* 0x000fe200078e00ab */
[----:B------:R-:W-:Y:S01]  /*6b90*/  HMMA.16816.F32.BF16 R44, R4, R10, R92 ;  /* 0x0000000a042c723c */ /* 0x000fe2000004185c */
[----:B------:R-:W2:Y:S01]  /*6ba0*/  LDSM.16.MT88.4 R8, [R183+0xd000] ;  /* 0x00d00000b708783b */ /* 0x000ea20000004200 */
[----:B------:R-:W-:-:S02]  /*6bb0*/  IMAD.MOV.U32 R171, RZ, RZ, R102 ;  /* 0x000000ffffab7224 */ /* 0x000fc400078e0066 */
[----:B------:R-:W-:Y:S02]  /*6bc0*/  IMAD.MOV.U32 R247, RZ, RZ, R131 ;  /* 0x000000fffff77224 */ /* 0x000fe400078e0083 */
[----:B------:R-:W-:Y:S02]  /*6bd0*/  IMAD.MOV.U32 R240, RZ, RZ, R173 ;  /* 0x000000fffff07224 */ /* 0x000fe400078e00ad */
[----:B------:R-:W-:Y:S02]  /*6be0*/  IMAD.MOV.U32 R241, RZ, RZ, R168 ;  /* 0x000000fffff17224 */ /* 0x000fe400078e00a8 */
[----:B------:R-:W-:Y:S01]  /*6bf0*/  IMAD.MOV.U32 R242, RZ, RZ, R205 ;  /* 0x000000fffff27224 */ /* 0x000fe200078e00cd */
[C---:B-1----:R-:W-:Y:S06]  /*6c00*/  HMMA.16816.F32.BF16 R52, R4.reuse, R12, R232 ;  /* 0x0000000c0434723c */ /* 0x042fec00000418e8 */
[----:B------:R-:W-:Y:S01]  /*6c10*/  HMMA.16816.F32.BF16 R64, R4, R14, R220 ;  /* 0x0000000e0440723c */ /* 0x000fe200000418dc */
[----:B------:R-:W1:Y:S01]  /*6c20*/  LDSM.16.MT88.4 R12, [R181+0xf000] ;  /* 0x00f00000b50c783b */ /* 0x000e620000004200 */
[----:B------:R-:W-:-:S02]  /*6c30*/  IMAD.MOV.U32 R232, RZ, RZ, R169 ;  /* 0x000000ffffe87224 */ /* 0x000fc400078e00a9 */
[----:B------:R-:W-:Y:S02]  /*6c40*/  IMAD.MOV.U32 R234, RZ, RZ, R170 ;  /* 0x000000ffffea7224 */ /* 0x000fe400078e00aa */
[----:B------:R-:W-:Y:S02]  /*6c50*/  IMAD.MOV.U32 R169, RZ, RZ, R68 ;  /* 0x000000ffffa97224 */ /* 0x000fe400078e0044 */
[----:B------:R-:W-:Y:S02]  /*6c60*/  IMAD.MOV.U32 R221, RZ, RZ, R2 ;  /* 0x000000ffffdd7224 */ /* 0x000fe400078e0002 */
[----:B------:R-:W-:Y:S02]  /*6c70*/  IMAD.MOV.U32 R170, RZ, RZ, R69 ;  /* 0x000000ffffaa7224 */ /* 0x000fe400078e0045 */
[----:B------:R-:W-:Y:S02]  /*6c80*/  IMAD.MOV.U32 R233, RZ, RZ, R71 ;  /* 0x000000ffffe97224 */ /* 0x000fe400078e0047 */
[----:B------:R-:W-:Y:S01]  /*6c90*/  IMAD.MOV.U32 R2, RZ, RZ, R79 ;  /* 0x000000ffff027224 */ /* 0x000fe200078e004f */
[----:B--2---:R-:W-:Y:S01]  /*6ca0*/  HMMA.16816.F32.BF16 R68, R4, R8, R84 ;  /* 0x000000080444723c */ /* 0x004fe20000041854 */
[----:B------:R-:W-:-:S02]  /*6cb0*/  IMAD.MOV.U32 R223, RZ, RZ, R101 ;  /* 0x000000ffffdf7224 */ /* 0x000fc400078e0065 */
[----:B------:R-:W-:Y:S02]  /*6cc0*/  IMAD.MOV.U32 R220, RZ, RZ, R16 ;  /* 0x000000ffffdc7224 */ /* 0x000fe400078e0010 */
[----:B------:R-:W-:Y:S01]  /*6cd0*/  IMAD.MOV.U32 R16, RZ, RZ, R130 ;  /* 0x000000ffff107224 */ /* 0x000fe200078e0082 */
[C---:B------:R-:W-:Y:S01]  /*6ce0*/  HMMA.16816.F32.BF16 R76, R4.reuse, R10, R108 ;  /* 0x0000000a044c723c */ /* 0x040fe2000004186c */
[----:B------:R-:W2:Y:S01]  /*6cf0*/  LDSM.16.MT88.4 R8, [R182+0xf000] ;  /* 0x00f00000b608783b */ /* 0x000ea20000004200 */
        /* <DEDUP_REMOVED lines=10> */
[----:B------:R-:W-:Y:S01]  /*6da0*/  IMAD.MOV.U32 R229, RZ, RZ, R169 ;  /* 0x000000ffffe57224 */ /* 0x000fe200078e00a9 */
[C---:B--2---:R-:W-:Y:S06]  /*6db0*/  HMMA.16816.F32.BF16 R100, R4.reuse, R8, R176 ;  /* 0x000000080464723c */ /* 0x044fec00000418b0 */
[C---:B------:R-:W-:Y:S01]  /*6dc0*/  HMMA.16816.F32.BF16 R104, R4.reuse, R10, R104 ;  /* 0x0000000a0468723c */ /* 0x040fe20000041868 */
[----:B------:R-:W2:Y:S05]  /*6dd0*/  LDSM.16.MT88.4 R8, [R183+0xf000] ;  /* 0x00f00000b708783b */ /* 0x000eaa0000004200 */
[----:B-1----:R-:W-:Y:S07]  /*6de0*/  HMMA.16816.F32.BF16 R108, R4, R12, R224 ;  /* 0x0000000c046c723c */ /* 0x002fee00000418e0 */
[----:B------:R-:W-:-:S02]  /*6df0*/  IMAD.MOV.U32 R225, RZ, RZ, R129 ;  /* 0x000000ffffe17224 */ /* 0x000fc400078e0081 */
[C---:B------:R-:W-:Y:S01]  /*6e00*/  HMMA.16816.F32.BF16 R128, R4.reuse, R14, R212 ;  /* 0x0000000e0480723c */ /* 0x040fe200000418d4 */
[----:B------:R-:W1:Y:S01]  /*6e10*/  LDSM.16.MT88.4 R12, [R181+0x11000] ;  /* 0x01100000b50c783b */ /* 0x000e620000004200 */
[----:B------:R-:W-:Y:S02]  /*6e20*/  IMAD.MOV.U32 R226, RZ, RZ, R171 ;  /* 0x000000ffffe27224 */ /* 0x000fe400078e00ab */
[----:B------:R-:W-:Y:S02]  /*6e30*/  IMAD.MOV.U32 R227, RZ, RZ, R0 ;  /* 0x000000ffffe37224 */ /* 0x000fe400078e0000 */
[----:B------:R-:W-:Y:S01]  /*6e40*/  @!P4 HFMA2.BF16_V2 R252, -RZ.H0_H0, RZ.H0_H0, -R141.H0_H0 ;  /* 0x200000fffffcc231 */ /* 0x000fe2000034098d */
[----:B------:R-:W-:Y:S01]  /*6e50*/  ISETP.LE.U32.AND P2, PT, R58, UR5, PT ;  /* 0x000000053a007c0c */ /* 0x000fe2000bf43070 */
[----:B------:R-:W-:Y:S01]  /*6e60*/  IMAD.MOV.U32 R224, RZ, RZ, R2 ;  /* 0x000000ffffe07224 */ /* 0x000fe200078e0002 */
[----:B--2---:R-:W-:Y:S07]  /*6e70*/  HMMA.16816.F32.BF16 R164, R4, R8, R96 ;  /* 0x0000000804a4723c */ /* 0x004fee0000041860 */
[----:B------:R-:W-:-:S02]  /*6e80*/  IMAD.MOV.U32 R96, RZ, RZ, R172 ;  /* 0x000000ffff607224 */ /* 0x000fc400078e00ac */
[----:B------:R-:W-:Y:S02]  /*6e90*/  IMAD.MOV.U32 R97, RZ, RZ, R170 ;  /* 0x000000ffff617224 */ /* 0x000fe400078e00aa */
[C---:B------:R-:W-:Y:S01]  /*6ea0*/  HMMA.16816.F32.BF16 R168, R4.reuse, R10, R72 ;  /* 0x0000000a04a8723c */ /* 0x040fe20000041848 */
[----:B------:R2:W3:Y:S05]  /*6eb0*/  LDL.LU.S16 R75, [R1] ;  /* 0x00000000014b7983 */ /* 0x0004ea0000300600 */
[----:B-1----:R-:W-:Y:S01]  /*6ec0*/  HMMA.16816.F32.BF16 R176, R4, R14, R80 ;  /* 0x0000000e04b0723c */ /* 0x002fe20000041850 */
[----:B------:R-:W-:Y:S01]  /*6ed0*/  LDSM.16.MT88.4 R8, [R182+0x11000] ;  /* 0x01100000b608783b */ /* 0x000fe20000004200 */
[----:B------:R-:W-:Y:S01]  /*6ee0*/  LOP3.LUT R0, R26, 0xff, RZ, 0xc0, !PT ;  /* 0x000000ff1a007812 */ /* 0x000fe200078ec0ff */
[----:B------:R-:W-:-:S02]  /*6ef0*/  IMAD.MOV.U32 R98, RZ, RZ, R243 ;  /* 0x000000ffff627224 */ /* 0x000fc400078e00f3 */
[----:B------:R-:W-:Y:S01]  /*6f00*/  IMAD.MOV.U32 R99, RZ, RZ, R244 ;  /* 0x000000ffff637224 */ /* 0x000fe200078e00f4 */
[C---:B------:R-:W-:Y:S01]  /*6f10*/  HMMA.16816.F32.BF16 R172, R4.reuse, R12, R120 ;  /* 0x0000000c04ac723c */ /* 0x040fe20000041878 */
[----:B------:R-:W1:Y:S01]  /*6f20*/  LDSM.16.MT88.4 R12, [R184+0x11000] ;  /* 0x01100000b80c783b */ /* 0x000e620000004200 */
[----:B------:R-:W-:Y:S01]  /*6f30*/  ISETP.LE.U32.AND P6, PT, R0, UR5, PT ;  /* 0x0000000500007c0c */ /* 0x000fe2000bfc3070 */
[----:B------:R-:W-:Y:S02]  /*6f40*/  IMAD.MOV.U32 R243, RZ, RZ, R204 ;  /* 0x000000fffff37224 */ /* 0x000fe400078e00cc */
[----:B------:R-:W-:Y:S01]  /*6f50*/  IMAD.MOV.U32 R244, RZ, RZ, R206 ;  /* 0x000000fffff47224 */ /* 0x000fe200078e00ce */
[----:B------:R-:W-:Y:S01]  /*6f60*/  @!P4 PRMT R141, R252, 0x5410, RZ ;  /* 0x00005410fc8dc816 */ /* 0x000fe200000000ff */
[----:B------:R-:W-:Y:S01]  /*6f70*/  LDSM.16.MT88.4 R120, [R181+0xd800] ;  /* 0x00d80000b578783b */ /* 0x000fe20000004200 */
[----:B------:R-:W-:Y:S02]  /*6f80*/  LOP3.LUT R2, R61, UR9, R162, 0x96, !PT ;  /* 0x000000093d027c12 */ /* 0x000fe4000f8e96a2 */
[----:B------:R-:W-:Y:S01]  /*6f90*/  ISETP.LE.U32.AND P1, PT, R57, UR5, PT ;  /* 0x0000000539007c0c */ /* 0x000fe2000bf23070 */
[----:B------:R-:W-:Y:S01]  /*6fa0*/  USHF.L.U32 UR17, UR17, 0x3, URZ ;  /* 0x0000000311117899 */ /* 0x000fe2000800063f */
[----:B------:R-:W-:Y:S01]  /*6fb0*/  LDSM.16.MT88.4 R80, [R184+0xf800] ;  /* 0x00f80000b850783b */ /* 0x000fe20000004200 */
[----:B-1----:R-:W-:Y:S03]  /*6fc0*/  HMMA.16816.F32.BF16 R208, R4, R14, R40 ;  /* 0x0000000e04d0723c */ /* 0x002fe60000041828 */
[----:B------:R-:W1:Y:S03]  /*6fd0*/  LDSM.16.MT88.4 R40, [R182+0xd800] ;  /* 0x00d80000b628783b */ /* 0x000e660000004200 */
[C---:B-1----:R-:W-:Y:S06]  /*6fe0*/  HMMA.16816.F32.BF16 R36, R112.reuse, R40, R36 ;  /* 0x000000287024723c */ /* 0x042fec0000041824 */
[----:B------:R-:W-:Y:S01]  /*6ff0*/  HMMA.16816.F32.BF16 R40, R112, R42, R44 ;  /* 0x0000002a7028723c */ /* 0x000fe2000004182c */
[----:B------:R2:W4:Y:S05]  /*7000*/  LDL.LU.S16 R44, [R1+0x4] ;  /* 0x00000400012c7983 */ /* 0x00052a0000300600 */
[C---:B------:R-:W-:Y:S06]  /*7010*/  HMMA.16816.F32.BF16 R216, R4.reuse, R8, R88 ;  /* 0x0000000804d8723c */ /* 0x040fec0000041858 */
[----:B------:R-:W-:Y:S01]  /*7020*/  HMMA.16816.F32.BF16 R212, R4, R10, R132 ;  /* 0x0000000a04d4723c */ /* 0x000fe20000041884 */
[----:B------:R-:W1:Y:S01]  /*7030*/  LDSM.16.MT88.4 R8, [R183+0x11000] ;  /* 0x01100000b708783b */ /* 0x000e620000004200 */
[----:B------:R-:W-:Y:S01]  /*7040*/  LOP3.LUT R0, R26, 0xffff, RZ, 0xc0, !PT ;  /* 0x0000ffff1a007812 */ /* 0x000fe200078ec0ff */
[----:B------:R-:W-:-:S02]  /*7050*/  @!P6 HFMA2.BF16_V2 R239, -RZ.H0_H0, RZ.H0_H0, -R145.H0_H0 ;  /* 0x200000ffffefe231 */ /* 0x000fc40000340991 */
[----:B------:R-:W-:Y:S01]  /*7060*/  LDSM.16.MT88.4 R88, [R183+0xf800] ;  /* 0x00f80000b758783b */ /* 0x000fe20000004200 */
[----:B------:R-:W-:-:S04]  /*7070*/  SHF.R.U32.HI R0, RZ, 0x8, R0 ;  /* 0x00000008ff007819 */ /* 0x000fc80000011600 */
[----:B------:R-:W-:Y:S01]  /*7080*/  LOP3.LUT R0, R0, 0xffff, RZ, 0xc0, !PT ;  /* 0x0000ffff00007812 */ /* 0x000fe200078ec0ff */
[----:B------:R-:W-:Y:S01]  /*7090*/  HMMA.16816.F32.BF16 R204, R4, R12, R48 ;  /* 0x0000000c04cc723c */ /* 0x000fe20000041830 */
[----:B------:R-:W2:Y:S02]  /*70a0*/  LDSM.16.MT88.4 R48, [R184+0xd800] ;  /* 0x00d80000b830783b */ /* 0x000ea40000004200 */
[----:B------:R-:W-:Y:S02]  /*70b0*/  ISETP.LE.U32.AND P3, PT, R0, UR5, PT ;  /* 0x0000000500007c0c */ /* 0x000fe4000bf63070 */
[----:B------:R-:W-:-:S04]  /*70c0*/  SHF.R.U32.HI R0, RZ, 0x18, R26 ;  /* 0x00000018ff007819 */ /* 0x000fc8000001161a */
[----:B------:R-:W-:Y:S02]  /*70d0*/  ISETP.LE.U32.AND P5, PT, R0, UR5, PT ;  /* 0x0000000500007c0c */ /* 0x000fe4000bfa3070 */
[----:B------:R-:W-:-:S05]  /*70e0*/  @!P6 PRMT R145, R239, 0x5410, RZ ;  /* 0x00005410ef91e816 */ /* 0x000fca00000000ff */
[----:B------:R-:W-:Y:S01]  /*70f0*/  @!P3 HFMA2.BF16_V2 R248, -RZ.H0_H0, RZ.H0_H0, -R144.H0_H0 ;  /* 0x200000fffff8b231 */ /* 0x000fe20000340990 */
[C---:B-1----:R-:W-:Y:S06]  /*7100*/  HMMA.16816.F32.BF16 R28, R4.reuse, R8, R28 ;  /* 0x00000008041c723c */ /* 0x042fec000004181c */
[----:B------:R-:W-:Y:S07]  /*7110*/  HMMA.16816.F32.BF16 R20, R4, R10, R20 ;  /* 0x0000000a0414723c */ /* 0x000fee0000041814 */
[----:B------:R-:W-:-:S04]  /*7120*/  SHF.R.U32.HI R4, RZ, 0x10, R26 ;  /* 0x00000010ff047819 */ /* 0x000fc8000001161a */
[----:B------:R-:W-:-:S04]  /*7130*/  LOP3.LUT R0, R4, 0xff, RZ, 0xc0, !PT ;  /* 0x000000ff04007812 */ /* 0x000fc800078ec0ff */
[----:B------:R-:W-:Y:S02]  /*7140*/  ISETP.LE.U32.AND P6, PT, R0, UR5, PT ;  /* 0x0000000500007c0c */ /* 0x000fe4000bfc3070 */
[----:B------:R-:W-:Y:S01]  /*7150*/  SHF.R.U32.HI R0, RZ, 0x8, R59 ;  /* 0x00000008ff007819 */ /* 0x000fe2000001163b */
[----:B------:R-:W-:-:S03]  /*7160*/  @!P5 HFMA2.BF16_V2 R249, -RZ.H0_H0, RZ.H0_H0, -R143.H0_H0 ;  /* 0x200000fffff9d231 */ /* 0x000fc6000034098f */
[----:B------:R-:W-:Y:S02]  /*7170*/  LOP3.LUT R0, R0, 0xffff, RZ, 0xc0, !PT ;  /* 0x0000ffff00007812 */ /* 0x000fe400078ec0ff */
[----:B------:R-:W-:Y:S01]  /*7180*/  @!P3 PRMT R144, R248, 0x5410, RZ ;  /* 0x00005410f890b816 */ /* 0x000fe200000000ff */
[----:B------:R-:W-:Y:S01]  /*7190*/  IMAD.WIDE.U32 R4, R163, -0x2daee0ad, RZ ;  /* 0xd2511f53a3047825 */ /* 0x000fe200078e00ff */
[----:B------:R-:W-:Y:S02]  /*71a0*/  ISETP.LE.U32.AND P3, PT, R0, UR5, PT ;  /* 0x0000000500007c0c */ /* 0x000fe4000bf63070 */
[----:B------:R-:W-:Y:S02]  /*71b0*/  LOP3.LUT R0, R63, 0xff, RZ, 0xc0, !PT ;  /* 0x000000ff3f007812 */ /* 0x000fe400078ec0ff */
[----:B------:R-:W-:Y:S02]  /*71c0*/  @!P5 PRMT R143, R249, 0x5410, RZ ;  /* 0x00005410f98fd816 */ /* 0x000fe400000000ff */
[----:B------:R-:W-:-:S02]  /*71d0*/  ISETP.LE.U32.AND P5, PT, R0, UR5, PT ;  /* 0x0000000500007c0c */ /* 0x000fc4000bfa3070 */
[----:B------:R-:W-:Y:S01]  /*71e0*/  LOP3.LUT R0, R5, UR9, R56, 0x96, !PT ;  /* 0x0000000905007c12 */ /* 0x000fe2000f8e9638 */
[----:B------:R-:W-:Y:S01]  /*71f0*/  HMMA.16816.F32.BF16 R124, R112, R120, R124 ;  /* 0x00000078707c723c */ /* 0x000fe2000004187c */
[----:B------:R-:W-:Y:S02]  /*7200*/  @!P6 HFMA2.BF16_V2 R250, -RZ.H0_H0, RZ.H0_H0, -R142.H0_H0 ;  /* 0x200000fffffae231 */ /* 0x000fe4000034098e */
[----:B---3--:R-:W-:Y:S01]  /*7210*/  @!P2 HFMA2.BF16_V2 R75, -RZ.H0_H0, RZ.H0_H0, -R139.H0_H0 ;  /* 0x200000ffff4ba231 */ /* 0x008fe2000034098b */
[----:B------:R-:W-:Y:S01]  /*7220*/  LOP3.LUT R6, R0, 0xffff, RZ, 0xc0, !PT ;  /* 0x0000ffff00067812 */ /* 0x000fe200078ec0ff */
[----:B------:R-:W-:Y:S02]  /*7230*/  @!P3 HFMA2.BF16_V2 R251, -RZ.H0_H0, RZ.H0_H0, -R140.H0_H0 ;  /* 0x200000fffffbb231 */ /* 0x000fe4000034098c */
[----:B------:R-:W-:Y:S01]  /*7240*/  IMAD.MOV.U32 R132, RZ, RZ, R96 ;  /* 0x000000ffff847224 */ /* 0x000fe200078e0060 */
[----:B------:R-:W1:Y:S01]  /*7250*/  LDSM.16.MT88.4 R56, [R183+0xd800] ;  /* 0x00d80000b738783b */ /* 0x000e620000004200 */
[----:B------:R-:W-:-:S04]  /*7260*/  SHF.R.U32.HI R6, RZ, 0x8, R6 ;  /* 0x00000008ff067819 */ /* 0x000fc80000011606 */
[----:B------:R-:W-:-:S04]  /*7270*/  LOP3.LUT R6, R6, 0xffff, RZ, 0xc0, !PT ;  /* 0x0000ffff06067812 */ /* 0x000fc800078ec0ff */
[----:B------:R-:W-:Y:S01]  /*7280*/  ISETP.LE.U32.AND P4, PT, R6, UR5, PT ;  /* 0x0000000506007c0c */ /* 0x000fe2000bf83070 */
[----:B----4-:R-:W-:-:S05]  /*7290*/  @!P5 HFMA2.BF16_V2 R44, -RZ.H0_H0, RZ.H0_H0, -R138.H0_H0 ;  /* 0x200000ffff2cd231 */ /* 0x010fca000034098a */
[----:B------:R-:W-:Y:S02]  /*72a0*/  PRMT R6, R44, 0x7610, R6 ;  /* 0x000076102c067816 */ /* 0x000fe40000000006 */
[C---:B--2---:R-:W-:Y:S02]  /*72b0*/  HMMA.16816.F32.BF16 R44, R112.reuse, R48, R52 ;  /* 0x00000030702c723c */ /* 0x044fe40000041834 */
[----:B------:R-:W-:Y:S02]  /*72c0*/  @!P5 PRMT R138, R6, 0x5410, RZ ;  /* 0x00005410068ad816 */ /* 0x000fe400000000ff */
[----:B------:R2:W3:Y:S04]  /*72d0*/  LDL.LU.S16 R6, [R1+0x8] ;  /* 0x0000080001067983 */ /* 0x0004e80000300600 */
[----:B------:R2:W4:Y:S01]  /*72e0*/  LDL.LU.S16 R48, [R1+0xc] ;  /* 0x00000c0001307983 */ /* 0x0005220000300600 */
[----:B------:R-:W-:Y:S01]  /*72f0*/  HMMA.16816.F32.BF16 R120, R112, R122, R32 ;  /* 0x0000007a7078723c */ /* 0x000fe20000041820 */
[----:B------:R-:W-:-:S02]  /*7300*/  LOP3.LUT R8, R0, 0xff, RZ, 0xc0, !PT ;  /* 0x000000ff00087812 */ /* 0x000fc400078ec0ff */
[----:B------:R-:W-:Y:S02]  /*7310*/  @!P6 PRMT R142, R250, 0x5410, RZ ;  /* 0x00005410fa8ee816 */ /* 0x000fe400000000ff */
[----:B------:R-:W-:Y:S02]  /*7320*/  ISETP.LE.U32.AND P6, PT, R8, UR5, PT ;  /* 0x0000000508007c0c */ /* 0x000fe4000bfc3070 */
[--C-:B------:R-:W-:Y:S02]  /*7330*/  SHF.R.U32.HI R7, RZ, 0x18, R0.reuse ;  /* 0x00000018ff077819 */ /* 0x100fe40000011600 */
[----:B------:R-:W-:Y:S01]  /*7340*/  SHF.R.U32.HI R0, RZ, 0x10, R0 ;  /* 0x00000010ff007819 */ /* 0x000fe20000011600 */
[----:B----4-:R-:W-:-:S05]  /*7350*/  @!P4 HFMA2.BF16_V2 R48, -RZ.H0_H0, RZ.H0_H0, -R136.H0_H0 ;  /* 0x200000ffff30c231 */ /* 0x010fca0000340988 */
[----:B------:R-:W-:-:S04]  /*7360*/  PRMT R34, R48, 0x7610, R34 ;  /* 0x0000761030227816 */ /* 0x000fc80000000022 */
[----:B------:R-:W-:Y:S02]  /*7370*/  @!P4 PRMT R136, R34, 0x5410, RZ ;  /* 0x000054102288c816 */ /* 0x000fe400000000ff */
[----:B------:R2:W4:Y:S01]  /*7380*/  LDL.LU.S16 R34, [R1+0x10] ;  /* 0x0000100001227983 */ /* 0x0005220000300600 */
[----:B------:R-:W-:Y:S02]  /*7390*/  PRMT R63, R75, 0x7610, R63 ;  /* 0x000076104b3f7816 */ /* 0x000fe4000000003f */
[----:B------:R-:W-:Y:S01]  /*73a0*/  LOP3.LUT R0, R0, 0xff, RZ, 0xc0, !PT ;  /* 0x000000ff00007812 */ /* 0x000fe200078ec0ff */
[----:B---3--:R-:W-:Y:S01]  /*73b0*/  @!P6 HFMA2.BF16_V2 R6, -RZ.H0_H0, RZ.H0_H0, -R137.H0_H0 ;  /* 0x200000ffff06e231 */ /* 0x008fe20000340989 */
[----:B------:R-:W-:Y:S01]  /*73c0*/  @!P3 PRMT R140, R251, 0x5410, RZ ;  /* 0x00005410fb8cb816 */ /* 0x000fe200000000ff */
[----:B------:R-:W-:Y:S01]  /*73d0*/  IMAD.MOV.U32 R133, RZ, RZ, R97 ;  /* 0x000000ffff857224 */ /* 0x000fe200078e0061 */
[----:B------:R-:W-:Y:S01]  /*73e0*/  @!P2 PRMT R139, R63, 0x5410, RZ ;  /* 0x000054103f8ba816 */ /* 0x000fe200000000ff */
[----:B------:R-:W-:Y:S01]  /*73f0*/  IMAD.MOV.U32 R134, RZ, RZ, R98 ;  /* 0x000000ffff867224 */ /* 0x000fe200078e0062 */
[----:B------:R-:W-:Y:S01]  /*7400*/  ISETP.LE.U32.AND P3, PT, R7, UR5, PT ;  /* 0x0000000507007c0c */ /* 0x000fe2000bf63070 */
[----:B------:R-:W-:Y:S01]  /*7410*/  IMAD.MOV.U32 R135, RZ, RZ, R99 ;  /* 0x000000ffff877224 */ /* 0x000fe200078e0063 */
[----:B------:R-:W-:Y:S01]  /*7420*/  ISETP.LE.U32.AND P2, PT, R0, UR5, PT ;  /* 0x0000000500007c0c */ /* 0x000fe2000bf43070 */
[----:B------:R-:W3:Y:S01]  /*7430*/  LDSM.16.MT88.4 R72, [R182+0xf800] ;  /* 0x00f80000b648783b */ /* 0x000ee20000004200 */
[----:B------:R-:W-:-:S02]  /*7440*/  LOP3.LUT R0, R2, 0xffff, RZ, 0xc0, !PT ;  /* 0x0000ffff02007812 */ /* 0x000fc400078ec0ff */
[----:B------:R-:W-:Y:S01]  /*7450*/  PRMT R35, R6, 0x7610, R35 ;  /* 0x0000761006237816 */ /* 0x000fe20000000023 */
[C---:B------:R-:W-:Y:S01]  /*7460*/  HMMA.16816.F32.BF16 R48, R112.reuse, R50, R64 ;  /* 0x000000327030723c */ /* 0x040fe20000041840 */
[----:B------:R-:W-:Y:S01]  /*7470*/  LOP3.LUT R6, R2, 0xff, RZ, 0xc0, !PT ;  /* 0x000000ff02067812 */ /* 0x000fe200078ec0ff */
[----:B------:R-:W2:Y:S01]  /*7480*/  LDSM.16.MT88.4 R64, [R181+0xf800] ;  /* 0x00f80000b540783b */ /* 0x000ea20000004200 */
[----:B------:R-:W-:Y:S02]  /*7490*/  SHF.R.U32.HI R0, RZ, 0x8, R0 ;  /* 0x00000008ff007819 */ /* 0x000fe40000011600 */
[----:B------:R-:W-:Y:S01]  /*74a0*/  ISETP.LE.U32.AND P5, PT, R6, UR5, PT ;  /* 0x0000000506007c0c */ /* 0x000fe2000bfa3070 */
[----:B-1----:R-:W-:Y:S01]  /*74b0*/  HMMA.16816.F32.BF16 R52, R112, R56, R68 ;  /* 0x000000387034723c */ /* 0x002fe20000041844 */
[----:B------:R-:W-:Y:S01]  /*74c0*/  LOP3.LUT R0, R0, 0xffff, RZ, 0xc0, !PT ;  /* 0x0000ffff00007812 */ /* 0x000fe200078ec0ff */
[----:B------:R-:W1:Y:S01]  /*74d0*/  LDSM.16.MT88.4 R96, [R181+0x11800] ;  /* 0x01180000b560783b */ /* 0x000e620000004200 */
[----:B------:R-:W-:-:S02]  /*74e0*/  SHF.R.U32.HI R6, RZ, 0x10, R2 ;  /* 0x00000010ff067819 */ /* 0x000fc40000011602 */
[----:B------:R-:W-:Y:S02]  /*74f0*/  @!P6 PRMT R137, R35, 0x5410, RZ ;  /* 0x000054102389e816 */ /* 0x000fe400000000ff */
[----:B------:R-:W-:Y:S02]  /*7500*/  ISETP.LE.U32.AND P6, PT, R0, UR5, PT ;  /* 0x0000000500007c0c */ /* 0x000fe4000bfc3070 */
[----:B------:R-:W-:-:S04]  /*7510*/  LOP3.LUT R0, R6, 0xff, RZ, 0xc0, !PT ;  /* 0x000000ff06007812 */ /* 0x000fc800078ec0ff */
[----:B------:R-:W-:Y:S01]  /*7520*/  ISETP.LE.U32.AND P4, PT, R0, UR5, PT ;  /* 0x0000000500007c0c */ /* 0x000fe2000bf83070 */
[----:B----4-:R-:W-:-:S05]  /*7530*/  @!P3 HFMA2.BF16_V2 R34, -RZ.H0_H0, RZ.H0_H0, -R119.H0_H0 ;  /* 0x200000ffff22b231 */ /* 0x010fca0000340977 */
[----:B------:R-:W-:Y:S02]  /*7540*/  PRMT R32, R34, 0x7610, R32 ;  /* 0x0000761022207816 */ /* 0x000fe40000000020 */
[----:B------:R4:W3:Y:S04]  /*7550*/  LDL.LU.S16 R34, [R1+0x1c] ;  /* 0x00001c0001227983 */ /* 0x0008e80000300600 */
[----:B------:R4:W2:Y:S02]  /*7560*/  LDL.LU.S16 R0, [R1+0x18] ;  /* 0x0000180001007983 */ /* 0x0008a40000300600 */
[----:B--2---:R-:W-:-:S05]  /*7570*/  @!P5 HFMA2.BF16_V2 R0, -RZ.H0_H0, RZ.H0_H0, -R161.H0_H0 ;  /* 0x200000ffff00d231 */ /* 0x004fca00003409a1 */
[----:B------:R-:W-:Y:S02]  /*7580*/  PRMT R6, R0, 0x7610, R6 ;  /* 0x0000761000067816 */ /* 0x000fe40000000006 */
[----:B------:R4:W2:Y:S01]  /*7590*/  LDL.LU.S16 R0, [R1+0x14] ;  /* 0x0000140001007983 */ /* 0x0008a20000300600 */
[----:B------:R-:W-:Y:S02]  /*75a0*/  SHF.R.U32.HI R2, RZ, 0x18, R2 ;  /* 0x00000018ff027819 */ /* 0x000fe40000011602 */
[----:B------:R-:W-:Y:S02]  /*75b0*/  @!P3 PRMT R119, R32, 0x5410, RZ ;  /* 0x000054102077b816 */ /* 0x000fe400000000ff */
[----:B------:R-:W-:Y:S01]  /*75c0*/  ISETP.LE.U32.AND P3, PT, R2, UR5, PT ;  /* 0x0000000502007c0c */ /* 0x000fe2000bf63070 */
[----:B--2---:R-:W-:-:S05]  /*75d0*/  @!P6 HFMA2.BF16_V2 R0, -RZ.H0_H0, RZ.H0_H0, -R160.H0_H0 ;  /* 0x200000ffff00e231 */ /* 0x004fca00003409a0 */
[----:B------:R-:W-:-:S04]  /*75e0*/  PRMT R2, R0, 0x7610, R2 ;  /* 0x0000761000027816 */ /* 0x000fc80000000002 */
[----:B------:R-:W-:Y:S02]  /*75f0*/  @!P6 PRMT R160, R2, 0x5410, RZ ;  /* 0x0000541002a0e816 */ /* 0x000fe400000000ff */
[----:B------:R4:W2:Y:S01]  /*7600*/  LDL.LU.S16 R2, [R1+0x20] ;  /* 0x0000200001027983 */ /* 0x0008a20000300600 */
[----:B------:R-:W-:Y:S02]  /*7610*/  LOP3.LUT R0, R62, 0xff, RZ, 0xc0, !PT ;  /* 0x000000ff3e007812 */ /* 0x000fe400078ec0ff */
[----:B------:R-:W-:Y:S02]  /*7620*/  @!P5 PRMT R161, R6, 0x5410, RZ ;  /* 0x0000541006a1d816 */ /* 0x000fe400000000ff */
[----:B------:R-:W-:Y:S02]  /*7630*/  ISETP.LE.U32.AND P5, PT, R0, UR5, PT ;  /* 0x0000000500007c0c */ /* 0x000fe4000bfa3070 */
[----:B------:R-:W-:Y:S01]  /*7640*/  LOP3.LUT R0, R62, 0xffff, RZ, 0xc0, !PT ;  /* 0x0000ffff3e007812 */ /* 0x000fe200078ec0ff */
[----:B---3--:R-:W-:-:S03]  /*7650*/  @!P2 HFMA2.BF16_V2 R34, -RZ.H0_H0, RZ.H0_H0, -R118.H0_H0 ;  /* 0x200000ffff22a231 */ /* 0x008fc60000340976 */
[----:B------:R-:W-:Y:S02]  /*7660*/  SHF.R.U32.HI R0, RZ, 0x8, R0 ;  /* 0x00000008ff007819 */ /* 0x000fe40000011600 */
[----:B------:R-:W-:Y:S02]  /*7670*/  PRMT R15, R34, 0x7610, R15 ;  /* 0x00007610220f7816 */ /* 0x000fe4000000000f */
[----:B------:R-:W-:Y:S02]  /*7680*/  LOP3.LUT R0, R0, 0xffff, RZ, 0xc0, !PT ;  /* 0x0000ffff00007812 */ /* 0x000fe400078ec0ff */
[----:B------:R-:W-:Y:S02]  /*7690*/  @!P2 PRMT R118, R15, 0x5410, RZ ;  /* 0x000054100f76a816 */ /* 0x000fe400000000ff */
[----:B------:R4:W3:Y:S01]  /*76a0*/  LDL.LU.S16 R15, [R1+0x24] ;  /* 0x00002400010f7983 */ /* 0x0008e20000300600 */
[----:B--2---:R-:W-:-:S05]  /*76b0*/  @!P4 HFMA2.BF16_V2 R2, -RZ.H0_H0, RZ.H0_H0, -R159.H0_H0 ;  /* 0x200000ffff02c231 */ /* 0x004fca000034099f */
[----:B------:R-:W-:-:S04]  /*76c0*/  PRMT R8, R2, 0x7610, R8 ;  /* 0x0000761002087816 */ /* 0x000fc80000000008 */
[----:B------:R-:W-:Y:S02]  /*76d0*/  @!P4 PRMT R159, R8, 0x5410, RZ ;  /* 0x00005410089fc816 */ /* 0x000fe400000000ff */
[----:B------:R-:W-:Y:S02]  /*76e0*/  ISETP.LE.U32.AND P4, PT, R0, UR5, PT ;  /* 0x0000000500007c0c */ /* 0x000fe4000bf83070 */
[----:B------:R4:W2:Y:S02]  /*76f0*/  LDL.LU.S16 R0, [R1+0x28] ;  /* 0x0000280001007983 */ /* 0x0008a40000300600 */
[----:B--2---:R-:W-:-:S05]  /*7700*/  @!P5 HFMA2.BF16_V2 R0, -RZ.H0_H0, RZ.H0_H0, -R154.H0_H0 ;  /* 0x200000ffff00d231 */ /* 0x004fca000034099a */
[----:B------:R-:W-:-:S04]  /*7710*/  PRMT R14, R0, 0x7610, R14 ;  /* 0x00007610000e7816 */ /* 0x000fc8000000000e */
[----:B------:R-:W-:Y:S02]  /*7720*/  @!P5 PRMT R154, R14, 0x5410, RZ ;  /* 0x000054100e9ad816 */ /* 0x000fe400000000ff */
[----:B------:R4:W2:Y:S01]  /*7730*/  LDL.LU.S16 R14, [R1+0x2c] ;  /* 0x00002c00010e7983 */ /* 0x0008a20000300600 */
[----:B---3--:R-:W-:Y:S01]  /*7740*/  @!P3 HFMA2.BF16_V2 R15, -RZ.H0_H0, RZ.H0_H0, -R158.H0_H0 ;  /* 0x200000ffff0fb231 */ /* 0x008fe2000034099e */
[--C-:B------:R-:W-:Y:S02]  /*7750*/  SHF.R.U32.HI R2, RZ, 0x18, R62.reuse ;  /* 0x00000018ff027819 */ /* 0x100fe4000001163e */
[----:B------:R-:W-:Y:S02]  /*7760*/  SHF.R.U32.HI R6, RZ, 0x10, R62 ;  /* 0x00000010ff067819 */ /* 0x000fe4000001163e */
[----:B------:R-:W-:Y:S02]  /*7770*/  PRMT R7, R15, 0x7610, R7 ;  /* 0x000076100f077816 */ /* 0x000fe40000000007 */
[----:B------:R-:W-:-:S02]  /*7780*/  ISETP.LE.U32.AND P6, PT, R2, UR5, PT ;  /* 0x0000000502007c0c */ /* 0x000fc4000bfc3070 */
[----:B------:R-:W-:Y:S01]  /*7790*/  LOP3.LUT R2, R6, 0xff, RZ, 0xc0, !PT ;  /* 0x000000ff06027812 */ /* 0x000fe200078ec0ff */
[----:B--2---:R-:W-:-:S05]  /*77a0*/  @!P4 HFMA2.BF16_V2 R14, -RZ.H0_H0, RZ.H0_H0, -R152.H0_H0 ;  /* 0x200000ffff0ec231 */ /* 0x004fca0000340998 */
[----:B------:R-:W-:Y:S02]  /*77b0*/  PRMT R13, R14, 0x7610, R13 ;  /* 0x000076100e0d7816 */ /* 0x000fe4000000000d */
[----:B------:R4:W2:Y:S01]  /*77c0*/  LDL.LU.S16 R14, [R1+0x30] ;  /* 0x00003000010e7983 */ /* 0x0008a20000300600 */
[----:B------:R-:W-:Y:S02]  /*77d0*/  @!P3 PRMT R158, R7, 0x5410, RZ ;  /* 0x00005410079eb816 */ /* 0x000fe400000000ff */
[----:B------:R-:W-:Y:S02]  /*77e0*/  ISETP.LE.U32.AND P3, PT, R2, UR5, PT ;  /* 0x0000000502007c0c */ /* 0x000fe4000bf63070 */
[----:B------:R-:W-:-:S11]  /*77f0*/  LOP3.LUT R6, R60, 0xff, RZ, 0xc0, !PT ;  /* 0x000000ff3c067812 */ /* 0x000fd600078ec0ff */
[----:B--2---:R-:W-:-:S05]  /*7800*/  @!P3 HFMA2.BF16_V2 R14, -RZ.H0_H0, RZ.H0_H0, -R151.H0_H0 ;  /* 0x200000ffff0eb231 */ /* 0x004fca0000340997 */
[----:B------:R-:W-:Y:S02]  /*7810*/  PRMT R11, R14, 0x7610, R11 ;  /* 0x000076100e0b7816 */ /* 0x000fe4000000000b */
[----:B------:R4:W2:Y:S02]  /*7820*/  LDL.LU.S16 R14, [R1+0x3c] ;  /* 0x00003c00010e7983 */ /* 0x0008a40000300600 */
[----:B------:R-:W-:Y:S02]  /*7830*/  @!P3 PRMT R151, R11, 0x5410, RZ ;  /* 0x000054100b97b816 */ /* 0x000fe400000000ff */
[----:B------:R-:W-:Y:S02]  /*7840*/  ISETP.LE.U32.AND P3, PT, R6, UR5, PT ;  /* 0x0000000506007c0c */ /* 0x000fe4000bf63070 */
[----:B------:R4:W3:Y:S01]  /*7850*/  LDL.LU.S16 R6, [R1+0x40] ;  /* 0x0000400001067983 */ /* 0x0008e20000300600 */
[----:B------:R-:W-:-:S04]  /*7860*/  LOP3.LUT R0, R237, 0xff, RZ, 0xc0, !PT ;  /* 0x000000ffed007812 */ /* 0x000fc800078ec0ff */
[----:B------:R-:W-:Y:S02]  /*7870*/  ISETP.LE.U32.AND P5, PT, R0, UR5, PT ;  /* 0x0000000500007c0c */ /* 0x000fe4000bfa3070 */
[----:B------:R-:W-:-:S04]  /*7880*/  SHF.R.U32.HI R0, RZ, 0x8, R238 ;  /* 0x00000008ff007819 */ /* 0x000fc800000116ee */
[----:B------:R-:W-:Y:S02]  /*7890*/  LOP3.LUT R0, R0, 0xffff, RZ, 0xc0, !PT ;  /* 0x0000ffff00007812 */ /* 0x000fe400078ec0ff */
[----:B------:R-:W-:Y:S02]  /*78a0*/  @!P4 PRMT R152, R13, 0x5410, RZ ;  /* 0x000054100d98c816 */ /* 0x000fe400000000ff */
[----:B------:R-:W-:Y:S01]  /*78b0*/  ISETP.LE.U32.AND P4, PT, R0, UR5, PT ;  /* 0x0000000500007c0c */ /* 0x000fe2000bf83070 */
[----:B---3--:R-:W-:-:S05]  /*78c0*/  @!P1 HFMA2.BF16_V2 R6, -RZ.H0_H0, RZ.H0_H0, -R153.H0_H0 ;  /* 0x200000ffff069231 */ /* 0x008fca0000340999 */
[----:B------:R-:W-:-:S04]  /*78d0*/  PRMT R0, R6, 0x7610, R0 ;  /* 0x0000761006007816 */ /* 0x000fc80000000000 */
[----:B------:R-:W-:Y:S02]  /*78e0*/  @!P1 PRMT R153, R0, 0x5410, RZ ;  /* 0x0000541000999816 */ /* 0x000fe400000000ff */
[----:B------:R4:W3:Y:S04]  /*78f0*/  LDL.LU.S16 R0, [R1+0x44] ;  /* 0x0000440001007983 */ /* 0x0008e80000300600 */
[----:B------:R4:W2:Y:S01]  /*7900*/  LDL.LU.S16 R11, [R1+0x48] ;  /* 0x00004800010b7983 */ /* 0x0008a20000300600 */
[----:B------:R-:W-:Y:S02]  /*7910*/  IMAD.MOV.U32 R13, RZ, RZ, R132 ;  /* 0x000000ffff0d7224 */ /* 0x000fe400078e0084 */
[----:B------:R-:W-:Y:S02]  /*7920*/  IMAD.MOV.U32 R132, RZ, RZ, R133 ;  /* 0x000000ffff847224 */ /* 0x000fe400078e0085 */
[----:B------:R-:W-:-:S02]  /*7930*/  IMAD.MOV.U32 R133, RZ, RZ, R134 ;  /* 0x000000ffff857224 */ /* 0x000fc400078e0086 */
[----:B------:R-:W-:Y:S02]  /*7940*/  IMAD.MOV.U32 R134, RZ, RZ, R135 ;  /* 0x000000ffff867224 */ /* 0x000fe400078e0087 */
[----:B------:R-:W-:Y:S02]  /*7950*/  IMAD.MOV.U32 R135, RZ, RZ, R228 ;  /* 0x000000ffff877224 */ /* 0x000fe400078e00e4 */
[----:B------:R-:W-:Y:S01]  /*7960*/  IMAD.MOV.U32 R228, RZ, RZ, R229 ;  /* 0x000000ffffe47224 */ /* 0x000fe200078e00e5 */
[----:B------:R-:W-:Y:S01]  /*7970*/  SHF.R.U32.HI R8, RZ, 0x10, R60 ;  /* 0x00000010ff087819 */ /* 0x000fe2000001163c */
[----:B------:R-:W-:Y:S02]  /*7980*/  IMAD.MOV.U32 R229, RZ, RZ, R230 ;  /* 0x000000ffffe57224 */ /* 0x000fe400078e00e6 */
[----:B------:R-:W-:Y:S02]  /*7990*/  IMAD.MOV.U32 R230, RZ, RZ, R233 ;  /* 0x000000ffffe67224 */ /* 0x000fe400078e00e9 */
[----:B------:R-:W-:-:S02]  /*79a0*/  IMAD.MOV.U32 R233, RZ, RZ, R234 ;  /* 0x000000ffffe97224 */ /* 0x000fc400078e00ea */
[----:B------:R-:W-:Y:S02]  /*79b0*/  IMAD.MOV.U32 R234, RZ, RZ, R235 ;  /* 0x000000ffffea7224 */ /* 0x000fe400078e00eb */
[----:B------:R-:W-:Y:S02]  /*79c0*/  IMAD.MOV.U32 R235, RZ, RZ, R241 ;  /* 0x000000ffffeb7224 */ /* 0x000fe400078e00f1 */
[----:B------:R-:W-:Y:S02]  /*79d0*/  IMAD.MOV.U32 R241, RZ, RZ, R185 ;  /* 0x000000fffff17224 */ /* 0x000fe400078e00b9 */
[----:B------:R4:W5:Y:S01]  /*79e0*/  LDL.LU R185, [R1+0xa8] ;  /* 0x0000a80001b97983 */ /* 0x0009620000300800 */
[----:B---3--:R-:W-:Y:S02]  /*79f0*/  @!P4 HFMA2.BF16_V2 R0, -RZ.H0_H0, RZ.H0_H0, -R150.H0_H0 ;  /* 0x200000ffff00c231 */ /* 0x008fe40000340996 */
[----:B--2---:R-:W-:-:S03]  /*7a00*/  @!P5 HFMA2.BF16_V2 R11, -RZ.H0_H0, RZ.H0_H0, -R156.H0_H0 ;  /* 0x200000ffff0bd231 */ /* 0x004fc6000034099c */
[----:B------:R-:W-:Y:S02]  /*7a10*/  PRMT R10, R0, 0x7610, R10 ;  /* 0x00007610000a7816 */ /* 0x000fe4000000000a */
[----:B------:R-:W-:Y:S02]  /*7a20*/  LOP3.LUT R0, R8, 0xff, RZ, 0xc0, !PT ;  /* 0x000000ff08007812 */ /* 0x000fe400078ec0ff */
[----:B------:R-:W-:Y:S02]  /*7a30*/  PRMT R8, R11, 0x7610, R8 ;  /* 0x000076100b087816 */ /* 0x000fe40000000008 */
[----:B------:R-:W-:Y:S02]  /*7a40*/  @!P4 PRMT R150, R10, 0x5410, RZ ;  /* 0x000054100a96c816 */ /* 0x000fe400000000ff */
[----:B------:R4:W2:Y:S01]  /*7a50*/  LDL.LU.S16 R10, [R1+0x4c] ;  /* 0x00004c00010a7983 */ /* 0x0008a20000300600 */
[----:B------:R-:W-:-:S03]  /*7a60*/  @!P5 PRMT R156, R8, 0x5410, RZ ;  /* 0x00005410089cd816 */ /* 0x000fc600000000ff */
[----:B------:R4:W3:Y:S01]  /*7a70*/  LDL.LU.S16 R8, [R1+0x50] ;  /* 0x0000500001087983 */ /* 0x0008e20000300600 */
[----:B------:R-:W-:Y:S01]  /*7a80*/  ISETP.LE.U32.AND P2, PT, R236, UR5, PT ;  /* 0x00000005ec007c0c */ /* 0x000fe2000bf43070 */
[----:B------:R-:W-:Y:S01]  /*7a90*/  @!P6 HFMA2.BF16_V2 R14, -RZ.H0_H0, RZ.H0_H0, -R157.H0_H0 ;  /* 0x200000ffff0ee231 */ /* 0x000fe2000034099d */
[----:B------:R-:W-:Y:S02]  /*7aa0*/  SHF.R.U32.HI R2, RZ, 0x18, R60 ;  /* 0x00000018ff027819 */ /* 0x000fe4000001163c */
[----:B------:R-:W-:Y:S02]  /*7ab0*/  LOP3.LUT R7, R60, 0xffff, RZ, 0xc0, !PT ;  /* 0x0000ffff3c077812 */ /* 0x000fe400078ec0ff */
[----:B------:R-:W-:-:S04]  /*7ac0*/  PRMT R9, R14, 0x7610, R9 ;  /* 0x000076100e097816 */ /* 0x000fc80000000009 */
[----:B------:R-:W-:Y:S02]  /*7ad0*/  @!P6 PRMT R157, R9, 0x5410, RZ ;  /* 0x00005410099de816 */ /* 0x000fe400000000ff */
[----:B------:R-:W-:Y:S02]  /*7ae0*/  ISETP.LE.U32.AND P6, PT, R2, UR5, PT ;  /* 0x0000000502007c0c */ /* 0x000fe4000bfc3070 */
[----:B------:R-:W-:Y:S02]  /*7af0*/  SHF.R.U32.HI R2, RZ, 0x8, R7 ;  /* 0x00000008ff027819 */ /* 0x000fe40000011607 */
[----:B------:R-:W-:Y:S02]  /*7b00*/  ISETP.LE.U32.AND P1, PT, R0, UR5, PT ;  /* 0x0000000500007c0c */ /* 0x000fe4000bf23070 */
[----:B------:R-:W-:Y:S02]  /*7b10*/  LOP3.LUT R9, R4, 0xffff, RZ, 0xc0, !PT ;  /* 0x0000ffff04097812 */ /* 0x000fe400078ec0ff */
[----:B------:R-:W-:-:S02]  /*7b20*/  LOP3.LUT R2, R2, 0xffff, RZ, 0xc0, !PT ;  /* 0x0000ffff02027812 */ /* 0x000fc400078ec0ff */
[----:B------:R-:W-:Y:S01]  /*7b30*/  SHF.R.U32.HI R5, RZ, 0x10, R4 ;  /* 0x00000010ff057819 */ /* 0x000fe20000011604 */
[----:B------:R-:W-:Y:S01]  /*7b40*/  IMAD.MOV.U32 R11, RZ, RZ, R132 ;  /* 0x000000ffff0b7224 */ /* 0x000fe200078e0084 */
[----:B------:R-:W-:-:S03]  /*7b50*/  ISETP.LE.U32.AND P4, PT, R2, UR5, PT ;  /* 0x0000000502007c0c */ /* 0x000fc6000bf83070 */
[----:B------:R-:W-:Y:S02]  /*7b60*/  IMAD.MOV.U32 R34, RZ, RZ, R11 ;  /* 0x000000ffff227224 */ /* 0x000fe400078e000b */
[----:B------:R-:W-:Y:S02]  /*7b70*/  IMAD.MOV.U32 R11, RZ, RZ, R180 ;  /* 0x000000ffff0b7224 */ /* 0x000fe400078e00b4 */
[----:B------:R4:W5:Y:S01]  /*7b80*/  LDL.LU R180, [R1+0xa4] ;  /* 0x0000a40001b47983 */ /* 0x0009620000300800 */
[----:B--2---:R-:W-:Y:S02]  /*7b90*/  @!P2 HFMA2.BF16_V2 R10, -RZ.H0_H0, RZ.H0_H0, -R155.H0_H0 ;  /* 0x200000ffff0aa231 */ /* 0x004fe4000034099b */
[----:B---3--:R-:W-:-:S03]  /*7ba0*/  @!P3 HFMA2.BF16_V2 R8, -RZ.H0_H0, RZ.H0_H0, -R149.H0_H0 ;  /* 0x200000ffff08b231 */ /* 0x008fc60000340995 */
[----:B------:R-:W-:Y:S01]  /*7bb0*/  PRMT R0, R10, 0x7610, R0 ;  /* 0x000076100a007816 */ /* 0x000fe20000000000 */
[----:B------:R-:W-:-:S03]  /*7bc0*/  IMAD.MOV.U32 R10, RZ, RZ, R13 ;  /* 0x000000ffff0a7224 */ /* 0x000fc600078e000d */
[----:B------:R-:W-:Y:S02]  /*7bd0*/  @!P2 PRMT R155, R0, 0x5410, RZ ;  /* 0x00005410009ba816 */ /* 0x000fe400000000ff */
[----:B------:R-:W-:Y:S02]  /*7be0*/  PRMT R2, R8, 0x7610, R2 ;  /* 0x0000761008027816 */ /* 0x000fe40000000002 */
[----:B------:R-:W-:Y:S01]  /*7bf0*/  LOP3.LUT R0, R5, 0xff, RZ, 0xc0, !PT ;  /* 0x000000ff05007812 */ /* 0x000fe200078ec0ff */
[----:B------:R-:W-:Y:S01]  /*7c00*/  IMAD.MOV.U32 R35, RZ, RZ, R10 ;  /* 0x000000ffff237224 */ /* 0x000fe200078e000a */
[----:B------:R-:W-:Y:S01]  /*7c10*/  @!P3 PRMT R149, R2, 0x5410, RZ ;  /* 0x000054100295b816 */ /* 0x000fe200000000ff */
[----:B------:R-:W-:Y:S01]  /*7c20*/  IMAD.MOV.U32 R10, RZ, RZ, R19 ;  /* 0x000000ffff0a7224 */ /* 0x000fe200078e0013 */
[----:B------:R-:W-:Y:S01]  /*7c30*/  ISETP.LE.U32.AND P3, PT, R0, UR5, PT ;  /* 0x0000000500007c0c */ /* 0x000fe2000bf63070 */
[----:B------:R4:W5:Y:S04]  /*7c40*/  LDL.LU R19, [R1+0xa0] ;  /* 0x0000a00001137983 */ /* 0x0009680000300800 */
[----:B------:R4:W2:Y:S01]  /*7c50*/  LDL.LU.S16 R0, [R1+0x54] ;  /* 0x0000540001007983 */ /* 0x0008a20000300600 */
[----:B------:R-:W-:-:S02]  /*7c60*/  LOP3.LUT R6, R4, 0xff, RZ, 0xc0, !PT ;  /* 0x000000ff04067812 */ /* 0x000fc400078ec0ff */
[----:B------:R-:W-:Y:S01]  /*7c70*/  SHF.R.U32.HI R4, RZ, 0x18, R4 ;  /* 0x00000018ff047819 */ /* 0x000fe20000011604 */
[----:B------:R-:W-:Y:S02]  /*7c80*/  IMAD.MOV.U32 R15, RZ, RZ, R134 ;  /* 0x000000ffff0f7224 */ /* 0x000fe400078e0086 */
[----:B------:R-:W-:Y:S01]  /*7c90*/  FADD.FTZ R2, R11, R10 ;  /* 0x0000000a0b027221 */ /* 0x000fe20000010000 */
[----:B------:R-:W-:Y:S01]  /*7ca0*/  IMAD.MOV.U32 R13, RZ, RZ, R135 ;  /* 0x000000ffff0d7224 */ /* 0x000fe200078e0087 */
[----:B------:R-:W-:Y:S01]  /*7cb0*/  ISETP.LE.U32.AND P2, PT, R4, UR5, PT ;  /* 0x0000000504007c0c */ /* 0x000fe2000bf43070 */
[----:B------:R-:W-:Y:S02]  /*7cc0*/  IMAD.MOV.U32 R14, RZ, RZ, R133 ;  /* 0x000000ffff0e7224 */ /* 0x000fe400078e0085 */
[----:B------:R-:W-:Y:S01]  /*7cd0*/  FADD.FTZ R4, R35, R34 ;  /* 0x0000002223047221 */ /* 0x000fe20000010000 */
[----:B------:R-:W-:Y:S01]  /*7ce0*/  FADD.FTZ R2, R15, R2 ;  /* 0x000000020f027221 */ /* 0x000fe20000010000 */
[----:B------:R-:W-:Y:S01]  /*7cf0*/  IMAD.MOV.U32 R15, RZ, RZ, R13 ;  /* 0x000000ffff0f7224 */ /* 0x000fe200078e000d */
[----:B------:R4:W3:Y:S01]  /*7d00*/  LDL.LU.S16 R8, [R1+0x58] ;  /* 0x0000580001087983 */ /* 0x0008e20000300600 */
[----:B--2---:R-:W-:Y:S01]  /*7d10*/  @!P4 HFMA2.BF16_V2 R0, -RZ.H0_H0, RZ.H0_H0, -R148.H0_H0 ;  /* 0x200000ffff00c231 */ /* 0x004fe20000340994 */
[----:B------:R-:W-:Y:S01]  /*7d20*/  ISETP.LE.U32.AND P5, PT, R6, UR5, PT ;  /* 0x0000000506007c0c */ /* 0x000fe2000bfa3070 */
[----:B------:R-:W-:Y:S01]  /*7d30*/  HMMA.16816.F32.BF16 R68, R112, R72, R100 ;  /* 0x000000487044723c */ /* 0x000fe20000041864 */
[----:B------:R-:W-:Y:S02]  /*7d40*/  LDSM.16.MT88.4 R132, [R184+0x11800] ;  /* 0x01180000b884783b */ /* 0x000fe40000004200 */
[----:B------:R-:W-:-:S02]  /*7d50*/  PRMT R26, R0, 0x7610, R26 ;  /* 0x00007610001a7816 */ /* 0x000fc4000000001a */
[----:B------:R-:W-:-:S04]  /*7d60*/  SHF.R.U32.HI R0, RZ, 0x8, R9 ;  /* 0x00000008ff007819 */ /* 0x000fc80000011609 */
[----:B------:R-:W-:Y:S02]  /*7d70*/  LOP3.LUT R0, R0, 0xffff, RZ, 0xc0, !PT ;  /* 0x0000ffff00007812 */ /* 0x000fe400078ec0ff */
[----:B------:R-:W-:Y:S02]  /*7d80*/  @!P4 PRMT R148, R26, 0x5410, RZ ;  /* 0x000054101a94c816 */ /* 0x000fe400000000ff */
[----:B------:R-:W-:Y:S01]  /*7d90*/  ISETP.LE.U32.AND P4, PT, R0, UR5, PT ;  /* 0x0000000500007c0c */ /* 0x000fe2000bf83070 */
[----:B------:R-:W-:Y:S02]  /*7da0*/  FADD.FTZ R0, R14, R4 ;  /* 0x000000040e007221 */ /* 0x000fe40000010000 */
[----:B------:R4:W2:Y:S02]  /*7db0*/  LDL.LU.S16 R4, [R1+0x5c] ;  /* 0x00005c0001047983 */ /* 0x0008a40000300600 */
[----:B------:R-:W-:Y:S02]  /*7dc0*/  FADD.FTZ R0, R15, R0 ;  /* 0x000000000f007221 */ /* 0x000fe40000010000 */
[----:B------:R4:W4:Y:S04]  /*7dd0*/  LDL.LU.S16 R32, [R1+0x64] ;  /* 0x0000640001207983 */ /* 0x0009280000300600 */
[----:B------:R1:W4:Y:S04]  /*7de0*/  LDL.LU.S16 R26, [R1+0x60] ;  /* 0x00006000011a7983 */ /* 0x0003280000300600 */
[----:B------:R1:W4:Y:S04]  /*7df0*/  LDL.LU.S16 R15, [R1+0x7c] ;  /* 0x00007c00010f7983 */ /* 0x0003280000300600 */
[----:B------:R1:W4:Y:S01]  /*7e00*/  LDL.LU.S16 R14, [R1+0x78] ;  /* 0x00007800010e7983 */ /* 0x0003220000300600 */
[----:B---3--:R-:W-:-:S02]  /*7e10*/  @!P1 HFMA2.BF16_V2 R8, -RZ.H0_H0, RZ.H0_H0, -R147.H0_H0 ;  /* 0x200000ffff089231 */ /* 0x008fc40000340993 */
[----:B------:R-:W-:-:S03]  /*7e20*/  FADD.FTZ R2, R224, R2 ;  /* 0x00000002e0027221 */ /* 0x000fc60000010000 */
[----:B------:R-:W-:Y:S01]  /*7e30*/  PRMT R12, R8, 0x7610, R12 ;  /* 0x00007610080c7816 */ /* 0x000fe2000000000c */
[----:B------:R-:W-:Y:S01]  /*7e40*/  FADD.FTZ R2, R228, R2 ;  /* 0x00000002e4027221 */ /* 0x000fe20000010000 */
[----:B------:R-:W-:Y:S01]  /*7e50*/  HMMA.16816.F32.BF16 R72, R112, R74, R104 ;  /* 0x0000004a7048723c */ /* 0x000fe20000041868 */
[----:B------:R-:W3:Y:S01]  /*7e60*/  LDSM.16.MT88.4 R104, [R182+0x11800] ;  /* 0x01180000b668783b */ /* 0x000ee20000004200 */
[----:B------:R-:W-:Y:S02]  /*7e70*/  @!P1 PRMT R147, R12, 0x5410, RZ ;  /* 0x000054100c939816 */ /* 0x000fe400000000ff */
[----:B------:R-:W-:Y:S01]  /*7e80*/  LEA R12, P1, R226, UR6, 0x1 ;  /* 0x00000006e20c7c11 */ /* 0x000fe2000f8208ff */
[----:B------:R-:W-:Y:S01]  /*7e90*/  FADD.FTZ R2, R230, R2 ;  /* 0x00000002e6027221 */ /* 0x000fe20000010000 */
[----:B------:R-:W3:Y:S02]  /*7ea0*/  LDSM.16.MT88.4 R8, [R183+0x11800] ;  /* 0x01180000b708783b */ /* 0x000ee40000004200 */
[----:B------:R-:W-:Y:S01]  /*7eb0*/  LEA.HI.X R13, R226, UR7, R225, 0x1, P1 ;  /* 0x00000007e20d7c11 */ /* 0x000fe200088f0ce1 */
[----:B------:R-:W-:-:S04]  /*7ec0*/  FADD.FTZ R2, R220, R2 ;  /* 0x00000002dc027221 */ /* 0x000fc80000010000 */
[----:B------:R-:W-:Y:S04]  /*7ed0*/  STG.E.U16 desc[UR20][R12.64], R154 ;  /* 0x0000009a0c007986 */ /* 0x000fe8000c101514 */
[----:B------:R-:W-:Y:S01]  /*7ee0*/  STG.E.U16 desc[UR20][R12.64+0x2], R152 ;  /* 0x000002980c007986 */ /* 0x000fe2000c101514 */
[C---:B------:R-:W-:Y:S06]  /*7ef0*/  HMMA.16816.F32.BF16 R56, R112.reuse, R58, R76 ;  /* 0x0000003a7038723c */ /* 0x040fec000004184c */
[C---:B------:R-:W-:Y:S06]  /*7f00*/  HMMA.16816.F32.BF16 R60, R112.reuse, R64, R84 ;  /* 0x00000040703c723c */ /* 0x040fec0000041854 */
[C---:B------:R-:W-:Y:S06]  /*7f10*/  HMMA.16816.F32.BF16 R76, R112.reuse, R80, R108 ;  /* 0x00000050704c723c */ /* 0x040fec000004186c */
[C---:B------:R-:W-:Y:S06]  /*7f20*/  HMMA.16816.F32.BF16 R64, R112.reuse, R66, R92 ;  /* 0x000000427040723c */ /* 0x040fec000004185c */
[C---:B------:R-:W-:Y:S06]  /*7f30*/  HMMA.16816.F32.BF16 R80, R112.reuse, R82, R128 ;  /* 0x000000527050723c */ /* 0x040fec0000041880 */
[C---:B------:R-:W-:Y:S06]  /*7f40*/  HMMA.16816.F32.BF16 R84, R112.reuse, R88, R164 ;  /* 0x000000587054723c */ /* 0x040fec00000418a4 */
[C---:B-1----:R-:W-:Y:S06]  /*7f50*/  HMMA.16816.F32.BF16 R92, R112.reuse, R96, R172 ;  /* 0x00000060705c723c */ /* 0x042fec00000418ac */
[C---:B---3--:R-:W-:Y:S06]  /*7f60*/  HMMA.16816.F32.BF16 R100, R112.reuse, R104, R216 ;  /* 0x000000687064723c */ /* 0x048fec00000418d8 */
[C---:B------:R-:W-:Y:S06]  /*7f70*/  HMMA.16816.F32.BF16 R128, R112.reuse, R132, R204 ;  /* 0x000000847080723c */ /* 0x040fec00000418cc */
[----:B------:R-:W-:Y:S01]  /*7f80*/  HMMA.16816.F32.BF16 R88, R112, R90, R168 ;  /* 0x0000005a7058723c */ /* 0x000fe200000418a8 */
[----:B------:R-:W-:-:S05]  /*7f90*/  IADD3 R205, P1, R12, -0x80, RZ ;  /* 0xffffff800ccd7810 */ /* 0x000fca0007f3e0ff */
[----:B------:R-:W-:Y:S01]  /*7fa0*/  HMMA.16816.F32.BF16 R96, R112, R98, R176 ;  /* 0x000000627060723c */ /* 0x000fe200000418b0 */
[----:B------:R-:W-:-:S05]  /*7fb0*/  IADD3.X R204, R13, -0x1, RZ, P1, !PT ;  /* 0xffffffff0dcc7810 */ /* 0x000fca0000ffe4ff */
[C---:B------:R-:W-:Y:S06]  /*7fc0*/  HMMA.16816.F32.BF16 R104, R112.reuse, R106, R212 ;  /* 0x0000006a7068723c */ /* 0x040fec00000418d4 */
[C---:B------:R-:W-:Y:S06]  /*7fd0*/  HMMA.16816.F32.BF16 R132, R112.reuse, R134, R208 ;  /* 0x000000867084723c */ /* 0x040fec00000418d0 */
[C---:B------:R-:W-:Y:S06]  /*7fe0*/  HMMA.16816.F32.BF16 R108, R112.reuse, R8, R28 ;  /* 0x00000008706c723c */ /* 0x040fec000004181c */
[----:B------:R-:W-:Y:S01]  /*7ff0*/  HMMA.16816.F32.BF16 R112, R112, R10, R20 ;  /* 0x0000000a7070723c */ /* 0x000fe20000041814 */
[----:B--2---:R-:W-:-:S05]  /*8000*/  @!P6 HFMA2.BF16_V2 R4, -RZ.H0_H0, RZ.H0_H0, -R146.H0_H0 ;  /* 0x200000ffff04e231 */ /* 0x004fca0000340992 */
[----:B------:R-:W-:Y:S01]  /*8010*/  PRMT R33, R4, 0x7610, R33 ;  /* 0x0000761004217816 */ /* 0x000fe20000000021 */
[----:B----4-:R-:W-:Y:S02]  /*8020*/  @!P4 HFMA2.BF16_V2 R26, -RZ.H0_H0, RZ.H0_H0, -R27.H0_H0 ;  /* 0x200000ffff1ac231 */ /* 0x010fe4000034091b */
[----:B------:R-:W-:Y:S01]  /*8030*/  FADD.FTZ R4, R227, R0 ;  /* 0x00000000e3047221 */ /* 0x000fe20000010000 */
[----:B------:R-:W-:Y:S02]  /*8040*/  @!P3 HFMA2.BF16_V2 R15, -RZ.H0_H0, RZ.H0_H0, -R25.H0_H0 ;  /* 0x200000ffff0fb231 */ /* 0x000fe40000340919 */
[----:B------:R-:W-:Y:S01]  /*8050*/  @!P2 HFMA2.BF16_V2 R14, -RZ.H0_H0, RZ.H0_H0, -R24.H0_H0 ;  /* 0x200000ffff0ea231 */ /* 0x000fe20000340918 */
[----:B------:R-:W-:-:S04]  /*8060*/  PRMT R6, R26, 0x7610, R6 ;  /* 0x000076101a067816 */ /* 0x000fc80000000006 */
[----:B------:R-:W-:Y:S02]  /*8070*/  PRMT R0, R14, 0x7610, R0 ;  /* 0x000076100e007816 */ /* 0x000fe40000000000 */
[----:B------:R-:W-:Y:S02]  /*8080*/  PRMT R5, R15, 0x7610, R5 ;  /* 0x000076100f057816 */ /* 0x000fe40000000005 */
[----:B------:R-:W-:Y:S01]  /*8090*/  @!P2 PRMT R24, R0, 0x5410, RZ ;  /* 0x000054100018a816 */ /* 0x000fe200000000ff */
[----:B------:R-:W-:Y:S01]  /*80a0*/  IMAD.U32 R0, RZ, RZ, UR17 ;  /* 0x00000011ff007e24 */ /* 0x000fe2000f8e00ff */
[----:B------:R-:W-:Y:S01]  /*80b0*/  @!P4 PRMT R27, R6, 0x5410, RZ ;  /* 0x00005410061bc816 */ /* 0x000fe200000000ff */
[----:B------:R-:W-:Y:S01]  /*80c0*/  FADD.FTZ R6, R229, R4 ;  /* 0x00000004e5067221 */ /* 0x000fe20000010000 */
[----:B------:R-:W-:Y:S01]  /*80d0*/  @!P3 PRMT R25, R5, 0x5410, RZ ;  /* 0x000054100519b816 */ /* 0x000fe200000000ff */
[----:B------:R-:W-:-:S04]  /*80e0*/  IMAD.WIDE R4, R0, 0x2, R12 ;  /* 0x0000000200047825 */ /* 0x000fc800078e020c */
[----:B------:R-:W-:-:S04]  /*80f0*/  FADD.FTZ R0, R231, R6 ;  /* 0x00000006e7007221 */ /* 0x000fc80000010000 */
[----:B------:R-:W-:Y:S01]  /*8100*/  FADD.FTZ R6, R221, R0 ;  /* 0x00000000dd067221 */ /* 0x000fe20000010000 */
[----:B------:R-:W-:-:S03]  /*8110*/  FADD.FTZ R0, R222, R2 ;  /* 0x00000002de007221 */ /* 0x000fc60000010000 */
[----:B------:R-:W-:Y:S01]  /*8120*/  FADD.FTZ R2, R223, R6 ;  /* 0x00000006df027221 */ /* 0x000fe20000010000 */
[----:B------:R-:W-:-:S03]  /*8130*/  FADD.FTZ R0, R232, R0 ;  /* 0x00000000e8007221 */ /* 0x000fc60000010000 */
[----:B------:R-:W-:Y:S01]  /*8140*/  FADD.FTZ R2, R233, R2 ;  /* 0x00000002e9027221 */ /* 0x000fe20000010000 */
[----:B------:R-:W-:-:S03]  /*8150*/  FADD.FTZ R0, R234, R0 ;  /* 0x00000000ea007221 */ /* 0x000fc60000010000 */
[----:B------:R-:W-:Y:S01]  /*8160*/  FADD.FTZ R2, R235, R2 ;  /* 0x00000002eb027221 */ /* 0x000fe20000010000 */
[----:B------:R-:W-:-:S03]  /*8170*/  FADD.FTZ R0, R240, R0 ;  /* 0x00000000f0007221 */ /* 0x000fc60000010000 */
[----:B------:R-:W-:Y:S01]  /*8180*/  FADD.FTZ R2, R241, R2 ;  /* 0x00000002f1027221 */ /* 0x000fe20000010000 */
[----:B------:R-:W-:Y:S01]  /*8190*/  FADD.FTZ R0, R242, R0 ;  /* 0x00000000f2007221 */ /* 0x000fe20000010000 */
[----:B------:R-:W-:Y:S01]  /*81a0*/  STG.E.U16 desc[UR20][R4.64], R151 ;  /* 0x0000009704007986 */ /* 0x000fe2000c101514 */
[----:B------:R-:W-:Y:S01]  /*81b0*/  @!P6 PRMT R146, R33, 0x5410, RZ ;  /* 0x000054102192e816 */ /* 0x000fe200000000ff */
[----:B------:R-:W-:Y:S01]  /*81c0*/  FADD.FTZ R2, R243, R2 ;  /* 0x00000002f3027221 */ /* 0x000fe20000010000 */
[----:B------:R-:W-:Y:S01]  /*81d0*/  FADD.FTZ R0, R244, R0 ;  /* 0x00000000f4007221 */ /* 0x000fe20000010000 */
[----:B------:R-:W-:Y:S01]  /*81e0*/  STG.E.U16 desc[UR20][R4.64+0x2], R157 ;  /* 0x0000029d04007986 */ /* 0x000fe2000c101514 */
[----:B------:R-:W-:-:S03]  /*81f0*/  @!P5 HFMA2.BF16_V2 R32, -RZ.H0_H0, RZ.H0_H0, -R117.H0_H0 ;  /* 0x200000ffff20d231 */ /* 0x000fc60000340975 */
[----:B------:R-:W-:Y:S01]  /*8200*/  STG.E.U16 desc[UR20][R12.64+0x10], R153 ;  /* 0x000010990c007986 */ /* 0x000fe2000c101514 */
[----:B------:R-:W-:-:S03]  /*8210*/  FADD.FTZ R2, R245, R2 ;  /* 0x00000002f5027221 */ /* 0x000fc60000010000 */
[----:B------:R-:W-:Y:S01]  /*8220*/  STG.E.U16 desc[UR20][R12.64+0x12], R150 ;  /* 0x000012960c007986 */ /* 0x000fe2000c101514 */
[----:B------:R-:W-:-:S03]  /*8230*/  FADD.FTZ R0, R246, R0 ;  /* 0x00000000f6007221 */ /* 0x000fc60000010000 */
[----:B------:R-:W-:Y:S04]  /*8240*/  STG.E.U16 desc[UR20][R4.64+0x10], R156 ;  /* 0x0000109c04007986 */ /* 0x000fe8000c101514 */
[----:B------:R-:W-:Y:S04]  /*8250*/  STG.E.U16 desc[UR20][R4.64+0x12], R155 ;  /* 0x0000129b04007986 */ /* 0x000fe8000c101514 */
[----:B------:R-:W-:Y:S04]  /*8260*/  STG.E.U16 desc[UR20][R12.64+0x20], R161 ;  /* 0x000020a10c007986 */ /* 0x000fe8000c101514 */
[----:B------:R-:W-:Y:S04]  /*8270*/  STG.E.U16 desc[UR20][R12.64+0x22], R160 ;  /* 0x000022a00c007986 */ /* 0x000fe8000c101514 */
[----:B------:R-:W-:Y:S04]  /*8280*/  STG.E.U16 desc[UR20][R4.64+0x20], R159 ;  /* 0x0000209f04007986 */ /* 0x000fe8000c101514 */
[----:B------:R-:W-:Y:S01]  /*8290*/  STG.E.U16 desc[UR20][R4.64+0x22], R158 ;  /* 0x0000229e04007986 */ /* 0x000fe2000c101514 */
[----:B------:R-:W-:-:S03]  /*82a0*/  PRMT R7, R32, 0x7610, R7 ;  /* 0x0000761020077816 */ /* 0x000fc60000000007 */
        /* <DEDUP_REMOVED lines=10> */
[----:B------:R-:W-:-:S03]  /*8350*/  @!P5 PRMT R117, R7, 0x5410, RZ ;  /* 0x000054100775d816 */ /* 0x000fc600000000ff */
[----:B------:R-:W-:Y:S01]  /*8360*/  STG.E.U16 desc[UR20][R12.64+0x50], R141 ;  /* 0x0000508d0c007986 */ /* 0x000fe2000c101514 */
[----:B------:R-:W-:-:S03]  /*8370*/  FADD.FTZ R232, R16, R2 ;  /* 0x0000000210e87221 */ /* 0x000fc60000010000 */
[----:B------:R-:W-:Y:S04]  /*8380*/  STG.E.U16 desc[UR20][R12.64+0x52], R140 ;  /* 0x0000528c0c007986 */ /* 0x000fe8000c101514 */
[----:B------:R-:W-:Y:S04]  /*8390*/  STG.E.U16 desc[UR20][R4.64+0x50], R138 ;  /* 0x0000508a04007986 */ /* 0x000fe8000c101514 */
[----:B------:R-:W-:Y:S04]  /*83a0*/  STG.E.U16 desc[UR20][R4.64+0x52], R139 ;  /* 0x0000528b04007986 */ /* 0x000fe8000c101514 */
[----:B------:R-:W-:Y:S04]  /*83b0*/  STG.E.U16 desc[UR20][R12.64+0x60], R137 ;  /* 0x000060890c007986 */ /* 0x000fe8000c101514 */
[----:B------:R-:W-:Y:S04]  /*83c0*/  STG.E.U16 desc[UR20][R12.64+0x62], R136 ;  /* 0x000062880c007986 */ /* 0x000fe8000c101514 */
[----:B------:R1:W-:Y:S04]  /*83d0*/  STG.E.U16 desc[UR20][R4.64+0x60], R118 ;  /* 0x0000607604007986 */ /* 0x0003e8000c101514 */
[----:B------:R2:W-:Y:S04]  /*83e0*/  STG.E.U16 desc[UR20][R4.64+0x62], R119 ;  /* 0x0000627704007986 */ /* 0x0005e8000c101514 */
[----:B------:R2:W-:Y:S04]  /*83f0*/  STG.E.U16 desc[UR20][R12.64+0x70], R117 ;  /* 0x000070750c007986 */ /* 0x0005e8000c101514 */
[----:B------:R2:W-:Y:S04]  /*8400*/  STG.E.U16 desc[UR20][R12.64+0x72], R27 ;  /* 0x0000721b0c007986 */ /* 0x0005e8000c101514 */
[----:B------:R2:W-:Y:S04]  /*8410*/  STG.E.U16 desc[UR20][R4.64+0x70], R25 ;  /* 0x0000701904007986 */ /* 0x0005e8000c101514 */
[----:B------:R2:W-:Y:S01]  /*8420*/  STG.E.U16 desc[UR20][R4.64+0x72], R24 ;  /* 0x0000721804007986 */ /* 0x0005e2000c101514 */
[----:B-1----:R-:W-:-:S03]  /*8430*/  FADD.FTZ R118, R18, R0 ;  /* 0x0000000012767221 */ /* 0x002fc60000010000 */
[----:B------:R2:W5:Y:S04]  /*8440*/  LDL.LU R18, [R1+0x9c] ;  /* 0x00009c0001127983 */ /* 0x0005680000300800 */
[----:B------:R2:W-:Y:S04]  /*8450*/  STL [R1+0x24], R232 ;  /* 0x000024e801007387 */ /* 0x0005e80000100800 */
[----:B------:R2:W-:Y:S01]  /*8460*/  STL [R1+0x30], R118 ;  /* 0x0000307601007387 */ /* 0x0005e20000100800 */
[----:B------:R-:W-:Y:S05]  /*8470*/  @!P0 BRA `(.L_x_565) ;  /* 0x0000005c00248947 */ /* 0x000fea0003800000 */
[----:B------:R-:W3:Y:S01]  /*8480*/  LDL R244, [R1+0x34] ;  /* 0x0000340001f47983 */ /* 0x000ee20000100800 */
[----:B------:R-:W-:Y:S01]  /*8490*/  ULDC UR4, c[0x0][0x2d0] ;  /* 0x0000b40000047ab9 */ /* 0x000fe20000000800 */
[----:B------:R-:W-:-:S04]  /*84a0*/  DEPBAR.LE SB0, 0x0 ;  /* 0x000080000000791a */ /* 0x000fc80000000000 */
[----:B------:R-:W4:Y:S04]  /*84b0*/  LDL R245, [R1+0x38] ;  /* 0x0000380001f57983 */ /* 0x000f280000100800 */
[----:B------:R-:W4:Y:S04]  /*84c0*/  LDL.64 R246, [R1+0x88] ;  /* 0x0000880001f67983 */ /* 0x000f280000100a00 */
[----:B------:R-:W4:Y:S01]  /*84d0*/  LDL.64 R16, [R1+0x90] ;  /* 0x0000900001107983 */ /* 0x000f220000100a00 */
[----:B------:R-:W-:Y:S02]  /*84e0*/  UIADD3 UR15, UR16, -0x2, URZ ;  /* 0xfffffffe100f7890 */ /* 0x000fe4000fffe03f */
[----:B------:R-:W-:Y:S01]  /*84f0*/  UISETP.GE.AND UP0, UPT, UR16, 0x3, UPT ;  /* 0x000000031000788c */ /* 0x000fe2000bf06270 */
[----:B--2---:R-:W1:Y:S01]  /*8500*/  S2R R117, SR_TID.X ;  /* 0x0000000000757919 */ /* 0x004e620000002100 */
[----:B------:R-:W-:Y:S01]  /*8510*/  USHF.R.S32.HI UR6, URZ, 0x1f, UR15 ;  /* 0x0000001f3f067899 */ /* 0x000fe2000801140f */
[----:B-1----:R-:W-:-:S04]  /*8520*/  SHF.R.S32.HI R0, RZ, 0x1f, R117 ;  /* 0x0000001fff007819 */ /* 0x002fc80000011475 */
[----:B------:R-:W-:-:S04]  /*8530*/  LEA.HI R0, R0, R117, RZ, 0x3 ;  /* 0x0000007500007211 */ /* 0x000fc800078f18ff */
[----:B------:R-:W-:-:S05]  /*8540*/  LOP3.LUT R0, R0, 0xfffffff8, RZ, 0xc0, !PT ;  /* 0xfffffff800007812 */ /* 0x000fca00078ec0ff */
[----:B------:R-:W-:-:S04]  /*8550*/  IMAD.IADD R0, R117, 0x1, -R0 ;  /* 0x0000000175007824 */ /* 0x000fc800078e0a00 */
[----:B------:R-:W-:Y:S01]  /*8560*/  IMAD.SHL.U32 R0, R0, 0x8, RZ ;  /* 0x0000000800007824 */ /* 0x000fe200078e00ff */
[----:B------:R-:W-:Y:S04]  /*8570*/  BAR.SYNC.DEFER_BLOCKING 0x0 ;  /* 0x0000000000007b1d */ /* 0x000fe80000010000 */
[----:B------:R-:W-:Y:S01]  /*8580*/  ISETP.GE.AND P5, PT, R0, UR4, PT ;  /* 0x0000000400007c0c */ /* 0x000fe2000bfa6270 */
[----:B------:R-:W-:-:S12]  /*8590*/  IMAD.U32 R0, RZ, RZ, UR15 ;  /* 0x0000000fff007e24 */ /* 0x000fd8000f8e00ff */
[----:B------:R-:W1:Y:S01]  /*85a0*/  @!P5 LDC.64 R8, c[0x0][0x220] ;  /* 0x00008800ff08db82 */ /* 0x000e620000000a00 */
[----:B------:R-:W-:Y:S07]  /*85b0*/  @P5 STS.128 [R203+0xc000], RZ ;  /* 0x00c000ffcb005388 */ /* 0x000fee0000000c00 */
[----:B------:R-:W2:Y:S08]  /*85c0*/  @!P5 LDC.64 R14, c[0x0][0x220] ;  /* 0x00008800ff0edb82 */ /* 0x000eb00000000a00 */
[----:B------:R-:W2:Y:S08]  /*85d0*/  @!P5 LDC.64 R32, c[0x0][0x220] ;  /* 0x00008800ff20db82 */ /* 0x000eb00000000a00 */
[----:B------:R-:W2:Y:S01]  /*85e0*/  @!P5 LDC.64 R26, c[0x0][0x220] ;  /* 0x00008800ff1adb82 */ /* 0x000ea20000000a00 */
[----:B---3--:R-:W-:-:S02]  /*85f0*/  ISETP.GE.AND P4, PT, R244, UR4, PT ;  /* 0x00000004f4007c0c */ /* 0x008fc4000bf86270 */
[----:B----4-:R-:W-:Y:S01]  /*8600*/  ISETP.GE.AND P3, PT, R245, UR4, PT ;  /* 0x00000004f5007c0c */ /* 0x010fe2000bf66270 */
[----:B------:R-:W-:Y:S01]  /*8610*/  UIMAD UR4, UR10, UR15, URZ ;  /* 0x0000000f0a0472a4 */ /* 0x000fe2000f8e023f */
[----:B------:R-:W-:-:S03]  /*8620*/  IMAD.MOV.U32 R5, RZ, RZ, R247 ;  /* 0x000000ffff057224 */ /* 0x000fc600078e00f7 */
[----:B------:R-:W-:-:S06]  /*8630*/  UIMAD UR4, UR6, UR11, UR4 ;  /* 0x0000000b060472a4 */ /* 0x000fcc000f8e0204 */
[----:B------:R-:W3:Y:S01]  /*8640*/  @!P4 LDC.64 R6, c[0x0][0x220] ;  /* 0x00008800ff06cb82 */ /* 0x000ee20000000a00 */
[----:B------:R-:W-:-:S04]  /*8650*/  IMAD.MOV.U32 R4, RZ, RZ, R16 ;  /* 0x000000ffff047224 */ /* 0x000fc800078e0010 */
[----:B------:R-:W-:-:S03]  /*8660*/  IMAD.WIDE.U32 R4, R0, UR11, R4 ;  /* 0x0000000b00047c25 */ /* 0x000fc6000f8e0004 */
[----:B------:R-:W4:Y:S01]  /*8670*/  @!P3 LDC.64 R10, c[0x0][0x220] ;  /* 0x00008800ff0abb82 */ /* 0x000f220000000a00 */
[----:B------:R-:W-:Y:S01]  /*8680*/  VIADD R0, R5, UR4 ;  /* 0x0000000405007c36 */ /* 0x000fe20008000000 */
[----:B-1----:R-:W-:-:S04]  /*8690*/  @!P5 LEA R8, P1, R4, R8, 0x1 ;  /* 0x000000080408d211 */ /* 0x002fc800078208ff */
[C---:B------:R-:W-:Y:S02]  /*86a0*/  @!P5 LEA.HI.X R9, R4.reuse, R9, R0, 0x1, P1 ;  /* 0x000000090409d211 */ /* 0x040fe400008f0c00 */
[----:B------:R-:W1:Y:S01]  /*86b0*/  @!P4 LDC.64 R16, c[0x0][0x220] ;  /* 0x00008800ff10cb82 */ /* 0x000e620000000a00 */
[C---:B------:R-:W-:Y:S02]  /*86c0*/  IADD3 R2, P1, R4.reuse, UR19, RZ ;  /* 0x0000001304027c10 */ /* 0x040fe4000ff3e0ff */
[----:B------:R-:W-:Y:S01]  /*86d0*/  @!PT LDS RZ, [RZ] ;  /* 0x00000000fffff984 */ /* 0x000fe20000000800 */
[----:B------:R-:W-:Y:S01]  /*86e0*/  @!PT LDS RZ, [RZ] ;  /* 0x00000000fffff984 */ /* 0x000fe20000000800 */
[----:B------:R-:W-:Y:S01]  /*86f0*/  @!PT LDS RZ, [RZ] ;  /* 0x00000000fffff984 */ /* 0x000fe20000000800 */
[----:B------:R4:W-:Y:S04]  /*8700*/  @!P5 LDGSTS.E.BYPASS.LTC128B.128 [R203+0xc000], desc[UR20][R8.64] ;  /* 0x0c00000008cbdfae */ /* 0x0009e8000b901d54 */
[----:B------:R-:W-:Y:S01]  /*8710*/  @P4 STS.128 [R203+0xe000], RZ ;  /* 0x00e000ffcb004388 */ /* 0x000fe20000000c00 */
[----:B------:R-:W2:Y:S01]  /*8720*/  @!P3 LDC.64 R28, c[0x0][0x220] ;  /* 0x00008800ff1cbb82 */ /* 0x000ea20000000a00 */
[----:B---3--:R-:W-:-:S04]  /*8730*/  @!P4 LEA R6, P0, R4, R6, 0x1 ;  /* 0x000000060406c211 */ /* 0x008fc800078008ff */
[----:B------:R-:W-:-:S03]  /*8740*/  @!P4 LEA.HI.X R7, R4, R7, R0, 0x1, P0 ;  /* 0x000000070407c211 */ /* 0x000fc600000f0c00 */
[----:B------:R-:W3:Y:S02]  /*8750*/  @!P4 LDC.64 R24, c[0x0][0x220] ;  /* 0x00008800ff18cb82 */ /* 0x000ee40000000a00 */
[----:B------:R-:W-:Y:S01]  /*8760*/  @!PT LDS RZ, [RZ] ;  /* 0x00000000fffff984 */ /* 0x000fe20000000800 */
[----:B------:R-:W-:Y:S01]  /*8770*/  @!PT LDS RZ, [RZ] ;  /* 0x00000000fffff984 */ /* 0x000fe20000000800 */
[----:B------:R-:W-:Y:S01]  /*8780*/  @!PT LDS RZ, [RZ] ;  /* 0x00000000fffff984 */ /* 0x000fe20000000800 */
[----:B------:R2:W-:Y:S04]  /*8790*/  @!P4 LDGSTS.E.BYPASS.LTC128B.128 [R203+0xe000], desc[UR20][R6.64+0x80] ;  /* 0x0e00008006cbcfae */ /* 0x0005e8000b901d54 */
[----:B------:R-:W-:Y:S02]  /*87a0*/  @P3 STS.128 [R203+0x10000], RZ ;  /* 0x010000ffcb003388 */ /* 0x000fe40000000c00 */
[----:B------:R-:W3:Y:S01]  /*87b0*/  @!P3 LDC.64 R30, c[0x0][0x220] ;  /* 0x00008800ff1ebb82 */ /* 0x000ee20000000a00 */
[----:B----4-:R-:W-:-:S07]  /*87c0*/  @!P3 LEA R8, P0, R4, R10, 0x1 ;  /* 0x0000000a0408b211 */ /* 0x010fce00078008ff */
[----:B------:R-:W4:Y:S01]  /*87d0*/  @!P4 LDC.64 R20, c[0x0][0x220] ;  /* 0x00008800ff14cb82 */ /* 0x000f220000000a00 */
[----:B------:R-:W-:Y:S02]  /*87e0*/  @!P3 LEA.HI.X R9, R4, R11, R0, 0x1, P0 ;  /* 0x0000000b0409b211 */ /* 0x000fe400000f0c00 */
[----:B------:R-:W-:Y:S02]  /*87f0*/  IADD3.X R4, R0, UR18, RZ, P1, !PT ;  /* 0x0000001200047c10 */ /* 0x000fe40008ffe4ff */
[C---:B-1----:R-:W-:Y:S01]  /*8800*/  @!P4 LEA R10, P0, R2.reuse, R16, 0x1 ;  /* 0x00000010020ac211 */ /* 0x042fe200078008ff */
[----:B------:R-:W-:Y:S01]  /*8810*/  @!PT LDS RZ, [RZ] ;  /* 0x00000000fffff984 */ /* 0x000fe20000000800 */
[----:B------:R-:W-:Y:S01]  /*8820*/  @!PT LDS RZ, [RZ] ;  /* 0x00000000fffff984 */ /* 0x000fe20000000800 */
[----:B------:R-:W-:Y:S01]  /*8830*/  @!PT LDS RZ, [RZ] ;  /* 0x00000000fffff984 */ /* 0x000fe20000000800 */
[----:B------:R1:W-:Y:S02]  /*8840*/  @!P3 LDGSTS.E.BYPASS.LTC128B.128 [R203+0x10000], desc[UR20][R8.64+0x100] ;  /* 0x1000010008cbbfae */ /* 0x0003e4000b901d54 */
[----:B------:R-:W4:Y:S01]  /*8850*/  @!P3 LDC.64 R22, c[0x0][0x220] ;  /* 0x00008800ff16bb82 */ /* 0x000f220000000a00 */
[C---:B------:R-:W-:Y:S01]  /*8860*/  @!P4 LEA.HI.X R11, R2.reuse, R17, R4, 0x1, P0 ;  /* 0x00000011020bc211 */ /* 0x040fe200000f0c04 */
[----:B------:R-:W-:Y:S01]  /*8870*/  @P5 STS.128 [R203+0xc800], RZ ;  /* 0x00c800ffcb005388 */ /* 0x000fe20000000c00 */
[----:B--2---:R-:W-:-:S04]  /*8880*/  @!P5 LEA R6, P1, R2, R14, 0x1 ;  /* 0x0000000e0206d211 */ /* 0x004fc800078208ff */
[C---:B------:R-:W-:Y:S02]  /*8890*/  @!P5 LEA.HI.X R7, R2.reuse, R15, R4, 0x1, P1 ;  /* 0x0000000f0207d211 */ /* 0x040fe400008f0c04 */
[----:B------:R-:W-:-:S03]  /*88a0*/  IADD3 R0, P1, R2, UR19, RZ ;  /* 0x0000001302007c10 */ /* 0x000fc6000ff3e0ff */
[----:B------:R-:W-:Y:S01]  /*88b0*/  @!PT LDS RZ, [RZ] ;  /* 0x00000000fffff984 */ /* 0x000fe20000000800 */
[----:B------:R-:W-:Y:S01]  /*88c0*/  @!PT LDS RZ, [RZ] ;  /* 0x00000000fffff984 */ /* 0x000fe20000000800 */
[----:B------:R-:W-:Y:S01]  /*88d0*/  @!PT LDS RZ, [RZ] ;  /* 0x00000000fffff984 */ /* 0x000fe20000000800 */
[----:B------:R2:W-:Y:S04]  /*88e0*/  @!P5 LDGSTS.E.BYPASS.LTC128B.128 [R203+0xc800], desc[UR20][R6.64] ;  /* 0x0c80000006cbdfae */ /* 0x0005e8000b901d54 */
[----:B------:R-:W-:Y:S04]  /*88f0*/  @P4 STS.128 [R203+0xe800], RZ ;  /* 0x00e800ffcb004388 */ /* 0x000fe80000000c00 */
[----:B------:R-:W-:Y:S01]  /*8900*/  @!PT LDS RZ, [RZ] ;  /* 0x00000000fffff984 */ /* 0x000fe20000000800 */
[----:B------:R-:W-:Y:S01]  /*8910*/  @!PT LDS RZ, [RZ] ;  /* 0x00000000fffff984 */ /* 0x000fe20000000800 */
[----:B------:R-:W-:Y:S01]  /*8920*/  @!PT LDS RZ, [RZ] ;  /* 0x00000000fffff984 */ /* 0x000fe20000000800 */
[----:B------:R4:W-:Y:S01]  /*8930*/  @!P4 LDGSTS.E.BYPASS.LTC128B.128 [R203+0xe800], desc[UR20][R10.64+0x80] ;  /* 0x0e8000800acbcfae */ /* 0x0009e2000b901d54 */
[----:B-1----:R-:W-:-:S03]  /*8940*/  @!P3 LEA R8, P0, R2, R28, 0x1 ;  /* 0x0000001c0208b211 */ /* 0x002fc600078008ff */
[----:B------:R-:W-:Y:S01]  /*8950*/  @P3 STS.128 [R203+0x10800], RZ ;  /* 0x010800ffcb003388 */ /* 0x000fe20000000c00 */
[----:B------:R-:W-:Y:S02]  /*8960*/  @!P3 LEA.HI.X R9, R2, R29, R4, 0x1, P0 ;  /* 0x0000001d0209b211 */ /* 0x000fe400000f0c04 */
[----:B------:R-:W-:Y:S02]  /*8970*/  IADD3.X R4, R4, UR18, RZ, P1, !PT ;  /* 0x0000001204047c10 */ /* 0x000fe40008ffe4ff */
[C---:B---3--:R-:W-:Y:S01]  /*8980*/  @!P4 LEA R16, P1, R0.reuse, R24, 0x1 ;  /* 0x000000180010c211 */ /* 0x048fe200078208ff */
[----:B------:R-:W-:Y:S01]  /*8990*/  @!PT LDS RZ, [RZ] ;  /* 0x00000000fffff984 */ /* 0x000fe20000000800 */
[----:B------:R-:W-:Y:S01]  /*89a0*/  @!PT LDS RZ, [RZ] ;  /* 0x00000000fffff984 */ /* 0x000fe20000000800 */
[----:B------:R-:W-:Y:S01]  /*89b0*/  @!PT LDS RZ, [RZ] ;  /* 0x00000000fffff984 */ /* 0x000fe20000000800 */
[----:B------:R1:W-:Y:S01]  /*89c0*/  @!P3 LDGSTS.E.BYPASS.LTC128B.128 [R203+0x10800], desc[UR20][R8.64+0x100] ;  /* 0x1080010008cbbfae */ /* 0x0003e2000b901d54 */
[C---:B------:R-:W-:Y:S02]  /*89d0*/  IADD3 R2, P2, R0.reuse, UR19, RZ ;  /* 0x0000001300027c10 */ /* 0x040fe4000ff5e0ff */
[C---:B------:R-:W-:Y:S01]  /*89e0*/  @!P4 LEA.HI.X R17, R0.reuse, R25, R4, 0x1, P1 ;  /* 0x000000190011c211 */ /* 0x040fe200008f0c04 */
[----:B------:R-:W-:Y:S01]  /*89f0*/  @P5 STS.128 [R203+0xd000], RZ ;  /* 0x00d000ffcb005388 */ /* 0x000fe20000000c00 */
[----:B--2---:R-:W-:-:S04]  /*8a00*/  @!P5 LEA R6, P0, R0, R32, 0x1 ;  /* 0x000000200006d211 */ /* 0x004fc800078008ff */
[C---:B------:R-:W-:Y:S02]  /*8a10*/  @!P5 LEA.HI.X R7, R0.reuse, R33, R4, 0x1, P0 ;  /* 0x000000210007d211 */ /* 0x040fe400000f0c04 */
[----:B------:R-:W-:-:S03]  /*8a20*/  @!P3 LEA R14, P0, R0, R30, 0x1 ;  /* 0x0000001e000eb211 */ /* 0x000fc600078008ff */
[----:B------:R-:W-:Y:S01]  /*8a30*/  @!PT LDS RZ, [RZ] ;  /* 0x00000000fffff984 */ /* 0x000fe20000000800 */
[----:B------:R-:W-:Y:S01]  /*8a40*/  @!PT LDS RZ, [RZ] ;  /* 0x00000000fffff984 */ /* 0x000fe20000000800 */
[----:B------:R-:W-:Y:S01]  /*8a50*/  @!PT LDS RZ, [RZ] ;  /* 0x00000000fffff984 */ /* 0x000fe20000000800 */
[----:B------:R2:W-:Y:S01]  /*8a60*/  @!P5 LDGSTS.E.BYPASS.LTC128B.128 [R203+0xd000], desc[UR20][R6.64] ;  /* 0x0d00000006cbdfae */ /* 0x0005e2000b901d54 */
[----:B------:R-:W-:Y:S01]  /*8a70*/  @!P3 LEA.HI.X R15, R0, R31, R4, 0x1, P0 ;  /* 0x0000001f000fb211 */ /* 0x000fe200000f0c04 */
[----:B------:R-:W-:Y:S01]  /*8a80*/  IMAD.U32 R0, RZ, RZ, UR15 ;  /* 0x0000000fff007e24 */ /* 0x000fe2000f8e00ff */
[----:B------:R-:W-:Y:S01]  /*8a90*/  IADD3.X R4, R4, UR18, RZ, P2, !PT ;  /* 0x0000001204047c10 */ /* 0x000fe200097fe4ff */
[----:B------:R-:W-:Y:S01]  /*8aa0*/  @P4 STS.128 [R203+0xf000], RZ ;  /* 0x00f000ffcb004388 */ /* 0x000fe20000000c00 */
[----:B----4-:R-:W-:-:S03]  /*8ab0*/  @!P5 LEA R10, P2, R2, R26, 0x1 ;  /* 0x0000001a020ad211 */ /* 0x010fc600078408ff */
[----:B------:R-:W-:Y:S01]  /*8ac0*/  @!PT LDS RZ, [RZ] ;  /* 0x00000000fffff984 */ /* 0x000fe20000000800 */
[----:B------:R-:W-:Y:S01]  /*8ad0*/  @!PT LDS RZ, [RZ] ;  /* 0x00000000fffff984 */ /* 0x000fe20000000800 */
[----:B------:R-:W-:Y:S01]  /*8ae0*/  @!PT LDS RZ, [RZ] ;  /* 0x00000000fffff984 */ /* 0x000fe20000000800 */
[----:B------:R-:W-:Y:S01]  /*8af0*/  @!P4 LDGSTS.E.BYPASS.LTC128B.128 [R203+0xf000], desc[UR20][R16.64+0x80] ;  /* 0x0f00008010cbcfae */ /* 0x000fe2000b901d54 */
[C-C-:B------:R-:W-:Y:S02]  /*8b00*/  @!P5 LEA.HI.X R11, R2.reuse, R27, R4.reuse, 0x1, P2 ;  /* 0x0000001b020bd211 */ /* 0x140fe400010f0c04 */
[C---:B-1----:R-:W-:Y:S01]  /*8b10*/  @!P4 LEA R8, P1, R2.reuse, R20, 0x1 ;  /* 0x000000140208c211 */ /* 0x042fe200078208ff */
[----:B------:R-:W-:Y:S03]  /*8b20*/  @P3 STS.128 [R203+0x11000], RZ ;  /* 0x011000ffcb003388 */ /* 0x000fe60000000c00 */
[C---:B------:R-:W-:Y:S01]  /*8b30*/  @!P4 LEA.HI.X R9, R2.reuse, R21, R4, 0x1, P1 ;  /* 0x000000150209c211 */ /* 0x040fe200008f0c04 */
        /* <DEDUP_REMOVED lines=8> */
[----:B------:R-:W-:Y:S01]  /*8bc0*/  @!P5 LDGSTS.E.BYPASS.LTC128B.128 [R203+0xd800], desc[UR20][R10.64] ;  /* 0x0d8000000acbdfae */ /* 0x000fe2000b901d54 */
[----:B--2---:R-:W-:-:S03]  /*8bd0*/  @!P3 LEA R6, P0, R2, R22, 0x1 ;  /* 0x000000160206b211 */ /* 0x004fc600078008ff */
[----:B------:R-:W-:Y:S01]  /*8be0*/  @P4 STS.128 [R203+0xf800], RZ ;  /* 0x00f800ffcb004388 */ /* 0x000fe20000000c00 */
[----:B------:R-:W-:Y:S01]  /*8bf0*/  @!P3 LEA.HI.X R7, R2, R23, R4, 0x1, P0 ;  /* 0x000000170207b211 */ /* 0x000fe200000f0c04 */
[----:B------:R-:W-:Y:S02]  /*8c00*/  IMAD.SHL.U32 R2, R117, 0x2, RZ ;  /* 0x0000000275027824 */ /* 0x000fe400078e00ff */
[----:B------:R-:W-:Y:S01]  /*8c10*/  @!PT LDS RZ, [RZ] ;  /* 0x00000000fffff984 */ /* 0x000fe20000000800 */
[----:B------:R-:W-:Y:S01]  /*8c20*/  @!PT LDS RZ, [RZ] ;  /* 0x00000000fffff984 */ /* 0x000fe20000000800 */
[----:B------:R-:W-:Y:S01]  /*8c30*/  @!PT LDS RZ, [RZ] ;  /* 0x00000000fffff984 */ /* 0x000fe20000000800 */
[----:B------:R2:W-:Y:S04]  /*8c40*/  @!P4 LDGSTS.E.BYPASS.LTC128B.128 [R203+0xf800], desc[UR20][R8.64+0x80] ;  /* 0x0f80008008cbcfae */ /* 0x0005e8000b901d54 */
[----:B------:R-:W-:Y:S01]  /*8c50*/  @P3 STS.128 [R203+0x11800], RZ ;  /* 0x011800ffcb003388 */ /* 0x000fe20000000c00 */
[----:B------:R-:W-:-:S03]  /*8c60*/  LOP3.LUT R2, R2, 0x6, RZ, 0xc0, !PT ;  /* 0x0000000602027812 */ /* 0x000fc600078ec0ff */
[----:B------:R-:W-:Y:S01]  /*8c70*/  @!PT LDS RZ, [RZ] ;  /* 0x00000000fffff984 */ /* 0x000fe20000000800 */
[----:B------:R-:W-:Y:S01]  /*8c80*/  @!PT LDS RZ, [RZ] ;  /* 0x00000000fffff984 */ /* 0x000fe20000000800 */
[----:B------:R-:W-:Y:S01]  /*8c90*/  @!PT LDS RZ, [RZ] ;  /* 0x00000000fffff984 */ /* 0x000fe20000000800 */
[----:B------:R3:W-:Y:S02]  /*8ca0*/  @!P3 LDGSTS.E.BYPASS.LTC128B.128 [R203+0x11800], desc[UR20][R6.64+0x100] ;  /* 0x1180010006cbbfae */ /* 0x0007e4000b901d54 */
[----:B------:R-:W-:Y:S02]  /*8cb0*/  IMAD R0, R0, 0x40, R2 ;  /* 0x0000004000007824 */ /* 0x000fe400078e0202 */
[----:B-----5:R-:W-:Y:S02]  /*8cc0*/  LDSM.16.M88.4 R24, [R180+0x6000] ;  /* 0x00600000b418783b */ /* 0x020fe40000000200 */
[C---:B-1----:R-:W-:Y:S02]  /*8cd0*/  VIADD R14, R0.reuse, 0x1 ;  /* 0x00000001000e7836 */ /* 0x042fe40000000000 */
[----:B------:R-:W-:Y:S01]  /*8ce0*/  LDSM.16.M88.4 R20, [R180+0x6800] ;  /* 0x00680000b414783b */ /* 0x000fe20000000200 */
[----:B------:R-:W-:Y:S02]  /*8cf0*/  VIADD R2, R0, 0x8 ;  /* 0x0000000800027836 */ /* 0x000fe40000000000 */
[CC--:B------:R-:W-:Y:S01]  /*8d00*/  ISETP.GE.AND P0, PT, R14.reuse, R19.reuse, PT ;  /* 0x000000130e00720c */ /* 0x0c0fe20003f06270 */
[----:B------:R-:W-:Y:S01]  /*8d10*/  LDSM.16.M88.4 R140, [R180+0x7000] ;  /* 0x00700000b48c783b */ /* 0x000fe20000000200 */
[-C--:B------:R-:W-:Y:S01]  /*8d20*/  ISETP.GE.AND P1, PT, R14, R18.reuse, PT ;  /* 0x000000120e00720c */ /* 0x080fe20003f26270 */
[----:B------:R-:W-:Y:S01]  /*8d30*/  VIADD R14, R0, 0x9 ;  /* 0x00000009000e7836 */ /* 0x000fe20000000000 */
[C---:B------:R-:W-:Y:S01]  /*8d40*/  ISETP.GE.AND P2, PT, R2.reuse, R19, PT ;  /* 0x000000130200720c */ /* 0x040fe20003f46270 */
[----:B------:R-:W-:Y:S01]  /*8d50*/  LDSM.16.M88.4 R148, [R180+0x7800] ;  /* 0x00780000b494783b */ /* 0x000fe20000000200 */
[----:B------:R-:W-:Y:S01]  /*8d60*/  ISETP.GE.AND P6, PT, R2, R18, PT ;  /* 0x000000120200720c */ /* 0x000fe20003fc6270 */
[----:B------:R-:W-:-:S02]  /*8d70*/  VIADD R2, R0, 0x10 ;  /* 0x0000001000027836 */ /* 0x000fc40000000000 */
[----:B--2---:R-:W1:Y:S04]  /*8d80*/  LDSM.16.M88.4 R8, [R187] ;  /* 0x00000000bb08783b */ /* 0x004e680000000200 */
[----:B------:R-:W-:Y:S04]  /*8d90*/  LDSM.16.M88.4 R144, [R191] ;  /* 0x00000000bf90783b */ /* 0x000fe80000000200 */
[----:B---3--:R-:W2:Y:S04]  /*8da0*/  LDSM.16.M88.4 R4, [R188] ;  /* 0x00000000bc04783b */ /* 0x008ea80000000200 */
[----:B------:R-:W3:Y:S04]  /*8db0*/  LDSM.16.M88.4 R164, [R202] ;  /* 0x00000000caa4783b */ /* 0x000ee80000000200 */
[----:B------:R-:W4:Y:S04]  /*8dc0*/  LDSM.16.M88.4 R172, [R201] ;  /* 0x00000000c9ac783b */ /* 0x000f280000000200 */
[----:B------:R-:W4:Y:S04]  /*8dd0*/  LDSM.16.M88.4 R176, [R200] ;  /* 0x00000000c8b0783b */ /* 0x000f280000000200 */
[----:B------:R-:W-:Y:S04]  /*8de0*/  LDSM.16.M88.4 R216, [R186+0x6000] ;  /* 0x00600000bad8783b */ /* 0x000fe80000000200 */
[----:B------:R-:W-:Y:S04]  /*8df0*/  LDSM.16.M88.4 R212, [R186+0x6800] ;  /* 0x00680000bad4783b */ /* 0x000fe80000000200 */
[----:B------:R-:W-:Y:S04]  /*8e00*/  LDSM.16.M88.4 R208, [R186+0x7000] ;  /* 0x00700000bad0783b */ /* 0x000fe80000000200 */
[----:B------:R-:W-:Y:S01]  /*8e10*/  LDSM.16.M88.4 R204, [R186+0x7800] ;  /* 0x00780000bacc783b */ /* 0x000fe20000000200 */
[C---:B-1----:R-:W-:Y:S03]  /*8e20*/  HMMA.16816.F32.BF16 R136, R8.reuse, R24, RZ ;  /* 0x000000180888723c */ /* 0x042fe600000418ff */
[----:B------:R-:W-:Y:S04]  /*8e30*/  LDSM.16.M88.4 R220, [R185] ;  /* 0x00000000b9dc783b */ /* 0x000fe80000000200 */
[----:B------:R-:W-:Y:S01]  /*8e40*/  LDSM.16.M88.4 R224, [R186+0x8000] ;  /* 0x00800000bae0783b */ /* 0x000fe20000000200 */
[C---:B------:R-:W-:Y:S03]  /*8e50*/  HMMA.16816.F32.BF16 R32, R8.reuse, R26, RZ ;  /* 0x0000001a0820723c */ /* 0x040fe600000418ff */
[----:B------:R-:W1:Y:S03]  /*8e60*/  LDSM.16.M88.4 R24, [R190] ;  /* 0x00000000be18783b */ /* 0x000e660000000200 */
[C---:B------:R-:W-:Y:S01]  /*8e70*/  HMMA.16816.F32.BF16 R28, R8.reuse, R20, RZ ;  /* 0x00000014081c723c */ /* 0x040fe200000418ff */
[----:B------:R-:W-:Y:S04]  /*8e80*/  LDSM.16.M88.4 R228, [R195] ;  /* 0x00000000c3e4783b */ /* 0x000fe80000000200 */
[----:B------:R-:W0:Y:S01]  /*8e90*/  LDGDEPBAR ;  /* 0x00000000000079af */ /* 0x000e220000000000 */
[C---:B------:R-:W-:Y:S06]  /*8ea0*/  HMMA.16816.F32.BF16 R20, R8.reuse, R22, RZ ;  /* 0x000000160814723c */ /* 0x040fec00000418ff */
[C---:B------:R-:W-:Y:S06]  /*8eb0*/  HMMA.16816.F32.BF16 R152, R8.reuse, R140, RZ ;  /* 0x0000008c0898723c */ /* 0x040fec00000418ff */
[C---:B------:R-:W-:Y:S06]  /*8ec0*/  HMMA.16816.F32.BF16 R156, R8.reuse, R142, RZ ;  /* 0x0000008e089c723c */ /* 0x040fec00000418ff */
[C---:B------:R-:W-:Y:S06]  /*8ed0*/  HMMA.16816.F32.BF16 R160, R8.reuse, R148, RZ ;  /* 0x0000009408a0723c */ /* 0x040fec00000418ff */
[----:B------:R-:W-:Y:S06]  /*8ee0*/  HMMA.16816.F32.BF16 R168, R8, R150, RZ ;  /* 0x0000009608a8723c */ /* 0x000fec00000418ff */
[C---:B--2---:R-:W-:Y:S06]  /*8ef0*/  HMMA.16816.F32.BF16 R148, R4.reuse, R144, R136 ;  /* 0x000000900494723c */ /* 0x044fec0000041888 */
[C---:B------:R-:W-:Y:S06]  /*8f00*/  HMMA.16816.F32.BF16 R144, R4.reuse, R146, R32 ;  /* 0x000000920490723c */ /* 0x040fec0000041820 */
[C---:B---3--:R-:W-:Y:S06]  /*8f10*/  HMMA.16816.F32.BF16 R140, R4.reuse, R164, R28 ;  /* 0x000000a4048c723c */ /* 0x048fec000004181c */
[C---:B------:R-:W-:Y:S01]  /*8f20*/  HMMA.16816.F32.BF16 R136, R4.reuse, R166, R20 ;  /* 0x000000a60488723c */ /* 0x040fe20000041814 */
[----:B------:R-:W2:Y:S05]  /*8f30*/  LDSM.16.M88.4 R20, [R189] ;  /* 0x00000000bd14783b */ /* 0x000eaa0000000200 */
[C---:B----4-:R-:W-:Y:S06]  /*8f40*/  HMMA.16816.F32.BF16 R32, R4.reuse, R172, R152 ;  /* 0x000000ac0420723c */ /* 0x050fec0000041898 */
[C---:B------:R-:W-:Y:S01]  /*8f50*/  HMMA.16816.F32.BF16 R28, R4.reuse, R174, R156 ;  /* 0x000000ae041c723c */ /* 0x040fe2000004189c */
[----:B------:R-:W3:Y:S05]  /*8f60*/  LDSM.16.M88.4 R172, [R185+0x1000] ;  /* 0x00100000b9ac783b */ /* 0x000eea0000000200 */
[C---:B------:R-:W-:Y:S06]  /*8f70*/  HMMA.16816.F32.BF16 R8, R4.reuse, R176, R160 ;  /* 0x000000b00408723c */ /* 0x040fec00000418a0 */
[----:B------:R-:W-:Y:S01]  /*8f80*/  HMMA.16816.F32.BF16 R168, R4, R178, R168 ;  /* 0x000000b204a8723c */ /* 0x000fe200000418a8 */
[----:B------:R-:W4:Y:S05]  /*8f90*/  LDSM.16.M88.4 R176, [R185+0x800] ;  /* 0x00080000b9b0783b */ /* 0x000f2a0000000200 */
[C---:B-1----:R-:W-:Y:S06]  /*8fa0*/  HMMA.16816.F32.BF16 R164, R24.reuse, R216, R148 ;  /* 0x000000d818a4723c */ /* 0x042fec0000041894 */
[C---:B------:R-:W-:Y:S01]  /*8fb0*/  HMMA.16816.F32.BF16 R160, R24.reuse, R218, R144 ;  /* 0x000000da18a0723c */ /* 0x040fe20000041890 */
[----:B------:R-:W-:Y:S05]  /*8fc0*/  LDSM.16.M88.4 R216, [R180+0x8000] ;  /* 0x00800000b4d8783b */ /* 0x000fea0000000200 */
[C---:B------:R-:W-:Y:S06]  /*8fd0*/  HMMA.16816.F32.BF16 R156, R24.reuse, R212, R140 ;  /* 0x000000d4189c723c */ /* 0x040fec000004188c */
[C---:B------:R-:W-:Y:S01]  /*8fe0*/  HMMA.16816.F32.BF16 R152, R24.reuse, R214, R136 ;  /* 0x000000d61898723c */ /* 0x040fe20000041888 */
[----:B------:R-:W1:Y:S05]  /*8ff0*/  LDSM.16.M88.4 R212, [R185+0x1800] ;  /* 0x00180000b9d4783b */ /* 0x000e6a0000000200 */
[C---:B------:R-:W-:Y:S06]  /*9000*/  HMMA.16816.F32.BF16 R148, R24.reuse, R208, R32 ;  /* 0x000000d01894723c */ /* 0x040fec0000041820 */
[C---:B------:R-:W-:Y:S01]  /*9010*/  HMMA.16816.F32.BF16 R144, R24.reuse, R210, R28 ;  /* 0x000000d21890723c */ /* 0x040fe2000004181c */
[----:B------:R-:W-:Y:S05]  /*9020*/  LDSM.16.M88.4 R208, [R180+0x8800] ;  /* 0x00880000b4d0783b */ /* 0x000fea0000000200 */
[C---:B------:R-:W-:Y:S01]  /*9030*/  HMMA.16816.F32.BF16 R4, R24.reuse, R204, R8 ;  /* 0x000000cc1804723c */ /* 0x040fe20000041808 */
[----:B------:R-:W1:Y:S05]  /*9040*/  LDSM.16.M88.4 R8, [R187+0x2000] ;  /* 0x00200000bb08783b */ /* 0x000e6a0000000200 */
[----:B------:R-:W-:Y:S01]  /*9050*/  HMMA.16816.F32.BF16 R140, R24, R206, R168 ;  /* 0x000000ce188c723c */ /* 0x000fe200000418a8 */
[----:B------:R-:W-:Y:S05]  /*9060*/  LDSM.16.M88.4 R204, [R198] ;  /* 0x00000000c6cc783b */ /* 0x000fea0000000200 */
[C---:B--2---:R-:W-:Y:S06]  /*9070*/  HMMA.16816.F32.BF16 R32, R20.reuse, R222, R160 ;  /* 0x000000de1420723c */ /* 0x044fec00000418a0 */
[C---:B------:R-:W-:Y:S01]  /*9080*/  HMMA.16816.F32.BF16 R136, R20.reuse, R220, R164 ;  /* 0x000000dc1488723c */ /* 0x040fe200000418a4 */
[----:B------:R-:W2:Y:S05]  /*9090*/  LDSM.16.M88.4 R220, [R180+0x9000] ;  /* 0x00900000b4dc783b */ /* 0x000eaa0000000200 */
[C---:B---3--:R-:W-:Y:S06]  /*90a0*/  HMMA.16816.F32.BF16 R160, R20.reuse, R172, R148 ;  /* 0x000000ac14a0723c */ /* 0x048fec0000041894 */
[C---:B------:R-:W-:Y:S01]  /*90b0*/  HMMA.16816.F32.BF16 R168, R20.reuse, R174, R144 ;  /* 0x000000ae14a8723c */ /* 0x040fe20000041890 */
[----:B------:R-:W3:Y:S05]  /*90c0*/  LDSM.16.M88.4 R172, [R180+0x9800] ;  /* 0x00980000b4ac783b */ /* 0x000eea0000000200 */
[C---:B----4-:R-:W-:Y:S06]  /*90d0*/  HMMA.16816.F32.BF16 R28, R20.reuse, R176, R156 ;  /* 0x000000b0141c723c */ /* 0x050fec000004189c */
[C---:B------:R-:W-:Y:S01]  /*90e0*/  HMMA.16816.F32.BF16 R24, R20.reuse, R178, R152 ;  /* 0x000000b21418723c */ /* 0x040fe20000041898 */
[----:B------:R-:W-:Y:S05]  /*90f0*/  LDSM.16.M88.4 R176, [R199] ;  /* 0x00000000c7b0783b */ /* 0x000fea0000000200 */
[C---:B-1----:R-:W-:Y:S01]  /*9100*/  HMMA.16816.F32.BF16 R164, R20.reuse, R212, R4 ;  /* 0x000000d414a4723c */ /* 0x042fe20000041804 */
[----:B------:R-:W1:Y:S05]  /*9110*/  LDSM.16.M88.4 R4, [R188+0x2000] ;  /* 0x00200000bc04783b */ /* 0x000e6a0000000200 */
[----:B------:R-:W-:Y:S01]  /*9120*/  HMMA.16816.F32.BF16 R156, R20, R214, R140 ;  /* 0x000000d6149c723c */ /* 0x000fe2000004188c */
[----:B------:R-:W4:Y:S04]  /*9130*/  LDSM.16.M88.4 R140, [R197] ;  /* 0x00000000c58c783b */ /* 0x000f280000000200 */
[----:B------:R-:W-:Y:S01]  /*9140*/  LDSM.16.M88.4 R20, [R190+0x2000] ;  /* 0x00200000be14783b */ /* 0x000fe20000000200 */
[C---:B------:R-:W-:Y:S03]  /*9150*/  HMMA.16816.F32.BF16 R152, R8.reuse, R216, R136 ;  /* 0x000000d80898723c */ /* 0x040fe60000041888 */
[----:B------:R-:W-:Y:S03]  /*9160*/  LDSM.16.M88.4 R212, [R186+0x9000] ;  /* 0x00900000bad4783b */ /* 0x000fe60000000200 */
[C---:B------:R-:W-:Y:S06]  /*9170*/  HMMA.16816.F32.BF16 R144, R8.reuse, R208, R28 ;  /* 0x000000d00890723c */ /* 0x040fec000004181c */
[C---:B------:R-:W-:Y:S01]  /*9180*/  HMMA.16816.F32.BF16 R136, R8.reuse, R210, R24 ;  /* 0x000000d20888723c */ /* 0x040fe20000041818 */
[----:B------:R-:W4:Y:S05]  /*9190*/  LDSM.16.M88.4 R208, [R196] ;  /* 0x00000000c4d0783b */ /* 0x000f2a0000000200 */
[C---:B------:R-:W-:Y:S01]  /*91a0*/  HMMA.16816.F32.BF16 R148, R8.reuse, R218, R32 ;  /* 0x000000da0894723c */ /* 0x040fe20000041820 */
[----:B------:R-:W-:Y:S05]  /*91b0*/  LDSM.16.M88.4 R216, [R186+0x9800] ;  /* 0x00980000bad8783b */ /* 0x000fea0000000200 */
[C---:B--2---:R-:W-:Y:S06]  /*91c0*/  HMMA.16816.F32.BF16 R32, R8.reuse, R220, R160 ;  /* 0x000000dc0820723c */ /* 0x044fec00000418a0 */
[C---:B------:R-:W-:Y:S01]  /*91d0*/  HMMA.16816.F32.BF16 R28, R8.reuse, R222, R168 ;  /* 0x000000de081c723c */ /* 0x040fe200000418a8 */
[----:B------:R-:W2:Y:S05]  /*91e0*/  LDSM.16.M88.4 R220, [R186+0x8800] ;  /* 0x00880000badc783b */ /* 0x000eaa0000000200 */
[C---:B---3--:R-:W-:Y:S06]  /*91f0*/  HMMA.16816.F32.BF16 R24, R8.reuse, R172, R164 ;  /* 0x000000ac0818723c */ /* 0x048fec00000418a4 */
[----:B------:R-:W-:Y:S06]  /*9200*/  HMMA.16816.F32.BF16 R8, R8, R174, R156 ;  /* 0x000000ae0808723c */ /* 0x000fec000004189c */
[C---:B-1----:R-:W-:Y:S06]  /*9210*/  HMMA.16816.F32.BF16 R160, R4.reuse, R176, R152 ;  /* 0x000000b004a0723c */ /* 0x042fec0000041898 */
[C---:B------:R-:W-:Y:S06]  /*9220*/  HMMA.16816.F32.BF16 R176, R4.reuse, R178, R148 ;  /* 0x000000b204b0723c */ /* 0x040fec0000041894 */
[C---:B------:R-:W-:Y:S06]  /*9230*/  HMMA.16816.F32.BF16 R168, R4.reuse, R206, R136 ;  /* 0x000000ce04a8723c */ /* 0x040fec0000041888 */
[C---:B------:R-:W-:Y:S01]  /*9240*/  HMMA.16816.F32.BF16 R172, R4.reuse, R204, R144 ;  /* 0x000000cc04ac723c */ /* 0x040fe20000041890 */
[----:B------:R-:W-:Y:S04]  /*9250*/  LDSM.16.M88.4 R144, [R185+0x2000] ;  /* 0x00200000b990783b */ /* 0x000fe80000000200 */
[----:B------:R-:W-:Y:S01]  /*9260*/  LDSM.16.M88.4 R204, [R185+0x3800] ;  /* 0x00380000b9cc783b */ /* 0x000fe20000000200 */
[C---:B----4-:R-:W-:Y:S06]  /*9270*/  HMMA.16816.F32.BF16 R164, R4.reuse, R140, R32 ;  /* 0x0000008c04a4723c */ /* 0x050fec0000041820 */
[C---:B------:R-:W-:Y:S01]  /*9280*/  HMMA.16816.F32.BF16 R156, R4.reuse, R142, R28 ;  /* 0x0000008e049c723c */ /* 0x040fe2000004181c */
[----:B------:R-:W-:Y:S05]  /*9290*/  LDSM.16.M88.4 R140, [R185+0x2800] ;  /* 0x00280000b98c783b */ /* 0x000fea0000000200 */
[C---:B------:R-:W-:Y:S01]  /*92a0*/  HMMA.16816.F32.BF16 R148, R4.reuse, R210, R8 ;  /* 0x000000d20494723c */ /* 0x040fe20000041808 */
[----:B------:R-:W1:Y:S05]  /*92b0*/  LDSM.16.M88.4 R8, [R189+0x2000] ;  /* 0x00200000bd08783b */ /* 0x000e6a0000000200 */
[----:B------:R-:W-:Y:S01]  /*92c0*/  HMMA.16816.F32.BF16 R152, R4, R208, R24 ;  /* 0x000000d00498723c */ /* 0x000fe20000041818 */
[----:B------:R-:W3:Y:S04]  /*92d0*/  LDSM.16.M88.4 R208, [R185+0x3000] ;  /* 0x00300000b9d0783b */ /* 0x000ee80000000200 */
[----:B------:R-:W-:Y:S01]  /*92e0*/  LDSM.16.M88.4 R4, [R187+0x4000] ;  /* 0x00400000bb04783b */ /* 0x000fe20000000200 */
[C---:B------:R-:W-:Y:S06]  /*92f0*/  HMMA.16816.F32.BF16 R136, R20.reuse, R224, R160 ;  /* 0x000000e01488723c */ /* 0x040fec00000418a0 */
[C---:B------:R-:W-:Y:S01]  /*9300*/  HMMA.16816.F32.BF16 R32, R20.reuse, R226, R176 ;  /* 0x000000e21420723c */ /* 0x040fe200000418b0 */
[----:B------:R-:W-:Y:S05]  /*9310*/  LDSM.16.M88.4 R224, [R194] ;  /* 0x00000000c2e0783b */ /* 0x000fea0000000200 */
[C---:B--2---:R-:W-:Y:S06]  /*9320*/  HMMA.16816.F32.BF16 R24, R20.reuse, R222, R168 ;  /* 0x000000de1418723c */ /* 0x044fec00000418a8 */
[C---:B------:R-:W-:Y:S01]  /*9330*/  HMMA.16816.F32.BF16 R28, R20.reuse, R220, R172 ;  /* 0x000000dc141c723c */ /* 0x040fe200000418ac */
[----:B------:R-:W-:Y:S05]  /*9340*/  LDSM.16.M88.4 R220, [R193] ;  /* 0x00000000c1dc783b */ /* 0x000fea0000000200 */
[C---:B------:R-:W-:Y:S06]  /*9350*/  HMMA.16816.F32.BF16 R168, R20.reuse, R212, R164 ;  /* 0x000000d414a8723c */ /* 0x040fec00000418a4 */
[C---:B------:R-:W-:Y:S01]  /*9360*/  HMMA.16816.F32.BF16 R176, R20.reuse, R214, R156 ;  /* 0x000000d614b0723c */ /* 0x040fe2000004189c */
[----:B------:R-:W2:Y:S05]  /*9370*/  LDSM.16.M88.4 R212, [R180+0xa000] ;  /* 0x00a00000b4d4783b */ /* 0x000eaa0000000200 */
[C---:B------:R-:W-:Y:S06]  /*9380*/  HMMA.16816.F32.BF16 R172, R20.reuse, R216, R152 ;  /* 0x000000d814ac723c */ /* 0x040fec0000041898 */
[----:B------:R-:W-:Y:S01]  /*9390*/  HMMA.16816.F32.BF16 R164, R20, R218, R148 ;  /* 0x000000da14a4723c */ /* 0x000fe20000041894 */
[----:B------:R-:W4:Y:S04]  /*93a0*/  LDSM.16.M88.4 R216, [R180+0xa800] ;  /* 0x00a80000b4d8783b */ /* 0x000f280000000200 */
[----:B------:R-:W4:Y:S01]  /*93b0*/  LDSM.16.M88.4 R148, [R180+0xb000] ;  /* 0x00b00000b494783b */ /* 0x000f220000000200 */
[C---:B-1----:R-:W-:Y:S03]  /*93c0*/  HMMA.16816.F32.BF16 R160, R8.reuse, R144, R136 ;  /* 0x0000009008a0723c */ /* 0x042fe60000041888 */
[----:B------:R-:W-:Y:S03]  /*93d0*/  LDSM.16.M88.4 R20, [R188+0x4000] ;  /* 0x00400000bc14783b */ /* 0x000fe60000000200 */
[C---:B------:R-:W-:Y:S01]  /*93e0*/  HMMA.16816.F32.BF16 R156, R8.reuse, R146, R32 ;  /* 0x00000092089c723c */ /* 0x040fe20000041820 */
[----:B------:R-:W1:Y:S05]  /*93f0*/  LDSM.16.M88.4 R144, [R180+0xb800] ;  /* 0x00b80000b490783b */ /* 0x000e6a0000000200 */
[C---:B------:R-:W-:Y:S06]  /*9400*/  HMMA.16816.F32.BF16 R152, R8.reuse, R140, R28 ;  /* 0x0000008c0898723c */ /* 0x040fec000004181c */
[C---:B------:R-:W-:Y:S06]  /*9410*/  HMMA.16816.F32.BF16 R140, R8.reuse, R142, R24 ;  /* 0x0000008e088c723c */ /* 0x040fec0000041818 */
[C---:B---3--:R-:W-:Y:S06]  /*9420*/  HMMA.16816.F32.BF16 R136, R8.reuse, R208, R168 ;  /* 0x000000d00888723c */ /* 0x048fec00000418a8 */
[C---:B------:R-:W-:Y:S06]  /*9430*/  HMMA.16816.F32.BF16 R28, R8.reuse, R204, R172 ;  /* 0x000000cc081c723c */ /* 0x040fec00000418ac */
[----:B------:R-:W-:Y:S01]  /*9440*/  HMMA.16816.F32.BF16 R24, R8, R206, R164 ;  /* 0x000000ce0818723c */ /* 0x000fe200000418a4 */
[----:B------:R-:W-:Y:S05]  /*9450*/  LDSM.16.M88.4 R164, [R186+0xa800] ;  /* 0x00a80000baa4783b */ /* 0x000fea0000000200 */
[C---:B--2---:R-:W-:Y:S06]  /*9460*/  HMMA.16816.F32.BF16 R160, R4.reuse, R212, R160 ;  /* 0x000000d404a0723c */ /* 0x044fec00000418a0 */
[----:B------:R-:W-:Y:S01]  /*9470*/  HMMA.16816.F32.BF16 R156, R4, R214, R156 ;  /* 0x000000d6049c723c */ /* 0x000fe2000004189c */
[----:B------:R-:W-:Y:S05]  /*9480*/  LDSM.16.M88.4 R212, [R185+0x4800] ;  /* 0x00480000b9d4783b */ /* 0x000fea0000000200 */
[----:B------:R-:W-:Y:S01]  /*9490*/  HMMA.16816.F32.BF16 R32, R8, R210, R176 ;  /* 0x000000d20820723c */ /* 0x000fe200000418b0 */
[----:B------:R-:W-:Y:S04]  /*94a0*/  LDSM.16.M88.4 R8, [R190+0x4000] ;  /* 0x00400000be08783b */ /* 0x000fe80000000200 */
[----:B------:R-:W2:Y:S01]  /*94b0*/  LDSM.16.M88.4 R208, [R186+0xa000] ;  /* 0x00a00000bad0783b */ /* 0x000ea20000000200 */
[C---:B----4-:R-:W-:Y:S06]  /*94c0*/  HMMA.16816.F32.BF16 R152, R4.reuse, R216, R152 ;  /* 0x000000d80498723c */ /* 0x050fec0000041898 */
[C---:B------:R-:W-:Y:S01]  /*94d0*/  HMMA.16816.F32.BF16 R172, R4.reuse, R218, R140 ;  /* 0x000000da04ac723c */ /* 0x040fe2000004188c */
[----:B------:R-:W3:Y:S05]  /*94e0*/  LDSM.16.M88.4 R140, [R192] ;  /* 0x00000000c08c783b */ /* 0x000eea0000000200 */
[C---:B------:R-:W-:Y:S06]  /*94f0*/  HMMA.16816.F32.BF16 R168, R4.reuse, R148, R136 ;  /* 0x0000009404a8723c */ /* 0x040fec0000041888 */
[C---:B-1----:R-:W-:Y:S06]  /*9500*/  HMMA.16816.F32.BF16 R176, R4.reuse, R144, R28 ;  /* 0x0000009004b0723c */ /* 0x042fec000004181c */
[----:B------:R-:W-:Y:S06]  /*9510*/  HMMA.16816.F32.BF16 R136, R4, R146, R24 ;  /* 0x000000920488723c */ /* 0x000fec0000041818 */
[C---:B------:R-:W-:Y:S06]  /*9520*/  HMMA.16816.F32.BF16 R28, R20.reuse, R228, R160 ;  /* 0x000000e4141c723c */ /* 0x040fec00000418a0 */
[----:B------:R-:W-:Y:S06]  /*9530*/  HMMA.16816.F32.BF16 R24, R20, R230, R156 ;  /* 0x000000e61418723c */ /* 0x000fec000004189c */
[----:B------:R-:W-:Y:S01]  /*9540*/  HMMA.16816.F32.BF16 R204, R4, R150, R32 ;  /* 0x0000009604cc723c */ /* 0x000fe20000041820 */
[----:B------:R-:W-:Y:S05]  /*9550*/  LDSM.16.M88.4 R4, [R189+0x4000] ;  /* 0x00400000bd04783b */ /* 0x000fea0000000200 */
[C---:B------:R-:W-:Y:S01]  /*9560*/  HMMA.16816.F32.BF16 R32, R20.reuse, R224, R152 ;  /* 0x000000e01420723c */ /* 0x040fe20000041898 */
[----:B------:R-:W1:Y:S05]  /*9570*/  LDSM.16.M88.4 R152, [R185+0x4000] ;  /* 0x00400000b998783b */ /* 0x000e6a0000000200 */
[C---:B------:R-:W-:Y:S01]  /*9580*/  HMMA.16816.F32.BF16 R148, R20.reuse, R226, R172 ;  /* 0x000000e21494723c */ /* 0x040fe200000418ac */
[----:B------:R-:W-:Y:S05]  /*9590*/  LDSM.16.M88.4 R172, [R186+0xb800] ;  /* 0x00b80000baac783b */ /* 0x000fea0000000200 */
[----:B------:R-:W-:Y:S01]  /*95a0*/  HMMA.16816.F32.BF16 R160, R20, R220, R168 ;  /* 0x000000dc14a0723c */ /* 0x000fe200000418a8 */
[----:B------:R-:W4:Y:S05]  /*95b0*/  LDSM.16.M88.4 R168, [R186+0xb000] ;  /* 0x00b00000baa8783b */ /* 0x000f2a0000000200 */
[C---:B--2---:R-:W-:Y:S06]  /*95c0*/  HMMA.16816.F32.BF16 R144, R8.reuse, R208, R28 ;  /* 0x000000d00890723c */ /* 0x044fec000004181c */
[----:B------:R-:W-:Y:S06]  /*95d0*/  HMMA.16816.F32.BF16 R24, R8, R210, R24 ;  /* 0x000000d20818723c */ /* 0x000fec0000041818 */
[----:B------:R-:W-:Y:S06]  /*95e0*/  HMMA.16816.F32.BF16 R156, R20, R222, R204 ;  /* 0x000000de149c723c */ /* 0x000fec00000418cc */
[C---:B------:R-:W-:Y:S06]  /*95f0*/  HMMA.16816.F32.BF16 R28, R8.reuse, R164, R32 ;  /* 0x000000a4081c723c */ /* 0x040fec0000041820 */
[----:B------:R-:W-:Y:S01]  /*9600*/  HMMA.16816.F32.BF16 R32, R8, R166, R148 ;  /* 0x000000a60820723c */ /* 0x000fe20000041894 */
[----:B------:R-:W2:Y:S05]  /*9610*/  LDSM.16.M88.4 R164, [R185+0x5000] ;  /* 0x00500000b9a4783b */ /* 0x000eaa0000000200 */
[C---:B---3--:R-:W-:Y:S06]  /*9620*/  HMMA.16816.F32.BF16 R176, R20.reuse, R140, R176 ;  /* 0x0000008c14b0723c */ /* 0x048fec00000418b0 */
[----:B------:R-:W-:Y:S06]  /*9630*/  HMMA.16816.F32.BF16 R208, R20, R142, R136 ;  /* 0x0000008e14d0723c */ /* 0x000fec0000041888 */
[C---:B-1----:R-:W-:Y:S06]  /*9640*/  HMMA.16816.F32.BF16 R204, R4.reuse, R152, R144 ;  /* 0x0000009804cc723c */ /* 0x042fec0000041890 */
[----:B------:R-:W-:Y:S01]  /*9650*/  HMMA.16816.F32.BF16 R24, R4, R154, R24 ;  /* 0x0000009a0418723c */ /* 0x000fe20000041818 */
[----:B------:R-:W1:Y:S01]  /*9660*/  LDSM.16.M88.4 R152, [R185+0x5800] ;  /* 0x00580000b998783b */ /* 0x000e620000000200 */
[----:B------:R-:W-:-:S04]  /*9670*/  DEPBAR.LE SB0, 0x0 ;  /* 0x000080000000791a */ /* 0x000fc80000000000 */
[C---:B----4-:R-:W-:Y:S06]  /*9680*/  HMMA.16816.F32.BF16 R20, R8.reuse, R168, R160 ;  /* 0x000000a80814723c */ /* 0x050fec00000418a0 */
[----:B------:R-:W-:Y:S06]  /*9690*/  HMMA.16816.F32.BF16 R148, R8, R170, R156 ;  /* 0x000000aa0894723c */ /* 0x000fec000004189c */
[----:B------:R-:W-:Y:S01]  /*96a0*/  HMMA.16816.F32.BF16 R140, R4, R212, R28 ;  /* 0x000000d4048c723c */ /* 0x000fe2000004181c */
[----:B------:R-:W-:Y:S01]  /*96b0*/  FSEL R117, R205, -INF , !P0 ;  /* 0xff800000cd757808 */ /* 0x000fe20004000000 */
[----:B------:R-:W-:Y:S01]  /*96c0*/  BAR.SYNC.DEFER_BLOCKING 0x0 ;  /* 0x0000000000007b1d */ /* 0x000fe20000010000 */
[----:B------:R-:W-:-:S03]  /*96d0*/  ISETP.GE.AND P0, PT, R14, R19, PT ;  /* 0x000000130e00720c */ /* 0x000fc60003f06270 */
[----:B------:R-:W-:Y:S01]  /*96e0*/  HMMA.16816.F32.BF16 R136, R8, R172, R176 ;  /* 0x000000ac0888723c */ /* 0x000fe200000418b0 */
[----:B------:R-:W-:Y:S02]  /*96f0*/  FSEL R156, R24, -INF , !P2 ;  /* 0xff800000189c7808 */ /* 0x000fe40005000000 */
[-C--:B------:R-:W-:Y:S01]  /*9700*/  ISETP.GE.AND P2, PT, R14, R18.reuse, PT ;  /* 0x000000120e00720c */ /* 0x080fe20003f46270 */
[----:B------:R-:W-:Y:S01]  /*9710*/  VIADD R14, R0, 0x11 ;  /* 0x00000011000e7836 */ /* 0x000fe20000000000 */
[----:B------:R-:W-:Y:S01]  /*9720*/  FSEL R159, R26, -INF , !P6 ;  /* 0xff8000001a9f7808 */ /* 0x000fe20007000000 */
[C---:B------:R-:W-:Y:S01]  /*9730*/  HMMA.16816.F32.BF16 R144, R4.reuse, R214, R32 ;  /* 0x000000d60490723c */ /* 0x040fe20000041820 */
[CC--:B------:R-:W-:Y:S02]  /*9740*/  ISETP.GE.AND P6, PT, R2.reuse, R19.reuse, PT ;  /* 0x000000130200720c */ /* 0x0c0fe40003fc6270 */
[----:B------:R-:W-:Y:S02]  /*9750*/  FSEL R157, R25, -INF , !P0 ;  /* 0xff800000199d7808 */ /* 0x000fe40004000000 */
[----:B------:R-:W-:Y:S01]  /*9760*/  ISETP.GE.AND P0, PT, R2, R18, PT ;  /* 0x000000120200720c */ /* 0x000fe20003f06270 */
[----:B--2---:R-:W-:Y:S01]  /*9770*/  HMMA.16816.F32.BF16 R32, R4, R164, R20 ;  /* 0x000000a40420723c */ /* 0x004fe20000041814 */
[----:B------:R-:W-:Y:S01]  /*9780*/  FSEL R158, R27, -INF , !P2 ;  /* 0xff8000001b9e7808 */ /* 0x000fe20005000000 */
[----:B------:R-:W-:Y:S01]  /*9790*/  VIADD R2, R0, 0x18 ;  /* 0x0000001800027836 */ /* 0x000fe20000000000 */
[----:B------:R-:W-:-:S03]  /*97a0*/  ISETP.GE.AND P2, PT, R14, R19, PT ;  /* 0x000000130e00720c */ /* 0x000fc60003f46270 */
[----:B------:R-:W-:Y:S01]  /*97b0*/  HMMA.16816.F32.BF16 R20, R8, R174, R208 ;  /* 0x000000ae0814723c */ /* 0x000fe200000418d0 */
[----:B------:R-:W-:Y:S02]  /*97c0*/  FSEL R160, R140, -INF , !P6 ;  /* 0xff8000008ca07808 */ /* 0x000fe40007000000 */
[----:B------:R-:W-:Y:S02]  /*97d0*/  ISETP.GE.AND P6, PT, R14, R18, PT ;  /* 0x000000120e00720c */ /* 0x000fe40003fc6270 */
[----:B------:R-:W-:Y:S01]  /*97e0*/  FSEL R162, R142, -INF , !P0 ;  /* 0xff8000008ea27808 */ /* 0x000fe20004000000 */
[----:B------:R-:W-:Y:S01]  /*97f0*/  HMMA.16816.F32.BF16 R28, R4, R166, R148 ;  /* 0x000000a6041c723c */ /* 0x000fe20000041894 */
[----:B------:R-:W-:Y:S01]  /*9800*/  VIADD R8, R0, 0x19 ;  /* 0x0000001900087836 */ /* 0x000fe20000000000 */
[----:B------:R-:W-:Y:S02]  /*9810*/  FSEL R161, R141, -INF , !P2 ;  /* 0xff8000008da17808 */ /* 0x000fe40005000000 */
[----:B------:R-:W-:-:S02]  /*9820*/  ISETP.GE.AND P0, PT, R2, R19, PT ;  /* 0x000000130200720c */ /* 0x000fc40003f06270 */
[----:B------:R-:W-:Y:S01]  /*9830*/  ISETP.GE.AND P2, PT, R2, R18, PT ;  /* 0x000000120200720c */ /* 0x000fe20003f46270 */
[----:B------:R-:W-:Y:S01]  /*9840*/  VIADD R2, R0, 0x20 ;  /* 0x0000002000027836 */ /* 0x000fe20000000000 */
[----:B------:R-:W-:Y:S01]  /*9850*/  FSEL R148, R143, -INF , !P6 ;  /* 0xff8000008f947808 */ /* 0x000fe20007000000 */
[----:B-1----:R-:W-:Y:S01]  /*9860*/  HMMA.16816.F32.BF16 R24, R4, R152, R136 ;  /* 0x000000980418723c */ /* 0x002fe20000041888 */
[----:B------:R-:W-:Y:S02]  /*9870*/  ISETP.GE.AND P6, PT, R8, R19, PT ;  /* 0x000000130800720c */ /* 0x000fe40003fc6270 */
[----:B------:R-:W-:Y:S02]  /*9880*/  FSEL R146, R146, -INF , !P2 ;  /* 0xff80000092927808 */ /* 0x000fe40005000000 */
[----:B------:R-:W-:Y:S02]  /*9890*/  FSEL R145, R145, -INF , !P6 ;  /* 0xff80000091917808 */ /* 0x000fe40007000000 */
[----:B------:R-:W-:-:S02]  /*98a0*/  FSEL R144, R144, -INF , !P0 ;  /* 0xff80000090907808 */ /* 0x000fc40004000000 */
[CC--:B------:R-:W-:Y:S01]  /*98b0*/  ISETP.GE.AND P2, PT, R2.reuse, R19.reuse, PT ;  /* 0x000000130200720c */ /* 0x0c0fe20003f46270 */
[----:B------:R-:W-:Y:S01]  /*98c0*/  HMMA.16816.F32.BF16 R4, R4, R154, R20 ;  /* 0x0000009a0404723c */ /* 0x000fe20000041814 */
[-C--:B------:R-:W-:Y:S01]  /*98d0*/  ISETP.GE.AND P6, PT, R2, R18.reuse, PT ;  /* 0x000000120200720c */ /* 0x080fe20003fc6270 */
[----:B------:R-:W-:Y:S01]  /*98e0*/  VIADD R2, R0, 0x21 ;  /* 0x0000002100027836 */ /* 0x000fe20000000000 */
[----:B------:R-:W-:Y:S01]  /*98f0*/  ISETP.GE.AND P0, PT, R8, R18, PT ;  /* 0x000000120800720c */ /* 0x000fe20003f06270 */
[----:B------:R-:W-:Y:S01]  /*9900*/  VIADD R8, R0, 0x28 ;  /* 0x0000002800087836 */ /* 0x000fe20000000000 */
[----:B------:R-:W-:Y:S02]  /*9910*/  FSEL R241, R32, -INF , !P2 ;  /* 0xff80000020f17808 */ /* 0x000fe40005000000 */
[----:B------:R-:W-:Y:S02]  /*9920*/  FSEL R163, R147, -INF , !P0 ;  /* 0xff80000093a37808 */ /* 0x000fe40004000000 */
[----:B------:R-:W-:-:S02]  /*9930*/  ISETP.GE.AND P0, PT, R2, R19, PT ;  /* 0x000000130200720c */ /* 0x000fc40003f06270 */
[-C--:B------:R-:W-:Y:S01]  /*9940*/  ISETP.GE.AND P2, PT, R2, R18.reuse, PT ;  /* 0x000000120200720c */ /* 0x080fe20003f46270 */
[----:B------:R-:W-:Y:S01]  /*9950*/  VIADD R2, R0, 0x29 ;  /* 0x0000002900027836 */ /* 0x000fe20000000000 */
[----:B------:R-:W-:Y:S02]  /*9960*/  FSEL R245, R34, -INF , !P6 ;  /* 0xff80000022f57808 */ /* 0x000fe40007000000 */
[C---:B------:R-:W-:Y:S02]  /*9970*/  ISETP.GE.AND P6, PT, R8.reuse, R19, PT ;  /* 0x000000130800720c */ /* 0x040fe40003fc6270 */
[----:B------:R-:W-:Y:S02]  /*9980*/  FSEL R243, R33, -INF , !P0 ;  /* 0xff80000021f37808 */ /* 0x000fe40004000000 */
[----:B------:R-:W-:Y:S01]  /*9990*/  ISETP.GE.AND P0, PT, R8, R18, PT ;  /* 0x000000120800720c */ /* 0x000fe20003f06270 */
[----:B------:R-:W-:Y:S01]  /*99a0*/  VIADD R8, R0, 0x30 ;  /* 0x0000003000087836 */ /* 0x000fe20000000000 */
[----:B------:R-:W-:-:S02]  /*99b0*/  FSEL R246, R35, -INF , !P2 ;  /* 0xff80000023f67808 */ /* 0x000fc40005000000 */
[----:B------:R-:W-:Y:S02]  /*99c0*/  FSEL R242, R28, -INF , !P6 ;  /* 0xff8000001cf27808 */ /* 0x000fe40007000000 */
[CC--:B------:R-:W-:Y:S02]  /*99d0*/  ISETP.GE.AND P2, PT, R2.reuse, R19.reuse, PT ;  /* 0x000000130200720c */ /* 0x0c0fe40003f46270 */
[----:B------:R-:W-:Y:S01]  /*99e0*/  ISETP.GE.AND P6, PT, R2, R18, PT ;  /* 0x000000120200720c */ /* 0x000fe20003fc6270 */
[----:B------:R-:W-:Y:S01]  /*99f0*/  VIADD R2, R0, 0x31 ;  /* 0x0000003100027836 */ /* 0x000fe20000000000 */
[----:B------:R-:W-:Y:S02]  /*9a00*/  FSEL R240, R30, -INF , !P0 ;  /* 0xff8000001ef07808 */ /* 0x000fe40004000000 */
[----:B------:R-:W-:Y:S02]  /*9a10*/  ISETP.GE.AND P0, PT, R8, R19, PT ;  /* 0x000000130800720c */ /* 0x000fe40003f06270 */
[----:B------:R-:W-:-:S02]  /*9a20*/  FSEL R239, R29, -INF , !P2 ;  /* 0xff8000001def7808 */ /* 0x000fc40005000000 */
[----:B------:R-:W-:Y:S02]  /*9a30*/  FSEL R244, R31, -INF , !P6 ;  /* 0xff8000001ff47808 */ /* 0x000fe40007000000 */
[-C--:B------:R-:W-:Y:S02]  /*9a40*/  ISETP.GE.AND P2, PT, R8, R18.reuse, PT ;  /* 0x000000120800720c */ /* 0x080fe40003f46270 */
[----:B------:R-:W-:Y:S02]  /*9a50*/  ISETP.GE.AND P6, PT, R2, R19, PT ;  /* 0x000000130200720c */ /* 0x000fe40003fc6270 */
[----:B------:R-:W-:Y:S02]  /*9a60*/  FSEL R247, R24, -INF , !P0 ;  /* 0xff80000018f77808 */ /* 0x000fe40004000000 */
[----:B------:R-:W-:Y:S01]  /*9a70*/  ISETP.GE.AND P0, PT, R2, R18, PT ;  /* 0x000000120200720c */ /* 0x000fe20003f06270 */
[----:B------:R-:W-:Y:S01]  /*9a80*/  VIADD R2, R0, 0x38 ;  /* 0x0000003800027836 */ /* 0x000fe20000000000 */
[----:B------:R-:W-:-:S02]  /*9a90*/  FSEL R251, R26, -INF , !P2 ;  /* 0xff8000001afb7808 */ /* 0x000fc40005000000 */
[----:B------:R-:W-:Y:S02]  /*9aa0*/  FSEL R249, R25, -INF , !P6 ;  /* 0xff80000019f97808 */ /* 0x000fe40007000000 */
[CC--:B------:R-:W-:Y:S02]  /*9ab0*/  ISETP.GE.AND P2, PT, R0.reuse, R19.reuse, PT ;  /* 0x000000130000720c */ /* 0x0c0fe40003f46270 */
[C---:B------:R-:W-:Y:S01]  /*9ac0*/  ISETP.GE.AND P6, PT, R0.reuse, R18, PT ;  /* 0x000000120000720c */ /* 0x040fe20003fc6270 */
[----:B------:R-:W-:Y:S01]  /*9ad0*/  VIADD R0, R0, 0x39 ;  /* 0x0000003900007836 */ /* 0x000fe20000000000 */
[----:B------:R-:W-:Y:S02]  /*9ae0*/  FSEL R233, R27, -INF , !P0 ;  /* 0xff8000001be97808 */ /* 0x000fe40004000000 */
[----:B------:R-:W-:Y:S02]  /*9af0*/  FSEL R30, R207, -INF , !P1 ;  /* 0xff800000cf1e7808 */ /* 0x000fe40004800000 */
[----:B------:R-:W-:-:S02]  /*9b00*/  ISETP.GE.AND P0, PT, R0, R19, PT ;  /* 0x000000130000720c */ /* 0x000fc40003f06270 */
[----:B------:R-:W-:Y:S02]  /*9b10*/  ISETP.GE.AND P1, PT, R2, R19, PT ;  /* 0x000000130200720c */ /* 0x000fe40003f26270 */
[----:B------:R-:W-:Y:S02]  /*9b20*/  FSEL R250, R5, -INF , !P0 ;  /* 0xff80000005fa7808 */ /* 0x000fe40004000000 */
[----:B------:R-:W-:Y:S02]  /*9b30*/  PLOP3.LUT P0, PT, PT, PT, UP0, 0x80, 0x0 ;  /* 0x000000000000781c */ /* 0x000fe40003f0f008 */
[----:B------:R-:W-:Y:S02]  /*9b40*/  FSEL R22, R204, -INF , !P2 ;  /* 0xff800000cc167808 */ /* 0x000fe40005000000 */
[----:B------:R-:W-:Y:S02]  /*9b50*/  FSEL R248, R4, -INF , !P1 ;  /* 0xff80000004f87808 */ /* 0x000fe40004800000 */
[----:B------:R-:W-:-:S02]  /*9b60*/  ISETP.GE.AND P2, PT, R2, R18, PT ;  /* 0x000000120200720c */ /* 0x000fc40003f46270 */
[----:B------:R-:W-:Y:S02]  /*9b70*/  ISETP.GE.AND P1, PT, R0, R18, PT ;  /* 0x000000120000720c */ /* 0x000fe40003f26270 */
[----:B------:R-:W-:Y:S02]  /*9b80*/  FSEL R23, R206, -INF , !P6 ;  /* 0xff800000ce177808 */ /* 0x000fe40007000000 */
[----:B------:R-:W-:Y:S02]  /*9b90*/  FSEL R252, R6, -INF , !P2 ;  /* 0xff80000006fc7808 */ /* 0x000fe40005000000 */
[----:B------:R-:W-:Y:S01]  /*9ba0*/  FSEL R234, R7, -INF , !P1 ;  /* 0xff80000007ea7808 */ /* 0x000fe20004800000 */
[----:B------:R-:W-:Y:S06]  /*9bb0*/  @!P0 BRA `(.L_x_566) ;  /* 0x0000000400d48947 */ /* 0x000fec0003800000 */
[----:B------:R-:W2:Y:S01]  /*9bc0*/  LDL.64 R16, [R1+0x68] ;  /* 0x0000680001107983 */ /* 0x000ea20000100a00 */
[----:B------:R-:W1:Y:S03]  /*9bd0*/  @!P5 LDC.64 R8, c[0x0][0x218] ;  /* 0x00008600ff08db82 */ /* 0x000e660000000a00 */
[----:B------:R-:W3:Y:S01]  /*9be0*/  LDL.64 R236, [R1+0x70] ;  /* 0x0000700001ec7983 */ /* 0x000ee20000100a00 */
[----:B------:R-:W-:Y:S01]  /*9bf0*/  UIADD3 UR6, UR16, -0x3, URZ ;  /* 0xfffffffd10067890 */ /* 0x000fe2000fffe03f */
[----:B------:R-:W-:Y:S02]  /*9c00*/  BSSY B0, `(.L_x_567) ;  /* 0x000006f000007945 */ /* 0x000fe40003800000 */
[----:B------:R4:W-:Y:S01]  /*9c10*/  @P5 STS.128 [R203+0x6000], RZ ;  /* 0x006000ffcb005388 */ /* 0x0009e20000000c00 */
[----:B------:R-:W5:Y:S01]  /*9c20*/  @!P4 LDC.64 R6, c[0x0][0x218] ;  /* 0x00008600ff06cb82 */ /* 0x000f620000000a00 */
[----:B------:R-:W-:Y:S01]  /*9c30*/  USHF.R.S32.HI UR4, URZ, 0x1f, UR6 ;  /* 0x0000001f3f047899 */ /* 0x000fe20008011406 */
[----:B------:R-:W-:Y:S01]  /*9c40*/  IMAD.U32 R0, RZ, RZ, UR6 ;  /* 0x00000006ff007e24 */ /* 0x000fe2000f8e00ff */
[----:B------:R-:W-:-:S04]  /*9c50*/  UIMAD UR26, UR26, UR6, URZ ;  /* 0x000000061a1a72a4 */ /* 0x000fc8000f8e023f */
[----:B------:R-:W-:Y:S01]  /*9c60*/  UIMAD UR4, UR4, UR27, UR26 ;  /* 0x0000001b040472a4 */ /* 0x000fe2000f8e021a */
[----:B------:R-:W4:Y:S08]  /*9c70*/  @!P3 LDC.64 R10, c[0x0][0x218] ;  /* 0x00008600ff0abb82 */ /* 0x000f300000000a00 */
[----:B------:R-:W4:Y:S08]  /*9c80*/  @!P5 LDC.64 R14, c[0x0][0x218] ;  /* 0x00008600ff0edb82 */ /* 0x000f300000000a00 */
[----:B------:R-:W4:Y:S08]  /*9c90*/  @!P5 LDC.64 R28, c[0x0][0x218] ;  /* 0x00008600ff1cdb82 */ /* 0x000f300000000a00 */
[----:B------:R-:W4:Y:S08]  /*9ca0*/  @!P3 LDC.64 R24, c[0x0][0x218] ;  /* 0x00008600ff18bb82 */ /* 0x000f300000000a00 */
[----:B------:R-:W4:Y:S08]  /*9cb0*/  @!P3 LDC.64 R26, c[0x0][0x218] ;  /* 0x00008600ff1abb82 */ /* 0x000f300000000a00 */
[----:B------:R-:W4:Y:S08]  /*9cc0*/  @!P5 LDC.64 R18, c[0x0][0x218] ;  /* 0x00008600ff12db82 */ /* 0x000f300000000a00 */
[----:B------:R-:W4:Y:S01]  /*9cd0*/  @!P4 LDC.64 R20, c[0x0][0x218] ;  /* 0x00008600ff14cb82 */ /* 0x000f220000000a00 */
[----:B--2---:R-:W-:-:S07]  /*9ce0*/  IMAD.MOV.U32 R5, RZ, RZ, R17 ;  /* 0x000000ffff057224 */ /* 0x004fce00078e0011 */
[----:B------:R-:W2:Y:S01]  /*9cf0*/  @!P4 LDC.64 R16, c[0x0][0x218] ;  /* 0x00008600ff10cb82 */ /* 0x000ea20000000a00 */
[----:B---3--:R-:W-:-:S04]  /*9d00*/  IMAD.MOV.U32 R4, RZ, RZ, R236 ;  /* 0x000000ffff047224 */ /* 0x008fc800078e00ec */
[----:B------:R-:W-:-:S04]  /*9d10*/  IMAD.WIDE.U32 R4, R0, UR27, R4 ;  /* 0x0000001b00047c25 */ /* 0x000fc8000f8e0004 */
[----:B------:R-:W-:Y:S01]  /*9d20*/  VIADD R0, R5, UR4 ;  /* 0x0000000405007c36 */ /* 0x000fe20008000000 */
[C---:B-1----:R-:W-:Y:S02]  /*9d30*/  @!P5 LEA R8, P2, R4.reuse, R8, 0x1 ;  /* 0x000000080408d211 */ /* 0x042fe400078408ff */
[C---:B-----5:R-:W-:Y:S02]  /*9d40*/  @!P4 LEA R6, P1, R4.reuse, R6, 0x1 ;  /* 0x000000060406c211 */ /* 0x060fe400078208ff */
[C-C-:B------:R-:W-:Y:S02]  /*9d50*/  @!P5 LEA.HI.X R9, R4.reuse, R9, R0.reuse, 0x1, P2 ;  /* 0x000000090409d211 */ /* 0x140fe400010f0c00 */
[C---:B------:R-:W-:Y:S02]  /*9d60*/  @!P4 LEA.HI.X R7, R4.reuse, R7, R0, 0x1, P1 ;  /* 0x000000070407c211 */ /* 0x040fe400008f0c00 */
[C---:B------:R-:W-:Y:S01]  /*9d70*/  IADD3 R2, P2, R4.reuse, UR29, RZ ;  /* 0x0000001d04027c10 */ /* 0x040fe2000ff5e0ff */
        /* <DEDUP_REMOVED lines=10> */
[----:B----4-:R-:W-:-:S04]  /*9e20*/  @!P3 LEA R8, P1, R4, R10, 0x1 ;  /* 0x0000000a0408b211 */ /* 0x010fc800078208ff */
[----:B------:R-:W-:Y:S02]  /*9e30*/  @!P3 LEA.HI.X R9, R4, R11, R0, 0x1, P1 ;  /* 0x0000000b0409b211 */ /* 0x000fe400008f0c00 */
[----:B------:R-:W4:Y:S01]  /*9e40*/  @!P4 LDC.64 R10, c[0x0][0x218] ;  /* 0x00008600ff0acb82 */ /* 0x000f220000000a00 */
[----:B------:R-:W-:Y:S02]  /*9e50*/  IADD3.X R4, R0, UR28, RZ, P2, !PT ;  /* 0x0000001c00047c10 */ /* 0x000fe400097fe4ff */
[C---:B---3--:R-:W-:Y:S01]  /*9e60*/  @!P5 LEA R6, P2, R2.reuse, R14, 0x1 ;  /* 0x0000000e0206d211 */ /* 0x048fe200078408ff */
[----:B------:R-:W-:Y:S01]  /*9e70*/  @!PT LDS RZ, [RZ] ;  /* 0x00000000fffff984 */ /* 0x000fe20000000800 */
[----:B------:R-:W-:Y:S01]  /*9e80*/  @!PT LDS RZ, [RZ] ;  /* 0x00000000fffff984 */ /* 0x000fe20000000800 */
[----:B------:R-:W-:Y:S01]  /*9e90*/  @!PT LDS RZ, [RZ] ;  /* 0x00000000fffff984 */ /* 0x000fe20000000800 */
[----:B------:R2:W-:Y:S03]  /*9ea0*/  @!P3 LDGSTS.E.BYPASS.LTC128B.128 [R203+0xa000], desc[UR20][R8.64+0x100] ;  /* 0x0a00010008cbbfae */ /* 0x0005e6000b901d54 */
[C---:B------:R-:W-:Y:S01]  /*9eb0*/  @!P5 LEA.HI.X R7, R2.reuse, R15, R4, 0x1, P2 ;  /* 0x0000000f0207d211 */ /* 0x040fe200010f0c04 */
[----:B------:R1:W-:Y:S01]  /*9ec0*/  @P5 STS.128 [R203+0x6800], RZ ;  /* 0x006800ffcb005388 */ /* 0x0003e20000000c00 */
[----:B------:R-:W-:-:S03]  /*9ed0*/  IADD3 R0, P2, R2, UR29, RZ ;  /* 0x0000001d02007c10 */ /* 0x000fc6000ff5e0ff */
[----:B------:R-:W-:Y:S01]  /*9ee0*/  @!PT LDS RZ, [RZ] ;  /* 0x00000000fffff984 */ /* 0x000fe20000000800 */
[----:B------:R-:W-:Y:S01]  /*9ef0*/  @!PT LDS RZ, [RZ] ;  /* 0x00000000fffff984 */ /* 0x000fe20000000800 */
[----:B------:R-:W-:Y:S01]  /*9f00*/  @!PT LDS RZ, [RZ] ;  /* 0x00000000fffff984 */ /* 0x000fe20000000800 */
[----:B------:R3:W-:Y:S01]  /*9f10*/  @!P5 LDGSTS.E.BYPASS.LTC128B.128 [R203+0x6800], desc[UR20][R6.64] ;  /* 0x0680000006cbdfae */ /* 0x0007e2000b901d54 */
[----:B------:R-:W-:-:S03]  /*9f20*/  IADD3.X R5, R4, UR28, RZ, P2, !PT ;  /* 0x0000001c04057c10 */ /* 0x000fc600097fe4ff */
[----:B------:R1:W-:Y:S01]  /*9f30*/  @P4 STS.128 [R203+0x8800], RZ ;  /* 0x008800ffcb004388 */ /* 0x0003e20000000c00 */
[----:B--2---:R-:W-:Y:S02]  /*9f40*/  @!P4 LEA R8, P1, R2, R16, 0x1 ;  /* 0x000000100208c211 */ /* 0x004fe400078208ff */
[----:B------:R-:W-:Y:S02]  /*9f50*/  @!P5 LEA R16, P2, R0, R28, 0x1 ;  /* 0x0000001c0010d211 */ /* 0x000fe400078408ff */
[----:B------:R-:W-:Y:S02]  /*9f60*/  @!P4 LEA.HI.X R9, R2, R17, R4, 0x1, P1 ;  /* 0x000000110209c211 */ /* 0x000fe400008f0c04 */
[----:B------:R-:W-:Y:S02]  /*9f70*/  @!P5 LEA.HI.X R17, R0, R29, R5, 0x1, P2 ;  /* 0x0000001d0011d211 */ /* 0x000fe400010f0c05 */
[----:B---3--:R-:W-:Y:S01]  /*9f80*/  @!P3 LEA R6, P1, R2, R24, 0x1 ;  /* 0x000000180206b211 */ /* 0x008fe200078208ff */
[----:B------:R-:W-:Y:S01]  /*9f90*/  @!PT LDS RZ, [RZ] ;  /* 0x00000000fffff984 */ /* 0x000fe20000000800 */
[----:B------:R-:W-:Y:S01]  /*9fa0*/  @!PT LDS RZ, [RZ] ;  /* 0x00000000fffff984 */ /* 0x000fe20000000800 */
[----:B------:R-:W-:Y:S01]  /*9fb0*/  @!PT LDS RZ, [RZ] ;  /* 0x00000000fffff984 */ /* 0x000fe20000000800 */
[----:B------:R2:W-:Y:S01]  /*9fc0*/  @!P4 LDGSTS.E.BYPASS.LTC128B.128 [R203+0x8800], desc[UR20][R8.64+0x80] ;  /* 0x0880008008cbcfae */ /* 0x0005e2000b901d54 */
[----:B----4-:R-:W-:-:S02]  /*9fd0*/  @!P4 LEA R14, P2, R0, R10, 0x1 ;  /* 0x0000000a000ec211 */ /* 0x010fc400078408ff */
        /* <DEDUP_REMOVED lines=8> */
[C-C-:B------:R-:W-:Y:S02]  /*a060*/  @!P4 LEA.HI.X R15, R0.reuse, R11, R5.reuse, 0x1, P2 ;  /* 0x0000000b000fc211 */ /* 0x140fe400010f0c05 */
        /* <DEDUP_REMOVED lines=18> */
[----:B------:R1:W-:Y:S01]  /*a190*/  @!P3 LDGSTS.E.BYPASS.LTC128B.128 [R203+0xb000], desc[UR20][R10.64+0x100] ;  /* 0x0b0001000acbbfae */ /* 0x0003e2000b901d54 */
[----:B---3--:R-:W-:-:S03]  /*a1a0*/  @!P4 LEA R6, P1, R2, R20, 0x1 ;  /* 0x000000140206c211 */ /* 0x008fc600078208ff */
        /* <DEDUP_REMOVED lines=20> */
.L_x_568:
[----:B------:R-:W-:Y:S05]  /*a2f0*/  BSYNC B0 ;  /* 0x0000000000007941 */ /* 0x000fea0003800000 */
.L_x_567:
[----:B------:R-:W0:Y:S02]  /*a300*/  LDGDEPBAR ;  /* 0x00000000000079af */ /* 0x000e240000000000 */
.L_x_566:
[----:B-1----:R-:W3:Y:S04]  /*a310*/  LDL R9, [R1+0x80] ;  /* 0x0000800001097983 */ /* 0x002ee80000100800 */
[----:B------:R-:W4:Y:S04]  /*a320*/  LDL R8, [R1+0x84] ;  /* 0x0000840001087983 */ /* 0x000f280000100800 */
[----:B------:R-:W5:Y:S01]  /*a330*/  LDL R7, [R1+0x98] ;  /* 0x0000980001077983 */ /* 0x000f620000100800 */
[----:B------:R-:W-:Y:S01]  /*a340*/  FMNMX.FTZ R0, R116, R22, !PT ;  /* 0x0000001674007209 */ /* 0x000fe20007810000 */
[----:B------:R-:W-:Y:S01]  /*a350*/  USHF.L.U32 UR33, UR15, 0x1, URZ ;  /* 0x000000010f217899 */ /* 0x000fe2000800063f */
[----:B------:R-:W-:Y:S01]  /*a360*/  IMAD.MOV.U32 R17, RZ, RZ, R118 ;  /* 0x000000ffff117224 */ /* 0x000fe200078e0076 */
[----:B------:R-:W-:Y:S01]  /*a370*/  UIADD3 UR4, UR25, -0x4498517b, URZ ;  /* 0xbb67ae8519047890 */ /* 0x000fe2000fffe03f */
[----:B------:R-:W-:Y:S01]  /*a380*/  FMNMX.FTZ R0, R117, R0, !PT ;  /* 0x0000000075007209 */ /* 0x000fe20007810000 */
[----:B------:R-:W-:Y:S01]  /*a390*/  ULOP3.LUT UR6, UR33, UR25, URZ, 0x3c, !UPT ;  /* 0x0000001921067292 */ /* 0x000fe2000f8e3c3f */
[----:B------:R-:W-:Y:S01]  /*a3a0*/  IMAD.U32 R15, RZ, RZ, UR5 ;  /* 0x00000005ff0f7e24 */ /* 0x000fe2000f8e00ff */
[----:B------:R-:W-:Y:S01]  /*a3b0*/  UIADD3 UR30, UR24, -0x61c88647, URZ ;  /* 0x9e3779b9181e7890 */ /* 0x000fe2000fffe03f */
[----:B------:R-:W-:Y:S01]  /*a3c0*/  FMNMX.FTZ R0, R156, R0, !PT ;  /* 0x000000009c007209 */ /* 0x000fe20007810000 */
[----:B------:R-:W-:Y:S01]  /*a3d0*/  UIADD3 UR27, UR24, 0x3c6ef372, URZ ;  /* 0x3c6ef372181b7890 */ /* 0x000fe2000fffe03f */
[----:B------:R-:W-:Y:S01]  /*a3e0*/  IMAD.MOV.U32 R10, RZ, RZ, 0x7054 ;  /* 0x00007054ff0a7424 */ /* 0x000fe200078e00ff */
[----:B------:R-:W-:Y:S01]  /*a3f0*/  UIADD3 UR26, UR25, 0x76cf5d0a, URZ ;  /* 0x76cf5d0a191a7890 */ /* 0x000fe2000fffe03f */
[----:B------:R-:W-:Y:S01]  /*a400*/  FMNMX.FTZ R0, R157, R0, !PT ;  /* 0x000000009d007209 */ /* 0x000fe20007810000 */
[----:B------:R-:W-:Y:S01]  /*a410*/  UIADD3 UR22, UR25, 0x32370b8f, URZ ;  /* 0x32370b8f19167890 */ /* 0x000fe2000fffe03f */
[----:B------:R-:W-:Y:S01]  /*a420*/  LDSM.16.MT88.4 R24, [R182+0xc000] ;  /* 0x00c00000b618783b */ /* 0x000fe20000004200 */
[----:B------:R-:W-:Y:S01]  /*a430*/  UIADD3 UR23, UR24, -0x255992d5, URZ ;  /* 0xdaa66d2b18177890 */ /* 0x000fe2000fffe03f */
[----:B------:R-:W-:Y:S01]  /*a440*/  FMNMX.FTZ R0, R160, R0, !PT ;  /* 0x00000000a0007209 */ /* 0x000fe20007810000 */
[----:B------:R-:W-:Y:S01]  /*a450*/  UIADD3 UR9, UR24, 0x78dde6e4, URZ ;  /* 0x78dde6e418097890 */ /* 0x000fe2000fffe03f */
[----:B------:R-:W-:Y:S01]  /*a460*/  PRMT R15, R15, R10, UR5 ;  /* 0x000000050f0f7e16 */ /* 0x000fe2000800000a */
[----:B------:R-:W-:Y:S01]  /*a470*/  UIADD3 UR8, UR25, -0x126145ec, URZ ;  /* 0xed9eba1419087890 */ /* 0x000fe2000fffe03f */
[----:B------:R-:W-:Y:S01]  /*a480*/  FMNMX.FTZ R2, R161, R0, !PT ;  /* 0x00000000a1027209 */ /* 0x000fe20007810000 */
[----:B------:R-:W-:Y:S01]  /*a490*/  UIADD3 UR31, UR24, -0x4ab325aa, URZ ;  /* 0xb54cda56181f7890 */ /* 0x000fe2000fffe03f */
[----:B------:R-:W-:Y:S01]  /*a4a0*/  FMNMX.FTZ R0, R3, R23, !PT ;  /* 0x0000001703007209 */ /* 0x000fe20007810000 */
[----:B------:R-:W-:Y:S01]  /*a4b0*/  LDSM.16.MT88.4 R140, [R184+0xc000] ;  /* 0x00c00000b88c783b */ /* 0x000fe20000004200 */
[----:B------:R-:W-:Y:S01]  /*a4c0*/  FMNMX.FTZ R2, R144, R2, !PT ;  /* 0x0000000290027209 */ /* 0x000fe20007810000 */
[----:B------:R-:W-:Y:S01]  /*a4d0*/  UIADD3 UR7, UR24, 0x1715609d, URZ ;  /* 0x1715609d18077890 */ /* 0x000fe2000fffe03f */
[----:B------:R-:W-:Y:S01]  /*a4e0*/  FMNMX.FTZ R0, R30, R0, !PT ;  /* 0x000000001e007209 */ /* 0x000fe20007810000 */
[----:B------:R-:W-:Y:S01]  /*a4f0*/  UIADD3 UR32, UR25, 0x646e171e, URZ ;  /* 0x646e171e19207890 */ /* 0x000fe2000fffe03f */
[----:B--2---:R-:W-:Y:S01]  /*a500*/  FMNMX.FTZ R4, R145, R2, !PT ;  /* 0x0000000291047209 */ /* 0x004fe20007810000 */
[----:B------:R-:W-:Y:S01]  /*a510*/  UIADD3 UR33, UR33, 0x1, URZ ;  /* 0x0000000121217890 */ /* 0x000fe2000fffe03f */
[----:B------:R-:W-:-:S02]  /*a520*/  FMNMX.FTZ R0, R159, R0, !PT ;  /* 0x000000009f007209 */ /* 0x000fc40007810000 */
[----:B------:R-:W-:Y:S01]  /*a530*/  FMNMX.FTZ R4, R241, R4, !PT ;  /* 0x00000004f1047209 */ /* 0x000fe20007810000 */
[----:B------:R-:W-:Y:S01]  /*a540*/  ULOP3.LUT UR33, UR33, UR25, URZ, 0x3c, !UPT ;  /* 0x0000001921217292 */ /* 0x000fe2000f8e3c3f */
        /* <DEDUP_REMOVED lines=14> */
[----:B------:R-:W-:-:S03]  /*a630*/  FMNMX.FTZ R2, R240, R2, !PT ;  /* 0x00000002f0027209 */ /* 0x000fc60007810000 */
[----:B------:R-:W1:Y:S01]  /*a640*/  SHFL.BFLY PT, R4, R0, 0x2, 0x1f ;  /* 0x0c401f0000047f89 */ /* 0x000e6200000e0000 */
[----:B------:R-:W-:-:S04]  /*a650*/  FMNMX.FTZ R2, R244, R2, !PT ;  /* 0x00000002f4027209 */ /* 0x000fc80007810000 */
[----:B------:R-:W-:-:S04]  /*a660*/  FMNMX.FTZ R2, R251, R2, !PT ;  /* 0x00000002fb027209 */ /* 0x000fc80007810000 */
[----:B------:R-:W-:-:S04]  /*a670*/  FMNMX.FTZ R2, R233, R2, !PT ;  /* 0x00000002e9027209 */ /* 0x000fc80007810000 */
[----:B------:R-:W-:-:S04]  /*a680*/  FMNMX.FTZ R2, R252, R2, !PT ;  /* 0x00000002fc027209 */ /* 0x000fc80007810000 */
[----:B------:R-:W-:-:S05]  /*a690*/  FMNMX.FTZ R2, R234, R2, !PT ;  /* 0x00000002ea027209 */ /* 0x000fca0007810000 */
[----:B------:R-:W2:Y:S01]  /*a6a0*/  SHFL.BFLY PT, R5, R2, 0x2, 0x1f ;  /* 0x0c401f0002057f89 */ /* 0x000ea200000e0000 */
[----:B-1----:R-:W-:-:S05]  /*a6b0*/  FMNMX.FTZ R0, R0, R4, !PT ;  /* 0x0000000400007209 */ /* 0x002fca0007810000 */
[----:B------:R-:W1:Y:S01]  /*a6c0*/  SHFL.BFLY PT, R6, R0, 0x1, 0x1f ;  /* 0x0c201f0000067f89 */ /* 0x000e6200000e0000 */
[----:B--2---:R-:W-:Y:S02]  /*a6d0*/  FMNMX.FTZ R2, R2, R5, !PT ;  /* 0x0000000502027209 */ /* 0x004fe40007810000 */
[----:B-1----:R-:W-:-:S04]  /*a6e0*/  FMNMX.FTZ R150, R0, R6, !PT ;  /* 0x0000000600967209 */ /* 0x002fc80007810000 */
[----:B------:R-:W-:Y:S01]  /*a6f0*/  FSETP.NEU.FTZ.AND P2, PT, R150, -INF , PT ;  /* 0xff8000009600780b */ /* 0x000fe20003f5d000 */
[----:B---3--:R-:W-:-:S05]  /*a700*/  IMAD.WIDE.U32 R228, R9, -0x326172a9, RZ ;  /* 0xcd9e8d5709e47825 */ /* 0x008fca00078e00ff */
[----:B----4-:R-:W-:Y:S02]  /*a710*/  LOP3.LUT R4, R229, R8, RZ, 0x3c, !PT ;  /* 0x00000008e5047212 */ /* 0x010fe400078e3cff */
[----:B------:R-:W1:Y:S01]  /*a720*/  SHFL.BFLY PT, R8, R2, 0x1, 0x1f ;  /* 0x0c201f0002087f89 */ /* 0x000e6200000e0000 */
[----:B-----5:R-:W-:-:S04]  /*a730*/  IMAD.WIDE.U32 R154, R7, -0x2daee0ad, RZ ;  /* 0xd2511f53079a7825 */ /* 0x020fc800078e00ff */
[----:B------:R-:W-:Y:S01]  /*a740*/  IMAD.WIDE.U32 R138, R4, -0x2daee0ad, RZ ;  /* 0xd2511f53048a7825 */ /* 0x000fe200078e00ff */
[----:B------:R-:W-:Y:S01]  /*a750*/  LOP3.LUT R4, R155, UR6, RZ, 0x3c, !PT ;  /* 0x000000069b047c12 */ /* 0x000fe2000f8e3cff */
[----:B------:R-:W-:-:S03]  /*a760*/  UIADD3 UR6, UR25, -0x56f99767, URZ ;  /* 0xa906689919067890 */ /* 0x000fc6000fffe03f */
[----:B------:R-:W-:Y:S01]  /*a770*/  LOP3.LUT R32, R139, UR4, R154, 0x96, !PT ;  /* 0x000000048b207c12 */ /* 0x000fe2000f8e969a */
[----:B------:R-:W-:Y:S01]  /*a780*/  IMAD.WIDE.U32 R4, R4, -0x326172a9, RZ ;  /* 0xcd9e8d5704047825 */ /* 0x000fe200078e00ff */
[----:B------:R-:W-:-:S03]  /*a790*/  ULDC UR4, c[0x0][0x2ec] ;  /* 0x0000bb0000047ab9 */ /* 0x000fc60000000800 */
[----:B------:R-:W-:Y:S01]  /*a7a0*/  FMUL.FTZ R14, R150, UR4 ;  /* 0x00000004960e7c20 */ /* 0x000fe20008410000 */
[----:B------:R-:W-:Y:S01]  /*a7b0*/  IMAD.WIDE.U32 R32, R32, -0x326172a9, RZ ;  /* 0xcd9e8d5720207825 */ /* 0x000fe200078e00ff */
[----:B------:R-:W-:-:S03]  /*a7c0*/  LOP3.LUT R5, R5, UR30, R228, 0x96, !PT ;  /* 0x0000001e05057c12 */ /* 0x000fc6000f8e96e4 */
[----:B------:R-:W-:Y:S02]  /*a7d0*/  FSEL R14, R14, RZ, P2 ;  /* 0x000000ff0e0e7208 */ /* 0x000fe40001000000 */
[----:B------:R-:W-:Y:S01]  /*a7e0*/  LOP3.LUT R6, R33, UR27, R4, 0x96, !PT ;  /* 0x0000001b21067c12 */ /* 0x000fe2000f8e9604 */
[----:B------:R-:W-:-:S04]  /*a7f0*/  IMAD.WIDE.U32 R4, R5, -0x2daee0ad, RZ ;  /* 0xd2511f5305047825 */ /* 0x000fc800078e00ff */
[----:B------:R-:W-:Y:S01]  /*a800*/  FFMA.FTZ R0, R22, UR4, -R14 ;  /* 0x0000000416007c23 */ /* 0x000fe2000801080e */
[----:B-1----:R-:W-:Y:S01]  /*a810*/  FMNMX.FTZ R149, R2, R8, !PT ;  /* 0x0000000802957209 */ /* 0x002fe20007810000 */
[----:B------:R-:W-:Y:S01]  /*a820*/  IMAD.WIDE.U32 R6, R6, -0x2daee0ad, RZ ;  /* 0xd2511f5306067825 */ /* 0x000fe200078e00ff */
[----:B------:R-:W-:Y:S01]  /*a830*/  LOP3.LUT R5, R5, UR26, R138, 0x96, !PT ;  /* 0x0000001a05057c12 */ /* 0x000fe2000f8e968a */
[----:B------:R1:W-:Y:S01]  /*a840*/  MUFU.EX2 R235, R0 ;  /* 0x0000000000eb7308 */ /* 0x0003e20000000800 */
[C---:B------:R-:W-:Y:S01]  /*a850*/  FSETP.NEU.FTZ.AND P1, PT, R149.reuse, -INF , PT ;  /* 0xff8000009500780b */ /* 0x040fe20003f3d000 */
[----:B------:R-:W-:Y:S01]  /*a860*/  FMUL.FTZ R16, R149, UR4 ;  /* 0x0000000495107c20 */ /* 0x000fe20008410000 */
[----:B------:R-:W-:Y:S01]  /*a870*/  LOP3.LUT R4, R7, UR22, R4, 0x96, !PT ;  /* 0x0000001607047c12 */ /* 0x000fe2000f8e9604 */
[----:B------:R-:W-:-:S03]  /*a880*/  IMAD.WIDE.U32 R118, R5, -0x326172a9, RZ ;  /* 0xcd9e8d5705767825 */ /* 0x000fc600078e00ff */
[----:B------:R-:W-:Y:S01]  /*a890*/  FSEL R16, R16, RZ, P1 ;  /* 0x000000ff10107208 */ /* 0x000fe20000800000 */
[----:B------:R-:W-:Y:S01]  /*a8a0*/  IMAD.WIDE.U32 R136, R4, -0x326172a9, RZ ;  /* 0xcd9e8d5704887825 */ /* 0x000fe200078e00ff */
[----:B------:R-:W-:-:S03]  /*a8b0*/  LOP3.LUT R2, R119, UR23, R32, 0x96, !PT ;  /* 0x0000001777027c12 */ /* 0x000fc6000f8e9620 */
[----:B------:R-:W-:Y:S01]  /*a8c0*/  FFMA.FTZ R4, R156, UR4, -R14 ;  /* 0x000000049c047c23 */ /* 0x000fe2000801080e */
[----:B------:R-:W-:Y:S01]  /*a8d0*/  LOP3.LUT R5, R119, UR23, R32, 0x96, !PT ;  /* 0x0000001777057c12 */ /* 0x000fe2000f8e9620 */
[----:B------:R-:W-:Y:S02]  /*a8e0*/  IMAD R2, R2, -0x2daee0ad, RZ ;  /* 0xd2511f5302027824 */ /* 0x000fe400078e02ff */
[----:B------:R-:W-:Y:S02]  /*a8f0*/  MUFU.EX2 R220, R4 ;  /* 0x0000000400dc7308 */ /* 0x000fe40000000800 */
[----:B------:R-:W-:-:S04]  /*a900*/  IMAD.WIDE.U32 R152, R5, -0x2daee0ad, RZ ;  /* 0xd2511f5305987825 */ /* 0x000fc800078e00ff */
[----:B-1----:R-:W-:Y:S01]  /*a910*/  FFMA.FTZ R0, R117, UR4, -R14 ;  /* 0x0000000475007c23 */ /* 0x002fe2000801080e */
[----:B------:R-:W-:-:S03]  /*a920*/  LOP3.LUT R6, R153, UR8, R6, 0x96, !PT ;  /* 0x0000000899067c12 */ /* 0x000fc6000f8e9606 */
[----:B------:R1:W-:Y:S02]  /*a930*/  MUFU.EX2 R216, R0 ;  /* 0x0000000000d87308 */ /* 0x0003e40000000800 */
[----:B------:R-:W-:-:S04]  /*a940*/  IMAD.WIDE.U32 R34, R6, -0x326172a9, RZ ;  /* 0xcd9e8d5706227825 */ /* 0x000fc800078e00ff */
[----:B------:R-:W-:Y:S02]  /*a950*/  FFMA.FTZ R6, R30, UR4, -R16 ;  /* 0x000000041e067c23 */ /* 0x000fe40008010810 */
[----:B------:R-:W-:Y:S02]  /*a960*/  LDSM.16.MT88.4 R28, [R181+0xe000] ;  /* 0x00e00000b51c783b */ /* 0x000fe40000004200 */
[----:B------:R-:W-:Y:S01]  /*a970*/  MUFU.EX2 R217, R6 ;  /* 0x0000000600d97308 */ /* 0x000fe20000000800 */
[----:B-1----:R-:W-:-:S05]  /*a980*/  LOP3.LUT R0, R137, UR9, R118, 0x96, !PT ;  /* 0x0000000989007c12 */ /* 0x002fca000f8e9676 */
[----:B------:R-:W-:-:S04]  /*a990*/  IMAD.WIDE.U32 R18, R0, -0x2daee0ad, RZ ;  /* 0xd2511f5300127825 */ /* 0x000fc800078e00ff */
[----:B------:R-:W-:Y:S01]  /*a9a0*/  FFMA.FTZ R0, R157, UR4, -R14 ;  /* 0x000000049d007c23 */ /* 0x000fe2000801080e */
[----:B------:R-:W-:-:S03]  /*a9b0*/  LOP3.LUT R4, R19, UR6, R2, 0x96, !PT ;  /* 0x0000000613047c12 */ /* 0x000fc6000f8e9602 */
[----:B------:R1:W2:Y:S02]  /*a9c0*/  MUFU.EX2 R218, R0 ;  /* 0x0000000000da7308 */ /* 0x0002a40000000800 */
[----:B------:R-:W-:-:S03]  /*a9d0*/  IMAD.WIDE.U32 R4, R4, -0x326172a9, RZ ;  /* 0xcd9e8d5704047825 */ /* 0x000fc600078e00ff */
[----:B------:R-:W-:Y:S02]  /*a9e0*/  LOP3.LUT R8, R4, 0xff, RZ, 0xc0, !PT ;  /* 0x000000ff04087812 */ /* 0x000fe400078ec0ff */
[--C-:B------:R-:W-:Y:S02]  /*a9f0*/  SHF.R.U32.HI R2, RZ, 0x10, R4.reuse ;  /* 0x00000010ff027819 */ /* 0x100fe40000011604 */
[----:B------:R-:W-:Y:S02]  /*aa00*/  SHF.R.U32.HI R7, RZ, 0x18, R4 ;  /* 0x00000018ff077819 */ /* 0x000fe40000011604 */
[----:B------:R-:W-:Y:S01]  /*aa10*/  LOP3.LUT R2, R2, 0xff, RZ, 0xc0, !PT ;  /* 0x000000ff02027812 */ /* 0x000fe200078ec0ff */
[----:B-1----:R-:W-:Y:S01]  /*aa20*/  FFMA.FTZ R0, R23, UR4, -R16 ;  /* 0x0000000417007c23 */ /* 0x002fe20008010810 */
[----:B--2---:R-:W-:Y:S02]  /*aa30*/  IMAD.MOV.U32 R19, RZ, RZ, R218 ;  /* 0x000000ffff137224 */ /* 0x004fe400078e00da */
[----:B------:R-:W-:Y:S01]  /*aa40*/  PRMT R9, R2, 0x5410, R7 ;  /* 0x0000541002097816 */ /* 0x000fe20000000007 */
[----:B------:R-:W1:Y:S01]  /*aa50*/  LDSM.16.MT88.4 R20, [R181+0xc000] ;  /* 0x00c00000b514783b */ /* 0x000e620000004200 */
[----:B------:R2:W3:Y:S02]  /*aa60*/  MUFU.EX2 R231, R0 ;  /* 0x0000000000e77308 */ /* 0x0004e40000000800 */
[----:B--2---:R-:W-:-:S02]  /*aa70*/  LOP3.LUT R0, R4, 0xffff, RZ, 0xc0, !PT ;  /* 0x0000ffff04007812 */ /* 0x004fc400078ec0ff */
[----:B------:R-:W-:Y:S01]  /*aa80*/  LOP3.LUT R4, R5, UR31, R34, 0x96, !PT ;  /* 0x0000001f05047c12 */ /* 0x000fe2000f8e9622 */
[----:B------:R-:W-:Y:S01]  /*aa90*/  FFMA.FTZ R5, R158, UR4, -R16 ;  /* 0x000000049e057c23 */ /* 0x000fe20008010810 */
[----:B------:R-:W-:Y:S01]  /*aaa0*/  SHF.R.U32.HI R6, RZ, 0x8, R0 ;  /* 0x00000008ff067819 */ /* 0x000fe20000011600 */
[----:B------:R-:W-:Y:S01]  /*aab0*/  FFMA.FTZ R0, R159, UR4, -R16 ;  /* 0x000000049f007c23 */ /* 0x000fe20008010810 */
[----:B------:R-:W-:Y:S01]  /*aac0*/  SHF.R.U32.HI R2, RZ, 0x10, R4 ;  /* 0x00000010ff027819 */ /* 0x000fe20000011604 */
[----:B------:R2:W-:Y:S01]  /*aad0*/  MUFU.EX2 R219, R5 ;  /* 0x0000000500db7308 */ /* 0x0005e20000000800 */
[----:B------:R-:W-:Y:S02]  /*aae0*/  PRMT R10, R8, 0x5410, R6 ;  /* 0x00005410080a7816 */ /* 0x000fe40000000006 */
[----:B------:R-:W-:Y:S02]  /*aaf0*/  LOP3.LUT R6, R4, 0xff, RZ, 0xc0, !PT ;  /* 0x000000ff04067812 */ /* 0x000fe400078ec0ff */
[----:B------:R-:W-:-:S02]  /*ab00*/  SHF.R.U32.HI R7, RZ, 0x18, R4 ;  /* 0x00000018ff077819 */ /* 0x000fc40000011604 */
[----:B------:R-:W-:Y:S01]  /*ab10*/  LOP3.LUT R2, R2, 0xff, RZ, 0xc0, !PT ;  /* 0x000000ff02027812 */ /* 0x000fe200078ec0ff */
[----:B------:R4:W5:Y:S03]  /*ab20*/  MUFU.EX2 R221, R0 ;  /* 0x0000000000dd7308 */ /* 0x0009660000000800 */
[----:B------:R-:W-:Y:S02]  /*ab30*/  PRMT R7, R2, 0x5410, R7 ;  /* 0x0000541002077816 */ /* 0x000fe40000000007 */
[----:B--2---:R-:W-:-:S05]  /*ab40*/  FSEL R5, R149, RZ, P1 ;  /* 0x000000ff95057208 */ /* 0x004fca0000800000 */
[----:B------:R-:W-:Y:S01]  /*ab50*/  FADD.FTZ R3, R3, -R5 ;  /* 0x8000000503037221 */ /* 0x000fe20000010000 */
[----:B----4-:R-:W-:-:S03]  /*ab60*/  LOP3.LUT R0, R4, 0xffff, RZ, 0xc0, !PT ;  /* 0x0000ffff04007812 */ /* 0x010fc600078ec0ff */
[----:B------:R-:W-:Y:S01]  /*ab70*/  FMUL.FTZ R3, R3, UR4 ;  /* 0x0000000403037c20 */ /* 0x000fe20008410000 */
[----:B------:R-:W-:Y:S02]  /*ab80*/  FSEL R4, R150, RZ, P2 ;  /* 0x000000ff96047208 */ /* 0x000fe40001000000 */
[----:B------:R-:W-:-:S03]  /*ab90*/  SHF.R.U32.HI R0, RZ, 0x8, R0 ;  /* 0x00000008ff007819 */ /* 0x000fc60000011600 */
[----:B------:R-:W-:Y:S01]  /*aba0*/  FADD.FTZ R2, R116, -R4 ;  /* 0x8000000474027221 */ /* 0x000fe20000010000 */
[----:B------:R-:W-:Y:S01]  /*abb0*/  PRMT R6, R6, 0x5410, R0 ;  /* 0x0000541006067816 */ /* 0x000fe20000000000 */
[----:B------:R-:W2:Y:S01]  /*abc0*/  MUFU.EX2 R116, R3 ;  /* 0x0000000300747308 */ /* 0x000ea20000000800 */
[----:B------:R-:W-:Y:S01]  /*abd0*/  F2FP.BF16.F32.PACK_AB R0, R216, R235 ;  /* 0x000000ebd800723e */ /* 0x000fe200000010ff */
[----:B------:R-:W-:Y:S01]  /*abe0*/  FMUL.FTZ R117, R2, UR4 ;  /* 0x0000000402757c20 */ /* 0x000fe20008410000 */
[----:B------:R-:W-:Y:S01]  /*abf0*/  F2FP.BF16.F32.PACK_AB R2, R218, R220 ;  /* 0x000000dcda02723e */ /* 0x000fe200000010ff */
[----:B------:R-:W-:Y:S01]  /*ac00*/  IMAD.MOV.U32 R218, RZ, RZ, R17 ;  /* 0x000000ffffda7224 */ /* 0x000fe200078e0011 */
[C---:B------:R-:W-:Y:S02]  /*ac10*/  PRMT R178, R0.reuse, 0x7610, R178 ;  /* 0x0000761000b27816 */ /* 0x040fe400000000b2 */
[----:B------:R-:W-:Y:S01]  /*ac20*/  PRMT R177, R0, 0x7632, R177 ;  /* 0x0000763200b17816 */ /* 0x000fe200000000b1 */
[----:B------:R-:W4:Y:S01]  /*ac30*/  MUFU.EX2 R117, R117 ;  /* 0x0000007500757308 */ /* 0x000f220000000800 */
[----:B---3--:R-:W-:-:S02]  /*ac40*/  F2FP.BF16.F32.PACK_AB R0, R217, R231 ;  /* 0x000000e7d900723e */ /* 0x008fc400000010ff */
[----:B------:R-:W-:Y:S02]  /*ac50*/  PRMT R174, R2, 0x7610, R174 ;  /* 0x0000761002ae7816 */ /* 0x000fe400000000ae */
[C---:B------:R-:W-:Y:S02]  /*ac60*/  PRMT R176, R0.reuse, 0x7610, R176 ;  /* 0x0000761000b07816 */ /* 0x040fe400000000b0 */
[----:B------:R-:W-:Y:S02]  /*ac70*/  PRMT R175, R0, 0x7632, R175 ;  /* 0x0000763200af7816 */ /* 0x000fe400000000af */
[----:B-----5:R-:W-:Y:S01]  /*ac80*/  F2FP.BF16.F32.PACK_AB R0, R219, R221 ;  /* 0x000000dddb00723e */ /* 0x020fe200000010ff */
[-C--:B--2---:R-:W-:Y:S01]  /*ac90*/  FMUL.FTZ R126, R126, R116.reuse ;  /* 0x000000747e7e7220 */ /* 0x084fe20000410000 */
[----:B------:R-:W-:Y:S01]  /*aca0*/  PRMT R172, R2, 0x7632, R172 ;  /* 0x0000763202ac7816 */ /* 0x000fe200000000ac */
[-C--:B------:R-:W-:Y:S01]  /*acb0*/  FMUL.FTZ R127, R127, R116.reuse ;  /* 0x000000747f7f7220 */ /* 0x080fe20000410000 */
[----:B------:R-:W-:Y:S01]  /*acc0*/  PRMT R173, R0, 0x7610, R173 ;  /* 0x0000761000ad7816 */ /* 0x000fe200000000ad */
[-C--:B------:R-:W-:Y:S01]  /*acd0*/  FMUL.FTZ R122, R122, R116.reuse ;  /* 0x000000747a7a7220 */ /* 0x080fe20000410000 */
[----:B------:R-:W-:Y:S01]  /*ace0*/  PRMT R151, R0, 0x7632, R151 ;  /* 0x0000763200977816 */ /* 0x000fe20000000097 */
[----:B------:R-:W-:Y:S01]  /*acf0*/  FMUL.FTZ R123, R123, R116 ;  /* 0x000000747b7b7220 */ /* 0x000fe20000410000 */
[--C-:B------:R-:W-:Y:S01]  /*ad00*/  HSET2.LE.AND R0, R6, R15.reuse, PT ;  /* 0x0000000f06007233 */ /* 0x100fe20003803000 */
[-C--:B----4-:R-:W-:Y:S01]  /*ad10*/  FMUL.FTZ R124, R124, R117.reuse ;  /* 0x000000757c7c7220 */ /* 0x090fe20000410000 */
[----:B------:R-:W-:Y:S01]  /*ad20*/  PRMT R3, R178, 0x5410, R177 ;  /* 0x00005410b2037816 */ /* 0x000fe200000000b1 */
[-C--:B------:R-:W-:Y:S01]  /*ad30*/  FMUL.FTZ R125, R125, R117.reuse ;  /* 0x000000757d7d7220 */ /* 0x080fe20000410000 */
[--C-:B------:R-:W-:Y:S01]  /*ad40*/  HSET2.LE.AND R2, R7, R15.reuse, PT ;  /* 0x0000000f07027233 */ /* 0x100fe20003803000 */
[-C--:B------:R-:W-:Y:S01]  /*ad50*/  FMUL.FTZ R120, R120, R117.reuse ;  /* 0x0000007578787220 */ /* 0x080fe20000410000 */
[----:B------:R-:W-:Y:S01]  /*ad60*/  PRMT R4, R176, 0x5410, R175 ;  /* 0x00005410b0047816 */ /* 0x000fe200000000af */
[----:B------:R-:W-:Y:S01]  /*ad70*/  FMUL.FTZ R121, R121, R117 ;  /* 0x0000007579797220 */ /* 0x000fe20000410000 */
[----:B------:R-:W-:Y:S01]  /*ad80*/  LOP3.LUT R8, R0, R3, RZ, 0xc0, !PT ;  /* 0x0000000300087212 */ /* 0x000fe200078ec0ff */
[-C--:B------:R-:W-:Y:S01]  /*ad90*/  FMUL.FTZ R52, R52, R117.reuse ;  /* 0x0000007534347220 */ /* 0x080fe20000410000 */
[--C-:B------:R-:W-:Y:S01]  /*ada0*/  HSET2.LE.AND R3, R9, R15.reuse, PT ;  /* 0x0000000f09037233 */ /* 0x100fe20003803000 */
[-C--:B------:R-:W-:Y:S01]  /*adb0*/  FMUL.FTZ R53, R53, R117.reuse ;  /* 0x0000007535357220 */ /* 0x080fe20000410000 */
[----:B------:R-:W-:Y:S01]  /*adc0*/  HSET2.LE.AND R0, R10, R15, PT ;  /* 0x0000000f0a007233 */ /* 0x000fe20003803000 */
[-C--:B------:R-:W-:Y:S01]  /*add0*/  FMUL.FTZ R56, R56, R117.reuse ;  /* 0x0000007538387220 */ /* 0x080fe20000410000 */
[----:B------:R-:W-:Y:S01]  /*ade0*/  LOP3.LUT R9, R2, R4, RZ, 0xc0, !PT ;  /* 0x0000000402097212 */ /* 0x000fe200078ec0ff */
[-C--:B------:R-:W-:Y:S01]  /*adf0*/  FMUL.FTZ R57, R57, R117.reuse ;  /* 0x0000007539397220 */ /* 0x080fe20000410000 */
[----:B------:R-:W-:Y:S01]  /*ae00*/  PRMT R2, R174, 0x5410, R172 ;  /* 0x00005410ae027816 */ /* 0x000fe200000000ac */
[----:B------:R-:W2:Y:S01]  /*ae10*/  LDSM.16.MT88.4 R4, [R183+0xc000] ;  /* 0x00c00000b704783b */ /* 0x000ea20000004200 */
[-C--:B------:R-:W-:Y:S01]  /*ae20*/  FMUL.FTZ R54, R54, R116.reuse ;  /* 0x0000007436367220 */ /* 0x080fe20000410000 */
[----:B------:R-:W-:Y:S01]  /*ae30*/  FMUL.FTZ R55, R55, R116 ;  /* 0x0000007437377220 */ /* 0x000fe20000410000 */
[----:B------:R-:W-:Y:S01]  /*ae40*/  LOP3.LUT R10, R0, R2, RZ, 0xc0, !PT ;  /* 0x00000002000a7212 */ /* 0x000fe200078ec0ff */
[-C--:B------:R-:W-:Y:S01]  /*ae50*/  FMUL.FTZ R58, R58, R116.reuse ;  /* 0x000000743a3a7220 */ /* 0x080fe20000410000 */
[----:B------:R-:W-:Y:S01]  /*ae60*/  PRMT R0, R173, 0x5410, R151 ;  /* 0x00005410ad007816 */ /* 0x000fe20000000097 */
[----:B------:R-:W-:Y:S01]  /*ae70*/  FMUL.FTZ R59, R59, R116 ;  /* 0x000000743b3b7220 */ /* 0x000fe20000410000 */
[-C--:B------:R-:W-:Y:S01]  /*ae80*/  FMUL.FTZ R68, R68, R117.reuse ;  /* 0x0000007544447220 */ /* 0x080fe20000410000 */
[-C--:B------:R-:W-:Y:S01]  /*ae90*/  FMUL.FTZ R69, R69, R117.reuse ;  /* 0x0000007545457220 */ /* 0x080fe20000410000 */
[----:B------:R-:W-:Y:S01]  /*aea0*/  LOP3.LUT R11, R3, R0, RZ, 0xc0, !PT ;  /* 0x00000000030b7212 */ /* 0x000fe200078ec0ff */
        /* <DEDUP_REMOVED lines=17> */
[----:B------:R-:W-:Y:S01]  /*afc0*/  LOP3.LUT R2, R35, UR7, R136, 0x96, !PT ;  /* 0x0000000723027c12 */ /* 0x000fe2000f8e9688 */
        /* <DEDUP_REMOVED lines=10> */
[----:B------:R-:W-:Y:S01]  /*b070*/  LDSM.16.MT88.4 R24, [R184+0xe000] ;  /* 0x00e00000b818783b */ /* 0x000fe20000004200 */
        /* <DEDUP_REMOVED lines=9> */
[----:B------:R-:W-:Y:S01]  /*b110*/  IMAD.WIDE.U32 R2, R2, -0x2daee0ad, RZ ;  /* 0xd2511f5302027825 */ /* 0x000fe200078e00ff */
[C---:B------:R-:W-:Y:S01]  /*b120*/  HMMA.16816.F32.BF16 R156, R8.reuse, R6, R56 ;  /* 0x00000006089c723c */ /* 0x040fe20000041838 */
[----:B------:R-:W2:Y:S02]  /*b130*/  LDSM.16.MT88.4 R4, [R183+0xe000] ;  /* 0x00e00000b704783b */ /* 0x000ea40000004200 */
        /* <DEDUP_REMOVED lines=24> */
[C---:B------:R-:W-:Y:S01]  /*b2c0*/  HMMA.16816.F32.BF16 R168, R8.reuse, R142, R48 ;  /* 0x0000008e08a8723c */ /* 0x040fe20000041830 */
[----:B------:R-:W-:Y:S01]  /*b2d0*/  LOP3.LUT R3, R2, 0xffff, RZ, 0xc0, !PT ;  /* 0x0000ffff02037812 */ /* 0x000fe200078ec0ff */
        /* <DEDUP_REMOVED lines=23> */
[--C-:B------:R-:W-:Y:S01]  /*b450*/  SHF.R.U32.HI R5, RZ, 0x10, R2.reuse ;  /* 0x00000010ff057819 */ /* 0x100fe20000011602 */
[-C--:B------:R-:W-:Y:S01]  /*b460*/  FMUL.FTZ R106, R106, R116.reuse ;  /* 0x000000746a6a7220 */ /* 0x080fe20000410000 */
[----:B------:R-:W-:Y:S01]  /*b470*/  SHF.R.U32.HI R4, RZ, 0x8, R3 ;  /* 0x00000008ff047819 */ /* 0x000fe20000011603 */
[-C--:B------:R-:W-:Y:S01]  /*b480*/  FMUL.FTZ R107, R107, R116.reuse ;  /* 0x000000746b6b7220 */ /* 0x080fe20000410000 */
[----:B------:R-:W-:Y:S01]  /*b490*/  LOP3.LUT R3, R5, 0xff, RZ, 0xc0, !PT ;  /* 0x000000ff05037812 */ /* 0x000fe200078ec0ff */
[C---:B------:R-:W-:Y:S01]  /*b4a0*/  HMMA.16816.F32.BF16 R76, R8.reuse, R24, R76 ;  /* 0x00000018084c723c */ /* 0x040fe2000004184c */
[----:B------:R-:W-:Y:S01]  /*b4b0*/  LOP3.LUT R7, R2, 0xff, RZ, 0xc0, !PT ;  /* 0x000000ff02077812 */ /* 0x000fe200078ec0ff */
[-C--:B------:R-:W-:Y:S01]  /*b4c0*/  FMUL.FTZ R128, R128, R117.reuse ;  /* 0x0000007580807220 */ /* 0x080fe20000410000 */
[----:B------:R-:W-:Y:S01]  /*b4d0*/  SHF.R.U32.HI R6, RZ, 0x18, R2 ;  /* 0x00000018ff067819 */ /* 0x000fe20000011602 */
[----:B------:R-:W-:Y:S01]  /*b4e0*/  FFMA.FTZ R2, R160, UR4, -R14 ;  /* 0x00000004a0027c23 */ /* 0x000fe2000801080e */
[----:B------:R-:W-:Y:S01]  /*b4f0*/  PRMT R18, R7, 0x5410, R4 ;  /* 0x0000541007127816 */ /* 0x000fe20000000004 */
[C---:B-1----:R-:W-:Y:S01]  /*b500*/  HMMA.16816.F32.BF16 R92, R8.reuse, R20, R92 ;  /* 0x00000014085c723c */ /* 0x042fe2000004185c */
[----:B------:R-:W-:Y:S01]  /*b510*/  PRMT R17, R3, 0x5410, R6 ;  /* 0x0000541003117816 */ /* 0x000fe20000000006 */
[----:B------:R1:W-:Y:S01]  /*b520*/  MUFU.EX2 R54, R2 ;  /* 0x0000000200367308 */ /* 0x0003e20000000800 */
[----:B------:R-:W-:Y:S01]  /*b530*/  LOP3.LUT R6, R0, 0xff, RZ, 0xc0, !PT ;  /* 0x000000ff00067812 */ /* 0x000fe200078ec0ff */
[----:B------:R-:W-:Y:S01]  /*b540*/  FFMA.FTZ R3, R162, UR4, -R16 ;  /* 0x00000004a2037c23 */ /* 0x000fe20008010810 */
[--C-:B------:R-:W-:Y:S01]  /*b550*/  SHF.R.U32.HI R4, RZ, 0x10, R0.reuse ;  /* 0x00000010ff047819 */ /* 0x100fe20000011600 */
[C---:B------:R-:W-:Y:S01]  /*b560*/  HMMA.16816.F32.BF16 R96, R8.reuse, R22, R96 ;  /* 0x000000160860723c */ /* 0x040fe20000041860 */
[----:B------:R-:W2:Y:S01]  /*b570*/  LDSM.16.MT88.4 R20, [R183+0x10000] ;  /* 0x01000000b714783b */ /* 0x000ea20000004200 */
[----:B------:R-:W-:Y:S01]  /*b580*/  SHF.R.U32.HI R7, RZ, 0x18, R0 ;  /* 0x00000018ff077819 */ /* 0x000fe20000011600 */
[-C--:B------:R-:W-:Y:S01]  /*b590*/  FMUL.FTZ R129, R129, R117.reuse ;  /* 0x0000007581817220 */ /* 0x080fe20000410000 */
[----:B------:R-:W-:Y:S01]  /*b5a0*/  MUFU.EX2 R53, R3 ;  /* 0x0000000300357308 */ /* 0x000fe20000000800 */
[-C--:B------:R-:W-:Y:S01]  /*b5b0*/  FMUL.FTZ R130, R130, R116.reuse ;  /* 0x0000007482827220 */ /* 0x080fe20000410000 */
[C---:B------:R-:W-:Y:S01]  /*b5c0*/  HMMA.16816.F32.BF16 R80, R8.reuse, R26, R80 ;  /* 0x0000001a0850723c */ /* 0x040fe20000041850 */
[----:B------:R-:W4:Y:S01]  /*b5d0*/  LDSM.16.MT88.4 R24, [R184+0x10000] ;  /* 0x01000000b818783b */ /* 0x000f220000004200 */
[-C--:B------:R-:W-:Y:S01]  /*b5e0*/  FMUL.FTZ R131, R131, R116.reuse ;  /* 0x0000007483837220 */ /* 0x080fe20000410000 */
[-C--:B------:R-:W-:Y:S01]  /*b5f0*/  FMUL.FTZ R132, R132, R117.reuse ;  /* 0x0000007584847220 */ /* 0x080fe20000410000 */
[----:B------:R-:W-:Y:S01]  /*b600*/  FMUL.FTZ R133, R133, R117 ;  /* 0x0000007585857220 */ /* 0x000fe20000410000 */
[-C--:B------:R-:W-:Y:S01]  /*b610*/  FMUL.FTZ R134, R134, R116.reuse ;  /* 0x0000007486867220 */ /* 0x080fe20000410000 */
[----:B------:R-:W-:Y:S01]  /*b620*/  HMMA.16816.F32.BF16 R204, R8, R140, R44 ;  /* 0x0000008c08cc723c */ /* 0x000fe2000004182c */
[----:B-1----:R-:W-:Y:S01]  /*b630*/  FFMA.FTZ R2, R161, UR4, -R14 ;  /* 0x00000004a1027c23 */ /* 0x002fe2000801080e */
[----:B------:R-:W-:Y:S01]  /*b640*/  FMUL.FTZ R135, R135, R116 ;  /* 0x0000007487877220 */ /* 0x000fe20000410000 */
[----:B------:R-:W-:-:S02]  /*b650*/  IMAD.MOV.U32 R160, RZ, RZ, R219 ;  /* 0x000000ffffa07224 */ /* 0x000fc400078e00db */
[----:B------:R1:W5:Y:S01]  /*b660*/  MUFU.EX2 R36, R2 ;  /* 0x0000000200247308 */ /* 0x0003620000000800 */
[----:B---3--:R-:W-:Y:S01]  /*b670*/  HMMA.16816.F32.BF16 R100, R8, R28, R100 ;  /* 0x0000001c0864723c */ /* 0x008fe20000041864 */
[----:B------:R-:W-:-:S05]  /*b680*/  IMAD.MOV.U32 R161, RZ, RZ, R218 ;  /* 0x000000ffffa17224 */ /* 0x000fca00078e00da */
[----:B------:R-:W-:Y:S01]  /*b690*/  HMMA.16816.F32.BF16 R104, R8, R30, R104 ;  /* 0x0000001e0868723c */ /* 0x000fe20000041868 */
[----:B------:R-:W-:Y:S01]  /*b6a0*/  LDSM.16.MT88.4 R28, [R181+0xc800] ;  /* 0x00c80000b51c783b */ /* 0x000fe20000004200 */
[----:B-1----:R-:W-:Y:S01]  /*b6b0*/  LOP3.LUT R2, R0, 0xffff, RZ, 0xc0, !PT ;  /* 0x0000ffff00027812 */ /* 0x002fe200078ec0ff */
[----:B------:R-:W-:-:S03]  /*b6c0*/  FFMA.FTZ R0, R148, UR4, -R16 ;  /* 0x0000000494007c23 */ /* 0x000fc60008010810 */
[----:B------:R-:W-:Y:S01]  /*b6d0*/  SHF.R.U32.HI R5, RZ, 0x8, R2 ;  /* 0x00000008ff057819 */ /* 0x000fe20000011602 */
[----:B------:R1:W3:Y:S01]  /*b6e0*/  MUFU.EX2 R52, R0 ;  /* 0x0000000000347308 */ /* 0x0002e20000000800 */
[----:B------:R-:W-:Y:S01]  /*b6f0*/  LOP3.LUT R2, R4, 0xff, RZ, 0xc0, !PT ;  /* 0x000000ff04027812 */ /* 0x000fe200078ec0ff */
[C---:B--2---:R-:W-:Y:S01]  /*b700*/  HMMA.16816.F32.BF16 R44, R8.reuse, R20, R108 ;  /* 0x00000014082c723c */ /* 0x044fe2000004186c */
[----:B------:R-:W-:Y:S02]  /*b710*/  PRMT R3, R6, 0x5410, R5 ;  /* 0x0000541006037816 */ /* 0x000fe40000000005 */
[----:B------:R-:W-:Y:S01]  /*b720*/  PRMT R5, R2, 0x5410, R7 ;  /* 0x0000541002057816 */ /* 0x000fe20000000007 */
[----:B------:R-:W-:Y:S02]  /*b730*/  FFMA.FTZ R2, R144, UR4, -R14 ;  /* 0x0000000490027c23 */ /* 0x000fe4000801080e */
[----:B------:R-:W-:Y:S01]  /*b740*/  HMMA.16816.F32.BF16 R40, R8, R22, R112 ;  /* 0x000000160828723c */ /* 0x000fe20000041870 */
[----:B------:R-:W2:Y:S01]  /*b750*/  LDSM.16.MT88.4 R20, [R184+0xc800] ;  /* 0x00c80000b814783b */ /* 0x000ea20000004200 */
[----:B------:R3:W-:Y:S01]  /*b760*/  MUFU.EX2 R230, R2 ;  /* 0x0000000200e67308 */ /* 0x0007e20000000800 */
[----:B-----5:R-:W-:-:S02]  /*b770*/  IMAD.MOV.U32 R108, RZ, RZ, R36 ;  /* 0x000000ffff6c7224 */ /* 0x020fc400078e0024 */
[----:B------:R-:W-:Y:S01]  /*b780*/  IMAD.MOV.U32 R110, RZ, RZ, R221 ;  /* 0x000000ffff6e7224 */ /* 0x000fe200078e00dd */
[C---:B----4-:R-:W-:Y:S01]  /*b790*/  HMMA.16816.F32.BF16 R64, R8.reuse, R24, R128 ;  /* 0x000000180840723c */ /* 0x050fe20000041880 */
[----:B------:R-:W-:Y:S01]  /*b7a0*/  IMAD.MOV.U32 R109, RZ, RZ, R220 ;  /* 0x000000ffff6d7224 */ /* 0x000fe200078e00dc */
[----:B-1----:R-:W-:Y:S02]  /*b7b0*/  F2FP.BF16.F32.PACK_AB R0, R36, R54 ;  /* 0x000000362400723e */ /* 0x002fe400000010ff */
[----:B------:R-:W-:Y:S02]  /*b7c0*/  LDSM.16.MT88.4 R36, [R181+0xe800] ;  /* 0x00e80000b524783b */ /* 0x000fe40000004200 */
[----:B------:R-:W-:Y:S01]  /*b7d0*/  HMMA.16816.F32.BF16 R56, R8, R26, R132 ;  /* 0x0000001a0838723c */ /* 0x000fe20000041884 */
[C---:B------:R-:W-:Y:S02]  /*b7e0*/  PRMT R148, R0.reuse, 0x7610, R148 ;  /* 0x0000761000947816 */ /* 0x040fe40000000094 */
[----:B------:R-:W-:Y:S01]  /*b7f0*/  PRMT R147, R0, 0x7632, R147 ;  /* 0x0000763200937816 */ /* 0x000fe20000000093 */
[----:B------:R-:W1:Y:S01]  /*b800*/  LDSM.16.MT88.4 R8, [R183+0xc800] ;  /* 0x00c80000b708783b */ /* 0x000e620000004200 */
[----:B------:R-:W-:Y:S01]  /*b810*/  HSET2.LE.AND R0, R3, R15, PT ;  /* 0x0000000f03007233 */ /* 0x000fe20003803000 */
[----:B---3--:R-:W-:Y:S01]  /*b820*/  FFMA.FTZ R2, R145, UR4, -R14 ;  /* 0x0000000491027c23 */ /* 0x008fe2000801080e */
[----:B------:R-:W-:Y:S01]  /*b830*/  F2FP.BF16.F32.PACK_AB R3, R52, R53 ;  /* 0x000000353403723e */ /* 0x000fe200000010ff */
[----:B------:R-:W3:Y:S02]  /*b840*/  LDSM.16.MT88.4 R24, [R182+0xc800] ;  /* 0x00c80000b618783b */ /* 0x000ee40000004200 */
[----:B------:R4:W5:Y:S01]  /*b850*/  MUFU.EX2 R6, R2 ;  /* 0x0000000200067308 */ /* 0x0009620000000800 */
[----:B------:R-:W-:-:S02]  /*b860*/  PRMT R145, R3, 0x7632, R145 ;  /* 0x0000763203917816 */ /* 0x000fc40000000091 */
[----:B----4-:R-:W-:-:S04]  /*b870*/  PRMT R2, R148, 0x5410, R147 ;  /* 0x0000541094027816 */ /* 0x010fc80000000093 */
[----:B------:R-:W-:Y:S01]  /*b880*/  LOP3.LUT R4, R0, R2, RZ, 0xc0, !PT ;  /* 0x0000000200047212 */ /* 0x000fe200078ec0ff */
[----:B------:R-:W-:Y:S01]  /*b890*/  FFMA.FTZ R0, R146, UR4, -R16 ;  /* 0x0000000492007c23 */ /* 0x000fe20008010810 */
[----:B------:R-:W-:Y:S01]  /*b8a0*/  PRMT R146, R3, 0x7610, R146 ;  /* 0x0000761003927816 */ /* 0x000fe20000000092 */
[----:B------:R-:W-:Y:S01]  /*b8b0*/  FFMA.FTZ R3, R163, UR4, -R16 ;  /* 0x00000004a3037c23 */ /* 0x000fe20008010810 */
[----:B-----5:R-:W-:Y:S01]  /*b8c0*/  IMAD.MOV.U32 R163, RZ, RZ, R6 ;  /* 0x000000ffffa37224 */ /* 0x020fe200078e0006 */
[----:B------:R4:W-:Y:S01]  /*b8d0*/  MUFU.EX2 R162, R0 ;  /* 0x0000000000a27308 */ /* 0x0009e20000000800 */
[----:B------:R-:W-:-:S07]  /*b8e0*/  PRMT R2, R146, 0x5410, R145 ;  /* 0x0000541092027816 */ /* 0x000fce0000000091 */
[----:B------:R-:W5:Y:S01]  /*b8f0*/  MUFU.EX2 R111, R3 ;  /* 0x00000003006f7308 */ /* 0x000f620000000800 */
[----:B----4-:R-:W-:-:S05]  /*b900*/  HSET2.LE.AND R0, R5, R15, PT ;  /* 0x0000000f05007233 */ /* 0x010fca0003803000 */
[----:B------:R-:W-:Y:S02]  /*b910*/  LOP3.LUT R5, R0, R2, RZ, 0xc0, !PT ;  /* 0x0000000200057212 */ /* 0x000fe400078ec0ff */
[----:B------:R-:W-:Y:S02]  /*b920*/  F2FP.BF16.F32.PACK_AB R0, R163, R230 ;  /* 0x000000e6a300723e */ /* 0x000fe400000010ff */
[----:B-----5:R-:W-:Y:S02]  /*b930*/  F2FP.BF16.F32.PACK_AB R2, R111, R162 ;  /* 0x000000a26f02723e */ /* 0x020fe400000010ff */
[C---:B------:R-:W-:Y:S02]  /*b940*/  PRMT R144, R0.reuse, 0x7610, R144 ;  /* 0x0000761000907816 */ /* 0x040fe40000000090 */
[----:B------:R-:W-:Y:S02]  /*b950*/  PRMT R142, R0, 0x7632, R142 ;  /* 0x00007632008e7816 */ /* 0x000fe4000000008e */
[----:B------:R-:W-:Y:S01]  /*b960*/  HSET2.LE.AND R0, R18, R15, PT ;  /* 0x0000000f12007233 */ /* 0x000fe20003803000 */
[----:B------:R-:W-:Y:S01]  /*b970*/  IMAD.MOV.U32 R18, RZ, RZ, R54 ;  /* 0x000000ffff127224 */ /* 0x000fe200078e0036 */
[----:B------:R-:W-:-:S02]  /*b980*/  PRMT R3, R144, 0x5410, R142 ;  /* 0x0000541090037816 */ /* 0x000fc4000000008e */
[C---:B------:R-:W-:Y:S02]  /*b990*/  PRMT R143, R2.reuse, 0x7610, R143 ;  /* 0x00007610028f7816 */ /* 0x040fe4000000008f */
[----:B------:R-:W-:Y:S02]  /*b9a0*/  PRMT R141, R2, 0x7632, R141 ;  /* 0x00007632028d7816 */ /* 0x000fe4000000008d */
[----:B------:R-:W-:Y:S01]  /*b9b0*/  HSET2.LE.AND R2, R17, R15, PT ;  /* 0x0000000f11027233 */ /* 0x000fe20003803000 */
[----:B------:R-:W-:Y:S01]  /*b9c0*/  IMAD.MOV.U32 R17, RZ, RZ, R53 ;  /* 0x000000ffff117224 */ /* 0x000fe200078e0035 */
[----:B------:R-:W-:Y:S01]  /*b9d0*/  LOP3.LUT R6, R0, R3, RZ, 0xc0, !PT ;  /* 0x0000000300067212 */ /* 0x000fe200078ec0ff */
[----:B------:R-:W-:Y:S01]  /*b9e0*/  IMAD.MOV.U32 R3, RZ, RZ, R52 ;  /* 0x000000ffff037224 */ /* 0x000fe200078e0034 */
[----:B------:R-:W-:-:S04]  /*b9f0*/  PRMT R0, R143, 0x5410, R141 ;  /* 0x000054108f007816 */ /* 0x000fc8000000008d */
[----:B------:R-:W-:Y:S01]  /*ba00*/  LOP3.LUT R7, R2, R0, RZ, 0xc0, !PT ;  /* 0x0000000002077212 */ /* 0x000fe200078ec0ff */
[----:B------:R-:W-:Y:S02]  /*ba10*/  IMAD.MOV.U32 R2, RZ, RZ, R217 ;  /* 0x000000ffff027224 */ /* 0x000fe400078e00d9 */
[----:B------:R-:W-:-:S04]  /*ba20*/  IMAD.MOV.U32 R0, RZ, RZ, R216 ;  /* 0x000000ffff007224 */ /* 0x000fc800078e00d8 */
[C---:B--2---:R-:W-:Y:S06]  /*ba30*/  HMMA.16816.F32.BF16 R128, R4.reuse, R20, R204 ;  /* 0x000000140480723c */ /* 0x044fec00000418cc */
[C---:B------:R-:W-:Y:S01]  /*ba40*/  HMMA.16816.F32.BF16 R132, R4.reuse, R22, R168 ;  /* 0x000000160484723c */ /* 0x040fe200000418a8 */
[----:B------:R-:W2:Y:S05]  /*ba50*/  LDSM.16.MT88.4 R20, [R182+0xe800] ;  /* 0x00e80000b614783b */ /* 0x000eaa0000004200 */
        /* <DEDUP_REMOVED lines=8> */
[----:B------:R-:W-:Y:S01]  /*bae0*/  IMAD.MOV.U32 R60, RZ, RZ, R2 ;  /* 0x000000ffff3c7224 */ /* 0x000fe200078e0002 */
[----:B------:R-:W-:Y:S01]  /*baf0*/  LOP3.LUT R2, R155, UR33, RZ, 0x3c, !PT ;  /* 0x000000219b027c12 */ /* 0x000fe2000f8e3cff */
[----:B------:R-:W-:Y:S01]  /*bb00*/  IMAD.MOV.U32 R61, RZ, RZ, R161 ;  /* 0x000000ffff3d7224 */ /* 0x000fe200078e00a1 */
[----:B------:R-:W4:Y:S01]  /*bb10*/  LDSM.16.MT88.4 R36, [R182+0x10800] ;  /* 0x01080000b624783b */ /* 0x000f220000004200 */
[----:B------:R-:W-:Y:S01]  /*bb20*/  IMAD.MOV.U32 R62, RZ, RZ, R160 ;  /* 0x000000ffff3e7224 */ /* 0x000fe200078e00a0 */
[----:B--2---:R-:W-:Y:S01]  /*bb30*/  HMMA.16816.F32.BF16 R168, R4, R22, R72 ;  /* 0x0000001604a8723c */ /* 0x004fe20000041848 */
[----:B------:R-:W-:-:S02]  /*bb40*/  IMAD.MOV.U32 R50, RZ, RZ, R3 ;  /* 0x000000ffff327224 */ /* 0x000fc400078e0003 */
[----:B------:R-:W-:-:S03]  /*bb50*/  IMAD.WIDE.U32 R2, R2, -0x326172a9, RZ ;  /* 0xcd9e8d5702027825 */ /* 0x000fc600078e00ff */
[C---:B------:R-:W-:Y:S01]  /*bb60*/  HMMA.16816.F32.BF16 R204, R4.reuse, R20, R68 ;  /* 0x0000001404cc723c */ /* 0x040fe20000041844 */
[----:B------:R-:W-:Y:S02]  /*bb70*/  IMAD.MOV.U32 R74, RZ, RZ, R228 ;  /* 0x000000ffff4a7224 */ /* 0x000fe400078e00e4 */
[----:B------:R-:W-:Y:S02]  /*bb80*/  IMAD.MOV.U32 R51, RZ, RZ, R0 ;  /* 0x000000ffff337224 */ /* 0x000fe400078e0000 */
[----:B------:R-:W-:Y:S01]  /*bb90*/  IMAD.MOV.U32 R49, RZ, RZ, R163 ;  /* 0x000000ffff317224 */ /* 0x000fe200078e00a3 */
[C---:B------:R-:W-:Y:S01]  /*bba0*/  LOP3.LUT R0, R3.reuse, UR30, R74, 0x96, !PT ;  /* 0x0000001e03007c12 */ /* 0x040fe2000f8e964a */
[----:B------:R-:W-:Y:S01]  /*bbb0*/  IMAD.MOV.U32 R48, RZ, RZ, R162 ;  /* 0x000000ffff307224 */ /* 0x000fe200078e00a2 */
[----:B-1----:R-:W-:Y:S01]  /*bbc0*/  HMMA.16816.F32.BF16 R156, R4, R8, R76 ;  /* 0x00000008049c723c */ /* 0x002fe2000004184c */
[----:B------:R-:W-:Y:S01]  /*bbd0*/  IMAD.MOV.U32 R21, RZ, RZ, R232 ;  /* 0x000000ffff157224 */ /* 0x000fe200078e00e8 */
[----:B------:R-:W-:Y:S01]  /*bbe0*/  LOP3.LUT R22, R3, UR30, R74, 0x96, !PT ;  /* 0x0000001e03167c12 */ /* 0x000fe2000f8e964a */
[----:B------:R-:W-:-:S02]  /*bbf0*/  IMAD.MOV.U32 R75, RZ, RZ, R229 ;  /* 0x000000ffff4b7224 */ /* 0x000fc400078e00e5 */
[----:B------:R-:W-:Y:S01]  /*bc00*/  IMAD.MOV.U32 R75, RZ, RZ, R21 ;  /* 0x000000ffff4b7224 */ /* 0x000fe200078e0015 */
[----:B------:R-:W-:Y:S01]  /*bc10*/  HMMA.16816.F32.BF16 R160, R4, R10, R80 ;  /* 0x0000000a04a0723c */ /* 0x000fe20000041850 */
[----:B------:R-:W-:-:S04]  /*bc20*/  IMAD.WIDE.U32 R8, R0, -0x2daee0ad, RZ ;  /* 0xd2511f5300087825 */ /* 0x000fc800078e00ff */
[----:B------:R-:W-:Y:S01]  /*bc30*/  IMAD.MOV.U32 R76, RZ, RZ, R18 ;  /* 0x000000ffff4c7224 */ /* 0x000fe200078e0012 */
[----:B------:R-:W-:Y:S01]  /*bc40*/  LOP3.LUT R9, R9, UR26, R138, 0x96, !PT ;  /* 0x0000001a09097c12 */ /* 0x000fe2000f8e968a */
[C---:B---3--:R-:W-:Y:S01]  /*bc50*/  HMMA.16816.F32.BF16 R164, R4.reuse, R24, R84 ;  /* 0x0000001804a4723c */ /* 0x048fe20000041854 */
[C---:B------:R-:W-:Y:S01]  /*bc60*/  LOP3.LUT R10, R33.reuse, UR27, R2, 0x96, !PT ;  /* 0x0000001b210a7c12 */ /* 0x040fe2000f8e9602 */
[----:B------:R-:W-:Y:S02]  /*bc70*/  IMAD.MOV.U32 R83, RZ, RZ, R108 ;  /* 0x000000ffff537224 */ /* 0x000fe400078e006c */
[----:B------:R-:W-:Y:S02]  /*bc80*/  IMAD.MOV.U32 R82, RZ, RZ, R109 ;  /* 0x000000ffff527224 */ /* 0x000fe400078e006d */
[----:B------:R-:W-:Y:S01]  /*bc90*/  IMAD.WIDE.U32 R10, R10, -0x2daee0ad, RZ ;  /* 0xd2511f530a0a7825 */ /* 0x000fe200078e00ff */
[----:B------:R-:W-:Y:S01]  /*bca0*/  LOP3.LUT R24, R33, UR27, R2, 0x96, !PT ;  /* 0x0000001b21187c12 */ /* 0x000fe2000f8e9602 */
[C---:B------:R-:W-:Y:S02]  /*bcb0*/  HMMA.16816.F32.BF16 R52, R4.reuse, R30, R212 ;  /* 0x0000001e0434723c */ /* 0x040fe400000418d4 */
[----:B------:R-:W-:Y:S01]  /*bcc0*/  IMAD.MOV.U32 R87, RZ, RZ, R19 ;  /* 0x000000ffff577224 */ /* 0x000fe200078e0013 */
[----:B------:R-:W-:Y:S01]  /*bcd0*/  LOP3.LUT R0, R11, UR22, R8, 0x96, !PT ;  /* 0x000000160b007c12 */ /* 0x000fe2000f8e9608 */
[----:B------:R-:W-:Y:S01]  /*bce0*/  IMAD.WIDE.U32 R8, R9, -0x326172a9, RZ ;  /* 0xcd9e8d5709087825 */ /* 0x000fe200078e00ff */
[----:B------:R-:W-:Y:S01]  /*bcf0*/  LOP3.LUT R11, R137, UR9, R118, 0x96, !PT ;  /* 0x00000009890b7c12 */ /* 0x000fe2000f8e9676 */
[----:B------:R-:W-:Y:S02]  /*bd00*/  HMMA.16816.F32.BF16 R212, R4, R26, R88 ;  /* 0x0000001a04d4723c */ /* 0x000fe40000041858 */
[----:B------:R-:W-:Y:S01]  /*bd10*/  IMAD.WIDE.U32 R18, R0, -0x326172a9, RZ ;  /* 0xcd9e8d5700127825 */ /* 0x000fe200078e00ff */
[----:B------:R-:W-:-:S03]  /*bd20*/  LOP3.LUT R3, R9, UR23, R32, 0x96, !PT ;  /* 0x0000001709037c12 */ /* 0x000fc6000f8e9620 */
[----:B------:R-:W-:Y:S01]  /*bd30*/  IMAD.WIDE.U32 R20, R11, -0x2daee0ad, RZ ;  /* 0xd2511f530b147825 */ /* 0x000fe200078e00ff */
[----:B------:R-:W-:Y:S01]  /*bd40*/  LOP3.LUT R0, R19, UR9, R8, 0x96, !PT ;  /* 0x0000000913007c12 */ /* 0x000fe2000f8e9608 */
[C---:B------:R-:W-:Y:S01]  /*bd50*/  HMMA.16816.F32.BF16 R124, R4.reuse, R28, R124 ;  /* 0x0000001c047c723c */ /* 0x040fe2000004187c */
[----:B------:R-:W-:Y:S01]  /*bd60*/  LOP3.LUT R19, R35, UR7, R136, 0x96, !PT ;  /* 0x0000000723137c12 */ /* 0x000fe2000f8e9688 */
[----:B------:R-:W-:Y:S01]  /*bd70*/  IMAD.WIDE.U32 R8, R3, -0x2daee0ad, RZ ;  /* 0xd2511f5303087825 */ /* 0x000fe200078e00ff */
[----:B------:R-:W-:Y:S01]  /*bd80*/  LOP3.LUT R11, R21, UR6, R152, 0x96, !PT ;  /* 0x00000006150b7c12 */ /* 0x000fe2000f8e9698 */
[----:B------:R-:W1:Y:S02]  /*bd90*/  LDSM.16.MT88.4 R28, [R181+0x10800] ;  /* 0x01080000b51c783b */ /* 0x000e640000004200 */
[----:B------:R-:W-:Y:S01]  /*bda0*/  IMAD.WIDE.U32 R108, R0, -0x2daee0ad, RZ ;  /* 0xd2511f53006c7825 */ /* 0x000fe200078e00ff */
[----:B------:R-:W-:Y:S01]  /*bdb0*/  LOP3.LUT R9, R9, UR8, R10, 0x96, !PT ;  /* 0x0000000809097c12 */ /* 0x000fe2000f8e960a */
[----:B----4-:R-:W-:Y:S02]  /*bdc0*/  HMMA.16816.F32.BF16 R152, R4, R36, R100 ;  /* 0x000000240498723c */ /* 0x010fe40000041864 */
[----:B------:R-:W-:Y:S01]  /*bdd0*/  IMAD.WIDE.U32 R2, R11, -0x326172a9, RZ ;  /* 0xcd9e8d570b027825 */ /* 0x000fe200078e00ff */
[----:B------:R-:W-:-:S03]  /*bde0*/  LOP3.LUT R10, R109, UR6, R8, 0x96, !PT ;  /* 0x000000066d0a7c12 */ /* 0x000fc6000f8e9608 */
[----:B------:R-:W-:Y:S01]  /*bdf0*/  IMAD.MOV.U32 R77, RZ, RZ, R17 ;  /* 0x000000ffff4d7224 */ /* 0x000fe200078e0011 */
[----:B------:R-:W-:Y:S01]  /*be00*/  LOP3.LUT R0, R3, UR31, R34, 0x96, !PT ;  /* 0x0000001f03007c12 */ /* 0x000fe2000f8e9622 */
[----:B------:R-:W-:Y:S01]  /*be10*/  IMAD.WIDE.U32 R8, R9, -0x326172a9, RZ ;  /* 0xcd9e8d5709087825 */ /* 0x000fe200078e00ff */
[C---:B------:R-:W-:Y:S01]  /*be20*/  LOP3.LUT R17, R2.reuse, 0xff, RZ, 0xc0, !PT ;  /* 0x000000ff02117812 */ /* 0x040fe200078ec0ff */
[----:B------:R-:W-:Y:S01]  /*be30*/  HMMA.16816.F32.BF16 R104, R4, R38, R104 ;  /* 0x000000260468723c */ /* 0x000fe20000041868 */
[----:B------:R-:W-:Y:S01]  /*be40*/  LOP3.LUT R26, R2, 0xffff, RZ, 0xc0, !PT ;  /* 0x0000ffff021a7812 */ /* 0x000fe200078ec0ff */
[----:B------:R-:W-:Y:S01]  /*be50*/  IMAD.MOV.U32 R80, RZ, RZ, R111 ;  /* 0x000000ffff507224 */ /* 0x000fe200078e006f */
[----:B------:R-:W-:Y:S01]  /*be60*/  SHF.R.U32.HI R25, RZ, 0x10, R2 ;  /* 0x00000010ff197819 */ /* 0x000fe20000011602 */
[----:B------:R-:W-:Y:S01]  /*be70*/  IMAD.MOV.U32 R78, RZ, RZ, R60 ;  /* 0x000000ffff4e7224 */ /* 0x000fe200078e003c */
[----:B------:R-:W-:Y:S01]  /*be80*/  SHF.R.U32.HI R11, RZ, 0x18, R2 ;  /* 0x00000018ff0b7819 */ /* 0x000fe20000011602 */
[----:B------:R-:W-:Y:S01]  /*be90*/  IMAD.WIDE.U32 R2, R10, -0x326172a9, RZ ;  /* 0xcd9e8d570a027825 */ /* 0x000fe200078e00ff */
[----:B------:R-:W-:-:S02]  /*bea0*/  LOP3.LUT R111, R9, UR7, R18, 0x96, !PT ;  /* 0x00000007096f7c12 */ /* 0x000fc4000f8e9612 */
[----:B------:R-:W-:Y:S01]  /*beb0*/  ISETP.LE.U32.AND P5, PT, R17, UR5, PT ;  /* 0x0000000511007c0c */ /* 0x000fe2000bfa3070 */
[----:B------:R-:W-:Y:S01]  /*bec0*/  IMAD.MOV.U32 R81, RZ, RZ, R110 ;  /* 0x000000ffff517224 */ /* 0x000fe200078e006e */
[----:B------:R-:W-:Y:S01]  /*bed0*/  LOP3.LUT R60, R3, UR31, R8, 0x96, !PT ;  /* 0x0000001f033c7c12 */ /* 0x000fe2000f8e9608 */
[----:B------:R-:W-:Y:S01]  /*bee0*/  IMAD.MOV.U32 R74, RZ, RZ, R48 ;  /* 0x000000ffff4a7224 */ /* 0x000fe200078e0030 */
[C---:B------:R-:W-:Y:S01]  /*bef0*/  LOP3.LUT R10, R2.reuse, 0xff, RZ, 0xc0, !PT ;  /* 0x000000ff020a7812 */ /* 0x040fe200078ec0ff */
[----:B------:R-:W-:Y:S01]  /*bf00*/  IMAD.MOV.U32 R73, RZ, RZ, R49 ;  /* 0x000000ffff497224 */ /* 0x000fe200078e0031 */
[----:B------:R-:W-:Y:S01]  /*bf10*/  LOP3.LUT R110, R2, 0xffff, RZ, 0xc0, !PT ;  /* 0x0000ffff026e7812 */ /* 0x000fe200078ec0ff */
[----:B------:R-:W-:Y:S01]  /*bf20*/  IMAD.MOV.U32 R72, RZ, RZ, R50 ;  /* 0x000000ffff487224 */ /* 0x000fe200078e0032 */
[--C-:B------:R-:W-:Y:S01]  /*bf30*/  SHF.R.U32.HI R109, RZ, 0x10, R2.reuse ;  /* 0x00000010ff6d7819 */ /* 0x100fe20000011602 */
[----:B------:R-:W-:Y:S01]  /*bf40*/  IMAD.MOV.U32 R79, RZ, RZ, R51 ;  /* 0x000000ffff4f7224 */ /* 0x000fe200078e0033 */
[----:B------:R-:W-:Y:S01]  /*bf50*/  SHF.R.U32.HI R9, RZ, 0x18, R2 ;  /* 0x00000018ff097819 */ /* 0x000fe20000011602 */
[----:B------:R-:W-:Y:S01]  /*bf60*/  IMAD.WIDE.U32 R2, R19, -0x2daee0ad, RZ ;  /* 0xd2511f5313027825 */ /* 0x000fe200078e00ff */
[----:B------:R-:W-:-:S02]  /*bf70*/  LOP3.LUT R8, R0, 0xff, RZ, 0xc0, !PT ;  /* 0x000000ff00087812 */ /* 0x000fc400078ec0ff */
[----:B------:R-:W-:Y:S01]  /*bf80*/  ISETP.LE.U32.AND P2, PT, R9, UR5, PT ;  /* 0x0000000509007c0c */ /* 0x000fe2000bf43070 */
[----:B------:R-:W-:Y:S01]  /*bf90*/  IMAD.MOV.U32 R71, RZ, RZ, R231 ;  /* 0x000000ffff477224 */ /* 0x000fe200078e00e7 */
[----:B------:R-:W-:Y:S01]  /*bfa0*/  ISETP.LE.U32.AND P3, PT, R8, UR5, PT ;  /* 0x0000000508007c0c */ /* 0x000fe2000bf63070 */
[----:B------:R-:W-:Y:S01]  /*bfb0*/  IMAD.MOV.U32 R68, RZ, RZ, R230 ;  /* 0x000000ffff447224 */ /* 0x000fe200078e00e6 */
[C---:B------:R-:W-:Y:S01]  /*bfc0*/  LOP3.LUT R49, R2.reuse, 0xff, RZ, 0xc0, !PT ;  /* 0x000000ff02317812 */ /* 0x040fe200078ec0ff */
[C---:B-1----:R-:W-:Y:S01]  /*bfd0*/  HMMA.16816.F32.BF16 R228, R4.reuse, R28, R92 ;  /* 0x0000001c04e4723c */ /* 0x042fe2000004185c */
[----:B------:R-:W-:Y:S01]  /*bfe0*/  LOP3.LUT R48, R2, 0xffff, RZ, 0xc0, !PT ;  /* 0x0000ffff02307812 */ /* 0x000fe200078ec0ff */
[----:B------:R-:W-:Y:S01]  /*bff0*/  IMAD.MOV.U32 R63, RZ, RZ, R235 ;  /* 0x000000ffff3f7224 */ /* 0x000fe200078e00eb */
[----:B------:R-:W-:Y:S01]  /*c000*/  SHF.R.U32.HI R51, RZ, 0x10, R2 ;  /* 0x00000010ff337819 */ /* 0x000fe20000011602 */
[----:B------:R-:W-:Y:S01]  /*c010*/  IMAD.MOV.U32 R70, RZ, RZ, R234 ;  /* 0x000000ffff467224 */ /* 0x000fe200078e00ea */
[----:B------:R-:W-:Y:S01]  /*c020*/  SHF.R.U32.HI R50, RZ, 0x18, R2 ;  /* 0x00000018ff327819 */ /* 0x000fe20000011602 */
[----:B------:R-:W-:Y:S01]  /*c030*/  IMAD.MOV.U32 R69, RZ, RZ, R233 ;  /* 0x000000ffff457224 */ /* 0x000fe200078e00e9 */
[----:B------:R-:W-:Y:S01]  /*c040*/  SHF.R.U32.HI R2, RZ, 0x10, R0 ;  /* 0x00000010ff027819 */ /* 0x000fe20000011600 */
[----:B------:R-:W-:Y:S01]  /*c050*/  HMMA.16816.F32.BF16 R232, R4, R30, R96 ;  /* 0x0000001e04e8723c */ /* 0x000fe20000041860 */
[----:B------:R-:W-:Y:S01]  /*c060*/  LOP3.LUT R17, R3, UR32, R20, 0x96, !PT ;  /* 0x0000002003117c12 */ /* 0x000fe2000f8e9614 */
[----:B------:R-:W-:Y:S01]  /*c070*/  @!P3 HFMA2.BF16_V2 R179, -RZ.H0_H0, RZ.H0_H0, -R178.H0_H0 ;  /* 0x200000ffffb3b231 */ /* 0x000fe200003409b2 */
[----:B------:R-:W-:Y:S01]  /*c080*/  LOP3.LUT R3, R2, 0xff, RZ, 0xc0, !PT ;  /* 0x000000ff02037812 */ /* 0x000fe200078ec0ff */
[----:B------:R-:W-:Y:S01]  /*c090*/  IMAD.MOV.U32 R93, RZ, RZ, R76 ;  /* 0x000000ffff5d7224 */ /* 0x000fe200078e004c */
[----:B------:R-:W-:Y:S01]  /*c0a0*/  LOP3.LUT R2, R0, 0xffff, RZ, 0xc0, !PT ;  /* 0x0000ffff00027812 */ /* 0x000fe200078ec0ff */
[----:B------:R-:W-:Y:S01]  /*c0b0*/  IMAD.MOV.U32 R92, RZ, RZ, R77 ;  /* 0x000000ffff5c7224 */ /* 0x000fe200078e004d */
[----:B------:R-:W-:Y:S01]  /*c0c0*/  @!P3 PRMT R178, R179, 0x5410, RZ ;  /* 0x00005410b3b2b816 */ /* 0x000fe200000000ff */
[----:B------:R-:W-:Y:S01]  /*c0d0*/  IMAD.MOV.U32 R91, RZ, RZ, R78 ;  /* 0x000000ffff5b7224 */ /* 0x000fe200078e004e */
[----:B------:R-:W-:Y:S01]  /*c0e0*/  SHF.R.U32.HI R8, RZ, 0x8, R2 ;  /* 0x00000008ff087819 */ /* 0x000fe20000011602 */
[----:B------:R-:W-:Y:S01]  /*c0f0*/  IMAD.MOV.U32 R78, RZ, RZ, R72 ;  /* 0x000000ffff4e7224 */ /* 0x000fe200078e0048 */
[----:B------:R-:W-:Y:S01]  /*c100*/  ISETP.LE.U32.AND P1, PT, R3, UR5, PT ;  /* 0x0000000503007c0c */ /* 0x000fe2000bf23070 */
[----:B------:R-:W-:Y:S01]  /*c110*/  IMAD.WIDE.U32 R2, R22, -0x2daee0ad, RZ ;  /* 0xd2511f5316027825 */ /* 0x000fe200078e00ff */
[----:B------:R-:W-:Y:S01]  /*c120*/  LOP3.LUT R8, R8, 0xffff, RZ, 0xc0, !PT ;  /* 0x0000ffff08087812 */ /* 0x000fe200078ec0ff */
[----:B------:R-:W1:Y:S01]  /*c130*/  LDSM.16.MT88.4 R20, [R184+0x10800] ;  /* 0x01080000b814783b */ /* 0x000e620000004200 */
[----:B------:R-:W-:Y:S01]  /*c140*/  ISETP.LE.U32.AND P4, PT, R11, UR5, PT ;  /* 0x000000050b007c0c */ /* 0x000fe2000bf83070 */
[----:B------:R-:W-:Y:S01]  /*c150*/  IMAD.MOV.U32 R77, RZ, RZ, R73 ;  /* 0x000000ffff4d7224 */ /* 0x000fe200078e0049 */
[----:B------:R-:W-:Y:S01]  /*c160*/  ISETP.LE.U32.AND P3, PT, R8, UR5, PT ;  /* 0x0000000508007c0c */ /* 0x000fe2000bf63070 */
[----:B------:R-:W-:Y:S01]  /*c170*/  IMAD.WIDE.U32 R8, R24, -0x2daee0ad, RZ ;  /* 0xd2511f5318087825 */ /* 0x000fe200078e00ff */
[----:B------:R-:W-:-:S02]  /*c180*/  LOP3.LUT R3, R3, UR26, R138, 0x96, !PT ;  /* 0x0000001a03037c12 */ /* 0x000fc4000f8e968a */
[----:B------:R-:W-:Y:S01]  /*c190*/  SHF.R.U32.HI R0, RZ, 0x18, R0 ;  /* 0x00000018ff007819 */ /* 0x000fe20000011600 */
[----:B------:R-:W-:Y:S01]  /*c1a0*/  IMAD.MOV.U32 R76, RZ, RZ, R74 ;  /* 0x000000ffff4c7224 */ /* 0x000fe200078e004a */
[----:B------:R-:W-:Y:S01]  /*c1b0*/  LOP3.LUT R9, R9, UR22, R2, 0x96, !PT ;  /* 0x0000001609097c12 */ /* 0x000fe2000f8e9602 */
[----:B------:R-:W-:-:S04]  /*c1c0*/  IMAD.WIDE.U32 R2, R3, -0x326172a9, RZ ;  /* 0xcd9e8d5703027825 */ /* 0x000fc800078e00ff */
[----:B------:R-:W-:Y:S01]  /*c1d0*/  @!P1 HFMA2.BF16_V2 R237, -RZ.H0_H0, RZ.H0_H0, -R176.H0_H0 ;  /* 0x200000ffffed9231 */ /* 0x000fe200003409b0 */
[----:B------:R-:W-:Y:S01]  /*c1e0*/  ISETP.LE.U32.AND P6, PT, R10, UR5, PT ;  /* 0x000000050a007c0c */ /* 0x000fe2000bfc3070 */
[----:B------:R-:W-:Y:S01]  /*c1f0*/  IMAD.WIDE.U32 R36, R9, -0x326172a9, RZ ;  /* 0xcd9e8d5709247825 */ /* 0x000fe200078e00ff */
[----:B------:R-:W-:-:S03]  /*c200*/  LOP3.LUT R3, R3, UR23, R32, 0x96, !PT ;  /* 0x0000001703037c12 */ /* 0x000fc6000f8e9620 */
[----:B------:R-:W-:Y:S01]  /*c210*/  @!P3 HFMA2.BF16_V2 R236, -RZ.H0_H0, RZ.H0_H0, -R177.H0_H0 ;  /* 0x200000ffffecb231 */ /* 0x000fe200003409b1 */
[----:B------:R-:W-:Y:S01]  /*c220*/  @!P1 PRMT R176, R237, 0x5410, RZ ;  /* 0x00005410edb09816 */ /* 0x000fe200000000ff */
[----:B------:R-:W-:Y:S01]  /*c230*/  IMAD.MOV.U32 R74, RZ, RZ, R68 ;  /* 0x000000ffff4a7224 */ /* 0x000fe200078e0044 */
[----:B------:R-:W-:Y:S01]  /*c240*/  LOP3.LUT R9, R37, UR9, R2, 0x96, !PT ;  /* 0x0000000925097c12 */ /* 0x000fe2000f8e9602 */
[----:B------:R-:W-:Y:S01]  /*c250*/  IMAD.WIDE.U32 R2, R3, -0x2daee0ad, RZ ;  /* 0xd2511f5303027825 */ /* 0x000fe200078e00ff */
[----:B------:R-:W-:Y:S01]  /*c260*/  @!P3 PRMT R177, R236, 0x5410, RZ ;  /* 0x00005410ecb1b816 */ /* 0x000fe200000000ff */
[----:B------:R-:W-:Y:S01]  /*c270*/  LDSM.16.MT88.4 R32, [R183+0xf000] ;  /* 0x00f00000b720783b */ /* 0x000fe20000004200 */
[----:B------:R-:W-:Y:S01]  /*c280*/  ISETP.LE.U32.AND P3, PT, R0, UR5, PT ;  /* 0x0000000500007c0c */ /* 0x000fe2000bf63070 */
[----:B------:R-:W-:Y:S01]  /*c290*/  IMAD.WIDE.U32 R38, R9, -0x2daee0ad, RZ ;  /* 0xd2511f5309267825 */ /* 0x000fe200078e00ff */
[----:B------:R-:W-:Y:S02]  /*c2a0*/  LOP3.LUT R11, R3, UR8, R8, 0x96, !PT ;  /* 0x00000008030b7c12 */ /* 0x000fe4000f8e9608 */
[----:B------:R-:W-:Y:S01]  /*c2b0*/  LOP3.LUT R9, R25, 0xff, RZ, 0xc0, !PT ;  /* 0x000000ff19097812 */ /* 0x000fe200078ec0ff */
[----:B------:R-:W-:Y:S01]  /*c2c0*/  IMAD.MOV.U32 R73, RZ, RZ, R69 ;  /* 0x000000ffff497224 */ /* 0x000fe200078e0045 */
[----:B------:R-:W-:Y:S01]  /*c2d0*/  LOP3.LUT R2, R39, UR6, R2, 0x96, !PT ;  /* 0x0000000627027c12 */ /* 0x000fe2000f8e9602 */
[----:B------:R-:W-:Y:S01]  /*c2e0*/  IMAD.WIDE.U32 R18, R11, -0x326172a9, RZ ;  /* 0xcd9e8d570b127825 */ /* 0x000fe200078e00ff */
[----:B------:R-:W-:-:S03]  /*c2f0*/  ISETP.LE.U32.AND P1, PT, R9, UR5, PT ;  /* 0x0000000509007c0c */ /* 0x000fc6000bf23070 */
[----:B------:R-:W-:-:S04]  /*c300*/  IMAD.WIDE.U32 R2, R2, -0x326172a9, RZ ;  /* 0xcd9e8d5702027825 */ /* 0x000fc800078e00ff */
[----:B------:R-:W-:Y:S02]  /*c310*/  @!P3 HFMA2.BF16_V2 R238, -RZ.H0_H0, RZ.H0_H0, -R175.H0_H0 ;  /* 0x200000ffffeeb231 */ /* 0x000fe400003409af */
[----:B------:R-:W-:Y:S01]  /*c320*/  IMAD.MOV.U32 R72, RZ, RZ, R70 ;  /* 0x000000ffff487224 */ /* 0x000fe200078e0046 */
[C---:B------:R-:W-:Y:S01]  /*c330*/  LOP3.LUT R0, R2.reuse, 0xffff, RZ, 0xc0, !PT ;  /* 0x0000ffff02007812 */ /* 0x040fe200078ec0ff */
[C---:B-1----:R-:W-:Y:S01]  /*c340*/  HMMA.16816.F32.BF16 R64, R4.reuse, R20, R64 ;  /* 0x000000140440723c */ /* 0x042fe20000041840 */
[----:B------:R-:W-:Y:S01]  /*c350*/  SHF.R.U32.HI R8, RZ, 0x10, R2 ;  /* 0x00000010ff087819 */ /* 0x000fe20000011602 */
[----:B------:R-:W-:Y:S01]  /*c360*/  IMAD.MOV.U32 R94, RZ, RZ, R83 ;  /* 0x000000ffff5e7224 */ /* 0x000fe200078e0053 */
[----:B------:R-:W-:Y:S01]  /*c370*/  LOP3.LUT R10, R2, 0xff, RZ, 0xc0, !PT ;  /* 0x000000ff020a7812 */ /* 0x000fe200078ec0ff */
[----:B------:R-:W-:Y:S01]  /*c380*/  IMAD.MOV.U32 R83, RZ, RZ, R71 ;  /* 0x000000ffff537224 */ /* 0x000fe200078e0047 */
[----:B------:R-:W-:Y:S01]  /*c390*/  SHF.R.U32.HI R9, RZ, 0x8, R0 ;  /* 0x00000008ff097819 */ /* 0x000fe20000011600 */
[----:B------:R-:W-:Y:S01]  /*c3a0*/  HMMA.16816.F32.BF16 R56, R4, R22, R56 ;  /* 0x000000160438723c */ /* 0x000fe20000041838 */
[----:B------:R-:W-:Y:S01]  /*c3b0*/  LOP3.LUT R0, R8, 0xff, RZ, 0xc0, !PT ;  /* 0x000000ff08007812 */ /* 0x000fe200078ec0ff */
[----:B------:R-:W-:Y:S01]  /*c3c0*/  FFMA.FTZ R8, R243, UR4, -R14 ;  /* 0x00000004f3087c23 */ /* 0x000fe2000801080e */
[----:B------:R-:W-:Y:S01]  /*c3d0*/  SHF.R.U32.HI R2, RZ, 0x18, R2 ;  /* 0x00000018ff027819 */ /* 0x000fe20000011602 */
[----:B------:R-:W1:Y:S01]  /*c3e0*/  LDSM.16.MT88.4 R20, [R183+0x10800] ;  /* 0x01080000b714783b */ /* 0x000e620000004200 */
[----:B------:R-:W-:Y:S01]  /*c3f0*/  @!P3 PRMT R175, R238, 0x5410, RZ ;  /* 0x00005410eeafb816 */ /* 0x000fe200000000ff */
[----:B------:R2:W-:Y:S01]  /*c400*/  MUFU.EX2 R27, R8 ;  /* 0x00000008001b7308 */ /* 0x0005e20000000800 */
[----:B------:R-:W-:Y:S01]  /*c410*/  PRMT R28, R0, 0x5410, R2 ;  /* 0x00005410001c7816 */ /* 0x000fe20000000002 */
[----:B------:R-:W-:Y:S01]  /*c420*/  IMAD.MOV.U32 R99, RZ, RZ, R80 ;  /* 0x000000ffff637224 */ /* 0x000fe200078e0050 */
[----:B------:R-:W-:Y:S01]  /*c430*/  LOP3.LUT R2, R3, UR31, R18, 0x96, !PT ;  /* 0x0000001f03027c12 */ /* 0x000fe2000f8e9612 */
[----:B------:R-:W-:Y:S01]  /*c440*/  FFMA.FTZ R3, R241, UR4, -R14 ;  /* 0x00000004f1037c23 */ /* 0x000fe2000801080e */
[----:B------:R-:W-:Y:S01]  /*c450*/  SHF.R.U32.HI R0, RZ, 0x8, R26 ;  /* 0x00000008ff007819 */ /* 0x000fe2000001161a */
[----:B------:R-:W-:Y:S01]  /*c460*/  @!P1 HFMA2.BF16_V2 R241, -RZ.H0_H0, RZ.H0_H0, -R173.H0_H0 ;  /* 0x200000fffff19231 */ /* 0x000fe200003409ad */
[----:B------:R-:W-:Y:S01]  /*c470*/  PRMT R10, R10, 0x5410, R9 ;  /* 0x000054100a0a7816 */ /* 0x000fe20000000009 */
[----:B------:R3:W-:Y:S01]  /*c480*/  MUFU.EX2 R29, R3 ;  /* 0x00000003001d7308 */ /* 0x0007e20000000800 */
[----:B------:R-:W-:-:S02]  /*c490*/  IMAD.MOV.U32 R98, RZ, RZ, R81 ;  /* 0x000000ffff627224 */ /* 0x000fc400078e0051 */
[----:B------:R-:W-:Y:S01]  /*c4a0*/  @!P1 PRMT R173, R241, 0x5410, RZ ;  /* 0x00005410f1ad9816 */ /* 0x000fe200000000ff */
[----:B------:R-:W-:Y:S02]  /*c4b0*/  IMAD.MOV.U32 R95, RZ, RZ, R82 ;  /* 0x000000ffff5f7224 */ /* 0x000fe400078e0052 */
[----:B------:R-:W-:Y:S02]  /*c4c0*/  IMAD.MOV.U32 R179, RZ, RZ, R87 ;  /* 0x000000ffffb37224 */ /* 0x000fe400078e0057 */
[----:B--2---:R-:W-:-:S04]  /*c4d0*/  FFMA.FTZ R8, R242, UR4, -R14 ;  /* 0x00000004f2087c23 */ /* 0x004fc8000801080e */
[----:B------:R-:W2:Y:S01]  /*c4e0*/  MUFU.EX2 R30, R8 ;  /* 0x00000008001e7308 */ /* 0x000ea20000000800 */
[----:B---3--:R-:W-:Y:S02]  /*c4f0*/  LOP3.LUT R3, R0, 0xffff, RZ, 0xc0, !PT ;  /* 0x0000ffff00037812 */ /* 0x008fe400078ec0ff */
[C---:B------:R-:W-:Y:S02]  /*c500*/  LOP3.LUT R0, R2.reuse, 0xffff, RZ, 0xc0, !PT ;  /* 0x0000ffff02007812 */ /* 0x040fe400078ec0ff */
[----:B------:R-:W-:Y:S02]  /*c510*/  ISETP.LE.U32.AND P3, PT, R3, UR5, PT ;  /* 0x0000000503007c0c */ /* 0x000fe4000bf63070 */
[----:B------:R-:W-:Y:S02]  /*c520*/  SHF.R.U32.HI R3, RZ, 0x8, R0 ;  /* 0x00000008ff037819 */ /* 0x000fe40000011600 */
[----:B------:R-:W-:-:S04]  /*c530*/  LOP3.LUT R0, R2, 0xff, RZ, 0xc0, !PT ;  /* 0x000000ff02007812 */ /* 0x000fc800078ec0ff */
[----:B------:R-:W-:Y:S01]  /*c540*/  PRMT R9, R0, 0x5410, R3 ;  /* 0x0000541000097816 */ /* 0x000fe20000000003 */
[----:B--2---:R-:W-:Y:S01]  /*c550*/  IMAD.MOV.U32 R241, RZ, RZ, R30 ;  /* 0x000000fffff17224 */ /* 0x004fe200078e001e */
[--C-:B------:R-:W-:Y:S01]  /*c560*/  SHF.R.U32.HI R0, RZ, 0x10, R2.reuse ;  /* 0x00000010ff007819 */ /* 0x100fe20000011602 */
[C---:B-1----:R-:W-:Y:S01]  /*c570*/  HMMA.16816.F32.BF16 R44, R4.reuse, R20, R44 ;  /* 0x00000014042c723c */ /* 0x042fe2000004182c */
[----:B------:R-:W-:Y:S01]  /*c580*/  SHF.R.U32.HI R3, RZ, 0x18, R2 ;  /* 0x00000018ff037819 */ /* 0x000fe20000011602 */
[----:B------:R-:W-:Y:S01]  /*c590*/  FFMA.FTZ R2, R239, UR4, -R14 ;  /* 0x00000004ef027c23 */ /* 0x000fe2000801080e */
[----:B------:R-:W-:Y:S01]  /*c5a0*/  LOP3.LUT R0, R0, 0xff, RZ, 0xc0, !PT ;  /* 0x000000ff00007812 */ /* 0x000fe200078ec0ff */
[----:B------:R-:W-:Y:S02]  /*c5b0*/  @!P5 HFMA2.BF16_V2 R239, -RZ.H0_H0, RZ.H0_H0, -R174.H0_H0 ;  /* 0x200000ffffefd231 */ /* 0x000fe400003409ae */
[----:B------:R1:W2:Y:S01]  /*c5c0*/  MUFU.EX2 R31, R2 ;  /* 0x00000002001f7308 */ /* 0x0002a20000000800 */
[----:B------:R-:W-:Y:S01]  /*c5d0*/  PRMT R8, R0, 0x5410, R3 ;  /* 0x0000541000087816 */ /* 0x000fe20000000003 */
[----:B------:R-:W-:Y:S01]  /*c5e0*/  FFMA.FTZ R3, R244, UR4, -R16 ;  /* 0x00000004f4037c23 */ /* 0x000fe20008010810 */
[----:B------:R-:W-:Y:S01]  /*c5f0*/  LOP3.LUT R0, R17, 0xff, RZ, 0xc0, !PT ;  /* 0x000000ff11007812 */ /* 0x000fe200078ec0ff */
[----:B------:R-:W-:Y:S01]  /*c600*/  @!P3 HFMA2.BF16_V2 R242, -RZ.H0_H0, RZ.H0_H0, -R172.H0_H0 ;  /* 0x200000fffff2b231 */ /* 0x000fe200003409ac */
[----:B------:R-:W-:Y:S01]  /*c610*/  @!P5 PRMT R174, R239, 0x5410, RZ ;  /* 0x00005410efaed816 */ /* 0x000fe200000000ff */
[----:B------:R-:W-:Y:S01]  /*c620*/  HMMA.16816.F32.BF16 R40, R4, R22, R40 ;  /* 0x000000160428723c */ /* 0x000fe20000041828 */
[----:B------:R-:W-:Y:S01]  /*c630*/  ISETP.LE.U32.AND P5, PT, R0, UR5, PT ;  /* 0x0000000500007c0c */ /* 0x000fe2000bfa3070 */
[----:B------:R3:W-:Y:S01]  /*c640*/  MUFU.EX2 R238, R3 ;  /* 0x0000000300ee7308 */ /* 0x0007e20000000800 */
[----:B------:R-:W-:Y:S01]  /*c650*/  LOP3.LUT R0, R17, 0xffff, RZ, 0xc0, !PT ;  /* 0x0000ffff11007812 */ /* 0x000fe200078ec0ff */
[----:B------:R-:W4:Y:S01]  /*c660*/  LDSM.16.MT88.4 R20, [R182+0xd000] ;  /* 0x00d00000b614783b */ /* 0x000f220000004200 */
[----:B------:R-:W-:-:S02]  /*c670*/  @!P3 PRMT R172, R242, 0x5410, RZ ;  /* 0x00005410f2acb816 */ /* 0x000fc400000000ff */
[----:B------:R-:W-:Y:S01]  /*c680*/  SHF.R.U32.HI R0, RZ, 0x8, R0 ;  /* 0x00000008ff007819 */ /* 0x000fe20000011600 */
[----:B-1----:R-:W-:Y:S01]  /*c690*/  FFMA.FTZ R2, R240, UR4, -R16 ;  /* 0x00000004f0027c23 */ /* 0x002fe20008010810 */
[----:B------:R-:W-:Y:S02]  /*c6a0*/  @!P4 HFMA2.BF16_V2 R240, -RZ.H0_H0, RZ.H0_H0, -R151.H0_H0 ;  /* 0x200000fffff0c231 */ /* 0x000fe40000340997 */
[----:B------:R-:W-:Y:S01]  /*c6b0*/  LOP3.LUT R0, R0, 0xffff, RZ, 0xc0, !PT ;  /* 0x0000ffff00007812 */ /* 0x000fe200078ec0ff */
[----:B--2---:R-:W-:Y:S01]  /*c6c0*/  IMAD.MOV.U32 R242, RZ, RZ, R31 ;  /* 0x000000fffff27224 */ /* 0x004fe200078e001f */
[----:B------:R1:W2:Y:S01]  /*c6d0*/  MUFU.EX2 R239, R2 ;  /* 0x0000000200ef7308 */ /* 0x0002a20000000800 */
[----:B------:R-:W-:Y:S01]  /*c6e0*/  @!P5 HFMA2.BF16_V2 R244, -RZ.H0_H0, RZ.H0_H0, -R148.H0_H0 ;  /* 0x200000fffff4d231 */ /* 0x000fe20000340994 */
[----:B------:R-:W-:Y:S01]  /*c6f0*/  @!P4 PRMT R151, R240, 0x5410, RZ ;  /* 0x00005410f097c816 */ /* 0x000fe200000000ff */
[----:B------:R-:W-:Y:S01]  /*c700*/  IMAD.MOV.U32 R240, RZ, RZ, R27 ;  /* 0x000000fffff07224 */ /* 0x000fe200078e001b */
[----:B------:R-:W-:Y:S01]  /*c710*/  ISETP.LE.U32.AND P1, PT, R0, UR5, PT ;  /* 0x0000000500007c0c */ /* 0x000fe2000bf23070 */
[----:B------:R-:W5:Y:S01]  /*c720*/  LDSM.16.MT88.4 R24, [R181+0xd000] ;  /* 0x00d00000b518783b */ /* 0x000f620000004200 */
[----:B------:R-:W-:-:S02]  /*c730*/  F2FP.BF16.F32.PACK_AB R0, R242, R241 ;  /* 0x000000f1f200723e */ /* 0x000fc400000010ff */
[----:B---3--:R-:W-:Y:S02]  /*c740*/  F2FP.BF16.F32.PACK_AB R3, R240, R29 ;  /* 0x0000001df003723e */ /* 0x008fe400000010ff */
[C---:B------:R-:W-:Y:S02]  /*c750*/  PRMT R138, R0.reuse, 0x7610, R138 ;  /* 0x00007610008a7816 */ /* 0x040fe4000000008a */
[----:B------:R-:W-:Y:S02]  /*c760*/  PRMT R137, R0, 0x7632, R137 ;  /* 0x0000763200897816 */ /* 0x000fe40000000089 */
[C---:B------:R-:W-:Y:S02]  /*c770*/  PRMT R140, R3.reuse, 0x7610, R140 ;  /* 0x00007610038c7816 */ /* 0x040fe4000000008c */
[----:B------:R-:W-:Y:S01]  /*c780*/  PRMT R139, R3, 0x7632, R139 ;  /* 0x00007632038b7816 */ /* 0x000fe2000000008b */
[----:B------:R-:W-:Y:S01]  /*c790*/  @!P1 HFMA2.BF16_V2 R243, -RZ.H0_H0, RZ.H0_H0, -R147.H0_H0 ;  /* 0x200000fffff39231 */ /* 0x000fe20000340993 */
[----:B-1----:R-:W-:-:S02]  /*c7a0*/  SHF.R.U32.HI R2, RZ, 0x10, R17 ;  /* 0x00000010ff027819 */ /* 0x002fc40000011611 */
[----:B--2---:R-:W-:Y:S02]  /*c7b0*/  F2FP.BF16.F32.PACK_AB R3, R238, R239 ;  /* 0x000000efee03723e */ /* 0x004fe400000010ff */
[----:B------:R-:W-:Y:S02]  /*c7c0*/  LOP3.LUT R2, R2, 0xff, RZ, 0xc0, !PT ;  /* 0x000000ff02027812 */ /* 0x000fe400078ec0ff */
[----:B------:R-:W-:Y:S02]  /*c7d0*/  HSET2.LE.AND R0, R10, R15, PT ;  /* 0x0000000f0a007233 */ /* 0x000fe40003803000 */
[----:B------:R-:W-:Y:S01]  /*c7e0*/  ISETP.LE.U32.AND P3, PT, R2, UR5, PT ;  /* 0x0000000502007c0c */ /* 0x000fe2000bf63070 */
[----:B------:R-:W-:Y:S01]  /*c7f0*/  FFMA.FTZ R2, R245, UR4, -R16 ;  /* 0x00000004f5027c23 */ /* 0x000fe20008010810 */
[C---:B------:R-:W-:Y:S02]  /*c800*/  PRMT R136, R3.reuse, 0x7632, R136 ;  /* 0x0000763203887816 */ /* 0x040fe40000000088 */
[----:B------:R-:W-:Y:S01]  /*c810*/  PRMT R119, R3, 0x7610, R119 ;  /* 0x0000761003777816 */ /* 0x000fe20000000077 */
[----:B------:R1:W-:Y:S01]  /*c820*/  MUFU.EX2 R237, R2 ;  /* 0x0000000200ed7308 */ /* 0x0003e20000000800 */
[----:B------:R-:W-:-:S02]  /*c830*/  @!P5 PRMT R148, R244, 0x5410, RZ ;  /* 0x00005410f494d816 */ /* 0x000fc400000000ff */
[----:B------:R-:W-:Y:S02]  /*c840*/  PRMT R3, R119, 0x5410, R136 ;  /* 0x0000541077037816 */ /* 0x000fe40000000088 */
[----:B------:R-:W-:Y:S02]  /*c850*/  ISETP.LE.U32.AND P5, PT, R49, UR5, PT ;  /* 0x0000000531007c0c */ /* 0x000fe4000bfa3070 */
[----:B------:R-:W-:Y:S01]  /*c860*/  @!P1 PRMT R147, R243, 0x5410, RZ ;  /* 0x00005410f3939816 */ /* 0x000fe200000000ff */
[----:B------:R-:W-:Y:S01]  /*c870*/  @!P3 HFMA2.BF16_V2 R245, -RZ.H0_H0, RZ.H0_H0, -R146.H0_H0 ;  /* 0x200000fffff5b231 */ /* 0x000fe20000340992 */
[----:B------:R-:W-:-:S04]  /*c880*/  ISETP.LE.U32.AND P1, PT, R50, UR5, PT ;  /* 0x0000000532007c0c */ /* 0x000fc8000bf23070 */
[----:B------:R-:W-:Y:S01]  /*c890*/  @!P3 PRMT R146, R245, 0x5410, RZ ;  /* 0x00005410f592b816 */ /* 0x000fe200000000ff */
[----:B-1----:R-:W-:-:S04]  /*c8a0*/  FFMA.FTZ R2, R246, UR4, -R16 ;  /* 0x00000004f6027c23 */ /* 0x002fc80008010810 */
[----:B------:R1:W2:Y:S02]  /*c8b0*/  MUFU.EX2 R236, R2 ;  /* 0x0000000200ec7308 */ /* 0x0002a40000000800 */
[----:B-1----:R-:W-:-:S04]  /*c8c0*/  PRMT R2, R138, 0x5410, R137 ;  /* 0x000054108a027816 */ /* 0x002fc80000000089 */
[----:B------:R-:W-:Y:S02]  /*c8d0*/  LOP3.LUT R6, R0, R2, RZ, 0xc0, !PT ;  /* 0x0000000200067212 */ /* 0x000fe400078ec0ff */
[--C-:B------:R-:W-:Y:S02]  /*c8e0*/  HSET2.LE.AND R0, R28, R15.reuse, PT ;  /* 0x0000000f1c007233 */ /* 0x100fe40003803000 */
[----:B------:R-:W-:-:S03]  /*c8f0*/  HSET2.LE.AND R2, R9, R15, PT ;  /* 0x0000000f09027233 */ /* 0x000fc60003803000 */
[----:B------:R-:W-:Y:S01]  /*c900*/  LOP3.LUT R7, R0, R3, RZ, 0xc0, !PT ;  /* 0x0000000300077212 */ /* 0x000fe200078ec0ff */
[----:B------:R-:W-:Y:S01]  /*c910*/  IMAD.MOV.U32 R3, RZ, RZ, R73 ;  /* 0x000000ffff037224 */ /* 0x000fe200078e0049 */
[----:B------:R-:W-:-:S04]  /*c920*/  PRMT R0, R140, 0x5410, R139 ;  /* 0x000054108c007816 */ /* 0x000fc8000000008b */
[----:B------:R-:W-:Y:S02]  /*c930*/  LOP3.LUT R4, R2, R0, RZ, 0xc0, !PT ;  /* 0x0000000002047212 */ /* 0x000fe400078ec0ff */
[----:B--2---:R-:W-:-:S04]  /*c940*/  F2FP.BF16.F32.PACK_AB R0, R236, R237 ;  /* 0x000000edec00723e */ /* 0x004fc800000010ff */
[C---:B------:R-:W-:Y:S02]  /*c950*/  PRMT R118, R0.reuse, 0x7632, R118 ;  /* 0x0000763200767816 */ /* 0x040fe40000000076 */
[----:B------:R-:W-:Y:S02]  /*c960*/  PRMT R18, R0, 0x7610, R18 ;  /* 0x0000761000127816 */ /* 0x000fe40000000012 */
[----:B------:R-:W-:Y:S02]  /*c970*/  HSET2.LE.AND R0, R8, R15, PT ;  /* 0x0000000f08007233 */ /* 0x000fe40003803000 */
[----:B------:R-:W1:Y:S01]  /*c980*/  LDSM.16.MT88.4 R8, [R184+0xd000] ;  /* 0x00d00000b808783b */ /* 0x000e620000004200 */
[----:B------:R-:W-:-:S04]  /*c990*/  PRMT R2, R18, 0x5410, R118 ;  /* 0x0000541012027816 */ /* 0x000fc80000000076 */
[----:B------:R-:W-:Y:S01]  /*c9a0*/  LOP3.LUT R5, R0, R2, RZ, 0xc0, !PT ;  /* 0x0000000200057212 */ /* 0x000fe200078ec0ff */
[----:B------:R-:W-:Y:S01]  /*c9b0*/  IMAD.MOV.U32 R2, RZ, RZ, R72 ;  /* 0x000000ffff027224 */ /* 0x000fe200078e0048 */
[----:B------:R-:W-:Y:S01]  /*c9c0*/  SHF.R.U32.HI R0, RZ, 0x18, R17 ;  /* 0x00000018ff007819 */ /* 0x000fe20000011611 */
[----:B------:R-:W-:-:S03]  /*c9d0*/  IMAD.MOV.U32 R17, RZ, RZ, R62 ;  /* 0x000000ffff117224 */ /* 0x000fc600078e003e */
[----:B------:R-:W-:Y:S01]  /*c9e0*/  ISETP.LE.U32.AND P4, PT, R0, UR5, PT ;  /* 0x0000000500007c0c */ /* 0x000fe2000bf83070 */
[----:B----4-:R-:W-:Y:S01]  /*c9f0*/  HMMA.16816.F32.BF16 R68, R4, R20, R112 ;  /* 0x000000140444723c */ /* 0x010fe20000041870 */
[----:B------:R-:W-:-:S04]  /*ca00*/  SHF.R.U32.HI R0, RZ, 0x8, R48 ;  /* 0x00000008ff007819 */ /* 0x000fc80000011630 */
[----:B------:R-:W-:Y:S01]  /*ca10*/  LOP3.LUT R0, R0, 0xffff, RZ, 0xc0, !PT ;  /* 0x0000ffff00007812 */ /* 0x000fe200078ec0ff */
[C---:B-----5:R-:W-:Y:S01]  /*ca20*/  HMMA.16816.F32.BF16 R124, R4.reuse, R24, R124 ;  /* 0x00000018047c723c */ /* 0x060fe2000004187c */
[----:B------:R-:W-:Y:S02]  /*ca30*/  IMAD.MOV.U32 R113, RZ, RZ, R74 ;  /* 0x000000ffff717224 */ /* 0x000fe400078e004a */
[----:B------:R-:W-:Y:S01]  /*ca40*/  IMAD.MOV.U32 R112, RZ, RZ, R75 ;  /* 0x000000ffff707224 */ /* 0x000fe200078e004b */
[----:B------:R-:W-:Y:S01]  /*ca50*/  ISETP.LE.U32.AND P3, PT, R0, UR5, PT ;  /* 0x0000000500007c0c */ /* 0x000fe2000bf63070 */
[----:B------:R-:W-:Y:S01]  /*ca60*/  IMAD.MOV.U32 R114, RZ, RZ, R83 ;  /* 0x000000ffff727224 */ /* 0x000fe200078e0053 */
[----:B------:R-:W-:Y:S01]  /*ca70*/  HMMA.16816.F32.BF16 R72, R4, R22, R120 ;  /* 0x000000160448723c */ /* 0x000fe20000041878 */
[----:B------:R-:W-:Y:S01]  /*ca80*/  IMAD.MOV.U32 R115, RZ, RZ, R29 ;  /* 0x000000ffff737224 */ /* 0x000fe200078e001d */
[----:B------:R-:W2:Y:S01]  /*ca90*/  LDSM.16.MT88.4 R20, [R182+0xf000] ;  /* 0x00f00000b614783b */ /* 0x000ea20000004200 */
[----:B------:R-:W-:Y:S01]  /*caa0*/  @!P4 HFMA2.BF16_V2 R246, -RZ.H0_H0, RZ.H0_H0, -R145.H0_H0 ;  /* 0x200000fffff6c231 */ /* 0x000fe20000340991 */
[----:B------:R-:W-:-:S02]  /*cab0*/  LOP3.LUT R0, R51, 0xff, RZ, 0xc0, !PT ;  /* 0x000000ff33007812 */ /* 0x000fc400078ec0ff */
[----:B------:R-:W3:Y:S01]  /*cac0*/  LDSM.16.MT88.4 R28, [R183+0xd000] ;  /* 0x00d00000b71c783b */ /* 0x000ee20000004200 */
[----:B------:R-:W-:Y:S01]  /*cad0*/  IMAD.MOV.U32 R123, RZ, RZ, R76 ;  /* 0x000000ffff7b7224 */ /* 0x000fe200078e004c */
[C---:B------:R-:W-:Y:S01]  /*cae0*/  HMMA.16816.F32.BF16 R52, R4.reuse, R26, R52 ;  /* 0x0000001a0434723c */ /* 0x040fe20000041834 */
[----:B------:R-:W-:Y:S01]  /*caf0*/  IMAD.MOV.U32 R122, RZ, RZ, R77 ;  /* 0x000000ffff7a7224 */ /* 0x000fe200078e004d */
[----:B------:R-:W-:Y:S01]  /*cb00*/  LDSM.16.MT88.4 R24, [R181+0xf000] ;  /* 0x00f00000b518783b */ /* 0x000fe20000004200 */
[----:B------:R-:W-:Y:S01]  /*cb10*/  IMAD.MOV.U32 R121, RZ, RZ, R78 ;  /* 0x000000ffff797224 */ /* 0x000fe200078e004e */
[----:B------:R-:W-:Y:S01]  /*cb20*/  @!P4 PRMT R145, R246, 0x5410, RZ ;  /* 0x00005410f691c816 */ /* 0x000fe200000000ff */
[----:B------:R-:W-:Y:S01]  /*cb30*/  IMAD.MOV.U32 R120, RZ, RZ, R79 ;  /* 0x000000ffff787224 */ /* 0x000fe200078e004f */
[----:B------:R-:W-:Y:S01]  /*cb40*/  ISETP.LE.U32.AND P4, PT, R0, UR5, PT ;  /* 0x0000000500007c0c */ /* 0x000fe2000bf83070 */
[----:B------:R-:W-:Y:S01]  /*cb50*/  LDSM.16.MT88.4 R48, [R184+0xd800] ;  /* 0x00d80000b830783b */ /* 0x000fe20000004200 */
[----:B-1----:R-:W-:Y:S01]  /*cb60*/  HMMA.16816.F32.BF16 R76, R4, R8, R128 ;  /* 0x00000008044c723c */ /* 0x002fe20000041880 */
[----:B------:R-:W-:-:S05]  /*cb70*/  LOP3.LUT R0, R60, 0xff, RZ, 0xc0, !PT ;  /* 0x000000ff3c007812 */ /* 0x000fca00078ec0ff */
[C---:B------:R-:W-:Y:S01]  /*cb80*/  HMMA.16816.F32.BF16 R80, R4.reuse, R10, R132 ;  /* 0x0000000a0450723c */ /* 0x040fe20000041884 */
[----:B------:R-:W1:Y:S05]  /*cb90*/  LDSM.16.MT88.4 R8, [R184+0xf000] ;  /* 0x00f00000b808783b */ /* 0x000e6a0000004200 */
[C---:B--2---:R-:W-:Y:S06]  /*cba0*/  HMMA.16816.F32.BF16 R100, R4.reuse, R20, R204 ;  /* 0x000000140464723c */ /* 0x044fec00000418cc */
[----:B---3--:R-:W-:Y:S01]  /*cbb0*/  HMMA.16816.F32.BF16 R84, R4, R28, R220 ;  /* 0x0000001c0454723c */ /* 0x008fe200000418dc */
[----:B------:R-:W-:-:S02]  /*cbc0*/  IMAD.MOV.U32 R207, RZ, RZ, R2 ;  /* 0x000000ffffcf7224 */ /* 0x000fc400078e0002 */
[----:B------:R-:W-:Y:S01]  /*cbd0*/  FFMA.FTZ R2, R247, UR4, -R14 ;  /* 0x00000004f7027c23 */ /* 0x000fe2000801080e */
[----:B------:R-:W-:Y:S02]  /*cbe0*/  @!P5 HFMA2.BF16_V2 R247, -RZ.H0_H0, RZ.H0_H0, -R144.H0_H0 ;  /* 0x200000fffff7d231 */ /* 0x000fe40000340990 */
[----:B------:R-:W-:Y:S01]  /*cbf0*/  IMAD.MOV.U32 R206, RZ, RZ, R3 ;  /* 0x000000ffffce7224 */ /* 0x000fe200078e0003 */
[----:B------:R-:W-:Y:S01]  /*cc00*/  LOP3.LUT R3, R19, UR7, R36, 0x96, !PT ;  /* 0x0000000713037c12 */ /* 0x000fe2000f8e9624 */
[C---:B------:R-:W-:Y:S01]  /*cc10*/  HMMA.16816.F32.BF16 R128, R4.reuse, R22, R168 ;  /* 0x000000160480723c */ /* 0x040fe200000418a8 */
[----:B------:R-:W-:Y:S01]  /*cc20*/  IMAD.MOV.U32 R223, RZ, RZ, R91 ;  /* 0x000000ffffdf7224 */ /* 0x000fe200078e005b */
[----:B------:R2:W-:Y:S01]  /*cc30*/  MUFU.EX2 R221, R2 ;  /* 0x0000000200dd7308 */ /* 0x0005e20000000800 */
[----:B------:R-:W-:Y:S01]  /*cc40*/  IMAD.MOV.U32 R222, RZ, RZ, R99 ;  /* 0x000000ffffde7224 */ /* 0x000fe200078e0063 */
[----:B------:R-:W3:Y:S01]  /*cc50*/  LDSM.16.MT88.4 R20, [R182+0x11000] ;  /* 0x01100000b614783b */ /* 0x000ee20000004200 */
[----:B------:R-:W-:Y:S01]  /*cc60*/  @!P5 PRMT R144, R247, 0x5410, RZ ;  /* 0x00005410f790d816 */ /* 0x000fe200000000ff */
[----:B------:R-:W-:Y:S01]  /*cc70*/  HMMA.16816.F32.BF16 R88, R4, R30, R224 ;  /* 0x0000001e0458723c */ /* 0x000fe200000418e0 */
[----:B------:R-:W-:Y:S01]  /*cc80*/  ISETP.LE.U32.AND P5, PT, R0, UR5, PT ;  /* 0x0000000500007c0c */ /* 0x000fe2000bfa3070 */
[----:B------:R-:W-:Y:S01]  /*cc90*/  LDSM.16.MT88.4 R28, [R184+0x11000] ;  /* 0x01100000b81c783b */ /* 0x000fe20000004200 */
[----:B------:R-:W-:Y:S01]  /*cca0*/  FFMA.FTZ R0, R248, UR4, -R14 ;  /* 0x00000004f8007c23 */ /* 0x000fe2000801080e */
[----:B------:R-:W-:-:S02]  /*ccb0*/  IMAD.MOV.U32 R19, RZ, RZ, R207 ;  /* 0x000000ffff137224 */ /* 0x000fc400078e00cf */
[----:B------:R-:W-:Y:S01]  /*ccc0*/  @!P4 HFMA2.BF16_V2 R248, -RZ.H0_H0, RZ.H0_H0, -R143.H0_H0 ;  /* 0x200000fffff8c231 */ /* 0x000fe2000034098f */
[C---:B-1----:R-:W-:Y:S01]  /*ccd0*/  HMMA.16816.F32.BF16 R132, R4.reuse, R8, R156 ;  /* 0x000000080484723c */ /* 0x042fe2000004189c */
[----:B------:R-:W-:Y:S02]  /*cce0*/  IMAD.MOV.U32 R227, RZ, RZ, R92 ;  /* 0x000000ffffe37224 */ /* 0x000fe400078e005c */
[----:B------:R-:W-:Y:S01]  /*ccf0*/  IMAD.MOV.U32 R226, RZ, RZ, R93 ;  /* 0x000000ffffe27224 */ /* 0x000fe200078e005d */
[----:B------:R-:W-:Y:S01]  /*cd00*/  @!P4 PRMT R143, R248, 0x5410, RZ ;  /* 0x00005410f88fc816 */ /* 0x000fe200000000ff */
[----:B------:R-:W-:Y:S01]  /*cd10*/  IMAD.MOV.U32 R225, RZ, RZ, R94 ;  /* 0x000000ffffe17224 */ /* 0x000fe200078e005e */
[C---:B------:R-:W-:Y:S01]  /*cd20*/  HMMA.16816.F32.BF16 R160, R4.reuse, R10, R160 ;  /* 0x0000000a04a0723c */ /* 0x040fe200000418a0 */
[----:B------:R-:W1:Y:S01]  /*cd30*/  LDSM.16.MT88.4 R8, [R181+0x11000] ;  /* 0x01100000b508783b */ /* 0x000e620000004200 */
[----:B------:R-:W-:Y:S02]  /*cd40*/  IMAD.MOV.U32 R224, RZ, RZ, R95 ;  /* 0x000000ffffe07224 */ /* 0x000fe400078e005f */
[----:B--2---:R-:W-:Y:S01]  /*cd50*/  FFMA.FTZ R2, R249, UR4, -R14 ;  /* 0x00000004f9027c23 */ /* 0x004fe2000801080e */
[----:B------:R-:W-:Y:S01]  /*cd60*/  @!P3 HFMA2.BF16_V2 R249, -RZ.H0_H0, RZ.H0_H0, -R142.H0_H0 ;  /* 0x200000fffff9b231 */ /* 0x000fe2000034098e */
[C---:B------:R-:W-:Y:S02]  /*cd70*/  HMMA.16816.F32.BF16 R92, R4.reuse, R24, R216 ;  /* 0x00000018045c723c */ /* 0x040fe400000418d8 */
[----:B------:R2:W-:Y:S01]  /*cd80*/  MUFU.EX2 R220, R2 ;  /* 0x0000000200dc7308 */ /* 0x0005e20000000800 */
[----:B------:R-:W-:Y:S01]  /*cd90*/  IMAD.MOV.U32 R37, RZ, RZ, R224 ;  /* 0x000000ffff257224 */ /* 0x000fe200078e00e0 */
[----:B------:R-:W-:Y:S01]  /*cda0*/  @!P3 PRMT R142, R249, 0x5410, RZ ;  /* 0x00005410f98eb816 */ /* 0x000fe200000000ff */
[----:B------:R-:W-:Y:S01]  /*cdb0*/  IMAD.MOV.U32 R224, RZ, RZ, R225 ;  /* 0x000000ffffe07224 */ /* 0x000fe200078e00e1 */
[----:B------:R-:W-:Y:S01]  /*cdc0*/  HMMA.16816.F32.BF16 R156, R4, R32, R164 ;  /* 0x00000020049c723c */ /* 0x000fe200000418a4 */
[----:B------:R-:W-:-:S03]  /*cdd0*/  IMAD.MOV.U32 R216, RZ, RZ, R98 ;  /* 0x000000ffffd87224 */ /* 0x000fc600078e0062 */
[----:B------:R4:W-:Y:S01]  /*cde0*/  MUFU.EX2 R219, R0 ;  /* 0x0000000000db7308 */ /* 0x0009e20000000800 */
[----:B------:R-:W-:Y:S01]  /*cdf0*/  IMAD.MOV.U32 R225, RZ, RZ, R226 ;  /* 0x000000ffffe17224 */ /* 0x000fe200078e00e2 */
[C---:B------:R-:W-:Y:S01]  /*ce00*/  HMMA.16816.F32.BF16 R96, R4.reuse, R26, R208 ;  /* 0x0000001a0460723c */ /* 0x040fe200000418d0 */
[----:B------:R-:W5:Y:S01]  /*ce10*/  LDSM.16.MT88.4 R24, [R183+0x11000] ;  /* 0x01100000b718783b */ /* 0x000f620000004200 */
[----:B------:R-:W-:Y:S02]  /*ce20*/  IMAD.MOV.U32 R226, RZ, RZ, R227 ;  /* 0x000000ffffe27224 */ /* 0x000fe400078e00e3 */
[----:B------:R-:W-:Y:S02]  /*ce30*/  IMAD.MOV.U32 R227, RZ, RZ, R223 ;  /* 0x000000ffffe37224 */ /* 0x000fe400078e00df */
[----:B--2---:R-:W-:Y:S01]  /*ce40*/  IMAD.WIDE.U32 R2, R3, -0x2daee0ad, RZ ;  /* 0xd2511f5303027825 */ /* 0x004fe200078e00ff */
[----:B------:R-:W-:Y:S03]  /*ce50*/  HMMA.16816.F32.BF16 R164, R4, R34, R212 ;  /* 0x0000002204a4723c */ /* 0x000fe600000418d4 */
[----:B------:R-:W-:-:S02]  /*ce60*/  IMAD.MOV.U32 R223, RZ, RZ, R120 ;  /* 0x000000ffffdf7224 */ /* 0x000fc400078e0078 */
[----:B------:R-:W-:Y:S01]  /*ce70*/  IMAD.MOV.U32 R120, RZ, RZ, R121 ;  /* 0x000000ffff787224 */ /* 0x000fe200078e0079 */
[C---:B---3--:R-:W-:Y:S01]  /*ce80*/  HMMA.16816.F32.BF16 R208, R4.reuse, R20, R152 ;  /* 0x0000001404d0723c */ /* 0x048fe20000041898 */
[----:B----4-:R-:W-:Y:S01]  /*ce90*/  LOP3.LUT R0, R3, UR32, R38, 0x96, !PT ;  /* 0x0000002003007c12 */ /* 0x010fe2000f8e9626 */
[----:B------:R-:W-:Y:S01]  /*cea0*/  IMAD.MOV.U32 R121, RZ, RZ, R122 ;  /* 0x000000ffff797224 */ /* 0x000fe200078e007a */
[----:B------:R-:W-:Y:S01]  /*ceb0*/  LOP3.LUT R3, R2, 0xffff, RZ, 0xc0, !PT ;  /* 0x0000ffff02037812 */ /* 0x000fe200078ec0ff */
[----:B------:R-:W-:Y:S02]  /*cec0*/  IMAD.MOV.U32 R36, RZ, RZ, R216 ;  /* 0x000000ffff247224 */ /* 0x000fe400078e00d8 */
[----:B------:R-:W-:Y:S02]  /*ced0*/  IMAD.MOV.U32 R122, RZ, RZ, R123 ;  /* 0x000000ffff7a7224 */ /* 0x000fe400078e007b */
[----:B------:R-:W-:Y:S01]  /*cee0*/  IMAD.MOV.U32 R244, RZ, RZ, R224 ;  /* 0x000000fffff47224 */ /* 0x000fe200078e00e0 */
[----:B-1----:R-:W-:Y:S01]  /*cef0*/  HMMA.16816.F32.BF16 R168, R4, R8, R228 ;  /* 0x0000000804a8723c */ /* 0x002fe200000418e4 */
[----:B------:R-:W-:-:S02]  /*cf00*/  IMAD.MOV.U32 R123, RZ, RZ, R112 ;  /* 0x000000ffff7b7224 */ /* 0x000fc400078e0070 */
[----:B------:R-:W-:Y:S02]  /*cf10*/  IMAD.MOV.U32 R112, RZ, RZ, R113 ;  /* 0x000000ffff707224 */ /* 0x000fe400078e0071 */
[----:B------:R-:W-:Y:S01]  /*cf20*/  IMAD.MOV.U32 R113, RZ, RZ, R114 ;  /* 0x000000ffff717224 */ /* 0x000fe200078e0072 */
[C---:B------:R-:W-:Y:S01]  /*cf30*/  HMMA.16816.F32.BF16 R212, R4.reuse, R10, R232 ;  /* 0x0000000a04d4723c */ /* 0x040fe200000418e8 */
[----:B------:R-:W-:Y:S01]  /*cf40*/  SHF.R.U32.HI R8, RZ, 0x18, R60 ;  /* 0x00000018ff087819 */ /* 0x000fe2000001163c */
[----:B------:R-:W-:Y:S01]  /*cf50*/  FFMA.FTZ R9, R250, UR4, -R14 ;  /* 0x00000004fa097c23 */ /* 0x000fe2000801080e */
[----:B------:R-:W-:Y:S01]  /*cf60*/  LOP3.LUT R14, R2, 0xff, RZ, 0xc0, !PT ;  /* 0x000000ff020e7812 */ /* 0x000fe200078ec0ff */
[----:B------:R-:W-:Y:S01]  /*cf70*/  IMAD.MOV.U32 R114, RZ, RZ, R115 ;  /* 0x000000ffff727224 */ /* 0x000fe200078e0073 */
[----:B------:R-:W-:Y:S01]  /*cf80*/  ISETP.LE.U32.AND P3, PT, R8, UR5, PT ;  /* 0x0000000508007c0c */ /* 0x000fe2000bf63070 */
[----:B------:R1:W-:Y:S01]  /*cf90*/  MUFU.EX2 R218, R9 ;  /* 0x0000000900da7308 */ /* 0x0003e20000000800 */
[----:B------:R-:W-:Y:S01]  /*cfa0*/  LOP3.LUT R8, R60, 0xffff, RZ, 0xc0, !PT ;  /* 0x0000ffff3c087812 */ /* 0x000fe200078ec0ff */
[----:B------:R-:W-:Y:S01]  /*cfb0*/  IMAD.MOV.U32 R115, RZ, RZ, R179 ;  /* 0x000000ffff737224 */ /* 0x000fe200078e00b3 */
[----:B------:R-:W-:Y:S01]  /*cfc0*/  SHF.R.U32.HI R11, RZ, 0x10, R2 ;  /* 0x00000010ff0b7819 */ /* 0x000fe20000011602 */
[----:B------:R-:W-:Y:S01]  /*cfd0*/  IMAD.MOV.U32 R243, RZ, RZ, R226 ;  /* 0x000000fffff37224 */ /* 0x000fe200078e00e2 */
[----:B------:R-:W-:Y:S01]  /*cfe0*/  SHF.R.U32.HI R8, RZ, 0x8, R8 ;  /* 0x00000008ff087819 */ /* 0x000fe20000011608 */
[----:B------:R-:W-:Y:S01]  /*cff0*/  IMAD.MOV.U32 R230, RZ, RZ, R227 ;  /* 0x000000ffffe67224 */ /* 0x000fe200078e00e3 */
[----:B------:R-:W-:Y:S01]  /*d000*/  SHF.R.U32.HI R10, RZ, 0x18, R2 ;  /* 0x00000018ff0a7819 */ /* 0x000fe20000011602 */
[----:B------:R-:W-:Y:S01]  /*d010*/  IMAD.MOV.U32 R224, RZ, RZ, R120 ;  /* 0x000000ffffe07224 */ /* 0x000fe200078e0078 */
[----:B------:R-:W-:Y:S01]  /*d020*/  LOP3.LUT R2, R8, 0xffff, RZ, 0xc0, !PT ;  /* 0x0000ffff08027812 */ /* 0x000fe200078ec0ff */
[----:B------:R-:W-:Y:S01]  /*d030*/  IMAD.MOV.U32 R227, RZ, RZ, R121 ;  /* 0x000000ffffe37224 */ /* 0x000fe200078e0079 */
[----:B------:R-:W-:Y:S01]  /*d040*/  SHF.R.U32.HI R8, RZ, 0x8, R3 ;  /* 0x00000008ff087819 */ /* 0x000fe20000011603 */
[----:B------:R-:W-:Y:S01]  /*d050*/  IMAD.MOV.U32 R226, RZ, RZ, R122 ;  /* 0x000000ffffe27224 */ /* 0x000fe200078e007a */
[----:B------:R-:W-:Y:S01]  /*d060*/  LOP3.LUT R3, R11, 0xff, RZ, 0xc0, !PT ;  /* 0x000000ff0b037812 */ /* 0x000fe200078ec0ff */
[----:B------:R-:W-:Y:S01]  /*d070*/  IMAD.MOV.U32 R235, RZ, RZ, R123 ;  /* 0x000000ffffeb7224 */ /* 0x000fe200078e007b */
[----:B------:R-:W-:Y:S01]  /*d080*/  ISETP.LE.U32.AND P4, PT, R2, UR5, PT ;  /* 0x0000000502007c0c */ /* 0x000fe2000bf83070 */
[----:B------:R-:W2:Y:S01]  /*d090*/  LDSM.16.MT88.4 R120, [R181+0xd800] ;  /* 0x00d80000b578783b */ /* 0x000ea20000004200 */
[----:B-1----:R-:W-:Y:S01]  /*d0a0*/  FFMA.FTZ R9, R251, UR4, -R16 ;  /* 0x00000004fb097c23 */ /* 0x002fe20008010810 */
[----:B------:R-:W-:Y:S01]  /*d0b0*/  PRMT R11, R3, 0x5410, R10 ;  /* 0x00005410030b7816 */ /* 0x000fe2000000000a */
[----:B------:R-:W-:Y:S01]  /*d0c0*/  FFMA.FTZ R3, R252, UR4, -R16 ;  /* 0x00000004fc037c23 */ /* 0x000fe20008010810 */
[C---:B------:R-:W-:Y:S01]  /*d0d0*/  HMMA.16816.F32.BF16 R32, R4.reuse, R30, R56 ;  /* 0x0000001e0420723c */ /* 0x040fe20000041838 */
[----:B------:R1:W-:Y:S01]  /*d0e0*/  MUFU.EX2 R217, R9 ;  /* 0x0000000900d97308 */ /* 0x0003e20000000800 */
[----:B------:R-:W-:Y:S01]  /*d0f0*/  LOP3.LUT R2, R0, 0xffff, RZ, 0xc0, !PT ;  /* 0x0000ffff00027812 */ /* 0x000fe200078ec0ff */
[----:B------:R-:W3:Y:S01]  /*d100*/  LDSM.16.MT88.4 R56, [R183+0xd800] ;  /* 0x00d80000b738783b */ /* 0x000ee20000004200 */
[----:B------:R-:W-:Y:S01]  /*d110*/  PRMT R14, R14, 0x5410, R8 ;  /* 0x000054100e0e7816 */ /* 0x000fe20000000008 */
[----:B------:R-:W-:Y:S01]  /*d120*/  IMAD.MOV.U32 R246, RZ, RZ, R115 ;  /* 0x000000fffff67224 */ /* 0x000fe200078e0073 */
[----:B------:R-:W-:Y:S01]  /*d130*/  SHF.R.U32.HI R8, RZ, 0x8, R2 ;  /* 0x00000008ff087819 */ /* 0x000fe20000011602 */
[----:B------:R-:W-:Y:S01]  /*d140*/  HMMA.16816.F32.BF16 R152, R4, R28, R64 ;  /* 0x0000001c0498723c */ /* 0x000fe20000041840 */
[----:B------:R-:W-:Y:S01]  /*d150*/  LOP3.LUT R10, R0, 0xff, RZ, 0xc0, !PT ;  /* 0x000000ff000a7812 */ /* 0x000fe200078ec0ff */
[----:B------:R4:W-:Y:S01]  /*d160*/  MUFU.EX2 R179, R3 ;  /* 0x0000000300b37308 */ /* 0x0009e20000000800 */
[----:B------:R-:W-:-:S02]  /*d170*/  IMAD.MOV.U32 R245, RZ, RZ, R225 ;  /* 0x000000fffff57224 */ /* 0x000fc400078e00e1 */
[----:B------:R-:W-:Y:S02]  /*d180*/  IMAD.MOV.U32 R249, RZ, RZ, R113 ;  /* 0x000000fffff97224 */ /* 0x000fe400078e0071 */
[----:B------:R-:W-:Y:S02]  /*d190*/  IMAD.MOV.U32 R229, RZ, RZ, R223 ;  /* 0x000000ffffe57224 */ /* 0x000fe400078e00df */
[----:B------:R-:W-:Y:S02]  /*d1a0*/  IMAD.MOV.U32 R247, RZ, RZ, R36 ;  /* 0x000000fffff77224 */ /* 0x000fe400078e0024 */
[----:B-1----:R-:W-:Y:S01]  /*d1b0*/  FFMA.FTZ R9, R206, UR4, -R16 ;  /* 0x00000004ce097c23 */ /* 0x002fe20008010810 */
[----:B------:R-:W-:Y:S01]  /*d1c0*/  SHF.R.U32.HI R2, RZ, 0x18, R0 ;  /* 0x00000018ff027819 */ /* 0x000fe20000011600 */
[----:B-----5:R-:W-:Y:S01]  /*d1d0*/  HMMA.16816.F32.BF16 R28, R4, R24, R44 ;  /* 0x00000018041c723c */ /* 0x020fe2000004182c */
[----:B------:R-:W-:Y:S01]  /*d1e0*/  IMAD.MOV.U32 R225, RZ, RZ, R112 ;  /* 0x000000ffffe17224 */ /* 0x000fe200078e0070 */
[----:B------:R1:W5:Y:S01]  /*d1f0*/  MUFU.EX2 R216, R9 ;  /* 0x0000000900d87308 */ /* 0x0003620000000800 */
[----:B------:R-:W-:-:S02]  /*d200*/  IMAD.MOV.U32 R223, RZ, RZ, R114 ;  /* 0x000000ffffdf7224 */ /* 0x000fc400078e0072 */
[----:B------:R-:W-:Y:S02]  /*d210*/  @!P4 HFMA2.BF16_V2 R252, -RZ.H0_H0, RZ.H0_H0, -R139.H0_H0 ;  /* 0x200000fffffcc231 */ /* 0x000fe4000034098b */
[----:B------:R-:W-:Y:S01]  /*d220*/  IMAD.MOV.U32 R231, RZ, RZ, R37 ;  /* 0x000000ffffe77224 */ /* 0x000fe200078e0025 */
[----:B----4-:R-:W-:Y:S01]  /*d230*/  SHF.R.U32.HI R3, RZ, 0x10, R0 ;  /* 0x00000010ff037819 */ /* 0x010fe20000011600 */
[----:B------:R-:W-:Y:S01]  /*d240*/  HMMA.16816.F32.BF16 R204, R4, R22, R104 ;  /* 0x0000001604cc723c */ /* 0x000fe20000041868 */
[----:B------:R4:W4:Y:S01]  /*d250*/  LDL.LU.S16 R106, [R1] ;  /* 0x00000000016a7983 */ /* 0x0009220000300600 */
[----:B------:R-:W-:Y:S02]  /*d260*/  @!P1 HFMA2.BF16_V2 R250, -RZ.H0_H0, RZ.H0_H0, -R141.H0_H0 ;  /* 0x200000fffffa9231 */ /* 0x000fe4000034098d */
[----:B------:R-:W-:Y:S02]  /*d270*/  IMAD.MOV.U32 R234, RZ, RZ, R63 ;  /* 0x000000ffffea7224 */ /* 0x000fe400078e003f */
[----:B------:R-:W-:-:S02]  /*d280*/  @!P5 HFMA2.BF16_V2 R251, -RZ.H0_H0, RZ.H0_H0, -R140.H0_H0 ;  /* 0x200000fffffbd231 */ /* 0x000fc4000034098c */
[----:B------:R-:W-:Y:S01]  /*d290*/  IMAD.MOV.U32 R228, RZ, RZ, R61 ;  /* 0x000000ffffe47224 */ /* 0x000fe200078e003d */
[----:B------:R-:W-:Y:S01]  /*d2a0*/  LDSM.16.MT88.4 R64, [R181+0xf800] ;  /* 0x00f80000b540783b */ /* 0x000fe20000004200 */
[----:B-1----:R-:W-:Y:S01]  /*d2b0*/  FFMA.FTZ R9, R19, UR4, -R16 ;  /* 0x0000000413097c23 */ /* 0x002fe20008010810 */
[----:B------:R-:W-:Y:S01]  /*d2c0*/  LOP3.LUT R0, R3, 0xff, RZ, 0xc0, !PT ;  /* 0x000000ff03007812 */ /* 0x000fe200078ec0ff */
[----:B------:R-:W-:Y:S01]  /*d2d0*/  HMMA.16816.F32.BF16 R24, R4, R26, R40 ;  /* 0x0000001a0418723c */ /* 0x000fe20000041828 */
[----:B------:R1:W4:Y:S01]  /*d2e0*/  LDL.LU.S16 R105, [R1+0x4] ;  /* 0x0000040001697983 */ /* 0x0003220000300600 */
[----:B------:R2:W3:Y:S01]  /*d2f0*/  MUFU.EX2 R19, R9 ;  /* 0x0000000900137308 */ /* 0x0004e20000000800 */
[----:B------:R-:W-:Y:S02]  /*d300*/  PRMT R2, R0, 0x5410, R2 ;  /* 0x0000541000027816 */ /* 0x000fe40000000002 */
[----:B------:R-:W-:Y:S01]  /*d310*/  PRMT R3, R10, 0x5410, R8 ;  /* 0x000054100a037816 */ /* 0x000fe20000000008 */
[----:B------:R1:W4:Y:S01]  /*d320*/  LDL.LU.S16 R104, [R1+0x8] ;  /* 0x0000080001687983 */ /* 0x0003220000300600 */
[----:B------:R-:W-:-:S02]  /*d330*/  HSET2.LE.AND R0, R11, R15, PT ;  /* 0x0000000f0b007233 */ /* 0x000fc40003803000 */
[----:B------:R-:W-:Y:S01]  /*d340*/  HSET2.LE.AND R8, R14, R15, PT ;  /* 0x0000000f0e087233 */ /* 0x000fe20003803000 */
[----:B------:R-:W1:Y:S01]  /*d350*/  LDSM.16.MT88.4 R40, [R182+0xd800] ;  /* 0x00d80000b628783b */ /* 0x000e620000004200 */
[----:B-----5:R-:W-:Y:S02]  /*d360*/  F2FP.BF16.F32.PACK_AB R5, R216, R217 ;  /* 0x000000d9d805723e */ /* 0x020fe400000010ff */
[----:B--2---:R-:W-:Y:S02]  /*d370*/  F2FP.BF16.F32.PACK_AB R9, R220, R221 ;  /* 0x000000dddc09723e */ /* 0x004fe400000010ff */
[----:B---3--:R-:W-:Y:S02]  /*d380*/  F2FP.BF16.F32.PACK_AB R6, R19, R179 ;  /* 0x000000b31306723e */ /* 0x008fe400000010ff */
[C---:B------:R-:W-:Y:S02]  /*d390*/  PRMT R14, R9.reuse, 0x7610, R14 ;  /* 0x00007610090e7816 */ /* 0x040fe4000000000e */
[----:B------:R-:W-:-:S02]  /*d3a0*/  PRMT R11, R9, 0x7632, R11 ;  /* 0x00007632090b7816 */ /* 0x000fc4000000000b */
[----:B------:R-:W-:Y:S02]  /*d3b0*/  HSET2.LE.AND R3, R3, R15, PT ;  /* 0x0000000f03037233 */ /* 0x000fe40003803000 */
[----:B------:R-:W-:Y:S02]  /*d3c0*/  LOP3.LUT R115, R0, R6, RZ, 0xc0, !PT ;  /* 0x0000000600737212 */ /* 0x000fe400078ec0ff */
[----:B------:R-:W-:Y:S02]  /*d3d0*/  PRMT R0, R14, 0x5410, R11 ;  /* 0x000054100e007816 */ /* 0x000fe4000000000b */
[----:B------:R-:W-:Y:S02]  /*d3e0*/  F2FP.BF16.F32.PACK_AB R4, R218, R219 ;  /* 0x000000dbda04723e */ /* 0x000fe400000010ff */
[C---:B------:R-:W-:Y:S02]  /*d3f0*/  PRMT R10, R5.reuse, 0x7610, R10 ;  /* 0x00007610050a7816 */ /* 0x040fe4000000000a */
[----:B------:R-:W-:-:S02]  /*d400*/  PRMT R9, R5, 0x7632, R9 ;  /* 0x0000763205097816 */ /* 0x000fc40000000009 */
[----:B------:R-:W-:Y:S02]  /*d410*/  HSET2.LE.AND R2, R2, R15, PT ;  /* 0x0000000f02027233 */ /* 0x000fe40003803000 */
[----:B------:R-:W-:Y:S02]  /*d420*/  LOP3.LUT R112, R3, R0, RZ, 0xc0, !PT ;  /* 0x0000000003707212 */ /* 0x000fe400078ec0ff */
[----:B------:R-:W-:Y:S02]  /*d430*/  PRMT R5, R4, 0x7610, R5 ;  /* 0x0000761004057816 */ /* 0x000fe40000000005 */
[----:B------:R-:W-:Y:S02]  /*d440*/  PRMT R0, R10, 0x5410, R9 ;  /* 0x000054100a007816 */ /* 0x000fe40000000009 */
[----:B------:R-:W-:Y:S02]  /*d450*/  PRMT R4, R4, 0x7632, R4 ;  /* 0x0000763204047816 */ /* 0x000fe40000000004 */
[----:B------:R-:W-:-:S02]  /*d460*/  LOP3.LUT R113, R2, R0, RZ, 0xc0, !PT ;  /* 0x0000000002717212 */ /* 0x000fc400078ec0ff */
[----:B------:R-:W-:-:S04]  /*d470*/  PRMT R0, R5, 0x5410, R4 ;  /* 0x0000541005007816 */ /* 0x000fc80000000004 */
[----:B------:R-:W-:-:S07]  /*d480*/  LOP3.LUT R114, R8, R0, RZ, 0xc0, !PT ;  /* 0x0000000008727212 */ /* 0x000fce00078ec0ff */
[C---:B------:R-:W-:Y:S06]  /*d490*/  HMMA.16816.F32.BF16 R124, R112.reuse, R120, R124 ;  /* 0x00000078707c723c */ /* 0x040fec000004187c */
[C---:B------:R-:W-:Y:S06]  /*d4a0*/  HMMA.16816.F32.BF16 R120, R112.reuse, R122, R52 ;  /* 0x0000007a7078723c */ /* 0x040fec0000041834 */
[----:B------:R-:W-:Y:S01]  /*d4b0*/  HMMA.16816.F32.BF16 R52, R112, R56, R84 ;  /* 0x000000387034723c */ /* 0x000fe20000041854 */
[----:B------:R3:W2:Y:S04]  /*d4c0*/  LDL.LU.S16 R85, [R1+0xc] ;  /* 0x00000c0001557983 */ /* 0x0006a80000300600 */
[----:B------:R3:W5:Y:S01]  /*d4d0*/  LDL.LU.S16 R84, [R1+0x10] ;  /* 0x0000100001547983 */ /* 0x0007620000300600 */
[----:B------:R-:W-:-:S04]  /*d4e0*/  SHF.R.U32.HI R7, RZ, 0x8, R110 ;  /* 0x00000008ff077819 */ /* 0x000fc8000001166e */
[----:B------:R-:W-:Y:S02]  /*d4f0*/  LOP3.LUT R7, R7, 0xffff, RZ, 0xc0, !PT ;  /* 0x0000ffff07077812 */ /* 0x000fe400078ec0ff */
[----:B------:R-:W-:Y:S02]  /*d500*/  @!P4 PRMT R139, R252, 0x5410, RZ ;  /* 0x00005410fc8bc816 */ /* 0x000fe400000000ff */
[----:B------:R-:W-:Y:S01]  /*d510*/  ISETP.LE.U32.AND P4, PT, R7, UR5, PT ;  /* 0x0000000507007c0c */ /* 0x000fe2000bf83070 */
[----:B------:R-:W-:Y:S01]  /*d520*/  IMAD.WIDE.U32 R2, R111, -0x2daee0ad, RZ ;  /* 0xd2511f536f027825 */ /* 0x000fe200078e00ff */
[----:B------:R-:W-:Y:S02]  /*d530*/  HMMA.16816.F32.BF16 R44, R112, R48, R76 ;  /* 0x00000030702c723c */ /* 0x000fe4000004184c */
[----:B------:R-:W-:Y:S01]  /*d540*/  LOP3.LUT R7, R2, 0xff, RZ, 0xc0, !PT ;  /* 0x000000ff02077812 */ /* 0x000fe200078ec0ff */
[----:B----4-:R-:W-:-:S05]  /*d550*/  @!P3 HFMA2.BF16_V2 R106, -RZ.H0_H0, RZ.H0_H0, -R118.H0_H0 ;  /* 0x200000ffff6ab231 */ /* 0x010fca0000340976 */
[----:B------:R-:W-:-:S04]  /*d560*/  PRMT R77, R106, 0x7610, R77 ;  /* 0x000076106a4d7816 */ /* 0x000fc8000000004d */
[----:B------:R-:W-:Y:S01]  /*d570*/  @!P3 PRMT R118, R77, 0x5410, RZ ;  /* 0x000054104d76b816 */ /* 0x000fe200000000ff */
[----:B------:R-:W-:-:S05]  /*d580*/  @!P6 HFMA2.BF16_V2 R104, -RZ.H0_H0, RZ.H0_H0, -R138.H0_H0 ;  /* 0x200000ffff68e231 */ /* 0x000fca000034098a */
[----:B------:R-:W-:Y:S02]  /*d590*/  PRMT R23, R104, 0x7610, R23 ;  /* 0x0000761068177816 */ /* 0x000fe40000000017 */
[----:B------:R-:W-:Y:S02]  /*d5a0*/  ISETP.LE.U32.AND P3, PT, R7, UR5, PT ;  /* 0x0000000507007c0c */ /* 0x000fe4000bf63070 */
[----:B------:R-:W-:Y:S02]  /*d5b0*/  @!P6 PRMT R138, R23, 0x5410, RZ ;  /* 0x00005410178ae816 */ /* 0x000fe400000000ff */
[----:B------:R3:W4:Y:S01]  /*d5c0*/  LDL.LU.S16 R23, [R1+0x18] ;  /* 0x0000180001177983 */ /* 0x0007220000300600 */
[----:B--2---:R-:W-:Y:S02]  /*d5d0*/  @!P4 HFMA2.BF16_V2 R85, -RZ.H0_H0, RZ.H0_H0, -R137.H0_H0 ;  /* 0x200000ffff55c231 */ /* 0x004fe40000340989 */
[----:B-----5:R-:W-:-:S03]  /*d5e0*/  @!P2 HFMA2.BF16_V2 R84, -RZ.H0_H0, RZ.H0_H0, -R136.H0_H0 ;  /* 0x200000ffff54a231 */ /* 0x020fc60000340988 */
[----:B------:R-:W-:Y:S02]  /*d5f0*/  PRMT R22, R85, 0x7610, R22 ;  /* 0x0000761055167816 */ /* 0x000fe40000000016 */
[----:B------:R-:W-:Y:S02]  /*d600*/  PRMT R7, R84, 0x7610, R7 ;  /* 0x0000761054077816 */ /* 0x000fe40000000007 */
[----:B------:R-:W-:Y:S02]  /*d610*/  @!P4 PRMT R137, R22, 0x5410, RZ ;  /* 0x000054101689c816 */ /* 0x000fe400000000ff */
[----:B------:R3:W2:Y:S01]  /*d620*/  LDL.LU.S16 R22, [R1+0x14] ;  /* 0x0000140001167983 */ /* 0x0006a20000300600 */
[----:B------:R-:W-:-:S03]  /*d630*/  @!P2 PRMT R136, R7, 0x5410, RZ ;  /* 0x000054100788a816 */ /* 0x000fc600000000ff */
[----:B------:R3:W5:Y:S01]  /*d640*/  LDL.LU.S16 R7, [R1+0x1c] ;  /* 0x00001c0001077983 */ /* 0x0007620000300600 */
[----:B------:R-:W-:-:S04]  /*d650*/  SHF.R.U32.HI R0, RZ, 0x10, R60 ;  /* 0x00000010ff007819 */ /* 0x000fc8000001163c */
[----:B------:R-:W-:Y:S02]  /*d660*/  LOP3.LUT R0, R0, 0xff, RZ, 0xc0, !PT ;  /* 0x000000ff00007812 */ /* 0x000fe400078ec0ff */
[----:B------:R-:W-:Y:S02]  /*d670*/  @!P1 PRMT R141, R250, 0x5410, RZ ;  /* 0x00005410fa8d9816 */ /* 0x000fe400000000ff */
[----:B------:R-:W-:Y:S01]  /*d680*/  ISETP.LE.U32.AND P1, PT, R0, UR5, PT ;  /* 0x0000000500007c0c */ /* 0x000fe2000bf23070 */
[C---:B-1----:R-:W-:Y:S06]  /*d690*/  HMMA.16816.F32.BF16 R36, R112.reuse, R40, R68 ;  /* 0x000000287024723c */ /* 0x042fec0000041844 */
[----:B------:R-:W-:Y:S01]  /*d6a0*/  HMMA.16816.F32.BF16 R40, R112, R42, R72 ;  /* 0x0000002a7028723c */ /* 0x000fe20000041848 */
[----:B------:R-:W1:Y:S05]  /*d6b0*/  LDSM.16.MT88.4 R72, [R182+0xf800] ;  /* 0x00f80000b648783b */ /* 0x000e6a0000004200 */
[----:B------:R-:W-:Y:S01]  /*d6c0*/  @!P1 HFMA2.BF16_V2 R105, -RZ.H0_H0, RZ.H0_H0, -R18.H0_H0 ;  /* 0x200000ffff699231 */ /* 0x000fe20000340912 */
[----:B------:R-:W-:-:S02]  /*d6d0*/  LOP3.LUT R0, R109, 0xff, RZ, 0xc0, !PT ;  /* 0x000000ff6d007812 */ /* 0x000fc400078ec0ff */
[----:B------:R-:W-:Y:S02]  /*d6e0*/  LOP3.LUT R15, R2, 0xffff, RZ, 0xc0, !PT ;  /* 0x0000ffff020f7812 */ /* 0x000fe400078ec0ff */
[----:B------:R-:W-:Y:S02]  /*d6f0*/  PRMT R76, R105, 0x7610, R76 ;  /* 0x00007610694c7816 */ /* 0x000fe4000000004c */
[--C-:B------:R-:W-:Y:S02]  /*d700*/  SHF.R.U32.HI R8, RZ, 0x10, R2.reuse ;  /* 0x00000010ff087819 */ /* 0x100fe40000011602 */
[----:B------:R-:W-:Y:S01]  /*d710*/  @!P5 PRMT R140, R251, 0x5410, RZ ;  /* 0x00005410fb8cd816 */ /* 0x000fe200000000ff */
[----:B------:R-:W-:Y:S01]  /*d720*/  HMMA.16816.F32.BF16 R48, R112, R50, R80 ;  /* 0x000000327030723c */ /* 0x000fe20000041850 */
[----:B------:R-:W-:Y:S01]  /*d730*/  SHF.R.U32.HI R2, RZ, 0x18, R2 ;  /* 0x00000018ff027819 */ /* 0x000fe20000011602 */
[----:B------:R-:W3:Y:S01]  /*d740*/  LDSM.16.MT88.4 R80, [R184+0xf800] ;  /* 0x00f80000b850783b */ /* 0x000ee20000004200 */
[----:B------:R-:W-:-:S02]  /*d750*/  ISETP.LE.U32.AND P5, PT, R0, UR5, PT ;  /* 0x0000000500007c0c */ /* 0x000fc4000bfa3070 */
[----:B------:R-:W-:Y:S01]  /*d760*/  @!P1 PRMT R18, R76, 0x5410, RZ ;  /* 0x000054104c129816 */ /* 0x000fe200000000ff */
[----:B------:R-:W-:Y:S01]  /*d770*/  HMMA.16816.F32.BF16 R60, R112, R64, R92 ;  /* 0x00000040703c723c */ /* 0x000fe2000004185c */
[----:B------:R-:W-:Y:S01]  /*d780*/  ISETP.LE.U32.AND P1, PT, R2, UR5, PT ;  /* 0x0000000502007c0c */ /* 0x000fe2000bf23070 */
[----:B------:R-:W-:Y:S01]  /*d790*/  LDSM.16.MT88.4 R104, [R182+0x11800] ;  /* 0x01180000b668783b */ /* 0x000fe20000004200 */
[----:B------:R-:W-:Y:S02]  /*d7a0*/  LOP3.LUT R2, R8, 0xff, RZ, 0xc0, !PT ;  /* 0x000000ff08027812 */ /* 0x000fe400078ec0ff */
[----:B------:R-:W-:Y:S02]  /*d7b0*/  LOP3.LUT R0, R3, UR32, R108, 0x96, !PT ;  /* 0x0000002003007c12 */ /* 0x000fe4000f8e966c */
[----:B------:R-:W-:Y:S02]  /*d7c0*/  ISETP.LE.U32.AND P2, PT, R2, UR5, PT ;  /* 0x0000000502007c0c */ /* 0x000fe4000bf43070 */
[----:B------:R-:W-:-:S02]  /*d7d0*/  LOP3.LUT R3, R0, 0xff, RZ, 0xc0, !PT ;  /* 0x000000ff00037812 */ /* 0x000fc400078ec0ff */
[----:B------:R-:W-:Y:S02]  /*d7e0*/  LOP3.LUT R2, R0, 0xffff, RZ, 0xc0, !PT ;  /* 0x0000ffff00027812 */ /* 0x000fe400078ec0ff */
[----:B------:R-:W-:Y:S02]  /*d7f0*/  ISETP.LE.U32.AND P6, PT, R3, UR5, PT ;  /* 0x0000000503007c0c */ /* 0x000fe4000bfc3070 */
[--C-:B------:R-:W-:Y:S02]  /*d800*/  SHF.R.U32.HI R3, RZ, 0x18, R0.reuse ;  /* 0x00000018ff037819 */ /* 0x100fe40000011600 */
[----:B------:R-:W-:Y:S02]  /*d810*/  SHF.R.U32.HI R0, RZ, 0x10, R0 ;  /* 0x00000010ff007819 */ /* 0x000fe40000011600 */
[----:B------:R-:W-:Y:S02]  /*d820*/  ISETP.LE.U32.AND P4, PT, R3, UR5, PT ;  /* 0x0000000503007c0c */ /* 0x000fe4000bf83070 */
[----:B------:R-:W-:-:S02]  /*d830*/  SHF.R.U32.HI R3, RZ, 0x8, R2 ;  /* 0x00000008ff037819 */ /* 0x000fc40000011602 */
[----:B------:R-:W-:Y:S01]  /*d840*/  LOP3.LUT R2, R0, 0xff, RZ, 0xc0, !PT ;  /* 0x000000ff00027812 */ /* 0x000fe200078ec0ff */
[C---:B-1----:R-:W-:Y:S01]  /*d850*/  HMMA.16816.F32.BF16 R68, R112.reuse, R72, R100 ;  /* 0x000000487044723c */ /* 0x042fe20000041864 */
[----:B------:R1:W3:Y:S05]  /*d860*/  LDL.LU.S16 R101, [R1+0x20] ;  /* 0x0000200001657983 */ /* 0x0002ea0000300600 */
[----:B------:R-:W-:Y:S01]  /*d870*/  HMMA.16816.F32.BF16 R72, R112, R74, R128 ;  /* 0x0000004a7048723c */ /* 0x000fe20000041880 */
[----:B------:R1:W3:Y:S01]  /*d880*/  LDL.LU.S16 R128, [R1+0x2c] ;  /* 0x00002c0001807983 */ /* 0x0002e20000300600 */
[----:B----4-:R-:W-:-:S05]  /*d890*/  @!P5 HFMA2.BF16_V2 R23, -RZ.H0_H0, RZ.H0_H0, -R119.H0_H0 ;  /* 0x200000ffff17d231 */ /* 0x010fca0000340977 */
[----:B------:R-:W-:-:S04]  /*d8a0*/  PRMT R21, R23, 0x7610, R21 ;  /* 0x0000761017157816 */ /* 0x000fc80000000015 */
[----:B------:R-:W-:Y:S02]  /*d8b0*/  @!P5 PRMT R119, R21, 0x5410, RZ ;  /* 0x000054101577d816 */ /* 0x000fe400000000ff */
[----:B------:R-:W-:Y:S01]  /*d8c0*/  ISETP.LE.U32.AND P5, PT, R2, UR5, PT ;  /* 0x0000000502007c0c */ /* 0x000fe2000bfa3070 */
[----:B-----5:R-:W-:-:S05]  /*d8d0*/  @!P2 HFMA2.BF16_V2 R7, -RZ.H0_H0, RZ.H0_H0, -R6.H0_H0 ;  /* 0x200000ffff07a231 */ /* 0x020fca0000340906 */
[----:B------:R-:W-:Y:S01]  /*d8e0*/  PRMT R2, R7, 0x7610, R2 ;  /* 0x0000761007027816 */ /* 0x000fe20000000002 */
[----:B------:R-:W-:Y:S02]  /*d8f0*/  FFMA.FTZ R7, R235, R117, R234 ;  /* 0x00000075eb077223 */ /* 0x000fe400000100ea */
[----:B------:R1:W4:Y:S04]  /*d900*/  LDL.LU.S16 R117, [R1+0x28] ;  /* 0x0000280001757983 */ /* 0x0003280000300600 */
[----:B------:R1:W5:Y:S04]  /*d910*/  LDL.LU.S16 R111, [R1+0x24] ;  /* 0x00002400016f7983 */ /* 0x0003680000300600 */
[----:B------:R1:W4:Y:S04]  /*d920*/  LDL.LU.S16 R110, [R1+0x3c] ;  /* 0x00003c00016e7983 */ /* 0x0003280000300600 */
[----:B------:R1:W4:Y:S01]  /*d930*/  LDL.LU.S16 R109, [R1+0x30] ;  /* 0x00003000016d7983 */ /* 0x0003220000300600 */
[----:B--2---:R-:W-:Y:S01]  /*d940*/  @!P6 HFMA2.BF16_V2 R22, -RZ.H0_H0, RZ.H0_H0, -R14.H0_H0 ;  /* 0x200000ffff16e231 */ /* 0x004fe2000034090e */
[----:B------:R-:W-:-:S04]  /*d950*/  LOP3.LUT R0, R3, 0xffff, RZ, 0xc0, !PT ;  /* 0x0000ffff03007812 */ /* 0x000fc800078ec0ff */
[----:B------:R-:W-:-:S04]  /*d960*/  PRMT R20, R22, 0x7610, R20 ;  /* 0x0000761016147816 */ /* 0x000fc80000000014 */
[----:B------:R-:W-:Y:S02]  /*d970*/  @!P6 PRMT R14, R20, 0x5410, RZ ;  /* 0x00005410140ee816 */ /* 0x000fe400000000ff */
[----:B------:R-:W-:Y:S02]  /*d980*/  ISETP.LE.U32.AND P6, PT, R0, UR5, PT ;  /* 0x0000000500007c0c */ /* 0x000fe4000bfc3070 */
[----:B------:R-:W-:Y:S01]  /*d990*/  @P2 PRMT R8, R6, 0x7610, R8 ;  /* 0x0000761006082816 */ /* 0x000fe20000000008 */
[----:B------:R-:W-:Y:S01]  /*d9a0*/  FFMA.FTZ R3, R228, R116, R249 ;  /* 0x00000074e4037223 */ /* 0x000fe200000100f9 */
[----:B------:R-:W-:Y:S01]  /*d9b0*/  SHF.R.U32.HI R0, RZ, 0x8, R15 ;  /* 0x00000008ff007819 */ /* 0x000fe2000001160f */
[C---:B------:R-:W-:Y:S01]  /*d9c0*/  HMMA.16816.F32.BF16 R56, R112.reuse, R58, R88 ;  /* 0x0000003a7038723c */ /* 0x040fe20000041858 */
[----:B------:R-:W-:Y:S01]  /*d9d0*/  @!P2 PRMT R8, R2, 0x5410, RZ ;  /* 0x000054100208a816 */ /* 0x000fe200000000ff */
[----:B------:R-:W-:Y:S01]  /*d9e0*/  FADD.FTZ R3, R230, R3 ;  /* 0x00000003e6037221 */ /* 0x000fe20000010000 */
[----:B------:R-:W-:Y:S01]  /*d9f0*/  LOP3.LUT R2, R0, 0xffff, RZ, 0xc0, !PT ;  /* 0x0000ffff00027812 */ /* 0x000fe200078ec0ff */
[----:B------:R-:W2:Y:S03]  /*da00*/  LDSM.16.MT88.4 R88, [R183+0xf800] ;  /* 0x00f80000b758783b */ /* 0x000ea60000004200 */
[----:B------:R-:W-:Y:S01]  /*da10*/  ISETP.LE.U32.AND P2, PT, R2, UR5, PT ;  /* 0x0000000502007c0c */ /* 0x000fe2000bf43070 */
[----:B------:R-:W-:Y:S01]  /*da20*/  FADD.FTZ R2, R229, R7 ;  /* 0x00000007e5027221 */ /* 0x000fe20000010000 */
[----:B------:R-:W-:Y:S01]  /*da30*/  FADD.FTZ R3, R247, R3 ;  /* 0x00000003f7037221 */ /* 0x000fe20000010000 */
[C---:B------:R-:W-:Y:S01]  /*da40*/  HMMA.16816.F32.BF16 R64, R112.reuse, R66, R96 ;  /* 0x000000427040723c */ /* 0x040fe20000041860 */
[----:B------:R-:W-:Y:S01]  /*da50*/  @P1 PRMT R0, R6, 0x7632, R0 ;  /* 0x0000763206001816 */ /* 0x000fe20000000000 */
[----:B------:R-:W-:Y:S01]  /*da60*/  FADD.FTZ R2, R231, R2 ;  /* 0x00000002e7027221 */ /* 0x000fe20000010000 */
[----:B------:R-:W-:Y:S01]  /*da70*/  FADD.FTZ R17, R17, R3 ;  /* 0x0000000311117221 */ /* 0x000fe20000010000 */
[----:B------:R-:W1:Y:S03]  /*da80*/  LDSM.16.MT88.4 R96, [R181+0x11800] ;  /* 0x01180000b560783b */ /* 0x000e660000004200 */
[----:B------:R-:W-:Y:S01]  /*da90*/  FADD.FTZ R17, R243, R17 ;  /* 0x00000011f3117221 */ /* 0x000fe20000010000 */
[----:B---3--:R-:W-:Y:S01]  /*daa0*/  HMMA.16816.F32.BF16 R76, R112, R80, R132 ;  /* 0x00000050704c723c */ /* 0x008fe20000041884 */
[----:B------:R-:W3:Y:S01]  /*dab0*/  LDSM.16.MT88.4 R132, [R184+0x11800] ;  /* 0x01180000b884783b */ /* 0x000ee20000004200 */
[----:B------:R-:W-:-:S02]  /*dac0*/  @!P1 HFMA2.BF16_V2 R101, -RZ.H0_H0, RZ.H0_H0, -R6.H1_H1 ;  /* 0x200000ffff659231 */ /* 0x000fc40000360906 */
[----:B------:R-:W-:Y:S01]  /*dad0*/  FADD.FTZ R17, R224, R17 ;  /* 0x00000011e0117221 */ /* 0x000fe20000010000 */
[----:B------:R-:W4:Y:S01]  /*dae0*/  LDSM.16.MT88.4 R20, [R183+0x11800] ;  /* 0x01180000b714783b */ /* 0x000f220000004200 */
[----:B------:R-:W-:Y:S01]  /*daf0*/  @!P6 HFMA2.BF16_V2 R128, -RZ.H0_H0, RZ.H0_H0, -R11.H0_H0 ;  /* 0x200000ffff80e231 */ /* 0x000fe2000034090b */
[----:B------:R-:W-:-:S04]  /*db00*/  PRMT R100, R101, 0x7610, R100 ;  /* 0x0000761065647816 */ /* 0x000fc80000000064 */
[----:B------:R-:W-:-:S04]  /*db10*/  PRMT R108, R128, 0x7610, R108 ;  /* 0x00007610806c7816 */ /* 0x000fc8000000006c */
[----:B------:R-:W-:Y:S02]  /*db20*/  @!P6 PRMT R11, R108, 0x5410, RZ ;  /* 0x000054106c0be816 */ /* 0x000fe400000000ff */
[----:B------:R-:W-:Y:S01]  /*db30*/  @!P1 PRMT R0, R100, 0x5410, RZ ;  /* 0x0000541064009816 */ /* 0x000fe200000000ff */
[----:B--2---:R-:W-:Y:S01]  /*db40*/  HMMA.16816.F32.BF16 R84, R112, R88, R156 ;  /* 0x000000587054723c */ /* 0x004fe2000004189c */
[----:B------:R-:W-:-:S05]  /*db50*/  @UP0 UIADD3 UR16, UR16, -0x3, URZ ;  /* 0xfffffffd10100890 */ /* 0x000fca000fffe03f */
[----:B------:R-:W-:Y:S01]  /*db60*/  HMMA.16816.F32.BF16 R100, R112, R104, R208 ;  /* 0x000000687064723c */ /* 0x000fe200000418d0 */
[----:B------:R-:W-:-:S05]  /*db70*/  IMAD.MOV.U32 R116, RZ, RZ, R150 ;  /* 0x000000ffff747224 */ /* 0x000fca00078e0096 */
[----:B-1----:R-:W-:Y:S01]  /*db80*/  HMMA.16816.F32.BF16 R92, R112, R96, R168 ;  /* 0x00000060705c723c */ /* 0x002fe200000418a8 */
[----:B------:R-:W-:-:S05]  /*db90*/  @P0 IMAD.MOV.U32 R116, RZ, RZ, R150 ;  /* 0x000000ffff740224 */ /* 0x000fca00078e0096 */
[C---:B------:R-:W-:Y:S06]  /*dba0*/  HMMA.16816.F32.BF16 R104, R112.reuse, R106, R204 ;  /* 0x0000006a7068723c */ /* 0x040fec00000418cc */
[----:B---3--:R-:W-:Y:S01]  /*dbb0*/  HMMA.16816.F32.BF16 R128, R112, R132, R152 ;  /* 0x000000847080723c */ /* 0x008fe20000041898 */
[----:B------:R-:W-:-:S05]  /*dbc0*/  IADD3 R205, P1, R12, -0x100, RZ ;  /* 0xffffff000ccd7810 */ /* 0x000fca0007f3e0ff */
[----:B------:R-:W-:Y:S01]  /*dbd0*/  HMMA.16816.F32.BF16 R80, R112, R82, R160 ;  /* 0x000000527050723c */ /* 0x000fe200000418a0 */
[----:B------:R-:W-:-:S05]  /*dbe0*/  IADD3.X R204, R13, -0x1, RZ, P1, !PT ;  /* 0xffffffff0dcc7810 */ /* 0x000fca0000ffe4ff */
[C---:B------:R-:W-:Y:S06]  /*dbf0*/  HMMA.16816.F32.BF16 R88, R112.reuse, R90, R164 ;  /* 0x0000005a7058723c */ /* 0x040fec00000418a4 */
[C---:B------:R-:W-:Y:S06]  /*dc00*/  HMMA.16816.F32.BF16 R96, R112.reuse, R98, R212 ;  /* 0x000000627060723c */ /* 0x040fec00000418d4 */
[----:B------:R-:W-:Y:S01]  /*dc10*/  HMMA.16816.F32.BF16 R132, R112, R134, R32 ;  /* 0x000000867084723c */ /* 0x000fe20000041820 */
[----:B-----5:R-:W-:-:S02]  /*dc20*/  @!P4 HFMA2.BF16_V2 R111, -RZ.H0_H0, RZ.H0_H0, -R9.H0_H0 ;  /* 0x200000ffff6fc231 */ /* 0x020fc40000340909 */
[----:B----4-:R-:W-:-:S03]  /*dc30*/  @!P5 HFMA2.BF16_V2 R117, -RZ.H0_H0, RZ.H0_H0, -R10.H0_H0 ;  /* 0x200000ffff75d231 */ /* 0x010fc6000034090a */
[----:B------:R-:W-:Y:S01]  /*dc40*/  PRMT R15, R111, 0x7610, R15 ;  /* 0x000076106f0f7816 */ /* 0x000fe2000000000f */
[----:B------:R-:W-:Y:S02]  /*dc50*/  @!P3 HFMA2.BF16_V2 R110, -RZ.H0_H0, RZ.H0_H0, -R5.H0_H0 ;  /* 0x200000ffff6eb231 */ /* 0x000fe40000340905 */
[----:B------:R-:W-:Y:S01]  /*dc60*/  @!P2 HFMA2.BF16_V2 R109, -RZ.H0_H0, RZ.H0_H0, -R4.H0_H0 ;  /* 0x200000ffff6da231 */ /* 0x000fe20000340904 */
[----:B------:R-:W-:Y:S01]  /*dc70*/  @!P4 PRMT R9, R15, 0x5410, RZ ;  /* 0x000054100f09c816 */ /* 0x000fe200000000ff */
[----:B------:R-:W-:Y:S01]  /*dc80*/  FADD.FTZ R15, R246, R2 ;  /* 0x00000002f60f7221 */ /* 0x000fe20000010000 */
[----:B------:R-:W-:Y:S02]  /*dc90*/  PRMT R16, R117, 0x7610, R16 ;  /* 0x0000761075107816 */ /* 0x000fe40000000010 */
[----:B------:R-:W-:Y:S02]  /*dca0*/  PRMT R7, R110, 0x7610, R7 ;  /* 0x000076106e077816 */ /* 0x000fe40000000007 */
[----:B------:R-:W-:Y:S01]  /*dcb0*/  PRMT R6, R109, 0x7610, R6 ;  /* 0x000076106d067816 */ /* 0x000fe20000000006 */
[----:B------:R-:W-:Y:S01]  /*dcc0*/  FADD.FTZ R15, R245, R15 ;  /* 0x0000000ff50f7221 */ /* 0x000fe20000010000 */
[----:B------:R-:W-:Y:S01]  /*dcd0*/  @!P5 PRMT R10, R16, 0x5410, RZ ;  /* 0x00005410100ad816 */ /* 0x000fe200000000ff */
[----:B------:R-:W-:Y:S01]  /*dce0*/  IMAD.U32 R16, RZ, RZ, UR17 ;  /* 0x00000011ff107e24 */ /* 0x000fe2000f8e00ff */
[----:B------:R-:W-:Y:S01]  /*dcf0*/  @!P3 PRMT R5, R7, 0x5410, RZ ;  /* 0x000054100705b816 */ /* 0x000fe200000000ff */
[----:B------:R-:W-:Y:S01]  /*dd00*/  IMAD.MOV.U32 R7, RZ, RZ, R13 ;  /* 0x000000ffff077224 */ /* 0x000fe200078e000d */
[----:B------:R-:W-:Y:S01]  /*dd10*/  @!P2 PRMT R4, R6, 0x5410, RZ ;  /* 0x000054100604a816 */ /* 0x000fe200000000ff */
[----:B------:R-:W-:-:S02]  /*dd20*/  IMAD.MOV.U32 R6, RZ, RZ, R12 ;  /* 0x000000ffff067224 */ /* 0x000fc400078e000c */
[----:B------:R-:W-:Y:S02]  /*dd30*/  FADD.FTZ R15, R244, R15 ;  /* 0x0000000ff40f7221 */ /* 0x000fe40000010000 */
[----:B------:R-:W-:-:S04]  /*dd40*/  IMAD.WIDE R2, R16, 0x2, R6 ;  /* 0x0000000210027825 */ /* 0x000fc800078e0206 */
[----:B------:R-:W-:Y:S01]  /*dd50*/  FADD.FTZ R16, R225, R15 ;  /* 0x0000000fe1107221 */ /* 0x000fe20000010000 */
[----:B------:R-:W-:-:S03]  /*dd60*/  FADD.FTZ R15, R226, R17 ;  /* 0x00000011e20f7221 */ /* 0x000fc60000010000 */
[----:B------:R-:W-:Y:S01]  /*dd70*/  FADD.FTZ R16, R227, R16 ;  /* 0x00000010e3107221 */ /* 0x000fe20000010000 */
[----:B------:R-:W-:-:S03]  /*dd80*/  FADD.FTZ R15, R222, R15 ;  /* 0x0000000fde0f7221 */ /* 0x000fc60000010000 */
[----:B------:R-:W-:Y:S01]  /*dd90*/  FADD.FTZ R17, R223, R16 ;  /* 0x00000010df117221 */ /* 0x000fe20000010000 */
[----:B------:R-:W-:Y:S01]  /*dda0*/  FADD.FTZ R15, R237, R15 ;  /* 0x0000000fed0f7221 */ /* 0x000fe20000010000 */
[----:B------:R-:W-:Y:S02]  /*ddb0*/  STG.E.U16 desc[UR20][R6.64+-0x80], R178 ;  /* 0xffff80b206007986 */ /* 0x000fe4000c101514 */
[----:B------:R-:W-:Y:S01]  /*ddc0*/  FADD.FTZ R17, R240, R17 ;  /* 0x00000011f0117221 */ /* 0x000fe20000010000 */
[----:B------:R-:W-:Y:S01]  /*ddd0*/  FADD.FTZ R15, R236, R15 ;  /* 0x0000000fec0f7221 */ /* 0x000fe20000010000 */
[----:B------:R-:W-:Y:S04]  /*dde0*/  STG.E.U16 desc[UR20][R6.64+-0x7e], R177 ;  /* 0xffff82b106007986 */ /* 0x000fe8000c101514 */
        /* <DEDUP_REMOVED lines=10> */
[----:B------:R-:W-:-:S03]  /*de90*/  FADD.FTZ R17, R242, R17 ;  /* 0x00000011f2117221 */ /* 0x000fc60000010000 */
[----:B------:R-:W-:Y:S04]  /*dea0*/  STG.E.U16 desc[UR20][R2.64+-0x60], R146 ;  /* 0xffffa09202007986 */ /* 0x000fe8000c101514 */
        /* <DEDUP_REMOVED lines=23> */
[----:B------:R1:W-:Y:S02]  /*e020*/  STG.E.U16 desc[UR20][R2.64+-0xe], R0 ;  /* 0xfffff20002007986 */ /* 0x0003e4000c101514 */
[----:B-1----:R-:W-:Y:S01]  /*e030*/  FADD.FTZ R2, R220, R15 ;  /* 0x0000000fdc027221 */ /* 0x002fe20000010000 */
[----:B------:R-:W-:-:S03]  /*e040*/  FADD.FTZ R0, R216, R16 ;  /* 0x00000010d8007221 */ /* 0x000fc60000010000 */
[----:B------:R-:W-:Y:S01]  /*e050*/  FADD.FTZ R2, R219, R2 ;  /* 0x00000002db027221 */ /* 0x000fe20000010000 */
[----:B------:R-:W-:-:S03]  /*e060*/  FADD.FTZ R0, R179, R0 ;  /* 0x00000000b3007221 */ /* 0x000fc60000010000 */
[----:B------:R-:W-:Y:S01]  /*e070*/  FADD.FTZ R2, R218, R2 ;  /* 0x00000002da027221 */ /* 0x000fe20000010000 */
[----:B------:R-:W-:-:S04]  /*e080*/  FADD.FTZ R0, R19, R0 ;  /* 0x0000000013007221 */ /* 0x000fc80000010000 */
[----:B------:R1:W-:Y:S04]  /*e090*/  STL [R1+0x24], R2 ;  /* 0x0000240201007387 */ /* 0x0003e80000100800 */
[----:B------:R1:W-:Y:S01]  /*e0a0*/  STL [R1+0x30], R0 ;  /* 0x0000300001007387 */ /* 0x0003e20000100800 */
[----:B------:R-:W-:Y:S01]  /*e0b0*/  HMMA.16816.F32.BF16 R108, R112, R20, R28 ;  /* 0x00000014706c723c */ /* 0x000fe2000004181c */
[--C-:B------:R-:W-:Y:S02]  /*e0c0*/  IMAD.MOV.U32 R3, RZ, RZ, R149.reuse ;  /* 0x000000ffff037224 */ /* 0x100fe400078e0095 */
[----:B------:R-:W-:-:S03]  /*e0d0*/  @P0 IMAD.MOV.U32 R3, RZ, RZ, R149 ;  /* 0x000000ffff030224 */ /* 0x000fc600078e0095 */
[----:B------:R-:W-:Y:S01]  /*e0e0*/  HMMA.16816.F32.BF16 R112, R112, R22, R24 ;  /* 0x000000167070723c */ /* 0x000fe20000041818 */
[----:B------:R-:W-:-:S08]  /*e0f0*/  NOP ;  /* 0x0000000000007918 */ /* 0x000fd00000000000 */
[----:B------:R-:W-:-:S15]  /*e100*/  @P0 BRA `(.L_x_569) ;  /* 0x0000000000040947 */ /* 0x000fde0003800000 */
.L_x_565:
[----:B------:R-:W-:-:S12]  /*e110*/  UIADD3 UR16, UR15, -0x1, URZ ;  /* 0xffffffff0f107890 */ /* 0x000fd8000fffe03f */
.L_x_569:
[----:B------:R-:W-:-:S13]  /*e120*/  ISETP.LE.AND P0, PT, RZ, UR16, PT ;  /* 0x00000010ff007c0c */ /* 0x000fda000bf03270 */
[----:B------:R-:W-:Y:S05]  /*e130*/  @!P0 BRA `(.L_x_570) ;  /* 0x0000004c00e88947 */ /* 0x000fea0003800000 */
[----:B--2---:R-:W2:Y:S01]  /*e140*/  LDL.LU R4, [R1+0x80] ;  /* 0x0000800001047983 */ /* 0x004ea20000300800 */
[----:B------:R-:W-:Y:S01]  /*e150*/  ULDC UR4, c[0x0][0x2d0] ;  /* 0x0000b40000047ab9 */ /* 0x000fe20000000800 */
[----:B-1----:R-:W1:Y:S01]  /*e160*/  S2R R2, SR_TID.X ;  /* 0x0000000000027919 */ /* 0x002e620000002100 */
[----:B------:R-:W-:Y:S01]  /*e170*/  MOV R117, R3 ;  /* 0x0000000300757202 */ /* 0x000fe20000000f00 */
[----:B------:R-:W-:Y:S01]  /*e180*/  USHF.R.S32.HI UR33, URZ, 0x1f, UR17 ;  /* 0x0000001f3f217899 */ /* 0x000fe20008011411 */
[----:B------:R-:W3:Y:S01]  /*e190*/  LDL.LU R6, [R1+0x84] ;  /* 0x0000840001067983 */ /* 0x000ee20000300800 */
[----:B------:R-:W-:Y:S02]  /*e1a0*/  USHF.L.U32 UR34, UR17, 0x1, URZ ;  /* 0x0000000111227899 */ /* 0x000fe4000800063f */
[----:B------:R-:W-:Y:S01]  /*e1b0*/  USHF.L.U64.HI UR33, UR17, 0x1, UR33 ;  /* 0x0000000111217899 */ /* 0x000fe20008010221 */
        /* <DEDUP_REMOVED lines=11> */
[----:B------:R-:W4:Y:S08]  /*e270*/  @!P4 LDC.64 R12, c[0x0][0x220] ;  /* 0x00008800ff0ccb82 */ /* 0x000f300000000a00 */
[----:B------:R-:W4:Y:S01]  /*e280*/  @!P4 LDC.64 R10, c[0x0][0x220] ;  /* 0x00008800ff0acb82 */ /* 0x000f220000000a00 */
[----:B-1----:R1:W-:Y:S04]  /*e290*/  @!P4 STL.64 [R1+0x60], R8 ;  /* 0x000060080100c387 */ /* 0x0023e80000100a00 */
[----:B----4-:R-:W-:Y:S04]  /*e2a0*/  @!P4 STL.64 [R1+0x58], R12 ;  /* 0x0000580c0100c387 */ /* 0x010fe80000100a00 */
[----:B------:R-:W-:Y:S01]  /*e2b0*/  @!P4 STL.64 [R1+0x50], R10 ;  /* 0x0000500a0100c387 */ /* 0x000fe20000100a00 */
[----:B-1----:R-:W1:Y:S03]  /*e2c0*/  @!P4 LDC.64 R8, c[0x0][0x220] ;  /* 0x00008800ff08cb82 */ /* 0x002e660000000a00 */
[----:B-1----:R-:W-:Y:S01]  /*e2d0*/  @!P4 STL.64 [R1+0x48], R8 ;  /* 0x000048080100c387 */ /* 0x002fe20000100a00 */
[----:B--2---:R-:W-:-:S05]  /*e2e0*/  IMAD.WIDE.U32 R4, R4, -0x326172a9, RZ ;  /* 0xcd9e8d5704047825 */ /* 0x004fca00078e00ff */
[----:B------:R1:W-:Y:S01]  /*e2f0*/  STL.64 [R1+0x28], R4 ;  /* 0x0000280401007387 */ /* 0x0003e20000100a00 */
[----:B---3--:R-:W-:-:S03]  /*e300*/  LOP3.LUT R212, R5, R6, RZ, 0x3c, !PT ;  /* 0x0000000605d47212 */ /* 0x008fc600078e3cff */
[----:B------:R-:W2:Y:S04]  /*e310*/  LDL.LU.64 R6, [R1+0x88] ;  /* 0x0000880001067983 */ /* 0x000ea80000300a00 */
[----:B-1----:R-:W3:Y:S04]  /*e320*/  LDL.LU.64 R4, [R1+0x90] ;  /* 0x0000900001047983 */ /* 0x002ee80000300a00 */
[----:B------:R-:W4:Y:S01]  /*e330*/  LDL.LU R8, [R1+0x98] ;  /* 0x0000980001087983 */ /* 0x000f220000300800 */
[----:B------:R-:W-:-:S04]  /*e340*/  IMAD.WIDE.U32 R212, R212, -0x2daee0ad, RZ ;  /* 0xd2511f53d4d47825 */ /* 0x000fc800078e00ff */
[----:B--2---:R-:W-:Y:S01]  /*e350*/  IMAD.MOV.U32 R3, RZ, RZ, R7 ;  /* 0x000000ffff037224 */ /* 0x004fe200078e0007 */
[----:B---3--:R-:W-:Y:S01]  /*e360*/  MOV R2, R4 ;  /* 0x0000000400027202 */ /* 0x008fe20000000f00 */
[----:B----4-:R-:W-:-:S04]  /*e370*/  IMAD.WIDE.U32 R214, R8, -0x2daee0ad, RZ ;  /* 0xd2511f5308d67825 */ /* 0x010fc800078e00ff */
[----:B------:R1:W-:Y:S01]  /*e380*/  STL.64 [R1+0x40], R2 ;  /* 0x0000400201007387 */ /* 0x0003e20000100a00 */
[----:B------:R-:W-:Y:S05]  /*e390*/  BRA `(.L_x_571) ;  /* 0x0000000400d47947 */ /* 0x000fea0003800000 */
.L_x_573:
[----:B------:R-:W2:Y:S01]  /*e3a0*/  LDL.64 R208, [R1+0x70] ;  /* 0x0000700001d07983 */ /* 0x000ea20000100a00 */
[----:B------:R-:W1:Y:S01]  /*e3b0*/  @!P4 LDC.64 R136, c[0x0][0x218] ;  /* 0x00008600ff88cb82 */ /* 0x000e620000000a00 */
[----:B------:R-:W-:Y:S02]  /*e3c0*/  UIADD3 UR9, UR16, -0x1, URZ ;  /* 0xffffffff10097890 */ /* 0x000fe4000fffe03f */
[----:B------:R-:W3:Y:S02]  /*e3d0*/  LDL.64 R206, [R1+0x68] ;  /* 0x0000680001ce7983 */ /* 0x000ee40000100a00 */
[----:B------:R-:W-:Y:S02]  /*e3e0*/  USHF.R.S32.HI UR8, URZ, 0x1f, UR9 ;  /* 0x0000001f3f087899 */ /* 0x000fe40008011409 */
[----:B------:R4:W-:Y:S01]  /*e3f0*/  @P4 STS.128 [R203+0x6000], RZ ;  /* 0x006000ffcb004388 */ /* 0x0009e20000000c00 */
[----:B------:R-:W-:Y:S01]  /*e400*/  UIMAD.WIDE.U32 UR22, UR9, UR6, URZ ;  /* 0x00000006091672a5 */ /* 0x000fe2000f8e003f */
[----:B------:R-:W5:Y:S01]  /*e410*/  @!P3 LDC.64 R118, c[0x0][0x218] ;  /* 0x00008600ff76bb82 */ /* 0x000f620000000a00 */
[----:B------:R-:W-:Y:S04]  /*e420*/  UIMAD UR8, UR8, UR6, URZ ;  /* 0x00000006080872a4 */ /* 0x000fe8000f8e023f */
[----:B------:R-:W-:Y:S01]  /*e430*/  UIMAD UR8, UR9, UR7, UR8 ;  /* 0x00000007090872a4 */ /* 0x000fe2000f8e0208 */
[----:B------:R-:W-:Y:S02]  /*e440*/  IMAD.U32 R2, RZ, RZ, UR22 ;  /* 0x00000016ff027e24 */ /* 0x000fe4000f8e00ff */
[----:B------:R-:W-:Y:S01]  /*e450*/  IMAD.U32 R3, RZ, RZ, UR22 ;  /* 0x00000016ff037e24 */ /* 0x000fe2000f8e00ff */
[----:B------:R-:W-:Y:S01]  /*e460*/  UIADD3 UR8, UR23, UR8, URZ ;  /* 0x0000000817087290 */ /* 0x000fe2000fffe03f */
[----:B------:R-:W4:Y:S05]  /*e470*/  @!P2 LDC.64 R138, c[0x0][0x218] ;  /* 0x00008600ff8aab82 */ /* 0x000f2a0000000a00 */
[----:B------:R-:W-:Y:S03]  /*e480*/  IMAD.U32 R116, RZ, RZ, UR8 ;  /* 0x00000008ff747e24 */ /* 0x000fe6000f8e00ff */
[----:B------:R-:W4:Y:S08]  /*e490*/  @!P4 LDC.64 R140, c[0x0][0x218] ;  /* 0x00008600ff8ccb82 */ /* 0x000f300000000a00 */
[----:B------:R-:W4:Y:S08]  /*e4a0*/  @!P3 LDC.64 R144, c[0x0][0x218] ;  /* 0x00008600ff90bb82 */ /* 0x000f300000000a00 */
[----:B------:R-:W4:Y:S08]  /*e4b0*/  @!P2 LDC.64 R150, c[0x0][0x218] ;  /* 0x00008600ff96ab82 */ /* 0x000f300000000a00 */
[----:B------:R-:W4:Y:S08]  /*e4c0*/  @!P4 LDC.64 R154, c[0x0][0x218] ;  /* 0x00008600ff9acb82 */ /* 0x000f300000000a00 */
[----:B------:R-:W4:Y:S08]  /*e4d0*/  @!P3 LDC.64 R148, c[0x0][0x218] ;  /* 0x00008600ff94bb82 */ /* 0x000f300000000a00 */
[----:B------:R-:W4:Y:S08]  /*e4e0*/  @!P2 LDC.64 R156, c[0x0][0x218] ;  /* 0x00008600ff9cab82 */ /* 0x000f300000000a00 */
[----:B------:R-:W4:Y:S08]  /*e4f0*/  @!P3 LDC.64 R146, c[0x0][0x218] ;  /* 0x00008600ff92bb82 */ /* 0x000f300000000a00 */
[----:B------:R-:W4:Y:S01]  /*e500*/  @!P2 LDC.64 R152, c[0x0][0x218] ;  /* 0x00008600ff98ab82 */ /* 0x000f220000000a00 */
[----:B--2---:R-:W-:Y:S04]  /*e510*/  LEA R2, P0, R2, R208, 0x6 ;  /* 0x000000d002027211 */ /* 0x004fe800078030ff */
[C---:B-1----:R-:W-:Y:S02]  /*e520*/  @!P4 LEA R136, P1, R2.reuse, R136, 0x1 ;  /* 0x000000880288c211 */ /* 0x042fe400078208ff */
[----:B---3--:R-:W-:Y:S02]  /*e530*/  LEA.HI.X R116, R3, R207, R116, 0x6, P0 ;  /* 0x000000cf03747211 */ /* 0x008fe400000f3474 */
[C---:B-----5:R-:W-:Y:S02]  /*e540*/  @!P3 LEA R118, P0, R2.reuse, R118, 0x1 ;  /* 0x000000760276b211 */ /* 0x060fe400078008ff */
[C-C-:B------:R-:W-:Y:S02]  /*e550*/  @!P4 LEA.HI.X R137, R2.reuse, R137, R116.reuse, 0x1, P1 ;  /* 0x000000890289c211 */ /* 0x140fe400008f0c74 */
[C-C-:B------:R-:W-:Y:S02]  /*e560*/  @!P3 LEA.HI.X R119, R2.reuse, R119, R116.reuse, 0x1, P0 ;  /* 0x000000770277b211 */ /* 0x140fe400000f0c74 */
        /* <DEDUP_REMOVED lines=11> */
[C---:B----4-:R-:W-:Y:S02]  /*e620*/  @!P2 LEA R136, P0, R2.reuse, R138, 0x1 ;  /* 0x0000008a0288a211 */ /* 0x050fe400078008ff */
[C---:B------:R-:W-:Y:S02]  /*e630*/  @!P4 LEA R138, P1, R3.reuse, R140, 0x1 ;  /* 0x0000008c038ac211 */ /* 0x040fe400078208ff */
[----:B------:R-:W-:Y:S02]  /*e640*/  @!P2 LEA.HI.X R137, R2, R139, R116, 0x1, P0 ;  /* 0x0000008b0289a211 */ /* 0x000fe400000f0c74 */
[C---:B------:R-:W-:Y:S02]  /*e650*/  @!P3 LEA R140, P0, R3.reuse, R144, 0x1 ;  /* 0x00000090038cb211 */ /* 0x040fe400078008ff */
[----:B------:R-:W-:Y:S01]  /*e660*/  IADD3.X R116, R116, UR28, RZ, P5, !PT ;  /* 0x0000001c74747c10 */ /* 0x000fe2000affe4ff */
[----:B------:R-:W-:Y:S01]  /*e670*/  @!PT LDS RZ, [RZ] ;  /* 0x00000000fffff984 */ /* 0x000fe20000000800 */
[----:B------:R-:W-:Y:S01]  /*e680*/  @!PT LDS RZ, [RZ] ;  /* 0x00000000fffff984 */ /* 0x000fe20000000800 */
[----:B------:R-:W-:Y:S01]  /*e690*/  @!PT LDS RZ, [RZ] ;  /* 0x00000000fffff984 */ /* 0x000fe20000000800 */
[----:B------:R3:W-:Y:S03]  /*e6a0*/  @!P2 LDGSTS.E.BYPASS.LTC128B.128 [R203+0xa000], desc[UR20][R136.64+0x100] ;  /* 0x0a00010088cbafae */ /* 0x0007e6000b901d54 */
[C-C-:B------:R-:W-:Y:S01]  /*e6b0*/  @!P4 LEA.HI.X R139, R3.reuse, R141, R116.reuse, 0x1, P1 ;  /* 0x0000008d038bc211 */ /* 0x140fe200008f0c74 */
[----:B------:R1:W-:Y:S01]  /*e6c0*/  @P4 STS.128 [R203+0x6800], RZ ;  /* 0x006800ffcb004388 */ /* 0x0003e20000000c00 */
[C-C-:B------:R-:W-:Y:S02]  /*e6d0*/  @!P3 LEA.HI.X R141, R3.reuse, R145, R116.reuse, 0x1, P0 ;  /* 0x00000091038db211 */ /* 0x140fe400000f0c74 */
[----:B------:R-:W4:Y:S01]  /*e6e0*/  @!P4 LDC.64 R144, c[0x0][0x218] ;  /* 0x00008600ff90cb82 */ /* 0x000f220000000a00 */
[----:B------:R-:W-:Y:S01]  /*e6f0*/  @!PT LDS RZ, [RZ] ;  /* 0x00000000fffff984 */ /* 0x000fe20000000800 */
[----:B------:R-:W-:Y:S01]  /*e700*/  @!PT LDS RZ, [RZ] ;  /* 0x00000000fffff984 */ /* 0x000fe20000000800 */
[----:B------:R-:W-:Y:S01]  /*e710*/  @!PT LDS RZ, [RZ] ;  /* 0x00000000fffff984 */ /* 0x000fe20000000800 */
[----:B------:R5:W-:Y:S01]  /*e720*/  @!P4 LDGSTS.E.BYPASS.LTC128B.128 [R203+0x6800], desc[UR20][R138.64] ;  /* 0x068000008acbcfae */ /* 0x000be2000b901d54 */
[C---:B--2---:R-:W-:Y:S02]  /*e730*/  @!P2 LEA R118, P0, R3.reuse, R150, 0x1 ;  /* 0x000000960376a211 */ /* 0x044fe400078008ff */
[C---:B------:R-:W-:Y:S01]  /*e740*/  IADD3 R2, P1, R3.reuse, UR29, RZ ;  /* 0x0000001d03027c10 */ /* 0x040fe2000ff3e0ff */
[----:B------:R1:W-:Y:S01]  /*e750*/  @P3 STS.128 [R203+0x8800], RZ ;  /* 0x008800ffcb003388 */ /* 0x0003e20000000c00 */
[----:B------:R-:W-:Y:S02]  /*e760*/  @!P2 LEA.HI.X R119, R3, R151, R116, 0x1, P0 ;  /* 0x000000970377a211 */ /* 0x000fe400000f0c74 */
[----:B------:R-:W-:Y:S01]  /*e770*/  IADD3.X R116, R116, UR28, RZ, P1, !PT ;  /* 0x0000001c74747c10 */ /* 0x000fe20008ffe4ff */
[----:B------:R-:W-:Y:S01]  /*e780*/  @!PT LDS RZ, [RZ] ;  /* 0x00000000fffff984 */ /* 0x000fe20000000800 */
[----:B------:R-:W-:Y:S01]  /*e790*/  @!PT LDS RZ, [RZ] ;  /* 0x00000000fffff984 */ /* 0x000fe20000000800 */
[----:B------:R-:W-:Y:S01]  /*e7a0*/  @!PT LDS RZ, [RZ] ;  /* 0x00000000fffff984 */ /* 0x000fe20000000800 */
[----:B------:R2:W-:Y:S01]  /*e7b0*/  @!P3 LDGSTS.E.BYPASS.LTC128B.128 [R203+0x8800], desc[UR20][R140.64+0x80] ;  /* 0x088000808ccbbfae */ /* 0x0005e2000b901d54 */
[C---:B------:R-:W-:Y:S03]  /*e7c0*/  IADD3 R3, P6, R2.reuse, UR29, RZ ;  /* 0x0000001d02037c10 */ /* 0x040fe6000ffde0ff */
[----:B------:R1:W-:Y:S04]  /*e7d0*/  @P2 STS.128 [R203+0xa800], RZ ;  /* 0x00a800ffcb002388 */ /* 0x0003e80000000c00 */
[----:B------:R-:W-:Y:S01]  /*e7e0*/  @!PT LDS RZ, [RZ] ;  /* 0x00000000fffff984 */ /* 0x000fe20000000800 */
[----:B------:R-:W-:Y:S01]  /*e7f0*/  @!PT LDS RZ, [RZ] ;  /* 0x00000000fffff984 */ /* 0x000fe20000000800 */
[----:B------:R-:W-:Y:S01]  /*e800*/  @!PT LDS RZ, [RZ] ;  /* 0x00000000fffff984 */ /* 0x000fe20000000800 */
[----:B------:R1:W-:Y:S01]  /*e810*/  @!P2 LDGSTS.E.BYPASS.LTC128B.128 [R203+0xa800], desc[UR20][R118.64+0x100] ;  /* 0x0a80010076cbafae */ /* 0x0003e2000b901d54 */
[C---:B---3--:R-:W-:Y:S03]  /*e820*/  @!P4 LEA R136, P0, R2.reuse, R154, 0x1 ;  /* 0x0000009a0288c211 */ /* 0x048fe600078008ff */
[----:B------:R3:W-:Y:S01]  /*e830*/  @P4 STS.128 [R203+0x7000], RZ ;  /* 0x007000ffcb004388 */ /* 0x0007e20000000c00 */
[C-C-:B------:R-:W-:Y:S02]  /*e840*/  @!P4 LEA.HI.X R137, R2.reuse, R155, R116.reuse, 0x1, P0 ;  /* 0x0000009b0289c211 */ /* 0x140fe400000f0c74 */
[C---:B-----5:R-:W-:Y:S03]  /*e850*/  @!P2 LEA R138, P0, R2.reuse, R156, 0x1 ;  /* 0x0000009c028aa211 */ /* 0x060fe600078008ff */
[----:B------:R-:W-:Y:S01]  /*e860*/  @!PT LDS RZ, [RZ] ;  /* 0x00000000fffff984 */ /* 0x000fe20000000800 */
[----:B------:R-:W-:Y:S01]  /*e870*/  @!PT LDS RZ, [RZ] ;  /* 0x00000000fffff984 */ /* 0x000fe20000000800 */
[----:B------:R-:W-:Y:S01]  /*e880*/  @!PT LDS RZ, [RZ] ;  /* 0x00000000fffff984 */ /* 0x000fe20000000800 */
[----:B------:R4:W-:Y:S01]  /*e890*/  @!P4 LDGSTS.E.BYPASS.LTC128B.128 [R203+0x7000], desc[UR20][R136.64] ;  /* 0x0700000088cbcfae */ /* 0x0009e2000b901d54 */
[C-C-:B------:R-:W-:Y:S03]  /*e8a0*/  @!P2 LEA.HI.X R139, R2.reuse, R157, R116.reuse, 0x1, P0 ;  /* 0x0000009d028ba211 */ /* 0x140fe600000f0c74 */
[----:B------:R3:W-:Y:S01]  /*e8b0*/  @P3 STS.128 [R203+0x9000], RZ ;  /* 0x009000ffcb003388 */ /* 0x0007e20000000c00 */
[C---:B--2---:R-:W-:Y:S04]  /*e8c0*/  @!P3 LEA R140, P1, R2.reuse, R148, 0x1 ;  /* 0x00000094028cb211 */ /* 0x044fe800078208ff */
[----:B------:R-:W-:Y:S02]  /*e8d0*/  @!P3 LEA.HI.X R141, R2, R149, R116, 0x1, P1 ;  /* 0x00000095028db211 */ /* 0x000fe400008f0c74 */
[C---:B------:R-:W-:Y:S02]  /*e8e0*/  @!P2 LEA R2, P0, R3.reuse, R152, 0x1 ;  /* 0x000000980302a211 */ /* 0x040fe400078008ff */
[C---:B-1----:R-:W-:Y:S01]  /*e8f0*/  @!P3 LEA R118, P1, R3.reuse, R146, 0x1 ;  /* 0x000000920376b211 */ /* 0x042fe200078208ff */
[----:B------:R-:W-:Y:S01]  /*e900*/  @!PT LDS RZ, [RZ] ;  /* 0x00000000fffff984 */ /* 0x000fe20000000800 */
[----:B------:R-:W-:Y:S01]  /*e910*/  @!PT LDS RZ, [RZ] ;  /* 0x00000000fffff984 */ /* 0x000fe20000000800 */
[----:B------:R-:W-:Y:S01]  /*e920*/  @!PT LDS RZ, [RZ] ;  /* 0x00000000fffff984 */ /* 0x000fe20000000800 */
[----:B------:R3:W-:Y:S01]  /*e930*/  @!P3 LDGSTS.E.BYPASS.LTC128B.128 [R203+0x9000], desc[UR20][R140.64+0x80] ;  /* 0x090000808ccbbfae */ /* 0x0007e2000b901d54 */
[----:B------:R-:W-:Y:S03]  /*e940*/  IADD3.X R116, R116, UR28, RZ, P6, !PT ;  /* 0x0000001c74747c10 */ /* 0x000fe6000b7fe4ff */
[----:B------:R3:W-:Y:S01]  /*e950*/  @P2 STS.128 [R203+0xb000], RZ ;  /* 0x00b000ffcb002388 */ /* 0x0007e20000000c00 */
[C-C-:B------:R-:W-:Y:S03]  /*e960*/  @!P3 LEA.HI.X R119, R3.reuse, R147, R116.reuse, 0x1, P1 ;  /* 0x000000930377b211 */ /* 0x140fe600008f0c74 */
[----:B------:R-:W-:Y:S01]  /*e970*/  @!PT LDS RZ, [RZ] ;  /* 0x00000000fffff984 */ /* 0x000fe20000000800 */
[----:B------:R-:W-:Y:S01]  /*e980*/  @!PT LDS RZ, [RZ] ;  /* 0x00000000fffff984 */ /* 0x000fe20000000800 */
[----:B------:R-:W-:Y:S01]  /*e990*/  @!PT LDS RZ, [RZ] ;  /* 0x00000000fffff984 */ /* 0x000fe20000000800 */
[----:B------:R3:W-:Y:S01]  /*e9a0*/  @!P2 LDGSTS.E.BYPASS.LTC128B.128 [R203+0xb000], desc[UR20][R138.64+0x100] ;  /* 0x0b0001008acbafae */ /* 0x0007e2000b901d54 */
[C---:B----4-:R-:W-:Y:S03]  /*e9b0*/  @!P4 LEA R136, P5, R3.reuse, R144, 0x1 ;  /* 0x000000900388c211 */ /* 0x050fe600078a08ff */
[----:B------:R3:W-:Y:S01]  /*e9c0*/  @P4 STS.128 [R203+0x7800], RZ ;  /* 0x007800ffcb004388 */ /* 0x0007e20000000c00 */
[C-C-:B------:R-:W-:Y:S02]  /*e9d0*/  @!P4 LEA.HI.X R137, R3.reuse, R145, R116.reuse, 0x1, P5 ;  /* 0x000000910389c211 */ /* 0x140fe400028f0c74 */
        /* <DEDUP_REMOVED lines=17> */
.L_x_571:
[----:B-1-3--:R-:W2:Y:S01]  /*eaf0*/  LDL R2, [R1+0x38] ;  /* 0x0000380001027983 */ /* 0x00aea20000100800 */
[----:B------:R-:W-:Y:S01]  /*eb00*/  USHF.R.S32.HI UR9, URZ, 0x1f, UR16 ;  /* 0x0000001f3f097899 */ /* 0x000fe20008011410 */
[----:B------:R-:W-:Y:S04]  /*eb10*/  DEPBAR.LE SB0, 0x0 ;  /* 0x000080000000791a */ /* 0x000fe80000000000 */
[----:B------:R-:W3:Y:S01]  /*eb20*/  LDL R3, [R1+0x34] ;  /* 0x0000340001037983 */ /* 0x000ee20000100800 */
[----:B------:R-:W-:Y:S02]  /*eb30*/  UIMAD UR8, UR10, UR16, URZ ;  /* 0x000000100a0872a4 */ /* 0x000fe4000f8e023f */
[----:B------:R-:W-:Y:S01]  /*eb40*/  UISETP.GE.AND UP0, UPT, UR16, 0x1, UPT ;  /* 0x000000011000788c */ /* 0x000fe2000bf06270 */
[----:B------:R-:W4:Y:S01]  /*eb50*/  LDL.64 R12, [R1+0x40] ;  /* 0x00004000010c7983 */ /* 0x000f220000100a00 */
[----:B------:R-:W-:Y:S03]  /*eb60*/  UIMAD UR8, UR9, UR11, UR8 ;  /* 0x0000000b090872a4 */ /* 0x000fe6000f8e0208 */
[----:B------:R-:W4:Y:S04]  /*eb70*/  LDL R8, [R1+0x60] ;  /* 0x0000600001087983 */ /* 0x000f280000100800 */
[----:B------:R-:W4:Y:S04]  /*eb80*/  LDL R5, [R1+0x64] ;  /* 0x0000640001057983 */ /* 0x000f280000100800 */
[----:B------:R-:W4:Y:S04]  /*eb90*/  LDL R21, [R1+0x58] ;  /* 0x0000580001157983 */ /* 0x000f280000100800 */
[----:B------:R-:W4:Y:S04]  /*eba0*/  LDL R20, [R1+0x5c] ;  /* 0x00005c0001147983 */ /* 0x000f280000100800 */
[----:B------:R-:W4:Y:S04]  /*ebb0*/  LDL R24, [R1+0x50] ;  /* 0x0000500001187983 */ /* 0x000f280000100800 */
[----:B------:R-:W4:Y:S04]  /*ebc0*/  LDL R23, [R1+0x54] ;  /* 0x0000540001177983 */ /* 0x000f280000100800 */
[----:B------:R-:W4:Y:S01]  /*ebd0*/  LDL R22, [R1+0x48] ;  /* 0x0000480001167983 */ /* 0x000f220000100800 */
[----:B------:R-:W-:Y:S06]  /*ebe0*/  BAR.SYNC.DEFER_BLOCKING 0x0 ;  /* 0x0000000000007b1d */ /* 0x000fec0000010000 */
[----:B------:R-:W-:Y:S01]  /*ebf0*/  @P4 STS.128 [R203+0xc000], RZ ;  /* 0x00c000ffcb004388 */ /* 0x000fe20000000c00 */
[----:B--2---:R-:W-:Y:S01]  /*ec00*/  ISETP.GE.AND P2, PT, R2, UR31, PT ;  /* 0x0000001f02007c0c */ /* 0x004fe2000bf46270 */
[----:B------:R-:W-:Y:S01]  /*ec10*/  IMAD.U32 R2, RZ, RZ, UR16 ;  /* 0x00000010ff027e24 */ /* 0x000fe2000f8e00ff */
[----:B---3--:R-:W-:Y:S03]  /*ec20*/  ISETP.GE.AND P3, PT, R3, UR31, PT ;  /* 0x0000001f03007c0c */ /* 0x008fe6000bf66270 */
[----:B----4-:R-:W-:Y:S08]  /*ec30*/  IMAD.WIDE.U32 R2, R2, UR11, R12 ;  /* 0x0000000b02027c25 */ /* 0x010ff0000f8e000c */
[----:B------:R-:W1:Y:S01]  /*ec40*/  @!P2 LDC.64 R10, c[0x0][0x220] ;  /* 0x00008800ff0aab82 */ /* 0x000e620000000a00 */
[----:B------:R-:W-:Y:S01]  /*ec50*/  VIADD R4, R3, UR8 ;  /* 0x0000000803047c36 */ /* 0x000fe20008000000 */
[C---:B------:R-:W-:Y:S04]  /*ec60*/  @!P4 LEA R8, P1, R2.reuse, R8, 0x1 ;  /* 0x000000080208c211 */ /* 0x040fe800078208ff */
[C-C-:B------:R-:W-:Y:S02]  /*ec70*/  @!P4 LEA.HI.X R9, R2.reuse, R5, R4.reuse, 0x1, P1 ;  /* 0x000000050209c211 */ /* 0x140fe400008f0c04 */
[----:B------:R-:W2:Y:S01]  /*ec80*/  LDL R5, [R1+0x4c] ;  /* 0x00004c0001057983 */ /* 0x000ea20000100800 */
[----:B------:R-:W3:Y:S01]  /*ec90*/  @!P3 LDC.64 R6, c[0x0][0x220] ;  /* 0x00008800ff06bb82 */ /* 0x000ee20000000a00 */
[C---:B------:R-:W-:Y:S02]  /*eca0*/  IADD3 R3, P1, R2.reuse, UR19, RZ ;  /* 0x0000001302037c10 */ /* 0x040fe4000ff3e0ff */
[----:B------:R-:W-:Y:S01]  /*ecb0*/  @!PT LDS RZ, [RZ] ;  /* 0x00000000fffff984 */ /* 0x000fe20000000800 */
[----:B------:R-:W-:Y:S01]  /*ecc0*/  @!PT LDS RZ, [RZ] ;  /* 0x00000000fffff984 */ /* 0x000fe20000000800 */
[----:B------:R-:W-:Y:S01]  /*ecd0*/  @!PT LDS RZ, [RZ] ;  /* 0x00000000fffff984 */ /* 0x000fe20000000800 */
[----:B------:R1:W-:Y:S04]  /*ece0*/  @!P4 LDGSTS.E.BYPASS.LTC128B.128 [R203+0xc000], desc[UR20][R8.64] ;  /* 0x0c00000008cbcfae */ /* 0x0003e8000b901d54 */
[----:B------:R-:W-:Y:S01]  /*ecf0*/  @P3 STS.128 [R203+0xe000], RZ ;  /* 0x00e000ffcb003388 */ /* 0x000fe20000000c00 */
[----:B------:R-:W4:Y:S08]  /*ed00*/  @!P3 LDC.64 R14, c[0x0][0x220] ;  /* 0x00008800ff0ebb82 */ /* 0x000f300000000a00 */
[----:B-----5:R-:W4:Y:S01]  /*ed10*/  @!P2 LDC.64 R18, c[0x0][0x220] ;  /* 0x00008800ff12ab82 */ /* 0x020f220000000a00 */
[C---:B---3--:R-:W-:Y:S07]  /*ed20*/  @!P3 LEA R6, P0, R2.reuse, R6, 0x1 ;  /* 0x000000060206b211 */ /* 0x048fee00078008ff */
[----:B------:R-:W3:Y:S01]  /*ed30*/  @!P3 LDC.64 R12, c[0x0][0x220] ;  /* 0x00008800ff0cbb82 */ /* 0x000ee20000000a00 */
[C-C-:B------:R-:W-:Y:S02]  /*ed40*/  @!P3 LEA.HI.X R7, R2.reuse, R7, R4.reuse, 0x1, P0 ;  /* 0x000000070207b211 */ /* 0x140fe400000f0c04 */
[C---:B-1----:R-:W-:Y:S03]  /*ed50*/  @!P2 LEA R8, P0, R2.reuse, R10, 0x1 ;  /* 0x0000000a0208a211 */ /* 0x042fe600078008ff */
[----:B------:R-:W-:Y:S01]  /*ed60*/  @!PT LDS RZ, [RZ] ;  /* 0x00000000fffff984 */ /* 0x000fe20000000800 */
[----:B------:R-:W-:Y:S01]  /*ed70*/  @!PT LDS RZ, [RZ] ;  /* 0x00000000fffff984 */ /* 0x000fe20000000800 */
[----:B------:R-:W-:Y:S01]  /*ed80*/  @!PT LDS RZ, [RZ] ;  /* 0x00000000fffff984 */ /* 0x000fe20000000800 */
[----:B------:R1:W-:Y:S01]  /*ed90*/  @!P3 LDGSTS.E.BYPASS.LTC128B.128 [R203+0xe000], desc[UR20][R6.64+0x80] ;  /* 0x0e00008006cbbfae */ /* 0x0003e2000b901d54 */
[----:B------:R-:W-:Y:S01]  /*eda0*/  @!P2 LEA.HI.X R9, R2, R11, R4, 0x1, P0 ;  /* 0x0000000b0209a211 */ /* 0x000fe200000f0c04 */
[----:B------:R-:W3:Y:S01]  /*edb0*/  @!P2 LDC.64 R16, c[0x0][0x220] ;  /* 0x00008800ff10ab82 */ /* 0x000ee20000000a00 */
[----:B------:R-:W-:Y:S01]  /*edc0*/  IADD3.X R4, R4, UR18, RZ, P1, !PT ;  /* 0x0000001204047c10 */ /* 0x000fe20008ffe4ff */
[----:B------:R-:W-:Y:S01]  /*edd0*/  @P2 STS.128 [R203+0x10000], RZ ;  /* 0x010000ffcb002388 */ /* 0x000fe20000000c00 */
[C---:B----4-:R-:W-:Y:S03]  /*ede0*/  @!P3 LEA R10, P0, R3.reuse, R14, 0x1 ;  /* 0x0000000e030ab211 */ /* 0x050fe600078008ff */
[----:B------:R-:W-:Y:S01]  /*edf0*/  @!PT LDS RZ, [RZ] ;  /* 0x00000000fffff984 */ /* 0x000fe20000000800 */
[----:B------:R-:W-:Y:S01]  /*ee00*/  @!PT LDS RZ, [RZ] ;  /* 0x00000000fffff984 */ /* 0x000fe20000000800 */
[----:B------:R-:W-:Y:S01]  /*ee10*/  @!PT LDS RZ, [RZ] ;  /* 0x00000000fffff984 */ /* 0x000fe20000000800 */
[----:B------:R4:W-:Y:S01]  /*ee20*/  @!P2 LDGSTS.E.BYPASS.LTC128B.128 [R203+0x10000], desc[UR20][R8.64+0x100] ;  /* 0x1000010008cbafae */ /* 0x0009e2000b901d54 */
[C-C-:B------:R-:W-:Y:S02]  /*ee30*/  @!P3 LEA.HI.X R11, R3.reuse, R15, R4.reuse, 0x1, P0 ;  /* 0x0000000f030bb211 */ /* 0x140fe400000f0c04 */
[----:B------:R-:W3:Y:S01]  /*ee40*/  @!P3 LDC.64 R14, c[0x0][0x220] ;  /* 0x00008800ff0ebb82 */ /* 0x000ee20000000a00 */
[----:B------:R-:W-:Y:S01]  /*ee50*/  @P4 STS.128 [R203+0xc800], RZ ;  /* 0x00c800ffcb004388 */ /* 0x000fe20000000c00 */
[C---:B-1----:R-:W-:Y:S04]  /*ee60*/  @!P4 LEA R6, P1, R3.reuse, R21, 0x1 ;  /* 0x000000150306c211 */ /* 0x042fe800078208ff */
[C-C-:B------:R-:W-:Y:S02]  /*ee70*/  @!P4 LEA.HI.X R7, R3.reuse, R20, R4.reuse, 0x1, P1 ;  /* 0x000000140307c211 */ /* 0x140fe400008f0c04 */
[C---:B------:R-:W-:Y:S01]  /*ee80*/  IADD3 R2, P1, R3.reuse, UR19, RZ ;  /* 0x0000001303027c10 */ /* 0x040fe2000ff3e0ff */
[----:B------:R-:W1:Y:S01]  /*ee90*/  @!P2 LDC.64 R20, c[0x0][0x220] ;  /* 0x00008800ff14ab82 */ /* 0x000e620000000a00 */
[C---:B----4-:R-:W-:Y:S01]  /*eea0*/  @!P2 LEA R8, P0, R3.reuse, R18, 0x1 ;  /* 0x000000120308a211 */ /* 0x050fe200078008ff */
[----:B------:R-:W-:Y:S01]  /*eeb0*/  @!PT LDS RZ, [RZ] ;  /* 0x00000000fffff984 */ /* 0x000fe20000000800 */
[----:B------:R-:W-:Y:S01]  /*eec0*/  @!PT LDS RZ, [RZ] ;  /* 0x00000000fffff984 */ /* 0x000fe20000000800 */
[----:B------:R-:W-:Y:S01]  /*eed0*/  @!PT LDS RZ, [RZ] ;  /* 0x00000000fffff984 */ /* 0x000fe20000000800 */
[----:B------:R4:W-:Y:S03]  /*eee0*/  @!P4 LDGSTS.E.BYPASS.LTC128B.128 [R203+0xc800], desc[UR20][R6.64] ;  /* 0x0c80000006cbcfae */ /* 0x0009e6000b901d54 */
[----:B------:R-:W-:Y:S01]  /*eef0*/  @!P2 LEA.HI.X R9, R3, R19, R4, 0x1, P0 ;  /* 0x000000130309a211 */ /* 0x000fe200000f0c04 */
[----:B------:R-:W-:Y:S01]  /*ef00*/  @P3 STS.128 [R203+0xe800], RZ ;  /* 0x00e800ffcb003388 */ /* 0x000fe20000000c00 */
[----:B------:R-:W-:Y:S02]  /*ef10*/  IADD3.X R4, R4, UR18, RZ, P1, !PT ;  /* 0x0000001204047c10 */ /* 0x000fe40008ffe4ff */
[C---:B---3--:R-:W-:Y:S01]  /*ef20*/  @!P3 LEA R12, P1, R2.reuse, R12, 0x1 ;  /* 0x0000000c020cb211 */ /* 0x048fe200078208ff */
[----:B------:R-:W-:Y:S01]  /*ef30*/  @!PT LDS RZ, [RZ] ;  /* 0x00000000fffff984 */ /* 0x000fe20000000800 */
[----:B------:R-:W-:Y:S01]  /*ef40*/  @!PT LDS RZ, [RZ] ;  /* 0x00000000fffff984 */ /* 0x000fe20000000800 */
[----:B------:R-:W-:Y:S01]  /*ef50*/  @!PT LDS RZ, [RZ] ;  /* 0x00000000fffff984 */ /* 0x000fe20000000800 */
[----:B------:R3:W-:Y:S01]  /*ef60*/  @!P3 LDGSTS.E.BYPASS.LTC128B.128 [R203+0xe800], desc[UR20][R10.64+0x80] ;  /* 0x0e8000800acbbfae */ /* 0x0007e2000b901d54 */
[C---:B------:R-:W-:Y:S02]  /*ef70*/  IADD3 R3, P5, R2.reuse, UR19, RZ ;  /* 0x0000001302037c10 */ /* 0x040fe4000ffbe0ff */
[C-C-:B------:R-:W-:Y:S01]  /*ef80*/  @!P3 LEA.HI.X R13, R2.reuse, R13, R4.reuse, 0x1, P1 ;  /* 0x0000000d020db211 */ /* 0x140fe200008f0c04 */
[----:B------:R-:W-:Y:S04]  /*ef90*/  @P2 STS.128 [R203+0x10800], RZ ;  /* 0x010800ffcb002388 */ /* 0x000fe80000000c00 */
[----:B------:R-:W-:Y:S01]  /*efa0*/  @!PT LDS RZ, [RZ] ;  /* 0x00000000fffff984 */ /* 0x000fe20000000800 */
[----:B------:R-:W-:Y:S01]  /*efb0*/  @!PT LDS RZ, [RZ] ;  /* 0x00000000fffff984 */ /* 0x000fe20000000800 */
[----:B------:R-:W-:Y:S01]  /*efc0*/  @!PT LDS RZ, [RZ] ;  /* 0x00000000fffff984 */ /* 0x000fe20000000800 */
[----:B------:R1:W-:Y:S04]  /*efd0*/  @!P2 LDGSTS.E.BYPASS.LTC128B.128 [R203+0x10800], desc[UR20][R8.64+0x100] ;  /* 0x1080010008cbafae */ /* 0x0003e8000b901d54 */
[----:B------:R-:W-:Y:S01]  /*efe0*/  @P4 STS.128 [R203+0xd000], RZ ;  /* 0x00d000ffcb004388 */ /* 0x000fe20000000c00 */
[C---:B----4-:R-:W-:Y:S04]  /*eff0*/  @!P4 LEA R6, P0, R2.reuse, R24, 0x1 ;  /* 0x000000180206c211 */ /* 0x050fe800078008ff */
[C-C-:B------:R-:W-:Y:S02]  /*f000*/  @!P4 LEA.HI.X R7, R2.reuse, R23, R4.reuse, 0x1, P0 ;  /* 0x000000170207c211 */ /* 0x140fe400000f0c04 */
[C---:B---3--:R-:W-:Y:S03]  /*f010*/  @!P2 LEA R10, P0, R2.reuse, R16, 0x1 ;  /* 0x00000010020aa211 */ /* 0x048fe600078008ff */
[----:B------:R-:W-:Y:S01]  /*f020*/  @!PT LDS RZ, [RZ] ;  /* 0x00000000fffff984 */ /* 0x000fe20000000800 */
[----:B------:R-:W-:Y:S01]  /*f030*/  @!PT LDS RZ, [RZ] ;  /* 0x00000000fffff984 */ /* 0x000fe20000000800 */
[----:B------:R-:W-:Y:S01]  /*f040*/  @!PT LDS RZ, [RZ] ;  /* 0x00000000fffff984 */ /* 0x000fe20000000800 */
[----:B------:R3:W-:Y:S01]  /*f050*/  @!P4 LDGSTS.E.BYPASS.LTC128B.128 [R203+0xd000], desc[UR20][R6.64] ;  /* 0x0d00000006cbcfae */ /* 0x0007e2000b901d54 */
[----:B------:R-:W-:Y:S03]  /*f060*/  @!P2 LEA.HI.X R11, R2, R17, R4, 0x1, P0 ;  /* 0x00000011020ba211 */ /* 0x000fe600000f0c04 */
[----:B------:R-:W-:Y:S01]  /*f070*/  @P3 STS.128 [R203+0xf000], RZ ;  /* 0x00f000ffcb003388 */ /* 0x000fe20000000c00 */
[----:B------:R-:W-:Y:S02]  /*f080*/  IADD3.X R4, R4, UR18, RZ, P5, !PT ;  /* 0x0000001204047c10 */ /* 0x000fe4000affe4ff */
[C---:B-1----:R-:W-:Y:S01]  /*f090*/  @!P4 LEA R8, P5, R3.reuse, R22, 0x1 ;  /* 0x000000160308c211 */ /* 0x042fe200078a08ff */
[----:B------:R-:W-:Y:S01]  /*f0a0*/  @!PT LDS RZ, [RZ] ;  /* 0x00000000fffff984 */ /* 0x000fe20000000800 */
[----:B------:R-:W-:Y:S01]  /*f0b0*/  @!PT LDS RZ, [RZ] ;  /* 0x00000000fffff984 */ /* 0x000fe20000000800 */
[----:B------:R-:W-:Y:S01]  /*f0c0*/  @!PT LDS RZ, [RZ] ;  /* 0x00000000fffff984 */ /* 0x000fe20000000800 */
[----:B------:R-:W-:Y:S01]  /*f0d0*/  @!P3 LDGSTS.E.BYPASS.LTC128B.128 [R203+0xf000], desc[UR20][R12.64+0x80] ;  /* 0x0f0000800ccbbfae */ /* 0x000fe2000b901d54 */
[C---:B------:R-:W-:Y:S03]  /*f0e0*/  @!P2 LEA R2, P0, R3.reuse, R20, 0x1 ;  /* 0x000000140302a211 */ /* 0x040fe600078008ff */
[----:B------:R-:W-:Y:S04]  /*f0f0*/  @P2 STS.128 [R203+0x11000], RZ ;  /* 0x011000ffcb002388 */ /* 0x000fe80000000c00 */
[----:B------:R-:W-:Y:S01]  /*f100*/  @!PT LDS RZ, [RZ] ;  /* 0x00000000fffff984 */ /* 0x000fe20000000800 */
[----:B------:R-:W-:Y:S01]  /*f110*/  @!PT LDS RZ, [RZ] ;  /* 0x00000000fffff984 */ /* 0x000fe20000000800 */
[----:B------:R-:W-:Y:S01]  /*f120*/  @!PT LDS RZ, [RZ] ;  /* 0x00000000fffff984 */ /* 0x000fe20000000800 */
[----:B------:R-:W-:Y:S04]  /*f130*/  @!P2 LDGSTS.E.BYPASS.LTC128B.128 [R203+0x11000], desc[UR20][R10.64+0x100] ;  /* 0x110001000acbafae */ /* 0x000fe8000b901d54 */
[----:B------:R-:W-:Y:S01]  /*f140*/  @P4 STS.128 [R203+0xd800], RZ ;  /* 0x00d800ffcb004388 */ /* 0x000fe20000000c00 */
[C---:B---3--:R-:W-:Y:S04]  /*f150*/  @!P3 LEA R6, P1, R3.reuse, R14, 0x1 ;  /* 0x0000000e0306b211 */ /* 0x048fe800078208ff */
[C-C-:B------:R-:W-:Y:S02]  /*f160*/  @!P3 LEA.HI.X R7, R3.reuse, R15, R4.reuse, 0x1, P1 ;  /* 0x0000000f0307b211 */ /* 0x140fe400008f0c04 */
[C-C-:B--2---:R-:W-:Y:S02]  /*f170*/  @!P4 LEA.HI.X R9, R3.reuse, R5, R4.reuse, 0x1, P5 ;  /* 0x000000050309c211 */ /* 0x144fe400028f0c04 */
[----:B------:R-:W-:Y:S02]  /*f180*/  @!P2 LEA.HI.X R3, R3, R21, R4, 0x1, P0 ;  /* 0x000000150303a211 */ /* 0x000fe400000f0c04 */
[----:B------:R-:W-:Y:S01]  /*f190*/  PLOP3.LUT P0, PT, PT, PT, UP0, 0x80, 0x0 ;  /* 0x000000000000781c */ /* 0x000fe20003f0f008 */
        /* <DEDUP_REMOVED lines=14> */
[----:B------:R-:W-:Y:S04]  /*f280*/  LDSM.16.M88.4 R32, [R187] ;  /* 0x00000000bb20783b */ /* 0x000fe80000000200 */
[----:B------:R-:W-:Y:S04]  /*f290*/  LDSM.16.M88.4 R16, [R180+0x6800] ;  /* 0x00680000b410783b */ /* 0x000fe80000000200 */
[----:B-1----:R-:W2:Y:S04]  /*f2a0*/  LDSM.16.M88.4 R8, [R180+0x6000] ;  /* 0x00600000b408783b */ /* 0x002ea80000000200 */
[----:B------:R-:W1:Y:S04]  /*f2b0*/  LDSM.16.M88.4 R24, [R180+0x7000] ;  /* 0x00700000b418783b */ /* 0x000e680000000200 */
[----:B------:R-:W4:Y:S04]  /*f2c0*/  LDSM.16.M88.4 R136, [R180+0x7800] ;  /* 0x00780000b488783b */ /* 0x000f280000000200 */
[----:B------:R-:W0:Y:S04]  /*f2d0*/  LDGDEPBAR ;  /* 0x00000000000079af */ /* 0x000e280000000000 */
[----:B------:R-:W-:Y:S04]  /*f2e0*/  LDSM.16.M88.4 R140, [R188] ;  /* 0x00000000bc8c783b */ /* 0x000fe80000000200 */
[----:B------:R-:W3:Y:S04]  /*f2f0*/  LDSM.16.M88.4 R144, [R191] ;  /* 0x00000000bf90783b */ /* 0x000ee80000000200 */
[----:B------:R-:W3:Y:S04]  /*f300*/  LDSM.16.M88.4 R148, [R202] ;  /* 0x00000000ca94783b */ /* 0x000ee80000000200 */
[----:B------:R-:W3:Y:S04]  /*f310*/  LDSM.16.M88.4 R152, [R201] ;  /* 0x00000000c998783b */ /* 0x000ee80000000200 */
[----:B------:R-:W3:Y:S04]  /*f320*/  LDSM.16.M88.4 R156, [R200] ;  /* 0x00000000c89c783b */ /* 0x000ee80000000200 */
[----:B------:R-:W-:Y:S01]  /*f330*/  LDSM.16.M88.4 R160, [R190] ;  /* 0x00000000bea0783b */ /* 0x000fe20000000200 */
[C---:B--2---:R-:W-:Y:S03]  /*f340*/  HMMA.16816.F32.BF16 R4, R32.reuse, R8, RZ ;  /* 0x000000082004723c */ /* 0x044fe600000418ff */
[----:B------:R-:W2:Y:S04]  /*f350*/  LDSM.16.M88.4 R164, [R186+0x6000] ;  /* 0x00600000baa4783b */ /* 0x000ea80000000200 */
[----:B------:R-:W2:Y:S01]  /*f360*/  LDSM.16.M88.4 R168, [R186+0x6800] ;  /* 0x00680000baa8783b */ /* 0x000ea20000000200 */
[C---:B------:R-:W-:Y:S03]  /*f370*/  HMMA.16816.F32.BF16 R8, R32.reuse, R10, RZ ;  /* 0x0000000a2008723c */ /* 0x040fe600000418ff */
[----:B------:R-:W-:Y:S03]  /*f380*/  LDSM.16.M88.4 R172, [R189] ;  /* 0x00000000bdac783b */ /* 0x000fe60000000200 */
[C---:B------:R-:W-:Y:S01]  /*f390*/  HMMA.16816.F32.BF16 R12, R32.reuse, R16, RZ ;  /* 0x00000010200c723c */ /* 0x040fe200000418ff */
[----:B------:R-:W-:Y:S05]  /*f3a0*/  LDSM.16.M88.4 R176, [R185] ;  /* 0x00000000b9b0783b */ /* 0x000fea0000000200 */
[C---:B------:R-:W-:Y:S06]  /*f3b0*/  HMMA.16816.F32.BF16 R16, R32.reuse, R18, RZ ;  /* 0x000000122010723c */ /* 0x040fec00000418ff */
[C---:B-1----:R-:W-:Y:S06]  /*f3c0*/  HMMA.16816.F32.BF16 R20, R32.reuse, R24, RZ ;  /* 0x000000182014723c */ /* 0x042fec00000418ff */
[C---:B------:R-:W-:Y:S06]  /*f3d0*/  HMMA.16816.F32.BF16 R24, R32.reuse, R26, RZ ;  /* 0x0000001a2018723c */ /* 0x040fec00000418ff */
[C---:B----4-:R-:W-:Y:S06]  /*f3e0*/  HMMA.16816.F32.BF16 R28, R32.reuse, R136, RZ ;  /* 0x00000088201c723c */ /* 0x050fec00000418ff */
[----:B------:R-:W-:Y:S01]  /*f3f0*/  HMMA.16816.F32.BF16 R32, R32, R138, RZ ;  /* 0x0000008a2020723c */ /* 0x000fe200000418ff */
[----:B------:R-:W1:Y:S05]  /*f400*/  LDSM.16.M88.4 R136, [R186+0x7000] ;  /* 0x00700000ba88783b */ /* 0x000e6a0000000200 */
[C---:B---3--:R-:W-:Y:S06]  /*f410*/  HMMA.16816.F32.BF16 R4, R140.reuse, R144, R4 ;  /* 0x000000908c04723c */ /* 0x048fec0000041804 */
[C---:B------:R-:W-:Y:S01]  /*f420*/  HMMA.16816.F32.BF16 R8, R140.reuse, R146, R8 ;  /* 0x000000928c08723c */ /* 0x040fe20000041808 */
[----:B------:R-:W3:Y:S05]  /*f430*/  LDSM.16.M88.4 R144, [R186+0x7800] ;  /* 0x00780000ba90783b */ /* 0x000eea0000000200 */
[C---:B------:R-:W-:Y:S06]  /*f440*/  HMMA.16816.F32.BF16 R12, R140.reuse, R148, R12 ;  /* 0x000000948c0c723c */ /* 0x040fec000004180c */
[C---:B------:R-:W-:Y:S01]  /*f450*/  HMMA.16816.F32.BF16 R16, R140.reuse, R150, R16 ;  /* 0x000000968c10723c */ /* 0x040fe20000041810 */
[----:B------:R-:W4:Y:S05]  /*f460*/  LDSM.16.M88.4 R148, [R185+0x800] ;  /* 0x00080000b994783b */ /* 0x000f2a0000000200 */
[C---:B------:R-:W-:Y:S06]  /*f470*/  HMMA.16816.F32.BF16 R20, R140.reuse, R152, R20 ;  /* 0x000000988c14723c */ /* 0x040fec0000041814 */
[C---:B------:R-:W-:Y:S01]  /*f480*/  HMMA.16816.F32.BF16 R24, R140.reuse, R154, R24 ;  /* 0x0000009a8c18723c */ /* 0x040fe20000041818 */
[----:B------:R-:W-:Y:S05]  /*f490*/  LDSM.16.M88.4 R152, [R185+0x1800] ;  /* 0x00180000b998783b */ /* 0x000fea0000000200 */
[C---:B------:R-:W-:Y:S06]  /*f4a0*/  HMMA.16816.F32.BF16 R28, R140.reuse, R156, R28 ;  /* 0x0000009c8c1c723c */ /* 0x040fec000004181c */
[----:B------:R-:W-:Y:S01]  /*f4b0*/  HMMA.16816.F32.BF16 R32, R140, R158, R32 ;  /* 0x0000009e8c20723c */ /* 0x000fe20000041820 */
[----:B------:R-:W4:Y:S04]  /*f4c0*/  LDSM.16.M88.4 R140, [R185+0x1000] ;  /* 0x00100000b98c783b */ /* 0x000f280000000200 */
[----:B------:R-:W-:Y:S01]  /*f4d0*/  LDSM.16.M88.4 R156, [R187+0x2000] ;  /* 0x00200000bb9c783b */ /* 0x000fe20000000200 */
[C---:B--2---:R-:W-:Y:S06]  /*f4e0*/  HMMA.16816.F32.BF16 R4, R160.reuse, R164, R4 ;  /* 0x000000a4a004723c */ /* 0x044fec0000041804 */
[C---:B------:R-:W-:Y:S01]  /*f4f0*/  HMMA.16816.F32.BF16 R8, R160.reuse, R166, R8 ;  /* 0x000000a6a008723c */ /* 0x040fe20000041808 */
[----:B------:R-:W2:Y:S05]  /*f500*/  LDSM.16.M88.4 R164, [R180+0x8000] ;  /* 0x00800000b4a4783b */ /* 0x000eaa0000000200 */
[C---:B------:R-:W-:Y:S06]  /*f510*/  HMMA.16816.F32.BF16 R12, R160.reuse, R168, R12 ;  /* 0x000000a8a00c723c */ /* 0x040fec000004180c */
[C---:B------:R-:W-:Y:S01]  /*f520*/  HMMA.16816.F32.BF16 R16, R160.reuse, R170, R16 ;  /* 0x000000aaa010723c */ /* 0x040fe20000041810 */
[----:B------:R-:W2:Y:S05]  /*f530*/  LDSM.16.M88.4 R168, [R180+0x8800] ;  /* 0x00880000b4a8783b */ /* 0x000eaa0000000200 */
[C---:B-1----:R-:W-:Y:S06]  /*f540*/  HMMA.16816.F32.BF16 R20, R160.reuse, R136, R20 ;  /* 0x00000088a014723c */ /* 0x042fec0000041814 */
[C---:B------:R-:W-:Y:S01]  /*f550*/  HMMA.16816.F32.BF16 R24, R160.reuse, R138, R24 ;  /* 0x0000008aa018723c */ /* 0x040fe20000041818 */
[----:B------:R-:W1:Y:S05]  /*f560*/  LDSM.16.M88.4 R136, [R180+0x9000] ;  /* 0x00900000b488783b */ /* 0x000e6a0000000200 */
[C---:B---3--:R-:W-:Y:S06]  /*f570*/  HMMA.16816.F32.BF16 R28, R160.reuse, R144, R28 ;  /* 0x00000090a01c723c */ /* 0x048fec000004181c */
[----:B------:R-:W-:Y:S01]  /*f580*/  HMMA.16816.F32.BF16 R32, R160, R146, R32 ;  /* 0x00000092a020723c */ /* 0x000fe20000041820 */
[----:B------:R-:W3:Y:S04]  /*f590*/  LDSM.16.M88.4 R144, [R180+0x9800] ;  /* 0x00980000b490783b */ /* 0x000ee80000000200 */
[----:B------:R-:W-:Y:S01]  /*f5a0*/  LDSM.16.M88.4 R160, [R188+0x2000] ;  /* 0x00200000bca0783b */ /* 0x000fe20000000200 */
[C---:B------:R-:W-:Y:S06]  /*f5b0*/  HMMA.16816.F32.BF16 R4, R172.reuse, R176, R4 ;  /* 0x000000b0ac04723c */ /* 0x040fec0000041804 */
[C---:B------:R-:W-:Y:S01]  /*f5c0*/  HMMA.16816.F32.BF16 R8, R172.reuse, R178, R8 ;  /* 0x000000b2ac08723c */ /* 0x040fe20000041808 */
[----:B------:R-:W3:Y:S05]  /*f5d0*/  LDSM.16.M88.4 R176, [R199] ;  /* 0x00000000c7b0783b */ /* 0x000eea0000000200 */
[C---:B----4-:R-:W-:Y:S06]  /*f5e0*/  HMMA.16816.F32.BF16 R12, R172.reuse, R148, R12 ;  /* 0x00000094ac0c723c */ /* 0x050fec000004180c */
[C---:B------:R-:W-:Y:S01]  /*f5f0*/  HMMA.16816.F32.BF16 R16, R172.reuse, R150, R16 ;  /* 0x00000096ac10723c */ /* 0x040fe20000041810 */
[----:B------:R-:W4:Y:S05]  /*f600*/  LDSM.16.M88.4 R148, [R198] ;  /* 0x00000000c694783b */ /* 0x000f2a0000000200 */
[C---:B------:R-:W-:Y:S06]  /*f610*/  HMMA.16816.F32.BF16 R20, R172.reuse, R140, R20 ;  /* 0x0000008cac14723c */ /* 0x040fec0000041814 */
[C---:B------:R-:W-:Y:S01]  /*f620*/  HMMA.16816.F32.BF16 R24, R172.reuse, R142, R24 ;  /* 0x0000008eac18723c */ /* 0x040fe20000041818 */
[----:B------:R-:W4:Y:S05]  /*f630*/  LDSM.16.M88.4 R140, [R197] ;  /* 0x00000000c58c783b */ /* 0x000f2a0000000200 */
[C---:B------:R-:W-:Y:S06]  /*f640*/  HMMA.16816.F32.BF16 R28, R172.reuse, R152, R28 ;  /* 0x00000098ac1c723c */ /* 0x040fec000004181c */
[----:B------:R-:W-:Y:S01]  /*f650*/  HMMA.16816.F32.BF16 R32, R172, R154, R32 ;  /* 0x0000009aac20723c */ /* 0x000fe20000041820 */
[----:B------:R-:W4:Y:S04]  /*f660*/  LDSM.16.M88.4 R152, [R196] ;  /* 0x00000000c498783b */ /* 0x000f280000000200 */
        /* <DEDUP_REMOVED lines=16> */
[----:B------:R-:W3:Y:S05]  /*f770*/  LDSM.16.M88.4 R176, [R185+0x2000] ;  /* 0x00200000b9b0783b */ /* 0x000eea0000000200 */
[C---:B----4-:R-:W-:Y:S06]  /*f780*/  HMMA.16816.F32.BF16 R12, R160.reuse, R148, R12 ;  /* 0x00000094a00c723c */ /* 0x050fec000004180c */
        /* <DEDUP_REMOVED lines=37> */
[----:B------:R-:W-:Y:S05]  /*f9e0*/  LDSM.16.M88.4 R172, [R185+0x4000] ;  /* 0x00400000b9ac783b */ /* 0x000fea0000000200 */
        /* <DEDUP_REMOVED lines=9> */
[----:B------:R-:W3:Y:S01]  /*fa80*/  LDSM.16.M88.4 R160, [R186+0xb800] ;  /* 0x00b80000baa0783b */ /* 0x000ee20000000200 */
[C---:B------:R-:W-:Y:S06]  /*fa90*/  HMMA.16816.F32.BF16 R4, R164.reuse, R176, R4 ;  /* 0x000000b0a404723c */ /* 0x040fec0000041804 */
[C---:B------:R-:W-:Y:S06]  /*faa0*/  HMMA.16816.F32.BF16 R8, R164.reuse, R178, R8 ;  /* 0x000000b2a408723c */ /* 0x040fec0000041808 */
[C---:B----4-:R-:W-:Y:S06]  /*fab0*/  HMMA.16816.F32.BF16 R12, R164.reuse, R148, R12 ;  /* 0x00000094a40c723c */ /* 0x050fec000004180c */
[C---:B------:R-:W-:Y:S01]  /*fac0*/  HMMA.16816.F32.BF16 R16, R164.reuse, R150, R16 ;  /* 0x00000096a410723c */ /* 0x040fe20000041810 */
[----:B------:R-:W4:Y:S05]  /*fad0*/  LDSM.16.M88.4 R148, [R189+0x4000] ;  /* 0x00400000bd94783b */ /* 0x000f2a0000000200 */
[C---:B------:R-:W-:Y:S06]  /*fae0*/  HMMA.16816.F32.BF16 R20, R164.reuse, R140, R20 ;  /* 0x0000008ca414723c */ /* 0x040fec0000041814 */
[C---:B------:R-:W-:Y:S01]  /*faf0*/  HMMA.16816.F32.BF16 R24, R164.reuse, R142, R24 ;  /* 0x0000008ea418723c */ /* 0x040fe20000041818 */
[----:B------:R-:W4:Y:S05]  /*fb00*/  LDSM.16.M88.4 R140, [R185+0x4800] ;  /* 0x00480000b98c783b */ /* 0x000f2a0000000200 */
[C---:B------:R-:W-:Y:S06]  /*fb10*/  HMMA.16816.F32.BF16 R28, R164.reuse, R152, R28 ;  /* 0x00000098a41c723c */ /* 0x040fec000004181c */
[----:B------:R-:W-:Y:S06]  /*fb20*/  HMMA.16816.F32.BF16 R32, R164, R154, R32 ;  /* 0x0000009aa420723c */ /* 0x000fec0000041820 */
[C---:B--2---:R-:W-:Y:S06]  /*fb30*/  HMMA.16816.F32.BF16 R4, R156.reuse, R168, R4 ;  /* 0x000000a89c04723c */ /* 0x044fec0000041804 */
[C---:B------:R-:W-:Y:S06]  /*fb40*/  HMMA.16816.F32.BF16 R8, R156.reuse, R170, R8 ;  /* 0x000000aa9c08723c */ /* 0x040fec0000041808 */
[C---:B-1----:R-:W-:Y:S06]  /*fb50*/  HMMA.16816.F32.BF16 R12, R156.reuse, R136, R12 ;  /* 0x000000889c0c723c */ /* 0x042fec000004180c */
[C---:B------:R-:W-:Y:S01]  /*fb60*/  HMMA.16816.F32.BF16 R16, R156.reuse, R138, R16 ;  /* 0x0000008a9c10723c */ /* 0x040fe20000041810 */
[----:B------:R-:W1:Y:S05]  /*fb70*/  LDSM.16.M88.4 R136, [R185+0x5000] ;  /* 0x00500000b988783b */ /* 0x000e6a0000000200 */
[C---:B---3--:R-:W-:Y:S06]  /*fb80*/  HMMA.16816.F32.BF16 R20, R156.reuse, R144, R20 ;  /* 0x000000909c14723c */ /* 0x048fec0000041814 */
[C---:B------:R-:W-:Y:S01]  /*fb90*/  HMMA.16816.F32.BF16 R24, R156.reuse, R146, R24 ;  /* 0x000000929c18723c */ /* 0x040fe20000041818 */
[----:B------:R-:W2:Y:S01]  /*fba0*/  LDSM.16.M88.4 R144, [R185+0x5800] ;  /* 0x00580000b990783b */ /* 0x000ea20000000200 */
[----:B------:R-:W-:Y:S04]  /*fbb0*/  DEPBAR.LE SB0, 0x0 ;  /* 0x000080000000791a */ /* 0x000fe80000000000 */
[C---:B------:R-:W-:Y:S01]  /*fbc0*/  HMMA.16816.F32.BF16 R28, R156.reuse, R160, R28 ;  /* 0x000000a09c1c723c */ /* 0x040fe2000004181c */
[----:B------:R-:W-:Y:S05]  /*fbd0*/  BAR.SYNC.DEFER_BLOCKING 0x0 ;  /* 0x0000000000007b1d */ /* 0x000fea0000010000 */
[----:B------:R-:W-:Y:S06]  /*fbe0*/  HMMA.16816.F32.BF16 R32, R156, R162, R32 ;  /* 0x000000a29c20723c */ /* 0x000fec0000041820 */
[C---:B----4-:R-:W-:Y:S06]  /*fbf0*/  HMMA.16816.F32.BF16 R4, R148.reuse, R172, R4 ;  /* 0x000000ac9404723c */ /* 0x050fec0000041804 */
[C---:B------:R-:W-:Y:S06]  /*fc00*/  HMMA.16816.F32.BF16 R8, R148.reuse, R174, R8 ;  /* 0x000000ae9408723c */ /* 0x040fec0000041808 */
[C---:B------:R-:W-:Y:S06]  /*fc10*/  HMMA.16816.F32.BF16 R12, R148.reuse, R140, R12 ;  /* 0x0000008c940c723c */ /* 0x040fec000004180c */
[C---:B------:R-:W-:Y:S06]  /*fc20*/  HMMA.16816.F32.BF16 R16, R148.reuse, R142, R16 ;  /* 0x0000008e9410723c */ /* 0x040fec0000041810 */
[----:B------:R-:W-:Y:S01]  /*fc30*/  FMNMX.FTZ R2, R4, R0, !PT ;  /* 0x0000000004027209 */ /* 0x000fe20007810000 */
[C---:B-1----:R-:W-:Y:S04]  /*fc40*/  HMMA.16816.F32.BF16 R20, R148.reuse, R136, R20 ;  /* 0x000000889414723c */ /* 0x042fe80000041814 */
[----:B------:R-:W-:Y:S02]  /*fc50*/  FMNMX.FTZ R2, R5, R2, !PT ;  /* 0x0000000205027209 */ /* 0x000fe40007810000 */
[C---:B------:R-:W-:Y:S05]  /*fc60*/  HMMA.16816.F32.BF16 R24, R148.reuse, R138, R24 ;  /* 0x0000008a9418723c */ /* 0x040fea0000041818 */
[----:B------:R-:W-:Y:S01]  /*fc70*/  FMNMX.FTZ R3, R8, R2, !PT ;  /* 0x0000000208037209 */ /* 0x000fe20007810000 */
[C---:B--2---:R-:W-:Y:S05]  /*fc80*/  HMMA.16816.F32.BF16 R28, R148.reuse, R144, R28 ;  /* 0x00000090941c723c */ /* 0x044fea000004181c */
        /* <DEDUP_REMOVED lines=28> */
.L_x_572:
[----:B---3--:R-:W-:Y:S01]  /*fe50*/  FMNMX.FTZ R2, R31, R143, !PT ;  /* 0x0000008f1f027209 */ /* 0x008fe20007810000 */
[----:B------:R-:W2:Y:S01]  /*fe60*/  LDL.64 R164, [R1+0x28] ;  /* 0x0000280001a47983 */ /* 0x000ea20000100a00 */
[----:B------:R-:W-:Y:S01]  /*fe70*/  UIADD3 UR22, UR25, 0x76cf5d0a, URZ ;  /* 0x76cf5d0a19167890 */ /* 0x000fe2000fffe03f */
[----:B------:R-:W-:Y:S01]  /*fe80*/  IMAD.MOV.U32 R139, RZ, RZ, 0x7054 ;  /* 0x00007054ff8b7424 */ /* 0x000fe200078e00ff */
[----:B------:R-:W-:Y:S01]  /*fe90*/  FMNMX.FTZ R2, R34, R2, !PT ;  /* 0x0000000222027209 */ /* 0x000fe20007810000 */
[----:B------:R-:W-:Y:S01]  /*fea0*/  UIADD3 UR30, UR25, 0x32370b8f, URZ ;  /* 0x32370b8f191e7890 */ /* 0x000fe2000fffe03f */
[----:B------:R-:W-:Y:S01]  /*feb0*/  IMAD.U32 R171, RZ, RZ, UR5 ;  /* 0x00000005ffab7e24 */ /* 0x000fe2000f8e00ff */
[----:B------:R-:W1:Y:S01]  /*fec0*/  SHFL.BFLY PT, R116, R142, 0x2, 0x1f ;  /* 0x0c401f008e747f89 */ /* 0x000e6200000e0000 */
[----:B------:R-:W-:Y:S01]  /*fed0*/  FMNMX.FTZ R2, R35, R2, !PT ;  /* 0x0000000223027209 */ /* 0x000fe20007810000 */
[----:B------:R-:W-:Y:S02]  /*fee0*/  UIADD3 UR27, UR24, 0x78dde6e4, URZ ;  /* 0x78dde6e4181b7890 */ /* 0x000fe4000fffe03f */
[----:B------:R-:W-:Y:S04]  /*fef0*/  PRMT R171, R171, R139, UR5 ;  /* 0x00000005abab7e16 */ /* 0x000fe8000800008b */
[----:B------:R-:W-:Y:S01]  /*ff00*/  LDSM.16.MT88.4 R144, [R182+0xc000] ;  /* 0x00c00000b690783b */ /* 0x000fe20000004200 */
[----:B------:R-:W-:Y:S02]  /*ff10*/  UIADD3 UR17, UR25, -0x56f99767, URZ ;  /* 0xa906689919117890 */ /* 0x000fe4000fffe03f */
[----:B------:R-:W-:Y:S02]  /*ff20*/  UIADD3 UR23, UR25, -0x126145ec, URZ ;  /* 0xed9eba1419177890 */ /* 0x000fe4000fffe03f */
[----:B------:R-:W-:Y:S02]  /*ff30*/  UIADD3 UR15, UR24, -0x61c88647, URZ ;  /* 0x9e3779b9180f7890 */ /* 0x000fe4000fffe03f */
[----:B------:R-:W-:Y:S01]  /*ff40*/  UIADD3 UR26, UR24, -0x4ab325aa, URZ ;  /* 0xb54cda56181a7890 */ /* 0x000fe2000fffe03f */
[----:B------:R-:W-:Y:S01]  /*ff50*/  LDSM.16.MT88.4 R148, [R184+0xc000] ;  /* 0x00c00000b894783b */ /* 0x000fe20000004200 */
[----:B------:R-:W-:Y:S02]  /*ff60*/  USHF.L.U32 UR32, UR16, 0x1, URZ ;  /* 0x0000000110207899 */ /* 0x000fe4000800063f */
[----:B------:R-:W-:Y:S02]  /*ff70*/  UIADD3 UR8, UR25, -0x4498517b, URZ ;  /* 0xbb67ae8519087890 */ /* 0x000fe4000fffe03f */
[----:B------:R-:W-:Y:S02]  /*ff80*/  ULOP3.LUT UR9, UR32, UR25, URZ, 0x3c, !UPT ;  /* 0x0000001920097292 */ /* 0x000fe4000f8e3c3f */
[----:B------:R-:W-:Y:S01]  /*ff90*/  UIADD3 UR32, UR32, 0x1, URZ ;  /* 0x0000000120207890 */ /* 0x000fe2000fffe03f */
[----:B------:R-:W-:Y:S01]  /*ffa0*/  STL [R1+0x9c], R180 ;  /* 0x00009cb401007387 */ /* 0x000fe20000100800 */
[----:B-1----:R-:W-:Y:S03]  /*ffb0*/  FMNMX.FTZ R116, R142, R116, !PT ;  /* 0x000000748e747209 */ /* 0x002fe60007810000 */
[----:B------:R-:W1:Y:S01]  /*ffc0*/  SHFL.BFLY PT, R118, R2, 0x2, 0x1f ;  /* 0x0c401f0002767f89 */ /* 0x000e6200000e0000 */
[----:B------:R-:W-:Y:S01]  /*ffd0*/  LOP3.LUT R3, R215, UR9, RZ, 0x3c, !PT ;  /* 0x00000009d7037c12 */ /* 0x000fe2000f8e3cff */
[----:B------:R-:W-:Y:S06]  /*ffe0*/  UIADD3 UR9, UR24, -0x255992d5, URZ ;  /* 0xdaa66d2b18097890 */ /* 0x000fec000fffe03f */
[----:B------:R-:W3:Y:S01]  /*fff0*/  SHFL.BFLY PT, R119, R116, 0x1, 0x1f ;  /* 0x0c201f0074777f89 */ /* 0x000ee200000e0000 */
[----:B------:R-:W-:Y:S01]  /*10000*/  ULOP3.LUT UR32, UR32, UR25, URZ, 0x3c, !UPT ;  /* 0x0000001920207292 */ /* 0x000fe2000f8e3c3f */
[----:B------:R-:W-:Y:S06]  /*10010*/  IMAD.WIDE.U32 R136, R3, -0x326172a9, RZ ;  /* 0xcd9e8d5703887825 */ /* 0x000fec00078e00ff */
[----:B------:R-:W-:Y:S01]  /*10020*/  LDSM.16.MT88.4 R140, [R181+0xc000] ;  /* 0x00c00000b58c783b */ /* 0x000fe20000004200 */
[----:B-1----:R-:W-:Y:S02]  /*10030*/  FMNMX.FTZ R118, R2, R118, !PT ;  /* 0x0000007602767209 */ /* 0x002fe40007810000 */
[----:B------:R-:W-:Y:S01]  /*10040*/  LOP3.LUT R2, R213, UR8, R214, 0x96, !PT ;  /* 0x00000008d5027c12 */ /* 0x000fe2000f8e96d6 */
[----:B------:R-:W-:Y:S01]  /*10050*/  UIADD3 UR8, UR24, 0x3c6ef372, URZ ;  /* 0x3c6ef37218087890 */ /* 0x000fe2000fffe03f */
[----:B---3--:R-:W-:Y:S03]  /*10060*/  FMNMX.FTZ R116, R116, R119, !PT ;  /* 0x0000007774747209 */ /* 0x008fe60007810000 */
[----:B------:R-:W1:Y:S01]  /*10070*/  SHFL.BFLY PT, R138, R118, 0x1, 0x1f ;  /* 0x0c201f00768a7f89 */ /* 0x000e6200000e0000 */
[----:B------:R-:W-:Y:S01]  /*10080*/  IMAD.WIDE.U32 R168, R2, -0x326172a9, RZ ;  /* 0xcd9e8d5702a87825 */ /* 0x000fe200078e00ff */
[C---:B------:R-:W-:Y:S03]  /*10090*/  FSETP.NEU.FTZ.AND P0, PT, R116.reuse, -INF , PT ;  /* 0xff8000007400780b */ /* 0x040fe60003f1d000 */
[C---:B------:R-:W-:Y:S01]  /*100a0*/  FMUL.FTZ R163, R116.reuse, UR4 ;  /* 0x0000000474a37c20 */ /* 0x040fe20008410000 */
[----:B------:R-:W-:Y:S01]  /*100b0*/  FADD.FTZ R0, -R116, R0 ;  /* 0x0000000074007221 */ /* 0x000fe20000010100 */
[----:B------:R-:W-:Y:S03]  /*100c0*/  LOP3.LUT R136, R169, UR8, R136, 0x96, !PT ;  /* 0x00000008a9887c12 */ /* 0x000fe6000f8e9688 */
[----:B------:R-:W-:Y:S05]  /*100d0*/  FSEL R163, R163, RZ, P0 ;  /* 0x000000ffa3a37208 */ /* 0x000fea0000000000 */
        /* <DEDUP_REMOVED lines=13> */
[--C-:B------:R-:W-:Y:S01]  /*101b0*/  FFMA.FTZ R13, R13, UR4, -R163.reuse ;  /* 0x000000040d0d7c23 */ /* 0x100fe200080108a3 */
[----:B------:R-:W-:Y:S08]  /*101c0*/  FFMA.FTZ R20, R20, UR4, -R163 ;  /* 0x0000000414147c23 */ /* 0x000ff000080108a3 */
[----:B------:R-:W3:Y:S10]  /*101d0*/  MUFU.EX2 R179, R5 ;  /* 0x0000000500b37308 */ /* 0x000ef40000000800 */
[----:B------:R-:W4:Y:S10]  /*101e0*/  MUFU.EX2 R209, R9 ;  /* 0x0000000900d17308 */ /* 0x000f340000000800 */
[----:B------:R-:W-:Y:S01]  /*101f0*/  MUFU.EX2 R220, R16 ;  /* 0x0000001000dc7308 */ /* 0x000fe20000000800 */
[----:B---3--:R-:W-:Y:S04]  /*10200*/  F2FP.BF16.F32.PACK_AB R160, R179, R216 ;  /* 0x000000d8b3a0723e */ /* 0x008fe800000010ff */
[----:B------:R-:W-:Y:S05]  /*10210*/  PRMT R159, R160, 0x7632, R159 ;  /* 0x00007632a09f7816 */ /* 0x000fea000000009f */
[----:B------:R-:W-:Y:S01]  /*10220*/  MUFU.EX2 R206, R17 ;  /* 0x0000001100ce7308 */ /* 0x000fe20000000800 */
[----:B----4-:R-:W-:Y:S04]  /*10230*/  F2FP.BF16.F32.PACK_AB R158, R209, R180 ;  /* 0x000000b4d19e723e */ /* 0x010fe800000010ff */
[----:B------:R-:W-:Y:S05]  /*10240*/  PRMT R157, R158, 0x7632, R157 ;  /* 0x000076329e9d7816 */ /* 0x000fea000000009d */
[----:B------:R-:W-:Y:S10]  /*10250*/  MUFU.EX2 R211, R12 ;  /* 0x0000000c00d37308 */ /* 0x000ff40000000800 */
[----:B------:R-:W-:Y:S01]  /*10260*/  MUFU.EX2 R175, R13 ;  /* 0x0000000d00af7308 */ /* 0x000fe20000000800 */
[----:B--2---:R-:W-:Y:S01]  /*10270*/  LOP3.LUT R2, R137, UR15, R164, 0x96, !PT ;  /* 0x0000000f89027c12 */ /* 0x004fe2000f8e96a4 */
[----:B------:R-:W-:Y:S04]  /*10280*/  IMAD.WIDE.U32 R136, R136, -0x2daee0ad, RZ ;  /* 0xd2511f5388887825 */ /* 0x000fe800078e00ff */
[----:B------:R-:W-:Y:S05]  /*10290*/  IMAD.WIDE.U32 R2, R2, -0x2daee0ad, RZ ;  /* 0xd2511f5302027825 */ /* 0x000fea00078e00ff */
[----:B------:R-:W-:Y:S02]  /*102a0*/  LOP3.LUT R119, R3, UR22, R212, 0x96, !PT ;  /* 0x0000001603777c12 */ /* 0x000fe4000f8e96d4 */
[----:B------:R-:W-:Y:S02]  /*102b0*/  LOP3.LUT R2, R137, UR30, R2, 0x96, !PT ;  /* 0x0000001e89027c12 */ /* 0x000fe4000f8e9602 */
[----:B-1----:R-:W-:Y:S01]  /*102c0*/  FMNMX.FTZ R3, R118, R138, !PT ;  /* 0x0000008a76037209 */ /* 0x002fe20007810000 */
[----:B------:R-:W-:Y:S03]  /*102d0*/  IMAD.WIDE.U32 R118, R119, -0x326172a9, RZ ;  /* 0xcd9e8d5777767825 */ /* 0x000fe600078e00ff */
[----:B------:R-:W-:Y:S01]  /*102e0*/  FSETP.NEU.FTZ.AND P0, PT, R3, -INF , PT ;  /* 0xff8000000300780b */ /* 0x000fe20003f1d000 */
[----:B------:R-:W-:Y:S01]  /*102f0*/  IMAD.WIDE.U32 R152, R2, -0x326172a9, RZ ;  /* 0xcd9e8d5702987825 */ /* 0x000fe200078e00ff */
[----:B------:R-:W-:Y:S03]  /*10300*/  LOP3.LUT R4, R119, UR9, R168, 0x96, !PT ;  /* 0x0000000977047c12 */ /* 0x000fe6000f8e96a8 */
[----:B------:R-:W-:Y:S01]  /*10310*/  FMUL.FTZ R170, R3, UR4 ;  /* 0x0000000403aa7c20 */ /* 0x000fe20008410000 */
[----:B------:R-:W-:Y:S01]  /*10320*/  LOP3.LUT R118, R153, UR27, R118, 0x96, !PT ;  /* 0x0000001b99767c12 */ /* 0x000fe2000f8e9676 */
[----:B------:R-:W-:Y:S03]  /*10330*/  IMAD.WIDE.U32 R4, R4, -0x2daee0ad, RZ ;  /* 0xd2511f5304047825 */ /* 0x000fe600078e00ff */
[----:B------:R-:W-:Y:S01]  /*10340*/  FSEL R170, R170, RZ, P0 ;  /* 0x000000ffaaaa7208 */ /* 0x000fe20000000000 */
[----:B------:R-:W-:Y:S01]  /*10350*/  IMAD.WIDE.U32 R172, R118, -0x2daee0ad, RZ ;  /* 0xd2511f5376ac7825 */ /* 0x000fe200078e00ff */
[----:B------:R-:W-:Y:S03]  /*10360*/  LOP3.LUT R5, R5, UR23, R136, 0x96, !PT ;  /* 0x0000001705057c12 */ /* 0x000fe6000f8e9688 */
[----:B------:R-:W-:Y:S01]  /*10370*/  FFMA.FTZ R6, R6, UR4, -R170 ;  /* 0x0000000406067c23 */ /* 0x000fe200080108aa */
[----:B------:R-:W-:Y:S01]  /*10380*/  LOP3.LUT R118, R173, UR17, R4, 0x96, !PT ;  /* 0x00000011ad767c12 */ /* 0x000fe2000f8e9604 */
[--C-:B------:R-:W-:Y:S01]  /*10390*/  FFMA.FTZ R7, R7, UR4, -R170.reuse ;  /* 0x0000000407077c23 */ /* 0x100fe200080108aa */
[----:B------:R-:W-:Y:S01]  /*103a0*/  IMAD.WIDE.U32 R166, R5, -0x326172a9, RZ ;  /* 0xcd9e8d5705a67825 */ /* 0x000fe200078e00ff */
[----:B------:R1:W-:Y:S03]  /*103b0*/  MUFU.EX2 R178, R6 ;  /* 0x0000000600b27308 */ /* 0x0003e60000000800 */
[--C-:B------:R-:W-:Y:S01]  /*103c0*/  FFMA.FTZ R10, R10, UR4, -R170.reuse ;  /* 0x000000040a0a7c23 */ /* 0x100fe200080108aa */
[----:B------:R-:W-:Y:S04]  /*103d0*/  IMAD.WIDE.U32 R118, R118, -0x326172a9, RZ ;  /* 0xcd9e8d5776767825 */ /* 0x000fe800078e00ff */
[--C-:B------:R-:W-:Y:S01]  /*103e0*/  FFMA.FTZ R11, R11, UR4, -R170.reuse ;  /* 0x000000040b0b7c23 */ /* 0x100fe200080108aa */
[--C-:B------:R-:W-:Y:S01]  /*103f0*/  FFMA.FTZ R14, R14, UR4, -R170.reuse ;  /* 0x000000040e0e7c23 */ /* 0x100fe200080108aa */
[--C-:B------:R-:W-:Y:S01]  /*10400*/  FFMA.FTZ R15, R15, UR4, -R170.reuse ;  /* 0x000000040f0f7c23 */ /* 0x100fe200080108aa */
[C---:B------:R-:W-:Y:S01]  /*10410*/  LOP3.LUT R4, R118.reuse, 0xffff, RZ, 0xc0, !PT ;  /* 0x0000ffff76047812 */ /* 0x040fe200078ec0ff */
[----:B------:R2:W3:Y:S01]  /*10420*/  MUFU.EX2 R208, R7 ;  /* 0x0000000700d07308 */ /* 0x0004e20000000800 */
[----:B------:R-:W-:Y:S01]  /*10430*/  LOP3.LUT R2, R118, 0xff, RZ, 0xc0, !PT ;  /* 0x000000ff76027812 */ /* 0x000fe200078ec0ff */
[----:B------:R-:W-:Y:S01]  /*10440*/  FFMA.FTZ R18, R18, UR4, -R170 ;  /* 0x0000000412127c23 */ /* 0x000fe200080108aa */
[----:B------:R-:W-:Y:S01]  /*10450*/  SHF.R.U32.HI R4, RZ, 0x8, R4 ;  /* 0x00000008ff047819 */ /* 0x000fe20000011604 */
[----:B------:R-:W-:Y:S01]  /*10460*/  FFMA.FTZ R19, R19, UR4, -R170 ;  /* 0x0000000413137c23 */ /* 0x000fe200080108aa */
[----:B------:R-:W-:Y:S01]  /*10470*/  SHF.R.U32.HI R9, RZ, 0x18, R118 ;  /* 0x00000018ff097819 */ /* 0x000fe20000011676 */
[----:B------:R-:W-:Y:S01]  /*10480*/  FFMA.FTZ R22, R22, UR4, -R170 ;  /* 0x0000000416167c23 */ /* 0x000fe200080108aa */
[----:B------:R-:W-:Y:S03]  /*10490*/  PRMT R138, R2, 0x5410, R4 ;  /* 0x00005410028a7816 */ /* 0x000fe60000000004 */
[----:B------:R-:W-:Y:S01]  /*104a0*/  MUFU.EX2 R174, R10 ;  /* 0x0000000a00ae7308 */ /* 0x000fe20000000800 */
[----:B------:R-:W-:Y:S01]  /*104b0*/  SHF.R.U32.HI R4, RZ, 0x10, R118 ;  /* 0x00000010ff047819 */ /* 0x000fe20000011676 */
[----:B------:R-:W-:Y:S01]  /*104c0*/  FFMA.FTZ R26, R26, UR4, -R170 ;  /* 0x000000041a1a7c23 */ /* 0x000fe200080108aa */
[----:B------:R-:W-:Y:S02]  /*104d0*/  LOP3.LUT R2, R119, UR26, R166, 0x96, !PT ;  /* 0x0000001a77027c12 */ /* 0x000fe4000f8e96a6 */
[----:B------:R-:W-:Y:S02]  /*104e0*/  LOP3.LUT R8, R4, 0xff, RZ, 0xc0, !PT ;  /* 0x000000ff04087812 */ /* 0x000fe400078ec0ff */
[C---:B------:R-:W-:Y:S03]  /*104f0*/  LOP3.LUT R4, R2.reuse, 0xffff, RZ, 0xc0, !PT ;  /* 0x0000ffff02047812 */ /* 0x040fe600078ec0ff */
[----:B------:R-:W4:Y:S01]  /*10500*/  MUFU.EX2 R210, R11 ;  /* 0x0000000b00d27308 */ /* 0x000f220000000800 */
[----:B-1----:R-:W-:Y:S02]  /*10510*/  SHF.R.U32.HI R6, RZ, 0x10, R2 ;  /* 0x00000010ff067819 */ /* 0x002fe40000011602 */
[----:B------:R-:W-:Y:S02]  /*10520*/  SHF.R.U32.HI R5, RZ, 0x8, R4 ;  /* 0x00000008ff057819 */ /* 0x000fe40000011604 */
[----:B--2---:R-:W-:Y:S02]  /*10530*/  LOP3.LUT R7, R2, 0xff, RZ, 0xc0, !PT ;  /* 0x000000ff02077812 */ /* 0x004fe400078ec0ff */
[----:B------:R-:W-:Y:S03]  /*10540*/  SHF.R.U32.HI R4, RZ, 0x18, R2 ;  /* 0x00000018ff047819 */ /* 0x000fe60000011602 */
[----:B------:R-:W-:Y:S01]  /*10550*/  MUFU.EX2 R207, R14 ;  /* 0x0000000e00cf7308 */ /* 0x000fe20000000800 */
[----:B------:R-:W-:Y:S02]  /*10560*/  LOP3.LUT R2, R6, 0xff, RZ, 0xc0, !PT ;  /* 0x000000ff06027812 */ /* 0x000fe400078ec0ff */
[----:B------:R-:W-:Y:S02]  /*10570*/  PRMT R5, R7, 0x5410, R5 ;  /* 0x0000541007057816 */ /* 0x000fe40000000005 */
[----:B------:R-:W-:Y:S01]  /*10580*/  PRMT R4, R2, 0x5410, R4 ;  /* 0x0000541002047816 */ /* 0x000fe20000000004 */
[----:B------:R-:W-:Y:S01]  /*10590*/  FMUL.FTZ R2, R0, UR4 ;  /* 0x0000000400027c20 */ /* 0x000fe20008410000 */
[----:B------:R-:W-:Y:S01]  /*105a0*/  FADD.FTZ R0, -R3, R117 ;  /* 0x0000007503007221 */ /* 0x000fe20000010100 */
[----:B---3--:R-:W-:Y:S02]  /*105b0*/  F2FP.BF16.F32.PACK_AB R162, R208, R178 ;  /* 0x000000b2d0a2723e */ /* 0x008fe400000010ff */
[----:B------:R-:W-:Y:S01]  /*105c0*/  MUFU.EX2 R219, R15 ;  /* 0x0000000f00db7308 */ /* 0x000fe20000000800 */
[--C-:B------:R-:W-:Y:S01]  /*105d0*/  HSET2.LE.AND R136, R5, R171.reuse, PT ;  /* 0x000000ab05887233 */ /* 0x100fe20003803000 */
[----:B------:R-:W-:Y:S01]  /*105e0*/  FMUL.FTZ R0, R0, UR4 ;  /* 0x0000000400007c20 */ /* 0x000fe20008410000 */
[--C-:B------:R-:W-:Y:S02]  /*105f0*/  HSET2.LE.AND R137, R4, R171.reuse, PT ;  /* 0x000000ab04897233 */ /* 0x100fe40003803000 */
[----:B------:R-:W-:Y:S02]  /*10600*/  PRMT R4, R160, 0x5410, R159 ;  /* 0x00005410a0047816 */ /* 0x000fe4000000009f */
[----:B------:R-:W-:Y:S03]  /*10610*/  PRMT R161, R162, 0x7632, R161 ;  /* 0x00007632a2a17816 */ /* 0x000fe600000000a1 */
[----:B------:R-:W1:Y:S01]  /*10620*/  MUFU.EX2 R2, R2 ;  /* 0x0000000200027308 */ /* 0x000e620000000800 */
[----:B------:R-:W-:Y:S02]  /*10630*/  LOP3.LUT R136, R136, R4, RZ, 0xc0, !PT ;  /* 0x0000000488887212 */ /* 0x000fe400078ec0ff */
[----:B------:R-:W-:Y:S02]  /*10640*/  PRMT R4, R162, 0x5410, R161 ;  /* 0x00005410a2047816 */ /* 0x000fe400000000a1 */
[----:B----4-:R-:W-:Y:S02]  /*10650*/  F2FP.BF16.F32.PACK_AB R156, R210, R174 ;  /* 0x000000aed29c723e */ /* 0x010fe400000010ff */
[----:B------:R-:W-:Y:S03]  /*10660*/  LOP3.LUT R137, R137, R4, RZ, 0xc0, !PT ;  /* 0x0000000489897212 */ /* 0x000fe600078ec0ff */
[----:B------:R-:W2:Y:S01]  /*10670*/  MUFU.EX2 R0, R0 ;  /* 0x0000000000007308 */ /* 0x000ea20000000800 */
[----:B------:R-:W-:Y:S02]  /*10680*/  PRMT R8, R8, 0x5410, R9 ;  /* 0x0000541008087816 */ /* 0x000fe40000000009 */
[--C-:B------:R-:W-:Y:S02]  /*10690*/  HSET2.LE.AND R138, R138, R171.reuse, PT ;  /* 0x000000ab8a8a7233 */ /* 0x100fe40003803000 */
[----:B------:R-:W-:Y:S02]  /*106a0*/  PRMT R4, R158, 0x5410, R157 ;  /* 0x000054109e047816 */ /* 0x000fe4000000009d */
[----:B------:R-:W-:Y:S03]  /*106b0*/  PRMT R155, R156, 0x7632, R155 ;  /* 0x000076329c9b7816 */ /* 0x000fe6000000009b */
[----:B------:R3:W-:Y:S01]  /*106c0*/  MUFU.EX2 R218, R18 ;  /* 0x0000001200da7308 */ /* 0x0007e20000000800 */
[----:B------:R-:W-:Y:S01]  /*106d0*/  LOP3.LUT R138, R138, R4, RZ, 0xc0, !PT ;  /* 0x000000048a8a7212 */ /* 0x000fe200078ec0ff */
[C---:B-1----:R-:W-:Y:S01]  /*106e0*/  FMUL.FTZ R5, R2.reuse, R125 ;  /* 0x0000007d02057220 */ /* 0x042fe20000410000 */
[--C-:B------:R-:W-:Y:S01]  /*106f0*/  HSET2.LE.AND R139, R8, R171.reuse, PT ;  /* 0x000000ab088b7233 */ /* 0x100fe20003803000 */
[----:B------:R-:W-:Y:S01]  /*10700*/  FMUL.FTZ R8, R2, R120 ;  /* 0x0000007802087220 */ /* 0x000fe20000410000 */
[----:B------:R-:W-:Y:S01]  /*10710*/  PRMT R4, R156, 0x5410, R155 ;  /* 0x000054109c047816 */ /* 0x000fe2000000009b */
[C---:B------:R-:W-:Y:S01]  /*10720*/  FMUL.FTZ R9, R2.reuse, R121 ;  /* 0x0000007902097220 */ /* 0x040fe20000410000 */
[C---:B------:R-:W-:Y:S01]  /*10730*/  FMUL.FTZ R36, R2.reuse, R36 ;  /* 0x0000002402247220 */ /* 0x040fe20000410000 */
[C---:B------:R-:W-:Y:S01]  /*10740*/  FMUL.FTZ R37, R2.reuse, R37 ;  /* 0x0000002502257220 */ /* 0x040fe20000410000 */
[----:B------:R-:W-:Y:S01]  /*10750*/  LOP3.LUT R139, R139, R4, RZ, 0xc0, !PT ;  /* 0x000000048b8b7212 */ /* 0x000fe200078ec0ff */
[----:B------:R-:W-:Y:S01]  /*10760*/  FMUL.FTZ R4, R2, R124 ;  /* 0x0000007c02047220 */ /* 0x000fe20000410000 */
[C---:B--2---:R-:W-:Y:S01]  /*10770*/  FMUL.FTZ R6, R0.reuse, R126 ;  /* 0x0000007e00067220 */ /* 0x044fe20000410000 */
[C---:B------:R-:W-:Y:S01]  /*10780*/  FMUL.FTZ R7, R0.reuse, R127 ;  /* 0x0000007f00077220 */ /* 0x040fe20000410000 */
[C---:B------:R-:W-:Y:S01]  /*10790*/  FMUL.FTZ R10, R0.reuse, R122 ;  /* 0x0000007a000a7220 */ /* 0x040fe20000410000 */
[C---:B------:R-:W-:Y:S01]  /*107a0*/  FMUL.FTZ R11, R0.reuse, R123 ;  /* 0x0000007b000b7220 */ /* 0x040fe20000410000 */
[----:B------:R-:W-:Y:S01]  /*107b0*/  LDSM.16.MT88.4 R124, [R181+0xe000] ;  /* 0x00e00000b57c783b */ /* 0x000fe20000004200 */
[----:B------:R-:W-:Y:S01]  /*107c0*/  FMUL.FTZ R15, R0, R131 ;  /* 0x00000083000f7220 */ /* 0x000fe20000410000 */
[----:B------:R-:W-:Y:S01]  /*107d0*/  FMUL.FTZ R17, R2, R133 ;  /* 0x0000008502117220 */ /* 0x000fe20000410000 */
[C---:B---3--:R-:W-:Y:S01]  /*107e0*/  FMUL.FTZ R18, R0.reuse, R134 ;  /* 0x0000008600127220 */ /* 0x048fe20000410000 */
[C---:B------:R-:W-:Y:S01]  /*107f0*/  HMMA.16816.F32.BF16 R4, R136.reuse, R140, R4 ;  /* 0x0000008c8804723c */ /* 0x040fe20000041804 */
[----:B------:R1:W2:Y:S03]  /*10800*/  MUFU.EX2 R217, R19 ;  /* 0x0000001300d97308 */ /* 0x0002a60000000800 */
[----:B------:R-:W3:Y:S01]  /*10810*/  LDSM.16.MT88.4 R120, [R183+0xc000] ;  /* 0x00c00000b778783b */ /* 0x000ee20000004200 */
[C---:B------:R-:W-:Y:S01]  /*10820*/  FMUL.FTZ R38, R0.reuse, R38 ;  /* 0x0000002600267220 */ /* 0x040fe20000410000 */
[C---:B------:R-:W-:Y:S05]  /*10830*/  HMMA.16816.F32.BF16 R8, R136.reuse, R142, R8 ;  /* 0x0000008e8808723c */ /* 0x040fea0000041808 */
[----:B------:R-:W-:Y:S01]  /*10840*/  FMUL.FTZ R39, R0, R39 ;  /* 0x0000002700277220 */ /* 0x000fe20000410000 */
[C---:B------:R-:W-:Y:S01]  /*10850*/  FMUL.FTZ R40, R2.reuse, R40 ;  /* 0x0000002802287220 */ /* 0x040fe20000410000 */
[----:B------:R-:W-:Y:S01]  /*10860*/  FMUL.FTZ R41, R2, R41 ;  /* 0x0000002902297220 */ /* 0x000fe20000410000 */
[C---:B------:R-:W-:Y:S01]  /*10870*/  FMUL.FTZ R42, R0.reuse, R42 ;  /* 0x0000002a002a7220 */ /* 0x040fe20000410000 */
[----:B------:R-:W4:Y:S02]  /*10880*/  LDSM.16.MT88.4 R140, [R182+0xe000] ;  /* 0x00e00000b68c783b */ /* 0x000f240000004200 */
[----:B------:R-:W-:Y:S01]  /*10890*/  FMUL.FTZ R43, R0, R43 ;  /* 0x0000002b002b7220 */ /* 0x000fe20000410000 */
[C---:B------:R-:W-:Y:S03]  /*108a0*/  HMMA.16816.F32.BF16 R36, R136.reuse, R144, R36 ;  /* 0x000000908824723c */ /* 0x040fe60000041824 */
        /* <DEDUP_REMOVED lines=25> */
[C---:B------:R-:W-:Y:S01]  /*10a40*/  FMUL.FTZ R63, R0.reuse, R63 ;  /* 0x0000003f003f7220 */ /* 0x040fe20000410000 */
[----:B------:R-:W-:Y:S01]  /*10a50*/  LOP3.LUT R117, R215, UR32, RZ, 0x3c, !PT ;  /* 0x00000020d7757c12 */ /* 0x000fe2000f8e3cff */
[----:B-1----:R-:W-:Y:S01]  /*10a60*/  FMUL.FTZ R19, R0, R135 ;  /* 0x0000008700137220 */ /* 0x002fe20000410000 */
[C---:B------:R-:W-:Y:S03]  /*10a70*/  FMUL.FTZ R64, R2.reuse, R64 ;  /* 0x0000004002407220 */ /* 0x040fe60000410000 */
[----:B------:R-:W-:Y:S01]  /*10a80*/  IMAD.WIDE.U32 R146, R117, -0x326172a9, RZ ;  /* 0xcd9e8d5775927825 */ /* 0x000fe200078e00ff */
[C---:B------:R-:W-:Y:S03]  /*10a90*/  HMMA.16816.F32.BF16 R60, R136.reuse, R124, R60 ;  /* 0x0000007c883c723c */ /* 0x040fe6000004183c */
[----:B------:R-:W-:Y:S01]  /*10aa0*/  FMUL.FTZ R65, R2, R65 ;  /* 0x0000004102417220 */ /* 0x000fe20000410000 */
[C---:B------:R-:W-:Y:S01]  /*10ab0*/  FMUL.FTZ R66, R0.reuse, R66 ;  /* 0x0000004200427220 */ /* 0x040fe20000410000 */
[----:B------:R-:W-:Y:S01]  /*10ac0*/  FMUL.FTZ R67, R0, R67 ;  /* 0x0000004300437220 */ /* 0x000fe20000410000 */
[----:B------:R-:W-:Y:S01]  /*10ad0*/  LOP3.LUT R146, R169, UR8, R146, 0x96, !PT ;  /* 0x00000008a9927c12 */ /* 0x000fe2000f8e9692 */
[C---:B------:R-:W-:Y:S01]  /*10ae0*/  FMUL.FTZ R68, R2.reuse, R68 ;  /* 0x0000004402447220 */ /* 0x040fe20000410000 */
[----:B------:R-:W-:Y:S01]  /*10af0*/  LOP3.LUT R124, R147, UR15, R164, 0x96, !PT ;  /* 0x0000000f937c7c12 */ /* 0x000fe2000f8e96a4 */
[----:B------:R-:W-:Y:S02]  /*10b00*/  UIADD3 UR8, UR24, 0x1715609d, URZ ;  /* 0x1715609d18087890 */ /* 0x000fe4000fffe03f */
[----:B------:R-:W-:Y:S01]  /*10b10*/  FMUL.FTZ R69, R2, R69 ;  /* 0x0000004502457220 */ /* 0x000fe20000410000 */
[C---:B------:R-:W-:Y:S03]  /*10b20*/  HMMA.16816.F32.BF16 R64, R136.reuse, R126, R64 ;  /* 0x0000007e8840723c */ /* 0x040fe60000041840 */
[C---:B------:R-:W-:Y:S01]  /*10b30*/  FMUL.FTZ R70, R0.reuse, R70 ;  /* 0x0000004600467220 */ /* 0x040fe20000410000 */
[----:B------:R-:W-:Y:S01]  /*10b40*/  FMUL.FTZ R71, R0, R71 ;  /* 0x0000004700477220 */ /* 0x000fe20000410000 */
[----:B------:R-:W-:Y:S06]  /*10b50*/  IMAD.WIDE.U32 R124, R124, -0x2daee0ad, RZ ;  /* 0xd2511f537c7c7825 */ /* 0x000fec00078e00ff */
[C---:B------:R-:W-:Y:S01]  /*10b60*/  FMUL.FTZ R72, R2.reuse, R72 ;  /* 0x0000004802487220 */ /* 0x040fe20000410000 */
[----:B------:R-:W-:Y:S01]  /*10b70*/  FMUL.FTZ R73, R2, R73 ;  /* 0x0000004902497220 */ /* 0x000fe20000410000 */
[C---:B----4-:R-:W-:Y:S03]  /*10b80*/  HMMA.16816.F32.BF16 R68, R136.reuse, R140, R68 ;  /* 0x0000008c8844723c */ /* 0x050fe60000041844 */
[----:B------:R-:W-:Y:S01]  /*10b90*/  IMAD.WIDE.U32 R146, R146, -0x2daee0ad, RZ ;  /* 0xd2511f5392927825 */ /* 0x000fe200078e00ff */
[----:B------:R-:W-:Y:S03]  /*10ba0*/  LOP3.LUT R117, R125, UR22, R212, 0x96, !PT ;  /* 0x000000167d757c12 */ /* 0x000fe6000f8e96d4 */
[C---:B------:R-:W-:Y:S01]  /*10bb0*/  FMUL.FTZ R74, R0.reuse, R74 ;  /* 0x0000004a004a7220 */ /* 0x040fe20000410000 */
[----:B------:R-:W-:Y:S03]  /*10bc0*/  FMUL.FTZ R75, R0, R75 ;  /* 0x0000004b004b7220 */ /* 0x000fe60000410000 */
[----:B------:R-:W-:Y:S02]  /*10bd0*/  LOP3.LUT R144, R147, UR30, R124, 0x96, !PT ;  /* 0x0000001e93907c12 */ /* 0x000fe4000f8e967c */
[----:B------:R-:W1:Y:S01]  /*10be0*/  LDSM.16.MT88.4 R124, [R183+0xe000] ;  /* 0x00e00000b77c783b */ /* 0x000e620000004200 */
[----:B------:R-:W-:Y:S04]  /*10bf0*/  IMAD.WIDE.U32 R140, R117, -0x326172a9, RZ ;  /* 0xcd9e8d57758c7825 */ /* 0x000fe800078e00ff */
[----:B------:R-:W-:Y:S01]  /*10c00*/  FMUL.FTZ R76, R2, R76 ;  /* 0x0000004c024c7220 */ /* 0x000fe20000410000 */
[C---:B------:R-:W-:Y:S03]  /*10c10*/  HMMA.16816.F32.BF16 R72, R136.reuse, R142, R72 ;  /* 0x0000008e8848723c */ /* 0x040fe60000041848 */
[----:B------:R-:W-:Y:S01]  /*10c20*/  IMAD.WIDE.U32 R164, R144, -0x326172a9, RZ ;  /* 0xcd9e8d5790a47825 */ /* 0x000fe200078e00ff */
[----:B------:R-:W-:Y:S01]  /*10c30*/  LOP3.LUT R144, R141, UR9, R168, 0x96, !PT ;  /* 0x000000098d907c12 */ /* 0x000fe2000f8e96a8 */
[----:B------:R-:W-:Y:S02]  /*10c40*/  UIADD3 UR9, UR25, 0x646e171e, URZ ;  /* 0x646e171e19097890 */ /* 0x000fe4000fffe03f */
[----:B------:R-:W-:Y:S01]  /*10c50*/  FMUL.FTZ R77, R2, R77 ;  /* 0x0000004d024d7220 */ /* 0x000fe20000410000 */
[----:B------:R-:W-:Y:S03]  /*10c60*/  FMUL.FTZ R78, R0, R78 ;  /* 0x0000004e004e7220 */ /* 0x000fe60000410000 */
[----:B------:R-:W-:Y:S02]  /*10c70*/  LOP3.LUT R117, R165, UR27, R140, 0x96, !PT ;  /* 0x0000001ba5757c12 */ /* 0x000fe4000f8e968c */
[----:B------:R-:W4:Y:S01]  /*10c80*/  LDSM.16.MT88.4 R140, [R181+0x10000] ;  /* 0x01000000b58c783b */ /* 0x000f220000004200 */
[----:B------:R-:W-:Y:S04]  /*10c90*/  IMAD.WIDE.U32 R144, R144, -0x2daee0ad, RZ ;  /* 0xd2511f5390907825 */ /* 0x000fe800078e00ff */
[----:B------:R-:W-:Y:S01]  /*10ca0*/  FMUL.FTZ R79, R0, R79 ;  /* 0x0000004f004f7220 */ /* 0x000fe20000410000 */
[C---:B------:R-:W-:Y:S01]  /*10cb0*/  FMUL.FTZ R80, R2.reuse, R80 ;  /* 0x0000005002507220 */ /* 0x040fe20000410000 */
[----:B------:R-:W-:Y:S01]  /*10cc0*/  IMAD.WIDE.U32 R176, R117, -0x2daee0ad, RZ ;  /* 0xd2511f5375b07825 */ /* 0x000fe200078e00ff */
[----:B------:R-:W-:Y:S03]  /*10cd0*/  LOP3.LUT R165, R145, UR23, R146, 0x96, !PT ;  /* 0x0000001791a57c12 */ /* 0x000fe6000f8e9692 */
[----:B------:R-:W-:Y:S01]  /*10ce0*/  FMUL.FTZ R81, R2, R81 ;  /* 0x0000005102517220 */ /* 0x000fe20000410000 */
[C---:B---3--:R-:W-:Y:S03]  /*10cf0*/  HMMA.16816.F32.BF16 R76, R136.reuse, R120, R76 ;  /* 0x00000078884c723c */ /* 0x048fe6000004184c */
[----:B------:R-:W-:Y:S01]  /*10d00*/  LOP3.LUT R168, R177, UR17, R144, 0x96, !PT ;  /* 0x00000011b1a87c12 */ /* 0x000fe2000f8e9690 */
[C---:B------:R-:W-:Y:S01]  /*10d10*/  FMUL.FTZ R82, R0.reuse, R82 ;  /* 0x0000005200527220 */ /* 0x040fe20000410000 */
[----:B------:R-:W3:Y:S01]  /*10d20*/  LDSM.16.MT88.4 R144, [R182+0x10000] ;  /* 0x01000000b690783b */ /* 0x000ee20000004200 */
[----:B------:R-:W-:Y:S01]  /*10d30*/  FMUL.FTZ R83, R0, R83 ;  /* 0x0000005300537220 */ /* 0x000fe20000410000 */
[C---:B------:R-:W-:Y:S01]  /*10d40*/  FMUL.FTZ R84, R2.reuse, R84 ;  /* 0x0000005402547220 */ /* 0x040fe20000410000 */
[----:B------:R-:W-:Y:S01]  /*10d50*/  FMUL.FTZ R85, R2, R85 ;  /* 0x0000005502557220 */ /* 0x000fe20000410000 */
[----:B------:R-:W-:Y:S02]  /*10d60*/  MUFU.EX2 R177, R28 ;  /* 0x0000001c00b17308 */ /* 0x000fe40000000800 */
[C---:B------:R-:W-:Y:S01]  /*10d70*/  FMUL.FTZ R86, R0.reuse, R86 ;  /* 0x0000005600567220 */ /* 0x040fe20000410000 */
[----:B------:R-:W-:Y:S01]  /*10d80*/  FMUL.FTZ R87, R0, R87 ;  /* 0x0000005700577220 */ /* 0x000fe20000410000 */
[C---:B------:R-:W-:Y:S01]  /*10d90*/  HMMA.16816.F32.BF16 R80, R136.reuse, R122, R80 ;  /* 0x0000007a8850723c */ /* 0x040fe20000041850 */
[----:B------:R-:W2:Y:S02]  /*10da0*/  LDSM.16.MT88.4 R120, [R184+0x10000] ;  /* 0x01000000b878783b */ /* 0x000ea40000004200 */
        /* <DEDUP_REMOVED lines=9> */
[C---:B------:R-:W-:Y:S03]  /*10e40*/  HMMA.16816.F32.BF16 R88, R136.reuse, R126, R88 ;  /* 0x0000007e8858723c */ /* 0x040fe60000041858 */
[----:B------:R-:W-:Y:S01]  /*10e50*/  LOP3.LUT R148, R167, UR8, R152, 0x96, !PT ;  /* 0x00000008a7947c12 */ /* 0x000fe2000f8e9698 */
[C---:B------:R-:W-:Y:S01]  /*10e60*/  FMUL.FTZ R96, R2.reuse, R96 ;  /* 0x0000006002607220 */ /* 0x040fe20000410000 */
[----:B------:R-:W-:Y:S01]  /*10e70*/  FMUL.FTZ R97, R2, R97 ;  /* 0x0000006102617220 */ /* 0x000fe20000410000 */
[C---:B----4-:R-:W-:Y:S05]  /*10e80*/  HMMA.16816.F32.BF16 R92, R136.reuse, R140, R92 ;  /* 0x0000008c885c723c */ /* 0x050fea000004185c */
[----:B------:R-:W-:Y:S01]  /*10e90*/  LOP3.LUT R166, R119, UR26, R166, 0x96, !PT ;  /* 0x0000001a77a67c12 */ /* 0x000fe2000f8e96a6 */
[----:B------:R-:W-:Y:S01]  /*10ea0*/  FMUL.FTZ R98, R0, R98 ;  /* 0x0000006200627220 */ /* 0x000fe20000410000 */
[----:B------:R-:W-:Y:S01]  /*10eb0*/  LOP3.LUT R117, R118, 0xff, RZ, 0xc0, !PT ;  /* 0x000000ff76757812 */ /* 0x000fe200078ec0ff */
[----:B------:R-:W-:Y:S03]  /*10ec0*/  FMUL.FTZ R99, R0, R99 ;  /* 0x0000006300637220 */ /* 0x000fe60000410000 */
[----:B------:R-:W-:Y:S01]  /*10ed0*/  SHF.R.U32.HI R124, RZ, 0x18, R118 ;  /* 0x00000018ff7c7819 */ /* 0x000fe20000011676 */
[----:B------:R-:W-:Y:S01]  /*10ee0*/  IMAD.MOV.U32 R169, RZ, RZ, R174 ;  /* 0x000000ffffa97224 */ /* 0x000fe200078e00ae */
[----:B------:R-:W-:Y:S01]  /*10ef0*/  LOP3.LUT R173, R118, 0xffff, RZ, 0xc0, !PT ;  /* 0x0000ffff76ad7812 */ /* 0x000fe200078ec0ff */
[C---:B------:R-:W-:Y:S01]  /*10f00*/  FMUL.FTZ R100, R2.reuse, R100 ;  /* 0x0000006402647220 */ /* 0x040fe20000410000 */
[C---:B------:R-:W-:Y:S03]  /*10f10*/  HMMA.16816.F32.BF16 R96, R136.reuse, R142, R96 ;  /* 0x0000008e8860723c */ /* 0x040fe60000041860 */
[----:B------:R-:W-:Y:S01]  /*10f20*/  SHF.R.U32.HI R174, RZ, 0x10, R118 ;  /* 0x00000010ffae7819 */ /* 0x000fe20000011676 */
[----:B------:R-:W-:Y:S01]  /*10f30*/  FMUL.FTZ R101, R2, R101 ;  /* 0x0000006502657220 */ /* 0x000fe20000410000 */
[----:B------:R-:W-:Y:S01]  /*10f40*/  ISETP.LE.U32.AND P1, PT, R124, UR5, PT ;  /* 0x000000057c007c0c */ /* 0x000fe2000bf23070 */
[C---:B------:R-:W-:Y:S01]  /*10f50*/  FMUL.FTZ R102, R0.reuse, R102 ;  /* 0x0000006600667220 */ /* 0x040fe20000410000 */
[----:B------:R-:W-:Y:S01]  /*10f60*/  FMUL.FTZ R103, R0, R103 ;  /* 0x0000006700677220 */ /* 0x000fe20000410000 */
[----:B------:R-:W1:Y:S01]  /*10f70*/  LDSM.16.MT88.4 R124, [R183+0x10000] ;  /* 0x01000000b77c783b */ /* 0x000e620000004200 */
[----:B------:R-:W-:Y:S02]  /*10f80*/  ISETP.LE.U32.AND P2, PT, R117, UR5, PT ;  /* 0x0000000575007c0c */ /* 0x000fe4000bf43070 */
[----:B------:R-:W-:Y:S04]  /*10f90*/  IMAD.WIDE.U32 R118, R148, -0x2daee0ad, RZ ;  /* 0xd2511f5394767825 */ /* 0x000fe800078e00ff */
[----:B------:R-:W-:Y:S01]  /*10fa0*/  FMUL.FTZ R104, R2, R104 ;  /* 0x0000006802687220 */ /* 0x000fe20000410000 */
[C---:B---3--:R-:W-:Y:S03]  /*10fb0*/  HMMA.16816.F32.BF16 R100, R136.reuse, R144, R100 ;  /* 0x000000908864723c */ /* 0x048fe60000041864 */
[----:B------:R-:W-:Y:S01]  /*10fc0*/  LOP3.LUT R13, R118, 0xffff, RZ, 0xc0, !PT ;  /* 0x0000ffff760d7812 */ /* 0x000fe200078ec0ff */
[----:B------:R-:W-:Y:S01]  /*10fd0*/  IMAD.MOV.U32 R167, RZ, RZ, R204 ;  /* 0x000000ffffa77224 */ /* 0x000fe200078e00cc */
[----:B------:R-:W-:Y:S01]  /*10fe0*/  SHF.R.U32.HI R14, RZ, 0x10, R118 ;  /* 0x00000010ff0e7819 */ /* 0x000fe20000011676 */
[----:B------:R-:W-:Y:S01]  /*10ff0*/  FMUL.FTZ R105, R2, R105 ;  /* 0x0000006902697220 */ /* 0x000fe20000410000 */
[----:B------:R-:W-:Y:S01]  /*11000*/  LOP3.LUT R12, R119, UR9, R172, 0x96, !PT ;  /* 0x00000009770c7c12 */ /* 0x000fe2000f8e96ac */
[C---:B------:R-:W-:Y:S03]  /*11010*/  FMUL.FTZ R106, R0.reuse, R106 ;  /* 0x0000006a006a7220 */ /* 0x040fe60000410000 */
[----:B------:R-:W-:Y:S01]  /*11020*/  SHF.R.U32.HI R143, RZ, 0x8, R13 ;  /* 0x00000008ff8f7819 */ /* 0x000fe2000001160d */
[----:B------:R-:W-:Y:S01]  /*11030*/  FMUL.FTZ R107, R0, R107 ;  /* 0x0000006b006b7220 */ /* 0x000fe20000410000 */
[----:B------:R-:W-:Y:S01]  /*11040*/  LOP3.LUT R142, R14, 0xff, RZ, 0xc0, !PT ;  /* 0x000000ff0e8e7812 */ /* 0x000fe200078ec0ff */
[----:B------:R-:W-:Y:S01]  /*11050*/  FMUL.FTZ R108, R2, R108 ;  /* 0x0000006c026c7220 */ /* 0x000fe20000410000 */
[----:B------:R-:W-:Y:S01]  /*11060*/  LOP3.LUT R13, R12, 0xffff, RZ, 0xc0, !PT ;  /* 0x0000ffff0c0d7812 */ /* 0x000fe200078ec0ff */
[----:B------:R-:W-:Y:S01]  /*11070*/  FMUL.FTZ R109, R2, R109 ;  /* 0x0000006d026d7220 */ /* 0x000fe20000410000 */
[--C-:B------:R-:W-:Y:S01]  /*11080*/  SHF.R.U32.HI R14, RZ, 0x10, R12.reuse ;  /* 0x00000010ff0e7819 */ /* 0x100fe2000001160c */
[----:B------:R-:W-:Y:S01]  /*11090*/  FMUL.FTZ R110, R0, R110 ;  /* 0x0000006e006e7220 */ /* 0x000fe20000410000 */
[C---:B------:R-:W-:Y:S03]  /*110a0*/  HMMA.16816.F32.BF16 R104, R136.reuse, R146, R104 ;  /* 0x000000928868723c */ /* 0x040fe60000041868 */
[----:B------:R-:W-:Y:S01]  /*110b0*/  LOP3.LUT R145, R118, 0xff, RZ, 0xc0, !PT ;  /* 0x000000ff76917812 */ /* 0x000fe200078ec0ff */
[----:B------:R-:W-:Y:S01]  /*110c0*/  FMUL.FTZ R111, R0, R111 ;  /* 0x0000006f006f7220 */ /* 0x000fe20000410000 */
[----:B------:R-:W-:Y:S01]  /*110d0*/  LOP3.LUT R141, R12, 0xff, RZ, 0xc0, !PT ;  /* 0x000000ff0c8d7812 */ /* 0x000fe200078ec0ff */
[C---:B------:R-:W-:Y:S01]  /*110e0*/  FMUL.FTZ R112, R2.reuse, R112 ;  /* 0x0000007002707220 */ /* 0x040fe20000410000 */
[----:B------:R-:W-:Y:S01]  /*110f0*/  SHF.R.U32.HI R140, RZ, 0x18, R12 ;  /* 0x00000018ff8c7819 */ /* 0x000fe2000001160c */
[C---:B------:R-:W-:Y:S03]  /*11100*/  FMUL.FTZ R12, R2.reuse, R128 ;  /* 0x00000080020c7220 */ /* 0x040fe60000410000 */
[----:B------:R-:W-:Y:S01]  /*11110*/  SHF.R.U32.HI R117, RZ, 0x8, R13 ;  /* 0x00000008ff757819 */ /* 0x000fe2000001160d */
[----:B------:R-:W-:Y:S01]  /*11120*/  FMUL.FTZ R13, R2, R129 ;  /* 0x00000081020d7220 */ /* 0x000fe20000410000 */
[----:B------:R-:W-:Y:S01]  /*11130*/  LOP3.LUT R16, R14, 0xff, RZ, 0xc0, !PT ;  /* 0x000000ff0e107812 */ /* 0x000fe200078ec0ff */
[----:B------:R-:W-:Y:S01]  /*11140*/  FMUL.FTZ R14, R0, R130 ;  /* 0x00000082000e7220 */ /* 0x000fe20000410000 */
[----:B------:R-:W-:Y:S01]  /*11150*/  PRMT R143, R145, 0x5410, R143 ;  /* 0x00005410918f7816 */ /* 0x000fe2000000008f */
[----:B------:R-:W3:Y:S01]  /*11160*/  LDSM.16.MT88.4 R128, [R181+0xc800] ;  /* 0x00c80000b580783b */ /* 0x000ee20000004200 */
[----:B------:R-:W-:Y:S01]  /*11170*/  IMAD.MOV.U32 R145, RZ, RZ, R175 ;  /* 0x000000ffff917224 */ /* 0x000fe200078e00af */
[----:B------:R-:W-:Y:S01]  /*11180*/  PRMT R140, R16, 0x5410, R140 ;  /* 0x00005410108c7816 */ /* 0x000fe2000000008c */
[----:B------:R-:W-:Y:S01]  /*11190*/  FMUL.FTZ R16, R2, R132 ;  /* 0x0000008402107220 */ /* 0x000fe20000410000 */
[----:B------:R-:W-:Y:S01]  /*111a0*/  F2FP.BF16.F32.PACK_AB R153, R219, R207 ;  /* 0x000000cfdb99723e */ /* 0x000fe200000010ff */
[C---:B--2---:R-:W-:Y:S03]  /*111b0*/  HMMA.16816.F32.BF16 R12, R136.reuse, R120, R12 ;  /* 0x00000078880c723c */ /* 0x044fe6000004180c */
[----:B------:R-:W-:Y:S01]  /*111c0*/  F2FP.BF16.F32.PACK_AB R152, R145, R211 ;  /* 0x000000d39198723e */ /* 0x000fe200000010ff */
[----:B------:R-:W2:Y:S01]  /*111d0*/  LDSM.16.MT88.4 R132, [R182+0xc800] ;  /* 0x00c80000b684783b */ /* 0x000ea20000004200 */
[----:B------:R-:W-:Y:S01]  /*111e0*/  PRMT R117, R141, 0x5410, R117 ;  /* 0x000054108d757816 */ /* 0x000fe20000000075 */
[C---:B------:R-:W-:Y:S05]  /*111f0*/  HMMA.16816.F32.BF16 R16, R136.reuse, R122, R16 ;  /* 0x0000007a8810723c */ /* 0x040fea0000041810 */
[----:B------:R-:W-:Y:S01]  /*11200*/  PRMT R151, R152, 0x7632, R151 ;  /* 0x0000763298977816 */ /* 0x000fe20000000097 */
[C---:B-1----:R-:W-:Y:S05]  /*11210*/  HMMA.16816.F32.BF16 R108, R136.reuse, R124, R108 ;  /* 0x0000007c886c723c */ /* 0x042fea000004186c */
[--C-:B------:R-:W-:Y:S01]  /*11220*/  HSET2.LE.AND R120, R117, R171.reuse, PT ;  /* 0x000000ab75787233 */ /* 0x100fe20003803000 */
[----:B------:R-:W-:Y:S01]  /*11230*/  FMUL.FTZ R113, R2, R113 ;  /* 0x0000007102717220 */ /* 0x000fe20000410000 */
[----:B------:R-:W-:Y:S01]  /*11240*/  PRMT R117, R152, 0x5410, R151 ;  /* 0x0000541098757816 */ /* 0x000fe20000000097 */
[C---:B------:R-:W-:Y:S03]  /*11250*/  FMUL.FTZ R114, R0.reuse, R114 ;  /* 0x0000007200727220 */ /* 0x040fe60000410000 */
[C---:B------:R-:W-:Y:S01]  /*11260*/  PRMT R154, R153.reuse, 0x7632, R154 ;  /* 0x00007632999a7816 */ /* 0x040fe2000000009a */
[----:B------:R-:W-:Y:S01]  /*11270*/  FMUL.FTZ R115, R0, R115 ;  /* 0x0000007300737220 */ /* 0x000fe20000410000 */
[----:B------:R-:W-:Y:S01]  /*11280*/  F2FP.BF16.F32.PACK_AB R148, R206, R220 ;  /* 0x000000dcce94723e */ /* 0x000fe200000010ff */
[----:B------:R-:W-:Y:S01]  /*11290*/  @!P2 HFMA2.BF16_V2 R240, -RZ.H0_H0, RZ.H0_H0, -R158.H0_H0 ;  /* 0x200000fffff0a231 */ /* 0x000fe2000034099e */
[----:B------:R-:W-:Y:S01]  /*112a0*/  LOP3.LUT R120, R120, R117, RZ, 0xc0, !PT ;  /* 0x0000007578787212 */ /* 0x000fe200078ec0ff */
[----:B------:R-:W-:Y:S01]  /*112b0*/  IMAD.MOV.U32 R204, RZ, RZ, R145 ;  /* 0x000000ffffcc7224 */ /* 0x000fe200078e0091 */
[----:B------:R-:W-:Y:S01]  /*112c0*/  HSET2.LE.AND R121, R140, R171, PT ;  /* 0x000000ab8c797233 */ /* 0x000fe20003803000 */
[----:B------:R-:W-:Y:S01]  /*112d0*/  @!P1 HFMA2.BF16_V2 R235, -RZ.H0_H0, RZ.H0_H0, -R155.H0_H0 ;  /* 0x200000ffffeb9231 */ /* 0x000fe2000034099b */
[----:B------:R-:W-:Y:S01]  /*112e0*/  HMMA.16816.F32.BF16 R112, R136, R126, R112 ;  /* 0x0000007e8870723c */ /* 0x000fe20000041870 */
[----:B------:R-:W1:Y:S02]  /*112f0*/  LDSM.16.MT88.4 R124, [R184+0xc800] ;  /* 0x00c80000b87c783b */ /* 0x000e640000004200 */
[----:B------:R-:W-:Y:S01]  /*11300*/  PRMT R117, R153, 0x5410, R154 ;  /* 0x0000541099757816 */ /* 0x000fe2000000009a */
[----:B------:R-:W-:Y:S01]  /*11310*/  IMAD.WIDE.U32 R140, R165, -0x326172a9, RZ ;  /* 0xcd9e8d57a58c7825 */ /* 0x000fe200078e00ff */
[----:B------:R-:W-:Y:S02]  /*11320*/  SHF.R.U32.HI R144, RZ, 0x18, R118 ;  /* 0x00000018ff907819 */ /* 0x000fe40000011676 */
[----:B------:R-:W-:Y:S04]  /*11330*/  PRMT R147, R148, 0x7632, R147 ;  /* 0x0000763294937816 */ /* 0x000fe80000000093 */
[----:B------:R-:W-:Y:S02]  /*11340*/  F2FP.BF16.F32.PACK_AB R150, R217, R218 ;  /* 0x000000dad996723e */ /* 0x000fe400000010ff */
[----:B------:R-:W-:Y:S02]  /*11350*/  LOP3.LUT R121, R121, R117, RZ, 0xc0, !PT ;  /* 0x0000007579797212 */ /* 0x000fe400078ec0ff */
[--C-:B------:R-:W-:Y:S02]  /*11360*/  HSET2.LE.AND R122, R143, R171.reuse, PT ;  /* 0x000000ab8f7a7233 */ /* 0x100fe40003803000 */
[----:B------:R-:W-:Y:S02]  /*11370*/  PRMT R142, R142, 0x5410, R144 ;  /* 0x000054108e8e7816 */ /* 0x000fe40000000090 */
[----:B------:R-:W-:Y:S02]  /*11380*/  PRMT R117, R148, 0x5410, R147 ;  /* 0x0000541094757816 */ /* 0x000fe40000000093 */
[----:B------:R-:W-:Y:S02]  /*11390*/  PRMT R149, R150, 0x7632, R149 ;  /* 0x0000763296957816 */ /* 0x000fe40000000095 */
[----:B------:R-:W-:Y:S02]  /*113a0*/  LOP3.LUT R122, R122, R117, RZ, 0xc0, !PT ;  /* 0x000000757a7a7212 */ /* 0x000fe400078ec0ff */
[----:B------:R-:W-:Y:S02]  /*113b0*/  HSET2.LE.AND R123, R142, R171, PT ;  /* 0x000000ab8e7b7233 */ /* 0x000fe40003803000 */
[----:B------:R-:W-:Y:S02]  /*113c0*/  PRMT R117, R150, 0x5410, R149 ;  /* 0x0000541096757816 */ /* 0x000fe40000000095 */
[C---:B------:R-:W-:Y:S02]  /*113d0*/  LOP3.LUT R136, R166.reuse, 0xff, RZ, 0xc0, !PT ;  /* 0x000000ffa6887812 */ /* 0x040fe400078ec0ff */
[----:B------:R-:W-:Y:S02]  /*113e0*/  LOP3.LUT R123, R123, R117, RZ, 0xc0, !PT ;  /* 0x000000757b7b7212 */ /* 0x000fe400078ec0ff */
[----:B------:R-:W-:Y:S02]  /*113f0*/  LOP3.LUT R117, R166, 0xffff, RZ, 0xc0, !PT ;  /* 0x0000ffffa6757812 */ /* 0x000fe400078ec0ff */
[----:B------:R-:W-:Y:S02]  /*11400*/  @!P2 PRMT R158, R240, 0x5410, RZ ;  /* 0x00005410f09ea816 */ /* 0x000fe400000000ff */
[----:B------:R-:W-:Y:S01]  /*11410*/  @!P1 PRMT R155, R235, 0x5410, RZ ;  /* 0x00005410eb9b9816 */ /* 0x000fe200000000ff */
[C---:B---3--:R-:W-:Y:S05]  /*11420*/  HMMA.16816.F32.BF16 R4, R120.reuse, R128, R4 ;  /* 0x000000807804723c */ /* 0x048fea0000041804 */
[----:B------:R-:W-:Y:S01]  /*11430*/  SHF.R.U32.HI R117, RZ, 0x8, R117 ;  /* 0x00000008ff757819 */ /* 0x000fe20000011675 */
[C---:B------:R-:W-:Y:S03]  /*11440*/  HMMA.16816.F32.BF16 R8, R120.reuse, R130, R8 ;  /* 0x000000827808723c */ /* 0x040fe60000041808 */
[----:B------:R-:W-:Y:S02]  /*11450*/  ISETP.LE.U32.AND P6, PT, R136, UR5, PT ;  /* 0x0000000588007c0c */ /* 0x000fe4000bfc3070 */
[--C-:B------:R-:W-:Y:S01]  /*11460*/  SHF.R.U32.HI R128, RZ, 0x18, R166.reuse ;  /* 0x00000018ff807819 */ /* 0x100fe200000116a6 */
[C---:B--2---:R-:W-:Y:S03]  /*11470*/  HMMA.16816.F32.BF16 R36, R120.reuse, R132, R36 ;  /* 0x000000847824723c */ /* 0x044fe60000041824 */
[----:B------:R-:W-:Y:S02]  /*11480*/  ISETP.LE.U32.AND P3, PT, R128, UR5, PT ;  /* 0x0000000580007c0c */ /* 0x000fe4000bf63070 */
[----:B------:R-:W-:Y:S01]  /*11490*/  LOP3.LUT R117, R117, 0xffff, RZ, 0xc0, !PT ;  /* 0x0000ffff75757812 */ /* 0x000fe200078ec0ff */
[C---:B------:R-:W-:Y:S01]  /*114a0*/  HMMA.16816.F32.BF16 R40, R120.reuse, R134, R40 ;  /* 0x000000867828723c */ /* 0x040fe20000041828 */
[----:B------:R-:W2:Y:S02]  /*114b0*/  LDSM.16.MT88.4 R128, [R183+0xc800] ;  /* 0x00c80000b780783b */ /* 0x000ea40000004200 */
[----:B------:R-:W-:Y:S02]  /*114c0*/  ISETP.LE.U32.AND P5, PT, R117, UR5, PT ;  /* 0x0000000575007c0c */ /* 0x000fe4000bfa3070 */
[----:B------:R-:W-:Y:S01]  /*114d0*/  SHF.R.U32.HI R117, RZ, 0x10, R166 ;  /* 0x00000010ff757819 */ /* 0x000fe200000116a6 */
[C---:B-1----:R-:W-:Y:S05]  /*114e0*/  HMMA.16816.F32.BF16 R44, R120.reuse, R124, R44 ;  /* 0x0000007c782c723c */ /* 0x042fea000004182c */
[----:B------:R-:W-:Y:S01]  /*114f0*/  IMAD.MOV.U32 R166, RZ, RZ, R205 ;  /* 0x000000ffffa67224 */ /* 0x000fe200078e00cd */
[----:B------:R-:W-:Y:S01]  /*11500*/  LOP3.LUT R175, R141, UR8, R164, 0x96, !PT ;  /* 0x000000088daf7c12 */ /* 0x000fe2000f8e96a4 */
[----:B------:R-:W-:Y:S01]  /*11510*/  IMAD.MOV.U32 R205, RZ, RZ, R169 ;  /* 0x000000ffffcd7224 */ /* 0x000fe200078e00a9 */
[----:B------:R-:W-:Y:S01]  /*11520*/  LOP3.LUT R136, R117, 0xff, RZ, 0xc0, !PT ;  /* 0x000000ff75887812 */ /* 0x000fe200078ec0ff */
[C---:B------:R-:W-:Y:S03]  /*11530*/  HMMA.16816.F32.BF16 R48, R120.reuse, R126, R48 ;  /* 0x0000007e7830723c */ /* 0x040fe60000041830 */
[----:B------:R-:W-:Y:S01]  /*11540*/  IMAD.WIDE.U32 R164, R168, -0x326172a9, RZ ;  /* 0xcd9e8d57a8a47825 */ /* 0x000fe200078e00ff */
[----:B------:R-:W-:Y:S03]  /*11550*/  IADD3 R168, P0, R166, UR34, RZ ;  /* 0x00000022a6a87c10 */ /* 0x000fe6000ff1e0ff */
[----:B------:R-:W-:Y:S01]  /*11560*/  @!P6 HFMA2.BF16_V2 R244, -RZ.H0_H0, RZ.H0_H0, -R160.H0_H0 ;  /* 0x200000fffff4e231 */ /* 0x000fe200003409a0 */
[----:B------:R-:W-:Y:S03]  /*11570*/  LOP3.LUT R132, R174, 0xff, RZ, 0xc0, !PT ;  /* 0x000000ffae847812 */ /* 0x000fe600078ec0ff */
[----:B------:R-:W-:Y:S01]  /*11580*/  @!P5 HFMA2.BF16_V2 R243, -RZ.H0_H0, RZ.H0_H0, -R159.H0_H0 ;  /* 0x200000fffff3d231 */ /* 0x000fe2000034099f */
[----:B------:R-:W-:Y:S01]  /*11590*/  IADD3.X R169, R167, UR33, RZ, P0, !PT ;  /* 0x00000021a7a97c10 */ /* 0x000fe200087fe4ff */
[----:B------:R-:W-:Y:S01]  /*115a0*/  @!P3 HFMA2.BF16_V2 R241, -RZ.H0_H0, RZ.H0_H0, -R161.H0_H0 ;  /* 0x200000fffff1b231 */ /* 0x000fe200003409a1 */
[----:B------:R-:W-:Y:S01]  /*115b0*/  ISETP.LE.U32.AND P0, PT, R136, UR5, PT ;  /* 0x0000000588007c0c */ /* 0x000fe2000bf03070 */
[----:B------:R-:W-:Y:S01]  /*115c0*/  IMAD.MOV.U32 R174, RZ, RZ, R209 ;  /* 0x000000ffffae7224 */ /* 0x000fe200078e00d1 */
[----:B------:R-:W1:Y:S01]  /*115d0*/  LDSM.16.MT88.4 R136, [R181+0xe800] ;  /* 0x00e80000b588783b */ /* 0x000e620000004200 */
[----:B------:R-:W-:Y:S01]  /*115e0*/  SHF.R.U32.HI R133, RZ, 0x8, R173 ;  /* 0x00000008ff857819 */ /* 0x000fe200000116ad */
[----:B------:R3:W-:Y:S01]  /*115f0*/  MUFU.EX2 R209, R21 ;  /* 0x0000001500d17308 */ /* 0x0007e20000000800 */
[----:B------:R-:W-:Y:S01]  /*11600*/  @!P6 PRMT R160, R244, 0x5410, RZ ;  /* 0x00005410f4a0e816 */ /* 0x000fe200000000ff */
[----:B------:R-:W-:Y:S01]  /*11610*/  IMAD.MOV.U32 R173, RZ, RZ, R208 ;  /* 0x000000ffffad7224 */ /* 0x000fe200078e00d0 */
[----:B------:R-:W-:Y:S02]  /*11620*/  ISETP.LE.U32.AND P6, PT, R132, UR5, PT ;  /* 0x0000000584007c0c */ /* 0x000fe4000bfc3070 */
[----:B------:R-:W-:Y:S01]  /*11630*/  LOP3.LUT R132, R133, 0xffff, RZ, 0xc0, !PT ;  /* 0x0000ffff85847812 */ /* 0x000fe200078ec0ff */
[----:B------:R-:W-:Y:S01]  /*11640*/  STG.E.U16 desc[UR20][R166.64], R160 ;  /* 0x000000a0a6007986 */ /* 0x000fe2000c101514 */
[----:B------:R-:W-:Y:S03]  /*11650*/  @!P5 PRMT R159, R243, 0x5410, RZ ;  /* 0x00005410f39fd816 */ /* 0x000fe600000000ff */
[----:B------:R-:W-:Y:S01]  /*11660*/  MUFU.EX2 R208, R22 ;  /* 0x0000001600d07308 */ /* 0x000fe20000000800 */
[C---:B--2---:R-:W-:Y:S01]  /*11670*/  HMMA.16816.F32.BF16 R52, R120.reuse, R128, R52 ;  /* 0x000000807834723c */ /* 0x044fe20000041834 */
[----:B------:R-:W-:Y:S02]  /*11680*/  STG.E.U16 desc[UR20][R166.64+0x2], R159 ;  /* 0x0000029fa6007986 */ /* 0x000fe4000c101514 */
[----:B------:R-:W-:Y:S01]  /*11690*/  ISETP.LE.U32.AND P5, PT, R132, UR5, PT ;  /* 0x0000000584007c0c */ /* 0x000fe2000bfa3070 */
[----:B------:R-:W-:Y:S02]  /*116a0*/  @!P0 HFMA2.BF16_V2 R242, -RZ.H0_H0, RZ.H0_H0, -R162.H0_H0 ;  /* 0x200000fffff28231 */ /* 0x000fe400003409a2 */
[C---:B------:R-:W-:Y:S01]  /*116b0*/  HMMA.16816.F32.BF16 R56, R120.reuse, R130, R56 ;  /* 0x000000827838723c */ /* 0x040fe20000041838 */
[----:B------:R-:W2:Y:S04]  /*116c0*/  LDSM.16.MT88.4 R132, [R182+0xe800] ;  /* 0x00e80000b684783b */ /* 0x000ea80000004200 */
[----:B------:R-:W-:Y:S01]  /*116d0*/  LOP3.LUT R117, R119, UR9, R172, 0x96, !PT ;  /* 0x0000000977757c12 */ /* 0x000fe2000f8e96ac */
[----:B------:R-:W-:Y:S01]  /*116e0*/  @!P6 HFMA2.BF16_V2 R229, -RZ.H0_H0, RZ.H0_H0, -R156.H0_H0 ;  /* 0x200000ffffe5e231 */ /* 0x000fe2000034099c */
[----:B------:R-:W-:Y:S01]  /*116f0*/  LOP3.LUT R142, R118, 0xff, RZ, 0xc0, !PT ;  /* 0x000000ff768e7812 */ /* 0x000fe200078ec0ff */
[----:B------:R-:W-:Y:S01]  /*11700*/  IMAD.MOV.U32 R172, RZ, RZ, R210 ;  /* 0x000000ffffac7224 */ /* 0x000fe200078e00d2 */
[----:B------:R-:W-:Y:S01]  /*11710*/  LDSM.16.MT88.4 R128, [R183+0xe800] ;  /* 0x00e80000b780783b */ /* 0x000fe20000004200 */
[----:B------:R-:W4:Y:S01]  /*11720*/  MUFU.EX2 R210, R20 ;  /* 0x0000001400d27308 */ /* 0x000f220000000800 */
[C---:B------:R-:W-:Y:S01]  /*11730*/  LOP3.LUT R124, R117.reuse, 0xff, RZ, 0xc0, !PT ;  /* 0x000000ff757c7812 */ /* 0x040fe200078ec0ff */
[----:B------:R-:W-:Y:S01]  /*11740*/  @!P5 HFMA2.BF16_V2 R230, -RZ.H0_H0, RZ.H0_H0, -R157.H0_H0 ;  /* 0x200000ffffe6d231 */ /* 0x000fe2000034099d */
[--C-:B------:R-:W-:Y:S02]  /*11750*/  SHF.R.U32.HI R143, RZ, 0x18, R118.reuse ;  /* 0x00000018ff8f7819 */ /* 0x100fe40000011676 */
[----:B------:R-:W-:Y:S02]  /*11760*/  ISETP.LE.U32.AND P2, PT, R124, UR5, PT ;  /* 0x000000057c007c0c */ /* 0x000fe4000bf43070 */
[----:B------:R-:W3:Y:S01]  /*11770*/  LDSM.16.MT88.4 R124, [R184+0xe800] ;  /* 0x00e80000b87c783b */ /* 0x000ee20000004200 */
[----:B------:R-:W-:Y:S02]  /*11780*/  LOP3.LUT R144, R118, 0xffff, RZ, 0xc0, !PT ;  /* 0x0000ffff76907812 */ /* 0x000fe400078ec0ff */
[----:B------:R-:W-:Y:S02]  /*11790*/  SHF.R.U32.HI R145, RZ, 0x10, R118 ;  /* 0x00000010ff917819 */ /* 0x000fe40000011676 */
[----:B------:R-:W-:Y:S01]  /*117a0*/  LOP3.LUT R118, R117, 0xffff, RZ, 0xc0, !PT ;  /* 0x0000ffff75767812 */ /* 0x000fe200078ec0ff */
[C---:B-1----:R-:W-:Y:S03]  /*117b0*/  HMMA.16816.F32.BF16 R60, R120.reuse, R136, R60 ;  /* 0x00000088783c723c */ /* 0x042fe6000004183c */
[----:B------:R-:W-:Y:S02]  /*117c0*/  SHF.R.U32.HI R118, RZ, 0x8, R118 ;  /* 0x00000008ff767819 */ /* 0x000fe40000011676 */
[----:B------:R-:W-:Y:S01]  /*117d0*/  @!P5 PRMT R157, R230, 0x5410, RZ ;  /* 0x00005410e69dd816 */ /* 0x000fe200000000ff */
[C---:B------:R-:W-:Y:S05]  /*117e0*/  HMMA.16816.F32.BF16 R64, R120.reuse, R138, R64 ;  /* 0x0000008a7840723c */ /* 0x040fea0000041840 */
[----:B------:R-:W-:Y:S01]  /*117f0*/  LOP3.LUT R118, R118, 0xffff, RZ, 0xc0, !PT ;  /* 0x0000ffff76767812 */ /* 0x000fe200078ec0ff */
[----:B------:R-:W-:Y:S01]  /*11800*/  @!P2 HFMA2.BF16_V2 R226, -RZ.H0_H0, RZ.H0_H0, -R152.H0_H0 ;  /* 0x200000ffffe2a231 */ /* 0x000fe20000340998 */
[----:B------:R-:W-:Y:S02]  /*11810*/  @!P0 PRMT R162, R242, 0x5410, RZ ;  /* 0x00005410f2a28816 */ /* 0x000fe400000000ff */
[----:B------:R-:W-:Y:S02]  /*11820*/  ISETP.LE.U32.AND P5, PT, R118, UR5, PT ;  /* 0x0000000576007c0c */ /* 0x000fe4000bfa3070 */
[--C-:B------:R-:W-:Y:S01]  /*11830*/  SHF.R.U32.HI R118, RZ, 0x18, R117.reuse ;  /* 0x00000018ff767819 */ /* 0x100fe20000011675 */
[C---:B--2---:R-:W-:Y:S01]  /*11840*/  HMMA.16816.F32.BF16 R68, R120.reuse, R132, R68 ;  /* 0x000000847844723c */ /* 0x044fe20000041844 */
[----:B------:R-:W-:Y:S02]  /*11850*/  STG.E.U16 desc[UR20][R168.64], R162 ;  /* 0x000000a2a8007986 */ /* 0x000fe4000c101514 */
[----:B------:R-:W-:Y:S02]  /*11860*/  ISETP.LE.U32.AND P1, PT, R118, UR5, PT ;  /* 0x0000000576007c0c */ /* 0x000fe4000bf23070 */
[----:B------:R-:W-:Y:S01]  /*11870*/  LOP3.LUT R141, R165, UR26, R140, 0x96, !PT ;  /* 0x0000001aa58d7c12 */ /* 0x000fe2000f8e968c */
[C---:B------:R-:W-:Y:S03]  /*11880*/  HMMA.16816.F32.BF16 R72, R120.reuse, R134, R72 ;  /* 0x000000867848723c */ /* 0x040fe60000041848 */
[----:B------:R-:W-:Y:S02]  /*11890*/  ISETP.LE.U32.AND P0, PT, R142, UR5, PT ;  /* 0x000000058e007c0c */ /* 0x000fe4000bf03070 */
[C---:B------:R-:W-:Y:S01]  /*118a0*/  LOP3.LUT R118, R164.reuse, 0xffff, RZ, 0xc0, !PT ;  /* 0x0000ffffa4767812 */ /* 0x040fe200078ec0ff */
[----:B------:R-:W-:Y:S01]  /*118b0*/  @!P5 HFMA2.BF16_V2 R225, -RZ.H0_H0, RZ.H0_H0, -R151.H0_H0 ;  /* 0x200000ffffe1d231 */ /* 0x000fe20000340997 */
[----:B------:R-:W-:Y:S01]  /*118c0*/  LOP3.LUT R133, R141, 0xff, RZ, 0xc0, !PT ;  /* 0x000000ff8d857812 */ /* 0x000fe200078ec0ff */
[C---:B---3--:R-:W-:Y:S03]  /*118d0*/  HMMA.16816.F32.BF16 R76, R120.reuse, R124, R76 ;  /* 0x0000007c784c723c */ /* 0x048fe6000004184c */
[----:B------:R-:W-:Y:S01]  /*118e0*/  SHF.R.U32.HI R132, RZ, 0x8, R118 ;  /* 0x00000008ff847819 */ /* 0x000fe20000011676 */
[----:B------:R-:W-:Y:S01]  /*118f0*/  @!P1 HFMA2.BF16_V2 R234, -RZ.H0_H0, RZ.H0_H0, -R154.H0_H0 ;  /* 0x200000ffffea9231 */ /* 0x000fe2000034099a */
[----:B------:R-:W-:Y:S01]  /*11900*/  LOP3.LUT R119, R164, 0xff, RZ, 0xc0, !PT ;  /* 0x000000ffa4777812 */ /* 0x000fe200078ec0ff */
[C---:B------:R-:W-:Y:S01]  /*11910*/  HMMA.16816.F32.BF16 R80, R120.reuse, R126, R80 ;  /* 0x0000007e7850723c */ /* 0x040fe20000041850 */
[----:B------:R-:W-:Y:S04]  /*11920*/  LDSM.16.MT88.4 R124, [R182+0x10800] ;  /* 0x01080000b67c783b */ /* 0x000fe80000004200 */
[----:B------:R-:W-:Y:S01]  /*11930*/  @!P5 PRMT R151, R225, 0x5410, RZ ;  /* 0x00005410e197d816 */ /* 0x000fe200000000ff */
[C---:B------:R-:W-:Y:S03]  /*11940*/  HMMA.16816.F32.BF16 R84, R120.reuse, R128, R84 ;  /* 0x000000807854723c */ /* 0x040fe60000041854 */
[----:B------:R-:W-:Y:S02]  /*11950*/  ISETP.LE.U32.AND P5, PT, R133, UR5, PT ;  /* 0x0000000585007c0c */ /* 0x000fe4000bfa3070 */
[----:B------:R-:W-:Y:S01]  /*11960*/  PRMT R137, R119, 0x5410, R132 ;  /* 0x0000541077897816 */ /* 0x000fe20000000084 */
[C---:B------:R-:W-:Y:S01]  /*11970*/  HMMA.16816.F32.BF16 R88, R120.reuse, R130, R88 ;  /* 0x000000827858723c */ /* 0x040fe20000041858 */
[----:B------:R-:W1:Y:S04]  /*11980*/  LDSM.16.MT88.4 R132, [R181+0x10800] ;  /* 0x01080000b584783b */ /* 0x000e680000004200 */
[----:B------:R-:W-:Y:S01]  /*11990*/  SHF.R.U32.HI R117, RZ, 0x10, R117 ;  /* 0x00000010ff757819 */ /* 0x000fe20000011675 */
[----:B------:R-:W-:Y:S01]  /*119a0*/  @!P0 HFMA2.BF16_V2 R224, -RZ.H0_H0, RZ.H0_H0, -R148.H0_H0 ;  /* 0x200000ffffe08231 */ /* 0x000fe20000340994 */
[----:B------:R-:W-:Y:S01]  /*119b0*/  @!P2 PRMT R152, R226, 0x5410, RZ ;  /* 0x00005410e298a816 */ /* 0x000fe200000000ff */
[----:B------:R-:W-:Y:S03]  /*119c0*/  IMAD.MOV.U32 R129, RZ, RZ, R207 ;  /* 0x000000ffff817224 */ /* 0x000fe600078e00cf */
[----:B------:R-:W-:Y:S02]  /*119d0*/  LOP3.LUT R117, R117, 0xff, RZ, 0xc0, !PT ;  /* 0x000000ff75757812 */ /* 0x000fe400078ec0ff */
[----:B------:R-:W-:Y:S02]  /*119e0*/  @!P3 PRMT R161, R241, 0x5410, RZ ;  /* 0x00005410f1a1b816 */ /* 0x000fe400000000ff */
[----:B------:R-:W-:Y:S02]  /*119f0*/  ISETP.LE.U32.AND P2, PT, R117, UR5, PT ;  /* 0x0000000575007c0c */ /* 0x000fe4000bf43070 */
[----:B------:R-:W-:Y:S01]  /*11a00*/  SHF.R.U32.HI R117, RZ, 0x10, R164 ;  /* 0x00000010ff757819 */ /* 0x000fe200000116a4 */
[----:B------:R-:W-:Y:S01]  /*11a10*/  STG.E.U16 desc[UR20][R168.64+0x2], R161 ;  /* 0x000002a1a8007986 */ /* 0x000fe2000c101514 */
[----:B------:R-:W-:Y:S02]  /*11a20*/  ISETP.LE.U32.AND P3, PT, R119, UR5, PT ;  /* 0x0000000577007c0c */ /* 0x000fe4000bf63070 */
[----:B------:R-:W-:Y:S01]  /*11a30*/  LOP3.LUT R117, R117, 0xff, RZ, 0xc0, !PT ;  /* 0x000000ff75757812 */ /* 0x000fe200078ec0ff */
[----:B------:R-:W-:Y:S01]  /*11a40*/  STG.E.U16 desc[UR20][R166.64+0x10], R158 ;  /* 0x0000109ea6007986 */ /* 0x000fe2000c101514 */
[----:B------:R-:W-:Y:S02]  /*11a50*/  @!P0 PRMT R148, R224, 0x5410, RZ ;  /* 0x00005410e0948816 */ /* 0x000fe400000000ff */
[----:B------:R-:W-:Y:S01]  /*11a60*/  @!P1 PRMT R154, R234, 0x5410, RZ ;  /* 0x00005410ea9a9816 */ /* 0x000fe200000000ff */
[----:B------:R-:W-:Y:S01]  /*11a70*/  STG.E.U16 desc[UR20][R166.64+0x12], R157 ;  /* 0x0000129da6007986 */ /* 0x000fe2000c101514 */
[----:B------:R-:W-:Y:S01]  /*11a80*/  @!P6 PRMT R156, R229, 0x5410, RZ ;  /* 0x00005410e59ce816 */ /* 0x000fe200000000ff */
[----:B------:R-:W-:Y:S01]  /*11a90*/  @!P2 HFMA2.BF16_V2 R228, -RZ.H0_H0, RZ.H0_H0, -R153.H0_H0 ;  /* 0x200000ffffe4a231 */ /* 0x000fe20000340999 */
[----:B------:R-:W-:Y:S01]  /*11aa0*/  SHF.R.U32.HI R119, RZ, 0x8, R144 ;  /* 0x00000008ff777819 */ /* 0x000fe20000011690 */
[----:B------:R-:W-:Y:S01]  /*11ab0*/  STG.E.U16 desc[UR20][R168.64+0x12], R155 ;  /* 0x0000129ba8007986 */ /* 0x000fe2000c101514 */
[----:B------:R-:W-:Y:S02]  /*11ac0*/  LOP3.LUT R140, R165, UR26, R140, 0x96, !PT ;  /* 0x0000001aa58c7c12 */ /* 0x000fe4000f8e968c */
[----:B------:R-:W-:Y:S01]  /*11ad0*/  @!P2 PRMT R153, R228, 0x5410, RZ ;  /* 0x00005410e499a816 */ /* 0x000fe200000000ff */
[----:B------:R-:W-:Y:S01]  /*11ae0*/  STG.E.U16 desc[UR20][R168.64+0x10], R156 ;  /* 0x0000109ca8007986 */ /* 0x000fe2000c101514 */
[----:B------:R-:W-:Y:S02]  /*11af0*/  LOP3.LUT R21, R140, 0xffff, RZ, 0xc0, !PT ;  /* 0x0000ffff8c157812 */ /* 0x000fe400078ec0ff */
[----:B------:R-:W-:Y:S01]  /*11b00*/  ISETP.LE.U32.AND P6, PT, R143, UR5, PT ;  /* 0x000000058f007c0c */ /* 0x000fe2000bfc3070 */
[----:B------:R-:W-:Y:S01]  /*11b10*/  STG.E.U16 desc[UR20][R166.64+0x20], R152 ;  /* 0x00002098a6007986 */ /* 0x000fe2000c101514 */
[----:B----4-:R-:W-:Y:S01]  /*11b20*/  F2FP.BF16.F32.PACK_AB R146, R209, R210 ;  /* 0x000000d2d192723e */ /* 0x010fe200000010ff */
[C---:B-1----:R-:W-:Y:S02]  /*11b30*/  HMMA.16816.F32.BF16 R92, R120.reuse, R132, R92 ;  /* 0x00000084785c723c */ /* 0x042fe4000004185c */
[----:B------:R-:W-:Y:S02]  /*11b40*/  STG.E.U16 desc[UR20][R166.64+0x22], R151 ;  /* 0x00002297a6007986 */ /* 0x000fe4000c101514 */
[----:B------:R-:W-:Y:S01]  /*11b50*/  @!P5 HFMA2.BF16_V2 R232, -RZ.H0_H0, RZ.H0_H0, -R146.H0_H0 ;  /* 0x200000ffffe8d231 */ /* 0x000fe20000340992 */
[----:B------:R-:W-:Y:S01]  /*11b60*/  LOP3.LUT R20, R145, 0xff, RZ, 0xc0, !PT ;  /* 0x000000ff91147812 */ /* 0x000fe200078ec0ff */
[----:B------:R-:W-:Y:S01]  /*11b70*/  STG.E.U16 desc[UR20][R168.64+0x20], R153 ;  /* 0x00002099a8007986 */ /* 0x000fe2000c101514 */
[C---:B------:R-:W-:Y:S03]  /*11b80*/  HMMA.16816.F32.BF16 R96, R120.reuse, R134, R96 ;  /* 0x000000867860723c */ /* 0x040fe60000041860 */
[----:B------:R-:W2:Y:S01]  /*11b90*/  LDL.LU R135, [R1+0x30] ;  /* 0x0000300001877983 */ /* 0x000ea20000300800 */
[----:B------:R-:W-:Y:S01]  /*11ba0*/  ISETP.LE.U32.AND P0, PT, R20, UR5, PT ;  /* 0x0000000514007c0c */ /* 0x000fe2000bf03070 */
[----:B------:R-:W-:Y:S01]  /*11bb0*/  @!P6 HFMA2.BF16_V2 R233, -RZ.H0_H0, RZ.H0_H0, -R149.H0_H0 ;  /* 0x200000ffffe9e231 */ /* 0x000fe20000340995 */
[C---:B------:R-:W-:Y:S01]  /*11bc0*/  HMMA.16816.F32.BF16 R100, R120.reuse, R124, R100 ;  /* 0x0000007c7864723c */ /* 0x040fe20000041864 */
[----:B------:R-:W-:Y:S04]  /*11bd0*/  STG.E.U16 desc[UR20][R168.64+0x22], R154 ;  /* 0x0000229aa8007986 */ /* 0x000fe8000c101514 */
[----:B------:R-:W-:Y:S01]  /*11be0*/  STG.E.U16 desc[UR20][R166.64+0x30], R148 ;  /* 0x00003094a6007986 */ /* 0x000fe2000c101514 */
[C---:B------:R-:W-:Y:S03]  /*11bf0*/  HMMA.16816.F32.BF16 R104, R120.reuse, R126, R104 ;  /* 0x0000007e7868723c */ /* 0x040fe60000041868 */
[----:B------:R-:W3:Y:S02]  /*11c00*/  LDL.LU R126, [R1+0x24] ;  /* 0x00002400017e7983 */ /* 0x000ee40000300800 */
[----:B------:R-:W-:Y:S01]  /*11c10*/  SHF.R.U32.HI R118, RZ, 0x18, R164 ;  /* 0x00000018ff767819 */ /* 0x000fe200000116a4 */
[----:B------:R-:W-:Y:S01]  /*11c20*/  IMAD.MOV.U32 R133, RZ, RZ, R206 ;  /* 0x000000ffff857224 */ /* 0x000fe200078e00ce */
[----:B------:R-:W-:Y:S01]  /*11c30*/  SHF.R.U32.HI R20, RZ, 0x10, R164 ;  /* 0x00000010ff147819 */ /* 0x000fe200000116a4 */
[----:B------:R1:W-:Y:S03]  /*11c40*/  MUFU.EX2 R206, R24 ;  /* 0x0000001800ce7308 */ /* 0x0003e60000000800 */
[----:B------:R-:W-:Y:S01]  /*11c50*/  PRMT R138, R117, 0x5410, R118 ;  /* 0x00005410758a7816 */ /* 0x000fe20000000076 */
[----:B------:R-:W-:Y:S01]  /*11c60*/  IMAD.MOV.U32 R125, RZ, RZ, R204 ;  /* 0x000000ffff7d7224 */ /* 0x000fe200078e00cc */
[----:B------:R-:W-:Y:S01]  /*11c70*/  LOP3.LUT R117, R119, 0xffff, RZ, 0xc0, !PT ;  /* 0x0000ffff77757812 */ /* 0x000fe200078ec0ff */
[----:B------:R-:W-:Y:S01]  /*11c80*/  FFMA.FTZ R119, R23, UR4, -R170 ;  /* 0x0000000417777c23 */ /* 0x000fe200080108aa */
[----:B------:R-:W-:Y:S03]  /*11c90*/  LOP3.LUT R20, R20, 0xff, RZ, 0xc0, !PT ;  /* 0x000000ff14147812 */ /* 0x000fe600078ec0ff */
[----:B------:R-:W-:Y:S01]  /*11ca0*/  MUFU.EX2 R204, R26 ;  /* 0x0000001a00cc7308 */ /* 0x000fe20000000800 */
[----:B------:R-:W-:Y:S01]  /*11cb0*/  ISETP.LE.U32.AND P2, PT, R117, UR5, PT ;  /* 0x0000000575007c0c */ /* 0x000fe2000bf43070 */
[----:B------:R-:W-:Y:S01]  /*11cc0*/  IMAD.MOV.U32 R127, RZ, RZ, R179 ;  /* 0x000000ffff7f7224 */ /* 0x000fe200078e00b3 */
[----:B------:R-:W-:Y:S01]  /*11cd0*/  SHF.R.U32.HI R117, RZ, 0x18, R141 ;  /* 0x00000018ff757819 */ /* 0x000fe2000001168d */
[----:B------:R-:W-:Y:S01]  /*11ce0*/  @!P0 HFMA2.BF16_V2 R238, -RZ.H0_H0, RZ.H0_H0, -R150.H0_H0 ;  /* 0x200000ffffee8231 */ /* 0x000fe20000340996 */
[----:B------:R-:W-:Y:S02]  /*11cf0*/  LOP3.LUT R118, R140, 0xff, RZ, 0xc0, !PT ;  /* 0x000000ff8c767812 */ /* 0x000fe400078ec0ff */
[----:B------:R-:W-:Y:S03]  /*11d00*/  ISETP.LE.U32.AND P1, PT, R117, UR5, PT ;  /* 0x0000000575007c0c */ /* 0x000fe6000bf23070 */
[----:B------:R4:W4:Y:S01]  /*11d10*/  MUFU.EX2 R207, R119 ;  /* 0x0000007700cf7308 */ /* 0x0009220000000800 */
[----:B------:R-:W-:Y:S02]  /*11d20*/  SHF.R.U32.HI R117, RZ, 0x8, R21 ;  /* 0x00000008ff757819 */ /* 0x000fe40000011615 */
[----:B------:R-:W-:Y:S02]  /*11d30*/  @!P0 PRMT R150, R238, 0x5410, RZ ;  /* 0x00005410ee968816 */ /* 0x000fe400000000ff */
[----:B------:R-:W-:Y:S01]  /*11d40*/  PRMT R136, R118, 0x5410, R117 ;  /* 0x0000541076887816 */ /* 0x000fe20000000075 */
[----:B------:R-:W-:Y:S01]  /*11d50*/  @!P2 HFMA2.BF16_V2 R223, -RZ.H0_H0, RZ.H0_H0, -R147.H0_H0 ;  /* 0x200000ffffdfa231 */ /* 0x000fe20000340993 */
[----:B------:R-:W-:Y:S02]  /*11d60*/  SHF.R.U32.HI R118, RZ, 0x10, R141 ;  /* 0x00000010ff767819 */ /* 0x000fe4000001168d */
[--C-:B------:R-:W-:Y:S02]  /*11d70*/  SHF.R.U32.HI R117, RZ, 0x10, R140.reuse ;  /* 0x00000010ff757819 */ /* 0x100fe4000001168c */
[----:B------:R-:W-:Y:S02]  /*11d80*/  @!P2 PRMT R147, R223, 0x5410, RZ ;  /* 0x00005410df93a816 */ /* 0x000fe400000000ff */
[----:B------:R-:W-:Y:S02]  /*11d90*/  ISETP.LE.U32.AND P2, PT, R20, UR5, PT ;  /* 0x0000000514007c0c */ /* 0x000fe4000bf43070 */
[----:B------:R-:W4:Y:S01]  /*11da0*/  LDSM.16.MT88.4 R20, [R184+0x10800] ;  /* 0x01080000b814783b */ /* 0x000f220000004200 */
[----:B-1----:R-:W-:Y:S01]  /*11db0*/  LOP3.LUT R24, R118, 0xff, RZ, 0xc0, !PT ;  /* 0x000000ff76187812 */ /* 0x002fe200078ec0ff */
[----:B----4-:R-:W-:Y:S01]  /*11dc0*/  IMAD.MOV.U32 R119, RZ, RZ, R129 ;  /* 0x000000ffff777224 */ /* 0x010fe200078e0081 */
[----:B------:R-:W-:Y:S01]  /*11dd0*/  SHF.R.U32.HI R140, RZ, 0x18, R140 ;  /* 0x00000018ff8c7819 */ /* 0x000fe2000001168c */
[----:B------:R-:W-:Y:S01]  /*11de0*/  IMAD.MOV.U32 R118, RZ, RZ, R133 ;  /* 0x000000ffff767224 */ /* 0x000fe200078e0085 */
[----:B------:R-:W-:Y:S01]  /*11df0*/  LOP3.LUT R117, R117, 0xff, RZ, 0xc0, !PT ;  /* 0x000000ff75757812 */ /* 0x000fe200078ec0ff */
[----:B------:R-:W-:Y:S01]  /*11e00*/  IMAD.MOV.U32 R133, RZ, RZ, R173 ;  /* 0x000000ffff857224 */ /* 0x000fe200078e00ad */
[----:B------:R-:W-:Y:S01]  /*11e10*/  ISETP.LE.U32.AND P0, PT, R24, UR5, PT ;  /* 0x0000000518007c0c */ /* 0x000fe2000bf03070 */
[----:B------:R-:W1:Y:S01]  /*11e20*/  LDSM.16.MT88.4 R128, [R183+0x10800] ;  /* 0x01080000b780783b */ /* 0x000e620000004200 */
[----:B------:R-:W-:Y:S01]  /*11e30*/  IMAD.MOV.U32 R173, RZ, RZ, R174 ;  /* 0x000000ffffad7224 */ /* 0x000fe200078e00ae */
[----:B------:R-:W-:Y:S01]  /*11e40*/  PRMT R132, R117, 0x5410, R140 ;  /* 0x0000541075847816 */ /* 0x000fe2000000008c */
[----:B------:R-:W-:Y:S01]  /*11e50*/  IMAD.MOV.U32 R174, RZ, RZ, R172 ;  /* 0x000000ffffae7224 */ /* 0x000fe200078e00ac */
[----:B------:R-:W-:Y:S01]  /*11e60*/  LOP3.LUT R117, R164, 0xffff, RZ, 0xc0, !PT ;  /* 0x0000ffffa4757812 */ /* 0x000fe200078ec0ff */
[----:B------:R-:W-:Y:S01]  /*11e70*/  IMAD.MOV.U32 R172, RZ, RZ, R205 ;  /* 0x000000ffffac7224 */ /* 0x000fe200078e00cd */
[----:B------:R-:W-:Y:S01]  /*11e80*/  @!P6 PRMT R149, R233, 0x5410, RZ ;  /* 0x00005410e995e816 */ /* 0x000fe200000000ff */
[----:B------:R4:W4:Y:S01]  /*11e90*/  MUFU.EX2 R205, R25 ;  /* 0x0000001900cd7308 */ /* 0x0009220000000800 */
[----:B------:R-:W-:Y:S02]  /*11ea0*/  IMAD.MOV.U32 R134, RZ, RZ, R119 ;  /* 0x000000ffff867224 */ /* 0x000fe400078e0077 */
[----:B------:R-:W-:Y:S01]  /*11eb0*/  FFMA.FTZ R119, R27, UR4, -R170 ;  /* 0x000000041b777c23 */ /* 0x000fe200080108aa */
[----:B------:R-:W-:Y:S01]  /*11ec0*/  SHF.R.U32.HI R117, RZ, 0x8, R117 ;  /* 0x00000008ff757819 */ /* 0x000fe20000011675 */
[----:B------:R-:W-:Y:S01]  /*11ed0*/  STG.E.U16 desc[UR20][R166.64+0x32], R147 ;  /* 0x00003293a6007986 */ /* 0x000fe2000c101514 */
[----:B------:R-:W-:Y:S01]  /*11ee0*/  IMAD.MOV.U32 R124, RZ, RZ, R118 ;  /* 0x000000ffff7c7224 */ /* 0x000fe200078e0076 */
[----:B------:R-:W-:Y:S03]  /*11ef0*/  PRMT R145, R146, 0x7632, R145 ;  /* 0x0000763292917816 */ /* 0x000fe60000000091 */
[----:B------:R-:W1:Y:S01]  /*11f00*/  MUFU.EX2 R179, R119 ;  /* 0x0000007700b37308 */ /* 0x000e620000000800 */
[----:B------:R-:W-:Y:S01]  /*11f10*/  STG.E.U16 desc[UR20][R168.64+0x30], R150 ;  /* 0x00003096a8007986 */ /* 0x000fe2000c101514 */
[----:B------:R-:W-:Y:S02]  /*11f20*/  LOP3.LUT R117, R117, 0xffff, RZ, 0xc0, !PT ;  /* 0x0000ffff75757812 */ /* 0x000fe400078ec0ff */
[----:B------:R-:W-:Y:S01]  /*11f30*/  F2FP.BF16.F32.PACK_AB R144, R207, R208 ;  /* 0x000000d0cf90723e */ /* 0x000fe200000010ff */
[----:B------:R-:W-:Y:S01]  /*11f40*/  STG.E.U16 desc[UR20][R168.64+0x32], R149 ;  /* 0x00003295a8007986 */ /* 0x000fe2000c101514 */
[----:B------:R-:W-:Y:S01]  /*11f50*/  ISETP.LE.U32.AND P6, PT, R117, UR5, PT ;  /* 0x0000000575007c0c */ /* 0x000fe2000bfc3070 */
[----:B------:R-:W-:Y:S01]  /*11f60*/  IMAD.MOV.U32 R117, RZ, RZ, R127 ;  /* 0x000000ffff757224 */ /* 0x000fe200078e007f */
[----:B------:R-:W-:Y:S01]  /*11f70*/  PRMT R143, R144, 0x7632, R143 ;  /* 0x00007632908f7816 */ /* 0x000fe2000000008f */
[----:B----4-:R-:W4:Y:S01]  /*11f80*/  LDSM.16.MT88.4 R24, [R181+0xd000] ;  /* 0x00d00000b518783b */ /* 0x010f220000004200 */
[----:B------:R-:W-:Y:S01]  /*11f90*/  F2FP.BF16.F32.PACK_AB R139, R205, R206 ;  /* 0x000000cecd8b723e */ /* 0x000fe200000010ff */
[----:B------:R-:W-:Y:S01]  /*11fa0*/  @!P0 HFMA2.BF16_V2 R231, -RZ.H0_H0, RZ.H0_H0, -R144.H0_H0 ;  /* 0x200000ffffe78231 */ /* 0x000fe20000340990 */
[----:B------:R-:W-:Y:S01]  /*11fb0*/  LOP3.LUT R118, R141, 0xffff, RZ, 0xc0, !PT ;  /* 0x0000ffff8d767812 */ /* 0x000fe200078ec0ff */
[----:B------:R-:W-:Y:S01]  /*11fc0*/  @!P1 HFMA2.BF16_V2 R222, -RZ.H0_H0, RZ.H0_H0, -R143.H0_H0 ;  /* 0x200000ffffde9231 */ /* 0x000fe2000034098f */
[----:B------:R-:W-:Y:S01]  /*11fd0*/  PRMT R140, R139, 0x7632, R140 ;  /* 0x000076328b8c7816 */ /* 0x000fe2000000008c */
[----:B------:R-:W-:Y:S01]  /*11fe0*/  @!P3 HFMA2.BF16_V2 R221, -RZ.H0_H0, RZ.H0_H0, -R139.H0_H0 ;  /* 0x200000ffffddb231 */ /* 0x000fe2000034098b */
[----:B------:R-:W-:Y:S01]  /*11ff0*/  SHF.R.U32.HI R164, RZ, 0x18, R164 ;  /* 0x00000018ffa47819 */ /* 0x000fe200000116a4 */
[C---:B------:R-:W-:Y:S03]  /*12000*/  HMMA.16816.F32.BF16 R12, R120.reuse, R20, R12 ;  /* 0x00000014780c723c */ /* 0x040fe6000004180c */
[----:B-1----:R-:W-:Y:S01]  /*12010*/  F2FP.BF16.F32.PACK_AB R142, R179, R204 ;  /* 0x000000ccb38e723e */ /* 0x002fe200000010ff */
[----:B------:R-:W-:Y:S01]  /*12020*/  @!P6 HFMA2.BF16_V2 R249, -RZ.H0_H0, RZ.H0_H0, -R140.H0_H0 ;  /* 0x200000fffff9e231 */ /* 0x000fe2000034098c */
[----:B------:R-:W-:Y:S01]  /*12030*/  SHF.R.U32.HI R118, RZ, 0x8, R118 ;  /* 0x00000008ff767819 */ /* 0x000fe20000011676 */
[C---:B------:R-:W-:Y:S05]  /*12040*/  HMMA.16816.F32.BF16 R16, R120.reuse, R22, R16 ;  /* 0x000000167810723c */ /* 0x040fea0000041810 */
[--C-:B------:R-:W-:Y:S01]  /*12050*/  HSET2.LE.AND R20, R136, R171.reuse, PT ;  /* 0x000000ab88147233 */ /* 0x100fe20003803000 */
[C---:B------:R-:W-:Y:S05]  /*12060*/  HMMA.16816.F32.BF16 R108, R120.reuse, R128, R108 ;  /* 0x00000080786c723c */ /* 0x040fea000004186c */
[----:B------:R-:W-:Y:S01]  /*12070*/  PRMT R21, R146, 0x5410, R145 ;  /* 0x0000541092157816 */ /* 0x000fe20000000091 */
[----:B------:R-:W-:Y:S01]  /*12080*/  HMMA.16816.F32.BF16 R112, R120, R130, R112 ;  /* 0x000000827870723c */ /* 0x000fe20000041870 */
[----:B------:R-:W-:Y:S04]  /*12090*/  LDSM.16.MT88.4 R120, [R184+0xd000] ;  /* 0x00d00000b878783b */ /* 0x000fe80000004200 */
[----:B------:R-:W-:Y:S01]  /*120a0*/  LOP3.LUT R20, R20, R21, RZ, 0xc0, !PT ;  /* 0x0000001514147212 */ /* 0x000fe200078ec0ff */
[----:B------:R-:W-:Y:S01]  /*120b0*/  @!P2 HFMA2.BF16_V2 R250, -RZ.H0_H0, RZ.H0_H0, -R142.H0_H0 ;  /* 0x200000fffffaa231 */ /* 0x000fe2000034098e */
[--C-:B------:R-:W-:Y:S01]  /*120c0*/  HSET2.LE.AND R21, R132, R171.reuse, PT ;  /* 0x000000ab84157233 */ /* 0x100fe20003803000 */
[----:B------:R-:W-:Y:S01]  /*120d0*/  FFMA.FTZ R132, R31, UR4, -R170 ;  /* 0x000000041f847c23 */ /* 0x000fe200080108aa */
[----:B------:R-:W-:Y:S02]  /*120e0*/  LDSM.16.MT88.4 R128, [R183+0xd000] ;  /* 0x00d00000b780783b */ /* 0x000fe40000004200 */
[--C-:B------:R-:W-:Y:S02]  /*120f0*/  HSET2.LE.AND R22, R137, R171.reuse, PT ;  /* 0x000000ab89167233 */ /* 0x100fe40003803000 */
[----:B------:R-:W-:Y:S02]  /*12100*/  PRMT R141, R142, 0x7632, R141 ;  /* 0x000076328e8d7816 */ /* 0x000fe4000000008d */
[----:B------:R-:W-:Y:S02]  /*12110*/  HSET2.LE.AND R23, R138, R171, PT ;  /* 0x000000ab8a177233 */ /* 0x000fe40003803000 */
[----:B------:R-:W-:Y:S02]  /*12120*/  LOP3.LUT R118, R118, 0xffff, RZ, 0xc0, !PT ;  /* 0x0000ffff76767812 */ /* 0x000fe400078ec0ff */
[----:B------:R-:W-:Y:S02]  /*12130*/  @!P5 PRMT R146, R232, 0x5410, RZ ;  /* 0x00005410e892d816 */ /* 0x000fe400000000ff */
[----:B------:R-:W-:Y:S01]  /*12140*/  ISETP.LE.U32.AND P5, PT, R118, UR5, PT ;  /* 0x0000000576007c0c */ /* 0x000fe2000bfa3070 */
[--C-:B------:R-:W-:Y:S01]  /*12150*/  FFMA.FTZ R118, R29, UR4, -R163.reuse ;  /* 0x000000041d767c23 */ /* 0x100fe200080108a3 */
[----:B------:R-:W-:Y:S02]  /*12160*/  IMAD.MOV.U32 R29, RZ, RZ, R134 ;  /* 0x000000ffff1d7224 */ /* 0x000fe400078e0086 */
[--C-:B------:R-:W-:Y:S01]  /*12170*/  FFMA.FTZ R134, R32, UR4, -R163.reuse ;  /* 0x0000000420867c23 */ /* 0x100fe200080108a3 */
[----:B------:R-:W-:Y:S01]  /*12180*/  FFMA.FTZ R163, R33, UR4, -R163 ;  /* 0x0000000421a37c23 */ /* 0x000fe200080108a3 */
[----:B------:R-:W-:Y:S01]  /*12190*/  IMAD.MOV.U32 R33, RZ, RZ, R133 ;  /* 0x000000ffff217224 */ /* 0x000fe200078e0085 */
[----:B------:R-:W-:Y:S01]  /*121a0*/  STG.E.U16 desc[UR20][R166.64+0x40], R146 ;  /* 0x00004092a6007986 */ /* 0x000fe2000c101514 */
[----:B------:R-:W-:Y:S05]  /*121b0*/  FFMA.FTZ R133, R34, UR4, -R170 ;  /* 0x0000000422857c23 */ /* 0x000fea00080108aa */
[----:B------:R-:W-:Y:S05]  /*121c0*/  @!P5 HFMA2.BF16_V2 R239, -RZ.H0_H0, RZ.H0_H0, -R145.H0_H0 ;  /* 0x200000ffffefd231 */ /* 0x000fea0000340991 */
[----:B------:R-:W-:Y:S02]  /*121d0*/  @!P5 PRMT R145, R239, 0x5410, RZ ;  /* 0x00005410ef91d816 */ /* 0x000fe400000000ff */
[----:B------:R-:W-:Y:S01]  /*121e0*/  ISETP.LE.U32.AND P5, PT, R164, UR5, PT ;  /* 0x00000005a4007c0c */ /* 0x000fe2000bfa3070 */
[----:B------:R-:W-:Y:S02]  /*121f0*/  IMAD.WIDE.U32 R164, R175, -0x2daee0ad, RZ ;  /* 0xd2511f53afa47825 */ /* 0x000fe400078e00ff */
[----:B------:R-:W-:Y:S01]  /*12200*/  STG.E.U16 desc[UR20][R166.64+0x42], R145 ;  /* 0x00004291a6007986 */ /* 0x000fe2000c101514 */
[----:B------:R1:W-:Y:S09]  /*12210*/  MUFU.EX2 R175, R132 ;  /* 0x0000008400af7308 */ /* 0x0003f20000000800 */
[----:B------:R-:W-:Y:S02]  /*12220*/  @!P5 HFMA2.BF16_V2 R248, -RZ.H0_H0, RZ.H0_H0, -R141.H0_H0 ;  /* 0x200000fffff8d231 */ /* 0x000fe4000034098d */
[----:B-1----:R-:W-:Y:S02]  /*12230*/  IMAD.MOV.U32 R132, RZ, RZ, R174 ;  /* 0x000000ffff847224 */ /* 0x002fe400078e00ae */
[----:B------:R1:W-:Y:S02]  /*12240*/  MUFU.EX2 R174, R134 ;  /* 0x0000008600ae7308 */ /* 0x0003e40000000800 */
[----:B-1----:R-:W-:Y:S08]  /*12250*/  IMAD.MOV.U32 R134, RZ, RZ, R173 ;  /* 0x000000ffff867224 */ /* 0x002ff000078e00ad */
[----:B------:R1:W-:Y:S02]  /*12260*/  MUFU.EX2 R173, R163 ;  /* 0x000000a300ad7308 */ /* 0x0003e40000000800 */
[----:B-1----:R-:W-:Y:S08]  /*12270*/  IMAD.MOV.U32 R163, RZ, RZ, R172 ;  /* 0x000000ffffa37224 */ /* 0x002ff000078e00ac */
[----:B------:R-:W-:Y:S01]  /*12280*/  MUFU.EX2 R172, R133 ;  /* 0x0000008500ac7308 */ /* 0x000fe20000000800 */
[----:B--2---:R-:W-:Y:S01]  /*12290*/  FFMA.FTZ R135, R0, R135, R178 ;  /* 0x0000008700877223 */ /* 0x004fe200000100b2 */
[----:B------:R-:W-:Y:S01]  /*122a0*/  IMAD.MOV.U32 R178, RZ, RZ, R125 ;  /* 0x000000ffffb27224 */ /* 0x000fe200078e007d */
[----:B------:R-:W-:Y:S02]  /*122b0*/  PRMT R0, R144, 0x5410, R143 ;  /* 0x0000541090007816 */ /* 0x000fe4000000008f */
[----:B------:R-:W-:Y:S02]  /*122c0*/  @!P0 PRMT R144, R231, 0x5410, RZ ;  /* 0x00005410e7908816 */ /* 0x000fe400000000ff */
[----:B------:R-:W-:Y:S02]  /*122d0*/  LOP3.LUT R21, R21, R0, RZ, 0xc0, !PT ;  /* 0x0000000015157212 */ /* 0x000fe400078ec0ff */
[----:B------:R-:W-:Y:S01]  /*122e0*/  PRMT R0, R139, 0x5410, R140 ;  /* 0x000054108b007816 */ /* 0x000fe2000000008c */
[----:B------:R-:W-:Y:S01]  /*122f0*/  STG.E.U16 desc[UR20][R168.64+0x40], R144 ;  /* 0x00004090a8007986 */ /* 0x000fe2000c101514 */
[----:B------:R-:W-:Y:S01]  /*12300*/  @!P1 PRMT R143, R222, 0x5410, RZ ;  /* 0x00005410de8f9816 */ /* 0x000fe200000000ff */
[----:B---3--:R-:W-:Y:S01]  /*12310*/  FFMA.FTZ R119, R2, R126, R216 ;  /* 0x0000007e02777223 */ /* 0x008fe200000100d8 */
[----:B------:R-:W-:Y:S01]  /*12320*/  IMAD.MOV.U32 R216, RZ, RZ, R124 ;  /* 0x000000ffffd87224 */ /* 0x000fe200078e007c */
[----:B------:R-:W-:Y:S01]  /*12330*/  LOP3.LUT R22, R22, R0, RZ, 0xc0, !PT ;  /* 0x0000000016167212 */ /* 0x000fe200078ec0ff */
[----:B------:R-:W1:Y:S01]  /*12340*/  LDSM.16.MT88.4 R124, [R182+0xd000] ;  /* 0x00d00000b67c783b */ /* 0x000e620000004200 */
[----:B------:R-:W-:Y:S02]  /*12350*/  PRMT R0, R142, 0x5410, R141 ;  /* 0x000054108e007816 */ /* 0x000fe4000000008d */
[----:B------:R-:W-:Y:S02]  /*12360*/  LOP3.LUT R2, R165, UR9, R176, 0x96, !PT ;  /* 0x00000009a5027c12 */ /* 0x000fe4000f8e96b0 */
[----:B------:R-:W-:Y:S01]  /*12370*/  LOP3.LUT R23, R23, R0, RZ, 0xc0, !PT ;  /* 0x0000000017177212 */ /* 0x000fe200078ec0ff */
[----:B------:R-:W-:Y:S02]  /*12380*/  IMAD.MOV.U32 R0, RZ, RZ, R117 ;  /* 0x000000ffff007224 */ /* 0x000fe400078e0075 */
[--C-:B------:R-:W-:Y:S01]  /*12390*/  FFMA.FTZ R117, R30, UR4, -R170.reuse ;  /* 0x000000041e757c23 */ /* 0x100fe200080108aa */
[----:B------:R-:W-:Y:S01]  /*123a0*/  STG.E.U16 desc[UR20][R168.64+0x42], R143 ;  /* 0x0000428fa8007986 */ /* 0x000fe2000c101514 */
[----:B------:R-:W-:Y:S01]  /*123b0*/  @!P3 PRMT R139, R221, 0x5410, RZ ;  /* 0x00005410dd8bb816 */ /* 0x000fe200000000ff */
[----:B------:R-:W-:Y:S01]  /*123c0*/  FFMA.FTZ R170, R35, UR4, -R170 ;  /* 0x0000000423aa7c23 */ /* 0x000fe200080108aa */
[----:B------:R-:W-:Y:S01]  /*123d0*/  @!P6 PRMT R140, R249, 0x5410, RZ ;  /* 0x00005410f98ce816 */ /* 0x000fe200000000ff */
[C---:B----4-:R-:W-:Y:S02]  /*123e0*/  HMMA.16816.F32.BF16 R4, R20.reuse, R24, R4 ;  /* 0x000000181404723c */ /* 0x050fe40000041804 */
[----:B------:R-:W-:Y:S03]  /*123f0*/  STG.E.U16 desc[UR20][R166.64+0x50], R139 ;  /* 0x0000508ba6007986 */ /* 0x000fe6000c101514 */
[----:B------:R-:W-:Y:S01]  /*12400*/  @!P2 PRMT R142, R250, 0x5410, RZ ;  /* 0x00005410fa8ea816 */ /* 0x000fe200000000ff */
[C---:B------:R-:W-:Y:S01]  /*12410*/  HMMA.16816.F32.BF16 R8, R20.reuse, R26, R8 ;  /* 0x0000001a1408723c */ /* 0x040fe20000041808 */
[----:B------:R-:W2:Y:S04]  /*12420*/  LDSM.16.MT88.4 R24, [R181+0xf000] ;  /* 0x00f00000b518783b */ /* 0x000ea80000004200 */
[----:B------:R-:W-:Y:S02]  /*12430*/  @!P5 PRMT R141, R248, 0x5410, RZ ;  /* 0x00005410f88dd816 */ /* 0x000fe400000000ff */
[----:B------:R-:W-:Y:S02]  /*12440*/  LOP3.LUT R32, R2, 0xffff, RZ, 0xc0, !PT ;  /* 0x0000ffff02207812 */ /* 0x000fe400078ec0ff */
[----:B------:R-:W-:Y:S02]  /*12450*/  STG.E.U16 desc[UR20][R166.64+0x52], R140 ;  /* 0x0000528ca6007986 */ /* 0x000fe4000c101514 */
[----:B------:R-:W-:Y:S02]  /*12460*/  SHF.R.U32.HI R32, RZ, 0x8, R32 ;  /* 0x00000008ff207819 */ /* 0x000fe40000011620 */
[----:B------:R-:W-:Y:S02]  /*12470*/  STG.E.U16 desc[UR20][R168.64+0x50], R142 ;  /* 0x0000508ea8007986 */ /* 0x000fe4000c101514 */
[----:B------:R-:W-:Y:S02]  /*12480*/  LOP3.LUT R32, R32, 0xffff, RZ, 0xc0, !PT ;  /* 0x0000ffff20207812 */ /* 0x000fe400078ec0ff */
[----:B------:R-:W-:Y:S02]  /*12490*/  STG.E.U16 desc[UR20][R168.64+0x52], R141 ;  /* 0x0000528da8007986 */ /* 0x000fe4000c101514 */
[----:B------:R-:W-:Y:S02]  /*124a0*/  ISETP.LE.U32.AND P1, PT, R32, UR5, PT ;  /* 0x0000000520007c0c */ /* 0x000fe4000bf23070 */
[----:B------:R-:W-:Y:S01]  /*124b0*/  LOP3.LUT R32, R164, 0xffff, RZ, 0xc0, !PT ;  /* 0x0000ffffa4207812 */ /* 0x000fe200078ec0ff */
[C---:B-1----:R-:W-:Y:S06]  /*124c0*/  HMMA.16816.F32.BF16 R36, R20.reuse, R124, R36 ;  /* 0x0000007c1424723c */ /* 0x042fec0000041824 */
[C---:B------:R-:W-:Y:S01]  /*124d0*/  HMMA.16816.F32.BF16 R40, R20.reuse, R126, R40 ;  /* 0x0000007e1428723c */ /* 0x040fe20000041828 */
[----:B------:R-:W1:Y:S05]  /*124e0*/  LDSM.16.MT88.4 R124, [R182+0xf000] ;  /* 0x00f00000b67c783b */ /* 0x000e6a0000004200 */
[C---:B------:R-:W-:Y:S06]  /*124f0*/  HMMA.16816.F32.BF16 R44, R20.reuse, R120, R44 ;  /* 0x00000078142c723c */ /* 0x040fec000004182c */
[C---:B------:R-:W-:Y:S01]  /*12500*/  HMMA.16816.F32.BF16 R48, R20.reuse, R122, R48 ;  /* 0x0000007a1430723c */ /* 0x040fe20000041830 */
[----:B------:R-:W3:Y:S05]  /*12510*/  LDSM.16.MT88.4 R120, [R184+0xf000] ;  /* 0x00f00000b878783b */ /* 0x000eea0000004200 */
[C---:B------:R-:W-:Y:S06]  /*12520*/  HMMA.16816.F32.BF16 R52, R20.reuse, R128, R52 ;  /* 0x000000801434723c */ /* 0x040fec0000041834 */
[C---:B------:R-:W-:Y:S01]  /*12530*/  HMMA.16816.F32.BF16 R56, R20.reuse, R130, R56 ;  /* 0x000000821438723c */ /* 0x040fe20000041838 */
[----:B------:R-:W4:Y:S05]  /*12540*/  LDSM.16.MT88.4 R128, [R183+0xf000] ;  /* 0x00f00000b780783b */ /* 0x000f2a0000004200 */
[C---:B--2---:R-:W-:Y:S06]  /*12550*/  HMMA.16816.F32.BF16 R60, R20.reuse, R24, R60 ;  /* 0x00000018143c723c */ /* 0x044fec000004183c */
[C---:B------:R-:W-:Y:S01]  /*12560*/  HMMA.16816.F32.BF16 R64, R20.reuse, R26, R64 ;  /* 0x0000001a1440723c */ /* 0x040fe20000041840 */
[----:B------:R-:W2:Y:S05]  /*12570*/  LDSM.16.MT88.4 R24, [R181+0x11000] ;  /* 0x01100000b518783b */ /* 0x000eaa0000004200 */
[C---:B-1----:R-:W-:Y:S06]  /*12580*/  HMMA.16816.F32.BF16 R68, R20.reuse, R124, R68 ;  /* 0x0000007c1444723c */ /* 0x042fec0000041844 */
[C---:B------:R-:W-:Y:S05]  /*12590*/  HMMA.16816.F32.BF16 R72, R20.reuse, R126, R72 ;  /* 0x0000007e1448723c */ /* 0x040fea0000041848 */
[----:B------:R-:W-:Y:S01]  /*125a0*/  FADD.FTZ R125, R0, R119 ;  /* 0x00000077007d7221 */ /* 0x000fe20000010000 */
[C---:B---3--:R-:W-:Y:S05]  /*125b0*/  HMMA.16816.F32.BF16 R76, R20.reuse, R120, R76 ;  /* 0x00000078144c723c */ /* 0x048fea000004184c */
[----:B------:R-:W-:Y:S01]  /*125c0*/  LOP3.LUT R0, R2, 0xff, RZ, 0xc0, !PT ;  /* 0x000000ff02007812 */ /* 0x000fe200078ec0ff */
[C---:B------:R-:W-:Y:S03]  /*125d0*/  HMMA.16816.F32.BF16 R80, R20.reuse, R122, R80 ;  /* 0x0000007a1450723c */ /* 0x040fe60000041850 */
[----:B------:R-:W-:Y:S02]  /*125e0*/  ISETP.LE.U32.AND P0, PT, R0, UR5, PT ;  /* 0x0000000500007c0c */ /* 0x000fe4000bf03070 */
[----:B------:R-:W-:Y:S01]  /*125f0*/  IMAD.MOV.U32 R126, RZ, RZ, R178 ;  /* 0x000000ffff7e7224 */ /* 0x000fe200078e00b2 */
[C---:B----4-:R-:W-:Y:S01]  /*12600*/  HMMA.16816.F32.BF16 R84, R20.reuse, R128, R84 ;  /* 0x000000801454723c */ /* 0x050fe20000041854 */
[----:B------:R1:W3:Y:S04]  /*12610*/  MUFU.EX2 R178, R118 ;  /* 0x0000007600b27308 */ /* 0x0002e80000000800 */
[----:B------:R-:W-:Y:S01]  /*12620*/  LOP3.LUT R0, R165, UR9, R176, 0x96, !PT ;  /* 0x00000009a5007c12 */ /* 0x000fe2000f8e96b0 */
[C---:B------:R-:W-:Y:S05]  /*12630*/  HMMA.16816.F32.BF16 R88, R20.reuse, R130, R88 ;  /* 0x000000821458723c */ /* 0x040fea0000041858 */
[----:B------:R4:W3:Y:S01]  /*12640*/  MUFU.EX2 R176, R117 ;  /* 0x0000007500b07308 */ /* 0x0008e20000000800 */
[----:B------:R-:W-:Y:S01]  /*12650*/  IMAD.MOV.U32 R129, RZ, RZ, R33 ;  /* 0x000000ffff817224 */ /* 0x000fe200078e0021 */
[C---:B--2---:R-:W-:Y:S04]  /*12660*/  HMMA.16816.F32.BF16 R92, R20.reuse, R24, R92 ;  /* 0x00000018145c723c */ /* 0x044fe8000004185c */
[----:B------:R-:W-:Y:S02]  /*12670*/  SHF.R.U32.HI R33, RZ, 0x10, R164 ;  /* 0x00000010ff217819 */ /* 0x000fe400000116a4 */
[C---:B------:R-:W-:Y:S05]  /*12680*/  HMMA.16816.F32.BF16 R96, R20.reuse, R26, R96 ;  /* 0x0000001a1460723c */ /* 0x040fea0000041860 */
[----:B------:R-:W-:Y:S01]  /*12690*/  LOP3.LUT R121, R164, 0xff, RZ, 0xc0, !PT ;  /* 0x000000ffa4797812 */ /* 0x000fe200078ec0ff */
[----:B------:R-:W-:Y:S01]  /*126a0*/  IMAD.MOV.U32 R127, RZ, RZ, R29 ;  /* 0x000000ffff7f7224 */ /* 0x000fe200078e001d */
[----:B------:R-:W-:Y:S01]  /*126b0*/  SHF.R.U32.HI R119, RZ, 0x8, R32 ;  /* 0x00000008ff777819 */ /* 0x000fe20000011620 */
[----:B------:R-:W2:Y:S03]  /*126c0*/  LDSM.16.MT88.4 R28, [R182+0x11000] ;  /* 0x01100000b61c783b */ /* 0x000ea60000004200 */
[----:B------:R-:W-:Y:S02]  /*126d0*/  SHF.R.U32.HI R120, RZ, 0x18, R164 ;  /* 0x00000018ff787819 */ /* 0x000fe400000116a4 */
[----:B-1----:R-:W-:Y:S02]  /*126e0*/  LOP3.LUT R118, R33, 0xff, RZ, 0xc0, !PT ;  /* 0x000000ff21767812 */ /* 0x002fe400078ec0ff */
[----:B------:R-:W-:Y:S01]  /*126f0*/  PRMT R124, R121, 0x5410, R119 ;  /* 0x00005410797c7816 */ /* 0x000fe20000000077 */
[----:B------:R-:W1:Y:S01]  /*12700*/  LDSM.16.MT88.4 R32, [R184+0x11000] ;  /* 0x01100000b820783b */ /* 0x000e620000004200 */
[----:B----4-:R-:W-:Y:S02]  /*12710*/  SHF.R.U32.HI R117, RZ, 0x18, R2 ;  /* 0x00000018ff757819 */ /* 0x010fe40000011602 */
[----:B------:R-:W-:Y:S02]  /*12720*/  PRMT R119, R118, 0x5410, R120 ;  /* 0x0000541076777816 */ /* 0x000fe40000000078 */
[----:B------:R-:W-:Y:S02]  /*12730*/  SHF.R.U32.HI R118, RZ, 0x10, R2 ;  /* 0x00000010ff767819 */ /* 0x000fe40000011602 */
[----:B------:R-:W-:Y:S01]  /*12740*/  ISETP.LE.U32.AND P3, PT, R117, UR5, PT ;  /* 0x0000000575007c0c */ /* 0x000fe2000bf63070 */
[----:B------:R-:W4:Y:S01]  /*12750*/  LDSM.16.MT88.4 R120, [R183+0x11000] ;  /* 0x01100000b778783b */ /* 0x000f220000004200 */
[C---:B------:R-:W-:Y:S02]  /*12760*/  LOP3.LUT R24, R0.reuse, 0xffff, RZ, 0xc0, !PT ;  /* 0x0000ffff00187812 */ /* 0x040fe400078ec0ff */
[--C-:B------:R-:W-:Y:S02]  /*12770*/  SHF.R.U32.HI R2, RZ, 0x10, R0.reuse ;  /* 0x00000010ff027819 */ /* 0x100fe40000011600 */
[----:B------:R-:W-:Y:S02]  /*12780*/  LOP3.LUT R25, R0, 0xff, RZ, 0xc0, !PT ;  /* 0x000000ff00197812 */ /* 0x000fe400078ec0ff */
[----:B------:R-:W-:Y:S02]  /*12790*/  SHF.R.U32.HI R117, RZ, 0x18, R0 ;  /* 0x00000018ff757819 */ /* 0x000fe40000011600 */
[----:B------:R-:W-:Y:S02]  /*127a0*/  LOP3.LUT R0, R118, 0xff, RZ, 0xc0, !PT ;  /* 0x000000ff76007812 */ /* 0x000fe400078ec0ff */
[----:B------:R-:W-:Y:S02]  /*127b0*/  SHF.R.U32.HI R24, RZ, 0x8, R24 ;  /* 0x00000008ff187819 */ /* 0x000fe40000011618 */
[----:B------:R-:W-:Y:S01]  /*127c0*/  ISETP.LE.U32.AND P6, PT, R0, UR5, PT ;  /* 0x0000000500007c0c */ /* 0x000fe2000bfc3070 */
[----:B------:R-:W-:Y:S01]  /*127d0*/  FADD.FTZ R0, R180, R125 ;  /* 0x0000007db4007221 */ /* 0x000fe20000010000 */
[----:B------:R-:W-:Y:S01]  /*127e0*/  LOP3.LUT R2, R2, 0xff, RZ, 0xc0, !PT ;  /* 0x000000ff02027812 */ /* 0x000fe200078ec0ff */
[----:B------:R4:W5:Y:S01]  /*127f0*/  LDL.LU R180, [R1+0x9c] ;  /* 0x00009c0001b47983 */ /* 0x0009620000300800 */
[----:B------:R-:W-:Y:S01]  /*12800*/  HSET2.LE.AND R26, R124, R171, PT ;  /* 0x000000ab7c1a7233 */ /* 0x000fe20003803000 */
[----:B------:R-:W-:Y:S01]  /*12810*/  FADD.FTZ R0, R134, R0 ;  /* 0x0000000086007221 */ /* 0x000fe20000010000 */
[----:B---3--:R-:W-:Y:S02]  /*12820*/  F2FP.BF16.F32.PACK_AB R137, R178, R177 ;  /* 0x000000b1b289723e */ /* 0x008fe400000010ff */
[----:B------:R-:W-:Y:S02]  /*12830*/  PRMT R24, R25, 0x5410, R24 ;  /* 0x0000541019187816 */ /* 0x000fe40000000018 */
[----:B------:R-:W-:Y:S01]  /*12840*/  PRMT R25, R2, 0x5410, R117 ;  /* 0x0000541002197816 */ /* 0x000fe20000000075 */
[C---:B--2---:R-:W-:Y:S03]  /*12850*/  HMMA.16816.F32.BF16 R100, R20.reuse, R28, R100 ;  /* 0x0000001c1464723c */ /* 0x044fe60000041864 */
[----:B------:R-:W-:Y:S01]  /*12860*/  FADD.FTZ R2, R129, R135 ;  /* 0x0000008781027221 */ /* 0x000fe20000010000 */
[----:B------:R-:W-:Y:S01]  /*12870*/  @!P0 HFMA2.BF16_V2 R252, -RZ.H0_H0, RZ.H0_H0, -R137.H0_H0 ;  /* 0x200000fffffc8231 */ /* 0x000fe20000340989 */
[----:B------:R-:W-:Y:S01]  /*12880*/  LDSM.16.MT88.4 R128, [R182+0xd800] ;  /* 0x00d80000b680783b */ /* 0x000fe20000004200 */
[C---:B------:R-:W-:Y:S05]  /*12890*/  HMMA.16816.F32.BF16 R104, R20.reuse, R30, R104 ;  /* 0x0000001e1468723c */ /* 0x040fea0000041868 */
[--C-:B------:R-:W-:Y:S01]  /*128a0*/  HSET2.LE.AND R27, R119, R171.reuse, PT ;  /* 0x000000ab771b7233 */ /* 0x100fe20003803000 */
[C---:B-1----:R-:W-:Y:S01]  /*128b0*/  HMMA.16816.F32.BF16 R12, R20.reuse, R32, R12 ;  /* 0x00000020140c723c */ /* 0x042fe2000004180c */
[----:B------:R-:W1:Y:S04]  /*128c0*/  LDSM.16.MT88.4 R28, [R181+0xd800] ;  /* 0x00d80000b51c783b */ /* 0x000e680000004200 */
[--C-:B------:R-:W-:Y:S01]  /*128d0*/  HSET2.LE.AND R24, R24, R171.reuse, PT ;  /* 0x000000ab18187233 */ /* 0x100fe20003803000 */
[C---:B------:R-:W-:Y:S03]  /*128e0*/  HMMA.16816.F32.BF16 R16, R20.reuse, R34, R16 ;  /* 0x000000221410723c */ /* 0x040fe60000041810 */
[----:B------:R-:W-:Y:S02]  /*128f0*/  LDSM.16.MT88.4 R32, [R183+0xd800] ;  /* 0x00d80000b720783b */ /* 0x000fe40000004200 */
[----:B------:R-:W-:Y:S01]  /*12900*/  HSET2.LE.AND R25, R25, R171, PT ;  /* 0x000000ab19197233 */ /* 0x000fe20003803000 */
[C---:B----4-:R-:W-:Y:S01]  /*12910*/  HMMA.16816.F32.BF16 R108, R20.reuse, R120, R108 ;  /* 0x00000078146c723c */ /* 0x050fe2000004186c */
[----:B------:R2:W3:Y:S04]  /*12920*/  MUFU.EX2 R171, R170 ;  /* 0x000000aa00ab7308 */ /* 0x0004e80000000800 */
[----:B------:R-:W-:Y:S01]  /*12930*/  PRMT R136, R137, 0x7632, R136 ;  /* 0x0000763289887816 */ /* 0x000fe20000000088 */
[----:B------:R-:W-:Y:S01]  /*12940*/  HMMA.16816.F32.BF16 R112, R20, R122, R112 ;  /* 0x0000007a1470723c */ /* 0x000fe20000041870 */
[----:B------:R-:W-:Y:S04]  /*12950*/  LDSM.16.MT88.4 R20, [R181+0xf800] ;  /* 0x00f80000b514783b */ /* 0x000fe80000004200 */
[----:B------:R-:W-:Y:S01]  /*12960*/  F2FP.BF16.F32.PACK_AB R119, R175, R176 ;  /* 0x000000b0af77723e */ /* 0x000fe200000010ff */
[----:B------:R-:W-:Y:S01]  /*12970*/  FADD.FTZ R2, R163, R2 ;  /* 0x00000002a3027221 */ /* 0x000fe20000010000 */
[----:B------:R-:W-:Y:S01]  /*12980*/  FADD.FTZ R163, R211, R0 ;  /* 0x00000000d3a37221 */ /* 0x000fe20000010000 */
[----:B------:R-:W-:Y:S03]  /*12990*/  PRMT R0, R137, 0x5410, R136 ;  /* 0x0000541089007816 */ /* 0x000fe60000000088 */
[----:B------:R-:W-:Y:S01]  /*129a0*/  F2FP.BF16.F32.PACK_AB R117, R173, R174 ;  /* 0x000000aead75723e */ /* 0x000fe200000010ff */
[----:B--2---:R-:W-:Y:S01]  /*129b0*/  FADD.FTZ R170, R132, R2 ;  /* 0x0000000284aa7221 */ /* 0x004fe20000010000 */
[----:B------:R-:W-:Y:S01]  /*129c0*/  PRMT R118, R119, 0x7632, R118 ;  /* 0x0000763277767816 */ /* 0x000fe20000000076 */
[----:B------:R-:W2:Y:S01]  /*129d0*/  LDSM.16.MT88.4 R132, [R184+0xd800] ;  /* 0x00d80000b884783b */ /* 0x000ea20000004200 */
[----:B------:R-:W-:Y:S01]  /*129e0*/  LOP3.LUT R24, R24, R0, RZ, 0xc0, !PT ;  /* 0x0000000018187212 */ /* 0x000fe200078ec0ff */
[----:B------:R-:W-:Y:S01]  /*129f0*/  IMAD.MOV.U32 R211, RZ, RZ, R126 ;  /* 0x000000ffffd37224 */ /* 0x000fe200078e007e */
[----:B------:R-:W-:Y:S01]  /*12a00*/  PRMT R138, R117, 0x7632, R138 ;  /* 0x00007632758a7816 */ /* 0x000fe2000000008a */
[----:B------:R-:W-:Y:S01]  /*12a10*/  IMAD.MOV.U32 R121, RZ, RZ, R127 ;  /* 0x000000ffff797224 */ /* 0x000fe200078e007f */
[----:B------:R-:W-:Y:S01]  /*12a20*/  PRMT R0, R119, 0x5410, R118 ;  /* 0x0000541077007816 */ /* 0x000fe20000000076 */
[----:B------:R-:W-:Y:S01]  /*12a30*/  @!P1 HFMA2.BF16_V2 R251, -RZ.H0_H0, RZ.H0_H0, -R136.H0_H0 ;  /* 0x200000fffffb9231 */ /* 0x000fe20000340988 */
[----:B---3--:R-:W-:Y:S01]  /*12a40*/  F2FP.BF16.F32.PACK_AB R2, R171, R172 ;  /* 0x000000acab02723e */ /* 0x008fe200000010ff */
[----:B------:R-:W-:Y:S01]  /*12a50*/  @!P6 HFMA2.BF16_V2 R237, -RZ.H0_H0, RZ.H0_H0, -R119.H0_H0 ;  /* 0x200000ffffede231 */ /* 0x000fe20000340977 */
[----:B------:R-:W-:Y:S01]  /*12a60*/  LOP3.LUT R25, R25, R0, RZ, 0xc0, !PT ;  /* 0x0000000019197212 */ /* 0x000fe200078ec0ff */
[----:B------:R-:W-:Y:S01]  /*12a70*/  @!P3 HFMA2.BF16_V2 R236, -RZ.H0_H0, RZ.H0_H0, -R118.H0_H0 ;  /* 0x200000ffffecb231 */ /* 0x000fe20000340976 */
[----:B------:R-:W-:Y:S02]  /*12a80*/  PRMT R120, R117, 0x5410, R138 ;  /* 0x0000541075787816 */ /* 0x000fe4000000008a */
[----:B------:R-:W-:Y:S02]  /*12a90*/  PRMT R0, R2, 0x7632, R0 ;  /* 0x0000763202007816 */ /* 0x000fe40000000000 */
[----:B------:R-:W-:Y:S02]  /*12aa0*/  LOP3.LUT R26, R26, R120, RZ, 0xc0, !PT ;  /* 0x000000781a1a7212 */ /* 0x000fe400078ec0ff */
[----:B------:R-:W-:Y:S02]  /*12ab0*/  PRMT R120, R2, 0x5410, R0 ;  /* 0x0000541002787816 */ /* 0x000fe40000000000 */
[----:B------:R-:W-:Y:S02]  /*12ac0*/  @!P0 PRMT R137, R252, 0x5410, RZ ;  /* 0x00005410fc898816 */ /* 0x000fe400000000ff */
[----:B------:R-:W-:Y:S02]  /*12ad0*/  LOP3.LUT R27, R27, R120, RZ, 0xc0, !PT ;  /* 0x000000781b1b7212 */ /* 0x000fe400078ec0ff */
[----:B------:R-:W-:Y:S01]  /*12ae0*/  @!P1 PRMT R136, R251, 0x5410, RZ ;  /* 0x00005410fb889816 */ /* 0x000fe200000000ff */
[----:B------:R-:W-:Y:S01]  /*12af0*/  STG.E.U16 desc[UR20][R166.64+0x60], R137 ;  /* 0x00006089a6007986 */ /* 0x000fe2000c101514 */
[----:B------:R-:W-:Y:S02]  /*12b00*/  @!P6 PRMT R119, R237, 0x5410, RZ ;  /* 0x00005410ed77e816 */ /* 0x000fe400000000ff */
[----:B------:R-:W-:Y:S01]  /*12b10*/  @!P3 PRMT R118, R236, 0x5410, RZ ;  /* 0x00005410ec76b816 */ /* 0x000fe200000000ff */
[C---:B-1----:R-:W-:Y:S01]  /*12b20*/  HMMA.16816.F32.BF16 R124, R24.reuse, R28, R4 ;  /* 0x0000001c187c723c */ /* 0x042fe20000041804 */
[----:B------:R-:W-:Y:S04]  /*12b30*/  STG.E.U16 desc[UR20][R166.64+0x62], R136 ;  /* 0x00006288a6007986 */ /* 0x000fe8000c101514 */
[----:B------:R-:W-:Y:S02]  /*12b40*/  STG.E.U16 desc[UR20][R168.64+0x60], R119 ;  /* 0x00006077a8007986 */ /* 0x000fe4000c101514 */
[----:B------:R-:W-:Y:S01]  /*12b50*/  IMAD.MOV.U32 R7, RZ, RZ, R121 ;  /* 0x000000ffff077224 */ /* 0x000fe200078e0079 */
[----:B------:R-:W-:Y:S01]  /*12b60*/  LOP3.LUT R28, R164, 0xff, RZ, 0xc0, !PT ;  /* 0x000000ffa41c7812 */ /* 0x000fe200078ec0ff */
[C---:B------:R-:W-:Y:S01]  /*12b70*/  HMMA.16816.F32.BF16 R120, R24.reuse, R30, R8 ;  /* 0x0000001e1878723c */ /* 0x040fe20000041808 */
[----:B------:R-:W-:Y:S02]  /*12b80*/  LDSM.16.MT88.4 R8, [R184+0xf800] ;  /* 0x00f80000b808783b */ /* 0x000fe40000004200 */
[----:B------:R-:W-:Y:S03]  /*12b90*/  ISETP.LE.U32.AND P2, PT, R28, UR5, PT ;  /* 0x000000051c007c0c */ /* 0x000fe6000bf43070 */
[C---:B------:R-:W-:Y:S03]  /*12ba0*/  HMMA.16816.F32.BF16 R36, R24.reuse, R128, R36 ;  /* 0x000000801824723c */ /* 0x040fe60000041824 */
[----:B------:R-:W-:Y:S03]  /*12bb0*/  LDSM.16.MT88.4 R28, [R183+0xf800] ;  /* 0x00f80000b71c783b */ /* 0x000fe60000004200 */
[C---:B------:R-:W-:Y:S05]  /*12bc0*/  HMMA.16816.F32.BF16 R40, R24.reuse, R130, R40 ;  /* 0x000000821828723c */ /* 0x040fea0000041828 */
[----:B------:R-:W-:Y:S01]  /*12bd0*/  IMAD.MOV.U32 R129, RZ, RZ, R7 ;  /* 0x000000ffff817224 */ /* 0x000fe200078e0007 */
[C---:B--2---:R-:W-:Y:S01]  /*12be0*/  HMMA.16816.F32.BF16 R44, R24.reuse, R132, R44 ;  /* 0x00000084182c723c */ /* 0x044fe2000004182c */
[----:B------:R-:W1:Y:S04]  /*12bf0*/  LDSM.16.MT88.4 R4, [R182+0xf800] ;  /* 0x00f80000b604783b */ /* 0x000e680000004200 */
[----:B------:R-:W-:Y:S01]  /*12c00*/  @!P2 HFMA2.BF16_V2 R227, -RZ.H0_H0, RZ.H0_H0, -R117.H0_H0 ;  /* 0x200000ffffe3a231 */ /* 0x000fe20000340975 */
[C---:B------:R-:W-:Y:S03]  /*12c10*/  HMMA.16816.F32.BF16 R48, R24.reuse, R134, R48 ;  /* 0x000000861830723c */ /* 0x040fe60000041830 */
[----:B------:R-:W-:Y:S02]  /*12c20*/  LDSM.16.MT88.4 R132, [R184+0x11800] ;  /* 0x01180000b884783b */ /* 0x000fe40000004200 */
[----:B------:R-:W-:Y:S01]  /*12c30*/  @!P2 PRMT R117, R227, 0x5410, RZ ;  /* 0x00005410e375a816 */ /* 0x000fe200000000ff */
[C---:B------:R-:W-:Y:S05]  /*12c40*/  HMMA.16816.F32.BF16 R52, R24.reuse, R32, R52 ;  /* 0x000000201834723c */ /* 0x040fea0000041834 */
[----:B------:R-:W-:Y:S01]  /*12c50*/  STG.E.U16 desc[UR20][R168.64+0x62], R118 ;  /* 0x00006276a8007986 */ /* 0x000fe2000c101514 */
[C---:B------:R-:W-:Y:S03]  /*12c60*/  HMMA.16816.F32.BF16 R56, R24.reuse, R34, R56 ;  /* 0x000000221838723c */ /* 0x040fe60000041838 */
[----:B------:R-:W-:Y:S02]  /*12c70*/  STG.E.U16 desc[UR20][R166.64+0x70], R117 ;  /* 0x00007075a6007986 */ /* 0x000fe4000c101514 */
[----:B------:R-:W-:Y:S01]  /*12c80*/  LOP3.LUT R32, R164, 0xffff, RZ, 0xc0, !PT ;  /* 0x0000ffffa4207812 */ /* 0x000fe200078ec0ff */
[C---:B------:R-:W-:Y:S05]  /*12c90*/  HMMA.16816.F32.BF16 R60, R24.reuse, R20, R60 ;  /* 0x00000014183c723c */ /* 0x040fea000004183c */
[----:B------:R-:W-:Y:S01]  /*12ca0*/  SHF.R.U32.HI R32, RZ, 0x8, R32 ;  /* 0x00000008ff207819 */ /* 0x000fe20000011620 */
[C---:B------:R-:W-:Y:S05]  /*12cb0*/  HMMA.16816.F32.BF16 R64, R24.reuse, R22, R64 ;  /* 0x000000161840723c */ /* 0x040fea0000041840 */
[----:B------:R-:W-:Y:S02]  /*12cc0*/  LOP3.LUT R20, R32, 0xffff, RZ, 0xc0, !PT ;  /* 0x0000ffff20147812 */ /* 0x000fe400078ec0ff */
[--C-:B------:R-:W-:Y:S02]  /*12cd0*/  SHF.R.U32.HI R33, RZ, 0x10, R164.reuse ;  /* 0x00000010ff217819 */ /* 0x100fe400000116a4 */
[----:B------:R-:W-:Y:S01]  /*12ce0*/  ISETP.LE.U32.AND P0, PT, R20, UR5, PT ;  /* 0x0000000514007c0c */ /* 0x000fe2000bf03070 */
[C---:B-1----:R-:W-:Y:S01]  /*12cf0*/  HMMA.16816.F32.BF16 R68, R24.reuse, R4, R68 ;  /* 0x000000041844723c */ /* 0x042fe20000041844 */
[----:B------:R-:W1:Y:S02]  /*12d00*/  LDSM.16.MT88.4 R20, [R181+0x11800] ;  /* 0x01180000b514783b */ /* 0x000e640000004200 */
[----:B------:R-:W-:Y:S02]  /*12d10*/  SHF.R.U32.HI R164, RZ, 0x18, R164 ;  /* 0x00000018ffa47819 */ /* 0x000fe400000116a4 */
[----:B------:R-:W-:Y:S01]  /*12d20*/  LOP3.LUT R33, R33, 0xff, RZ, 0xc0, !PT ;  /* 0x000000ff21217812 */ /* 0x000fe200078ec0ff */
[C---:B------:R-:W-:Y:S03]  /*12d30*/  HMMA.16816.F32.BF16 R72, R24.reuse, R6, R72 ;  /* 0x000000061848723c */ /* 0x040fe60000041848 */
[----:B------:R-:W2:Y:S01]  /*12d40*/  LDSM.16.MT88.4 R4, [R182+0x11800] ;  /* 0x01180000b604783b */ /* 0x000ea20000004200 */
[----:B------:R-:W-:Y:S02]  /*12d50*/  ISETP.LE.U32.AND P5, PT, R33, UR5, PT ;  /* 0x0000000521007c0c */ /* 0x000fe4000bfa3070 */
[----:B------:R-:W-:Y:S01]  /*12d60*/  @!P0 HFMA2.BF16_V2 R247, -RZ.H0_H0, RZ.H0_H0, -R138.H0_H0 ;  /* 0x200000fffff78231 */ /* 0x000fe2000034098a */
[C---:B------:R-:W-:Y:S03]  /*12d70*/  HMMA.16816.F32.BF16 R76, R24.reuse, R8, R76 ;  /* 0x00000008184c723c */ /* 0x040fe6000004184c */
[----:B------:R-:W-:Y:S02]  /*12d80*/  ISETP.LE.U32.AND P1, PT, R164, UR5, PT ;  /* 0x00000005a4007c0c */ /* 0x000fe4000bf23070 */
[----:B------:R-:W-:Y:S01]  /*12d90*/  @!P0 PRMT R138, R247, 0x5410, RZ ;  /* 0x00005410f78a8816 */ /* 0x000fe200000000ff */
[C---:B------:R-:W-:Y:S04]  /*12da0*/  HMMA.16816.F32.BF16 R80, R24.reuse, R10, R80 ;  /* 0x0000000a1850723c */ /* 0x040fe80000041850 */
[----:B------:R-:W-:Y:S01]  /*12db0*/  STG.E.U16 desc[UR20][R166.64+0x72], R138 ;  /* 0x0000728aa6007986 */ /* 0x000fe2000c101514 */
[----:B------:R-:W-:Y:S01]  /*12dc0*/  FADD.FTZ R8, R129, R170 ;  /* 0x000000aa81087221 */ /* 0x000fe20000010000 */
[C---:B------:R-:W-:Y:S05]  /*12dd0*/  HMMA.16816.F32.BF16 R84, R24.reuse, R28, R84 ;  /* 0x0000001c1854723c */ /* 0x040fea0000041854 */
[----:B------:R-:W-:Y:S01]  /*12de0*/  FADD.FTZ R9, R211, R163 ;  /* 0x000000a3d3097221 */ /* 0x000fe20000010000 */
[C---:B------:R-:W-:Y:S05]  /*12df0*/  HMMA.16816.F32.BF16 R88, R24.reuse, R30, R88 ;  /* 0x0000001e1858723c */ /* 0x040fea0000041858 */
[----:B------:R-:W-:Y:S01]  /*12e00*/  FADD.FTZ R8, R219, R8 ;  /* 0x00000008db087221 */ /* 0x000fe20000010000 */
[----:B------:R-:W-:Y:S02]  /*12e10*/  @!P5 HFMA2.BF16_V2 R246, -RZ.H0_H0, RZ.H0_H0, -R2.H0_H0 ;  /* 0x200000fffff6d231 */ /* 0x000fe40000340902 */
[----:B------:R-:W-:Y:S03]  /*12e20*/  FADD.FTZ R9, R220, R9 ;  /* 0x00000009dc097221 */ /* 0x000fe60000010000 */
[----:B------:R-:W-:Y:S01]  /*12e30*/  @!P1 HFMA2.BF16_V2 R245, -RZ.H0_H0, RZ.H0_H0, -R0.H0_H0 ;  /* 0x200000fffff59231 */ /* 0x000fe20000340900 */
[C---:B-1----:R-:W-:Y:S03]  /*12e40*/  HMMA.16816.F32.BF16 R92, R24.reuse, R20, R92 ;  /* 0x00000014185c723c */ /* 0x042fe6000004185c */
[----:B------:R-:W-:Y:S01]  /*12e50*/  FADD.FTZ R8, R218, R8 ;  /* 0x00000008da087221 */ /* 0x000fe20000010000 */
[----:B------:R-:W-:Y:S01]  /*12e60*/  @!P5 PRMT R2, R246, 0x5410, RZ ;  /* 0x00005410f602d816 */ /* 0x000fe200000000ff */
[----:B------:R-:W-:Y:S01]  /*12e70*/  FADD.FTZ R28, R216, R9 ;  /* 0x00000009d81c7221 */ /* 0x000fe20000010000 */
[C---:B------:R-:W-:Y:S03]  /*12e80*/  HMMA.16816.F32.BF16 R96, R24.reuse, R22, R96 ;  /* 0x000000161860723c */ /* 0x040fe60000041860 */
[----:B------:R1:W-:Y:S02]  /*12e90*/  STG.E.U16 desc[UR20][R168.64+0x70], R2 ;  /* 0x00007002a8007986 */ /* 0x0003e4000c101514 */
[----:B------:R-:W-:Y:S01]  /*12ea0*/  @!P1 PRMT R0, R245, 0x5410, RZ ;  /* 0x00005410f5009816 */ /* 0x000fe200000000ff */
[C---:B--2---:R-:W-:Y:S01]  /*12eb0*/  HMMA.16816.F32.BF16 R100, R24.reuse, R4, R100 ;  /* 0x000000041864723c */ /* 0x044fe20000041864 */
[----:B------:R-:W-:Y:S01]  /*12ec0*/  ISETP.LT.AND P1, PT, RZ, UR16, PT ;  /* 0x00000010ff007c0c */ /* 0x000fe2000bf21270 */
[----:B------:R-:W-:Y:S02]  /*12ed0*/  UIADD3 UR16, UR16, -0x1, URZ ;  /* 0xffffffff10107890 */ /* 0x000fe4000fffe03f */
[----:B------:R2:W-:Y:S01]  /*12ee0*/  STG.E.U16 desc[UR20][R168.64+0x72], R0 ;  /* 0x00007200a8007986 */ /* 0x0005e2000c101514 */
[----:B------:R-:W-:Y:S01]  /*12ef0*/  FADD.FTZ R29, R217, R8 ;  /* 0x00000008d91d7221 */ /* 0x000fe20000010000 */
[C---:B------:R-:W-:Y:S02]  /*12f00*/  HMMA.16816.F32.BF16 R104, R24.reuse, R6, R104 ;  /* 0x000000061868723c */ /* 0x040fe40000041868 */
[----:B------:R-:W3:Y:S03]  /*12f10*/  LDSM.16.MT88.4 R8, [R183+0x11800] ;  /* 0x01180000b708783b */ /* 0x000ee60000004200 */
[----:B------:R-:W-:Y:S01]  /*12f20*/  FADD.FTZ R28, R210, R28 ;  /* 0x0000001cd21c7221 */ /* 0x000fe20000010000 */
[C---:B------:R-:W-:Y:S05]  /*12f30*/  HMMA.16816.F32.BF16 R128, R24.reuse, R132, R12 ;  /* 0x000000841880723c */ /* 0x040fea000004180c */
[----:B------:R-:W-:Y:S01]  /*12f40*/  FADD.FTZ R20, R209, R28 ;  /* 0x0000001cd1147221 */ /* 0x000fe20000010000 */
[C---:B------:R-:W-:Y:S05]  /*12f50*/  HMMA.16816.F32.BF16 R132, R24.reuse, R134, R16 ;  /* 0x000000861884723c */ /* 0x040fea0000041810 */
[----:B------:R-:W-:Y:S01]  /*12f60*/  FADD.FTZ R20, R206, R20 ;  /* 0x00000014ce147221 */ /* 0x000fe20000010000 */
[----:B------:R-:W-:Y:S01]  /*12f70*/  FADD.FTZ R29, R208, R29 ;  /* 0x0000001dd01d7221 */ /* 0x000fe20000010000 */
[----:B------:R-:W-:Y:S04]  /*12f80*/  IMAD.MOV.U32 R117, RZ, RZ, R3 ;  /* 0x000000ffff757224 */ /* 0x000fe800078e0003 */
[----:B------:R-:W-:Y:S01]  /*12f90*/  FADD.FTZ R4, R205, R20 ;  /* 0x00000014cd047221 */ /* 0x000fe20000010000 */
[----:B------:R-:W-:Y:S01]  /*12fa0*/  FADD.FTZ R21, R207, R29 ;  /* 0x0000001dcf157221 */ /* 0x000fe20000010000 */
[----:B------:R-:W-:Y:S02]  /*12fb0*/  IADD3 R205, P0, R166, -0x80, RZ ;  /* 0xffffff80a6cd7810 */ /* 0x000fe40007f1e0ff */
[----:B------:R-:W-:Y:S01]  /*12fc0*/  FADD.FTZ R4, R177, R4 ;  /* 0x00000004b1047221 */ /* 0x000fe20000010000 */
[----:B------:R-:W-:Y:S01]  /*12fd0*/  FADD.FTZ R21, R204, R21 ;  /* 0x00000015cc157221 */ /* 0x000fe20000010000 */
[----:B------:R-:W-:Y:S02]  /*12fe0*/  IADD3.X R204, R167, -0x1, RZ, P0, !PT ;  /* 0xffffffffa7cc7810 */ /* 0x000fe400007fe4ff */
[----:B-1----:R-:W-:Y:S01]  /*12ff0*/  FADD.FTZ R2, R178, R4 ;  /* 0x00000004b2027221 */ /* 0x002fe20000010000 */
[----:B------:R-:W-:Y:S03]  /*13000*/  FADD.FTZ R21, R179, R21 ;  /* 0x00000015b3157221 */ /* 0x000fe60000010000 */
[----:B------:R-:W-:Y:S01]  /*13010*/  FADD.FTZ R2, R174, R2 ;  /* 0x00000002ae027221 */ /* 0x000fe20000010000 */
[----:B--2---:R-:W-:Y:S03]  /*13020*/  FADD.FTZ R0, R176, R21 ;  /* 0x00000015b0007221 */ /* 0x004fe60000010000 */
[----:B------:R-:W-:Y:S01]  /*13030*/  FADD.FTZ R4, R173, R2 ;  /* 0x00000002ad047221 */ /* 0x000fe20000010000 */
[----:B------:R-:W-:Y:S01]  /*13040*/  FADD.FTZ R0, R175, R0 ;  /* 0x00000000af007221 */ /* 0x000fe20000010000 */
[C---:B---3--:R-:W-:Y:S03]  /*13050*/  HMMA.16816.F32.BF16 R108, R24.reuse, R8, R108 ;  /* 0x00000008186c723c */ /* 0x048fe6000004186c */
[----:B------:R3:W-:Y:S01]  /*13060*/  STL [R1+0x24], R4 ;  /* 0x0000240401007387 */ /* 0x0007e20000100800 */
[----:B------:R-:W-:Y:S02]  /*13070*/  FADD.FTZ R0, R172, R0 ;  /* 0x00000000ac007221 */ /* 0x000fe40000010000 */
[----:B------:R-:W-:Y:S05]  /*13080*/  HMMA.16816.F32.BF16 R112, R24, R10, R112 ;  /* 0x0000000a1870723c */ /* 0x000fea0000041870 */
[----:B------:R-:W-:Y:S01]  /*13090*/  FADD.FTZ R2, R171, R0 ;  /* 0x00000000ab027221 */ /* 0x000fe20000010000 */
[----:B------:R-:W-:Y:S04]  /*130a0*/  IMAD.MOV.U32 R0, RZ, RZ, R116 ;  /* 0x000000ffff007224 */ /* 0x000fe800078e0074 */
[----:B------:R3:W-:Y:S01]  /*130b0*/  STL [R1+0x30], R2 ;  /* 0x0000300201007387 */ /* 0x0007e20000100800 */
[----:B------:R-:W-:Y:S02]  /*130c0*/  @!UPT UIADD3 URZ, URZ, URZ, URZ ;  /* 0x0000003f3f3ff290 */ /* 0x000fe4000fffe03f */
[----:B------:R-:W-:Y:S11]  /*130d0*/  @P1 BRA `(.L_x_571) ;  /* 0xffffffb800841947 */ /* 0x000ff6000383ffff */
.L_x_570:
[----:B--2---:R-:W1:Y:S01]  /*130e0*/  LDL.LU R5, [R1+0x24] ;  /* 0x0000240001057983 */ /* 0x004e620000300800 */
[----:B------:R-:W-:-:S03]  /*130f0*/  ULDC UR4, c[0x0][0x38c] ;  /* 0x0000e30000047ab9 */ /* 0x000fc60000000800 */
[----:B---3--:R-:W2:Y:S01]  /*13100*/  LDL.LU R4, [R1+0x30] ;  /* 0x0000300001047983 */ /* 0x008ea20000300800 */
[----:B------:R-:W-:Y:S01]  /*13110*/  UMOV UR5, 0x400 ;  /* 0x0000040000057882 */ /* 0x000fe20000000000 */
[----:B------:R-:W-:Y:S01]  /*13120*/  UISETP.NE.AND UP0, UPT, UR12, -0x1, UPT ;  /* 0xffffffff0c00788c */ /* 0x000fe2000bf05270 */
[----:B------:R-:W3:Y:S02]  /*13130*/  S2R R137, SR_TID.X ;  /* 0x0000000000897919 */ /* 0x000ee40000002100 */
[----:B---3--:R-:W-:-:S04]  /*13140*/  SHF.R.S32.HI R138, RZ, 0x1f, R137 ;  /* 0x0000001fff8a7819 */ /* 0x008fc80000011489 */
[CC--:B------:R-:W-:Y:S02]  /*13150*/  LEA.HI R6, R138.reuse, R137.reuse, RZ, 0x2 ;  /* 0x000000898a067211 */ /* 0x0c0fe400078f10ff */
[----:B------:R-:W-:-:S04]  /*13160*/  LEA.HI R136, R138, R137, RZ, 0x5 ;  /* 0x000000898a887211 */ /* 0x000fc800078f28ff */
[----:B------:R-:W-:Y:S01]  /*13170*/  SHF.R.S32.HI R7, RZ, 0x5, R136 ;  /* 0x00000005ff077819 */ /* 0x000fe20000011488 */
[----:B-1----:R-:W1:Y:S04]  /*13180*/  SHFL.BFLY PT, R2, R5, 0x2, 0x1f ;  /* 0x0c401f0005027f89 */ /* 0x002e6800000e0000 */
[----:B--2---:R-:W2:Y:S01]  /*13190*/  SHFL.BFLY PT, R0, R4, 0x2, 0x1f ;  /* 0x0c401f0004007f89 */ /* 0x004ea200000e0000 */
[----:B-1----:R-:W-:Y:S01]  /*131a0*/  FADD.FTZ R2, R2, R5 ;  /* 0x0000000502027221 */ /* 0x002fe20000010000 */
[----:B--2---:R-:W-:-:S04]  /*131b0*/  FADD.FTZ R0, R0, R4 ;  /* 0x0000000400007221 */ /* 0x004fc80000010000 */
[----:B------:R-:W1:Y:S04]  /*131c0*/  SHFL.BFLY PT, R5, R2, 0x1, 0x1f ;  /* 0x0c201f0002057f89 */ /* 0x000e6800000e0000 */
[----:B------:R-:W2:Y:S01]  /*131d0*/  SHFL.BFLY PT, R4, R0, 0x1, 0x1f ;  /* 0x0c201f0000047f89 */ /* 0x000ea200000e0000 */
[----:B-1----:R-:W-:Y:S01]  /*131e0*/  FADD.FTZ R117, R2, R5 ;  /* 0x0000000502757221 */ /* 0x002fe20000010000 */
[----:B------:R-:W-:Y:S02]  /*131f0*/  MOV R2, 0x3f800000 ;  /* 0x3f80000000027802 */ /* 0x000fe40000000f00 */
[----:B------:R-:W-:Y:S01]  /*13200*/  SHF.R.S32.HI R5, RZ, 0x1f, R6 ;  /* 0x0000001fff057819 */ /* 0x000fe20000011406 */
[----:B--2---:R-:W-:Y:S01]  /*13210*/  FADD.FTZ R118, R0, R4 ;  /* 0x0000000400767221 */ /* 0x004fe20000010000 */
[----:B------:R-:W-:-:S02]  /*13220*/  FSETP.NE.FTZ.AND P3, PT, R117, RZ, PT ;  /* 0x000000ff7500720b */ /* 0x000fc40003f75000 */
[----:B------:R-:W-:Y:S02]  /*13230*/  MOV R4, 0x3f800000 ;  /* 0x3f80000000047802 */ /* 0x000fe40000000f00 */
[----:B------:R-:W-:Y:S02]  /*13240*/  FSETP.NE.FTZ.AND P0, PT, R118, RZ, PT ;  /* 0x000000ff7600720b */ /* 0x000fe40003f15000 */
[----:B------:R-:W-:Y:S02]  /*13250*/  SHF.R.S32.HI R0, RZ, 0x2, R6 ;  /* 0x00000002ff007819 */ /* 0x000fe40000011406 */
[----:B------:R-:W-:Y:S02]  /*13260*/  LOP3.LUT R6, R6, 0x3ffffffc, RZ, 0xc0, !PT ;  /* 0x3ffffffc06067812 */ /* 0x000fe400078ec0ff */
[----:B------:R-:W-:Y:S02]  /*13270*/  LEA.HI R5, R5, R0, RZ, 0x3 ;  /* 0x0000000005057211 */ /* 0x000fe400078f18ff */
[----:B------:R-:W-:Y:S01]  /*13280*/  IADD3 R6, -R6, R137, RZ ;  /* 0x0000008906067210 */ /* 0x000fe20007ffe1ff */
[----:B------:R-:W1:Y:S01]  /*13290*/  @P3 MUFU.RCP R2, R117 ;  /* 0x0000007500023308 */ /* 0x000e620000001000 */
[----:B------:R-:W-:-:S02]  /*132a0*/  LOP3.LUT R5, R5, 0xfffffff8, RZ, 0xc0, !PT ;  /* 0xfffffff805057812 */ /* 0x000fc400078ec0ff */
[----:B------:R-:W-:Y:S02]  /*132b0*/  LEA R119, R7, R6, 0x9 ;  /* 0x0000000607777211 */ /* 0x000fe400078e48ff */
[----:B------:R-:W-:-:S03]  /*132c0*/  IADD3 R21, R0, -R5, RZ ;  /* 0x8000000500157210 */ /* 0x000fc60007ffe0ff */
[----:B------:R-:W2:Y:S01]  /*132d0*/  @P0 MUFU.RCP R4, R118 ;  /* 0x0000007600040308 */ /* 0x000ea20000001000 */
[----:B------:R-:W-:Y:S01]  /*132e0*/  R2P PR, R21, 0x6 ;  /* 0x0000000615007804 */ /* 0x000fe20000000000 */
[----:B-1----:R-:W-:-:S04]  /*132f0*/  FMUL.FTZ R2, R2, UR4 ;  /* 0x0000000402027c20 */ /* 0x002fc80008410000 */
[C---:B------:R-:W-:Y:S01]  /*13300*/  FMUL.FTZ R8, R2.reuse, R37 ;  /* 0x0000002502087220 */ /* 0x040fe20000410000 */
[C---:B------:R-:W-:Y:S01]  /*13310*/  FMUL.FTZ R10, R2.reuse, R41 ;  /* 0x00000029020a7220 */ /* 0x040fe20000410000 */
[C---:B------:R-:W-:Y:S01]  /*13320*/  FMUL.FTZ R124, R2.reuse, R124 ;  /* 0x0000007c027c7220 */ /* 0x040fe20000410000 */
[----:B------:R-:W-:Y:S01]  /*13330*/  FMUL.FTZ R6, R2, R125 ;  /* 0x0000007d02067220 */ /* 0x000fe20000410000 */
        /* <DEDUP_REMOVED lines=11> */
[C---:B-----5:R-:W-:Y:S01]  /*133f0*/  FMUL.FTZ R19, R2.reuse, R53 ;  /* 0x0000003502137220 */ /* 0x060fe20000410000 */
        /* <DEDUP_REMOVED lines=82> */
[----:B------:R-:W-:Y:S01]  /*13920*/  SHF.L.U32 R0, R21, 0x6, RZ ;  /* 0x0000000615007819 */ /* 0x000fe200000006ff */
[----:B-1----:R-:W-:Y:S01]  /*13930*/  ULEA UR4, UR4, UR5, 0x18 ;  /* 0x0000000504047291 */ /* 0x002fe2000f8ec03f */
[----:B------:R-:W-:-:S02]  /*13940*/  F2FP.BF16.F32.PACK_AB R13, R13, R2 ;  /* 0x000000020d0d723e */ /* 0x000fc400000010ff */
[----:B------:R-:W-:Y:S02]  /*13950*/  LOP3.LUT R0, R0, 0x1c0, RZ, 0xc0, !PT ;  /* 0x000001c000007812 */ /* 0x000fe400078ec0ff */
[----:B------:R-:W-:Y:S02]  /*13960*/  LOP3.LUT R2, R21, 0x1, RZ, 0xc0, !PT ;  /* 0x0000000115027812 */ /* 0x000fe400078ec0ff */
[----:B------:R-:W-:Y:S02]  /*13970*/  LEA.HI R0, R0, R0, RZ, 0x1d ;  /* 0x0000000000007211 */ /* 0x000fe400078fe8ff */
[----:B------:R-:W-:Y:S02]  /*13980*/  ISETP.NE.U32.AND P4, PT, R2, 0x1, PT ;  /* 0x000000010200780c */ /* 0x000fe40003f85070 */
[----:B------:R-:W-:Y:S02]  /*13990*/  LEA R0, R119, R0, 0x1 ;  /* 0x0000000077007211 */ /* 0x000fe400078e08ff */
[----:B------:R-:W-:-:S02]  /*139a0*/  F2FP.BF16.F32.PACK_AB R6, R6, R124 ;  /* 0x0000007c0606723e */ /* 0x000fc400000010ff */
[----:B------:R-:W-:Y:S02]  /*139b0*/  F2FP.BF16.F32.PACK_AB R10, R10, R4 ;  /* 0x000000040a0a723e */ /* 0x000fe400000010ff */
[----:B------:R-:W-:Y:S01]  /*139c0*/  LEA R0, R0, UR4, 0x1 ;  /* 0x0000000400007c11 */ /* 0x000fe2000f8e08ff */
[----:B------:R-:W-:Y:S01]  /*139d0*/  @UP0 ULDC.64 UR4, c[0x0][0x298] ;  /* 0x0000a60000040ab9 */ /* 0x000fe20000000a00 */
[----:B------:R-:W-:Y:S01]  /*139e0*/  MOV R4, 0x20 ;  /* 0x0000002000047802 */ /* 0x000fe20000000f00 */
[----:B------:R-:W-:Y:S01]  /*139f0*/  @UP0 UIMAD.WIDE.U32 UR8, UR12, UR4, URZ ;  /* 0x000000040c0802a5 */ /* 0x000fe2000f8e003f */
[----:B------:R-:W-:Y:S01]  /*13a00*/  F2FP.BF16.F32.PACK_AB R5, R5, R126 ;  /* 0x0000007e0505723e */ /* 0x000fe200000010ff */
[----:B------:R1:W-:Y:S01]  /*13a10*/  STS [R0], R6 ;  /* 0x0000000600007388 */ /* 0x0003e20000000800 */
[----:B------:R-:W-:Y:S01]  /*13a20*/  SEL R4, R4, 0xffffffe0, !P1 ;  /* 0xffffffe004047807 */ /* 0x000fe20004800000 */
[----:B------:R-:W-:Y:S01]  /*13a30*/  @UP0 UIMAD UR6, UR12, UR5, UR9 ;  /* 0x000000050c0602a4 */ /* 0x000fe2000f8e0209 */
[----:B------:R-:W-:Y:S01]  /*13a40*/  IADD3 R2, R0, -0x10, RZ ;  /* 0xfffffff000027810 */ /* 0x000fe20007ffe0ff */
[----:B------:R2:W-:Y:S01]  /*13a50*/  STS [R0+0x400], R5 ;  /* 0x0004000500007388 */ /* 0x0005e20000000800 */
[----:B------:R-:W-:-:S02]  /*13a60*/  F2FP.BF16.F32.PACK_AB R7, R7, R120 ;  /* 0x000000780707723e */ /* 0x000fc400000010ff */
[----:B------:R-:W-:Y:S02]  /*13a70*/  F2FP.BF16.F32.PACK_AB R9, R9, R122 ;  /* 0x0000007a0909723e */ /* 0x000fe400000010ff */
[----:B------:R-:W-:Y:S02]  /*13a80*/  @P4 IADD3 R2, R0, 0x10, RZ ;  /* 0x0000001000024810 */ /* 0x000fe40007ffe0ff */
[----:B------:R-:W-:Y:S02]  /*13a90*/  F2FP.BF16.F32.PACK_AB R8, R8, R23 ;  /* 0x000000170808723e */ /* 0x000fe400000010ff */
[----:B------:R-:W-:Y:S01]  /*13aa0*/  F2FP.BF16.F32.PACK_AB R11, R11, R38 ;  /* 0x000000260b0b723e */ /* 0x000fe200000010ff */
[----:B------:R3:W-:Y:S01]  /*13ab0*/  STS [R2], R7 ;  /* 0x0000000702007388 */ /* 0x0007e20000000800 */
[----:B------:R-:W-:Y:S02]  /*13ac0*/  F2FP.BF16.F32.PACK_AB R12, R12, R44 ;  /* 0x0000002c0c0c723e */ /* 0x000fe400000010ff */
[----:B------:R-:W-:Y:S01]  /*13ad0*/  F2FP.BF16.F32.PACK_AB R15, R15, R46 ;  /* 0x0000002e0f0f723e */ /* 0x000fe200000010ff */
[----:B------:R4:W-:Y:S01]  /*13ae0*/  STS [R2+0x400], R9 ;  /* 0x0004000902007388 */ /* 0x0009e20000000800 */
[----:B------:R-:W-:-:S02]  /*13af0*/  F2FP.BF16.F32.PACK_AB R14, R14, R48 ;  /* 0x000000300e0e723e */ /* 0x000fc400000010ff */
[----:B------:R-:W-:Y:S02]  /*13b00*/  F2FP.BF16.F32.PACK_AB R20, R20, R50 ;  /* 0x000000321414723e */ /* 0x000fe400000010ff */
[----:B------:R-:W-:Y:S02]  /*13b10*/  F2FP.BF16.F32.PACK_AB R19, R19, R52 ;  /* 0x000000341313723e */ /* 0x000fe400000010ff */
[----:B-1----:R-:W-:Y:S02]  /*13b20*/  MOV R6, 0x40 ;  /* 0x0000004000067802 */ /* 0x002fe40000000f00 */
[----:B------:R-:W-:Y:S02]  /*13b30*/  F2FP.BF16.F32.PACK_AB R18, R18, R54 ;  /* 0x000000361212723e */ /* 0x000fe400000010ff */
[----:B--2---:R-:W-:Y:S02]  /*13b40*/  IADD3 R5, R0, R4, RZ ;  /* 0x0000000400057210 */ /* 0x004fe40007ffe0ff */
[----:B------:R-:W-:-:S02]  /*13b50*/  SEL R6, R6, 0xffffffc0, !P2 ;  /* 0xffffffc006067807 */ /* 0x000fc40005000000 */
[----:B------:R-:W-:Y:S01]  /*13b60*/  IADD3 R4, R4, R2, RZ ;  /* 0x0000000204047210 */ /* 0x000fe20007ffe0ff */
[----:B------:R1:W-:Y:S01]  /*13b70*/  STS [R5], R8 ;  /* 0x0000000805007388 */ /* 0x0003e20000000800 */
[----:B------:R-:W-:Y:S02]  /*13b80*/  F2FP.BF16.F32.PACK_AB R16, R16, R58 ;  /* 0x0000003a1010723e */ /* 0x000fe400000010ff */
[----:B------:R-:W-:Y:S01]  /*13b90*/  PLOP3.LUT P1, PT, PT, PT, UP0, 0x80, 0x0 ;  /* 0x000000000000781c */ /* 0x000fe20003f2f008 */
[----:B------:R-:W-:Y:S01]  /*13ba0*/  STS [R5+0x400], R11 ;  /* 0x0004000b05007388 */ /* 0x000fe20000000800 */
[----:B---3--:R-:W-:Y:S02]  /*13bb0*/  IADD3 R7, R5, R6, RZ ;  /* 0x0000000605077210 */ /* 0x008fe40007ffe0ff */
[----:B------:R-:W-:Y:S01]  /*13bc0*/  F2FP.BF16.F32.PACK_AB R17, R17, R56 ;  /* 0x000000381111723e */ /* 0x000fe200000010ff */
[----:B------:R-:W-:Y:S01]  /*13bd0*/  STS [R4], R10 ;  /* 0x0000000a04007388 */ /* 0x000fe20000000800 */
[----:B----4-:R-:W-:-:S02]  /*13be0*/  IADD3 R9, R0, R6, RZ ;  /* 0x0000000600097210 */ /* 0x010fc40007ffe0ff */
[----:B------:R-:W-:Y:S01]  /*13bf0*/  F2FP.BF16.F32.PACK_AB R43, R61, R60 ;  /* 0x0000003c3d2b723e */ /* 0x000fe200000010ff */
[----:B------:R-:W-:Y:S01]  /*13c00*/  STS [R4+0x400], R13 ;  /* 0x0004000d04007388 */ /* 0x000fe20000000800 */
[----:B------:R-:W-:Y:S02]  /*13c10*/  F2FP.BF16.F32.PACK_AB R42, R42, R62 ;  /* 0x0000003e2a2a723e */ /* 0x000fe400000010ff */
[----:B------:R-:W-:Y:S01]  /*13c20*/  F2FP.BF16.F32.PACK_AB R41, R41, R64 ;  /* 0x000000402929723e */ /* 0x000fe200000010ff */
[----:B------:R-:W-:Y:S01]  /*13c30*/  STS [R9], R12 ;  /* 0x0000000c09007388 */ /* 0x000fe20000000800 */
[----:B------:R-:W-:Y:S02]  /*13c40*/  F2FP.BF16.F32.PACK_AB R40, R40, R66 ;  /* 0x000000422828723e */ /* 0x000fe400000010ff */
[----:B------:R-:W-:Y:S01]  /*13c50*/  F2FP.BF16.F32.PACK_AB R39, R69, R68 ;  /* 0x000000444527723e */ /* 0x000fe200000010ff */
[----:B------:R-:W-:Y:S01]  /*13c60*/  STS [R9+0x400], R15 ;  /* 0x0004000f09007388 */ /* 0x000fe20000000800 */
[----:B------:R-:W-:-:S02]  /*13c70*/  F2FP.BF16.F32.PACK_AB R38, R71, R70 ;  /* 0x000000464726723e */ /* 0x000fc400000010ff */
[----:B------:R-:W-:Y:S02]  /*13c80*/  F2FP.BF16.F32.PACK_AB R37, R37, R72 ;  /* 0x000000482525723e */ /* 0x000fe400000010ff */
[----:B-1----:R-:W-:Y:S02]  /*13c90*/  IADD3 R8, R6, R2, RZ ;  /* 0x0000000206087210 */ /* 0x002fe40007ffe0ff */
[----:B------:R-:W-:Y:S02]  /*13ca0*/  IADD3 R6, R4, R6, RZ ;  /* 0x0000000604067210 */ /* 0x000fe40007ffe0ff */
[----:B------:R-:W-:Y:S01]  /*13cb0*/  F2FP.BF16.F32.PACK_AB R36, R36, R74 ;  /* 0x0000004a2424723e */ /* 0x000fe200000010ff */
[----:B------:R-:W-:Y:S01]  /*13cc0*/  STS [R8], R14 ;  /* 0x0000000e08007388 */ /* 0x000fe20000000800 */
[----:B------:R-:W-:Y:S02]  /*13cd0*/  F2FP.BF16.F32.PACK_AB R35, R35, R76 ;  /* 0x0000004c2323723e */ /* 0x000fe400000010ff */
[----:B------:R-:W-:Y:S01]  /*13ce0*/  F2FP.BF16.F32.PACK_AB R34, R34, R78 ;  /* 0x0000004e2222723e */ /* 0x000fe200000010ff */
[----:B------:R-:W-:Y:S01]  /*13cf0*/  STS [R8+0x400], R20 ;  /* 0x0004001408007388 */ /* 0x000fe20000000800 */
[----:B------:R-:W-:-:S02]  /*13d00*/  F2FP.BF16.F32.PACK_AB R29, R29, R80 ;  /* 0x000000501d1d723e */ /* 0x000fc400000010ff */
[----:B------:R-:W-:Y:S01]  /*13d10*/  F2FP.BF16.F32.PACK_AB R31, R31, R82 ;  /* 0x000000521f1f723e */ /* 0x000fe200000010ff */
[----:B------:R1:W-:Y:S01]  /*13d20*/  STS [R7], R19 ;  /* 0x0000001307007388 */ /* 0x0003e20000000800 */
[----:B------:R-:W-:Y:S02]  /*13d30*/  F2FP.BF16.F32.PACK_AB R30, R30, R84 ;  /* 0x000000541e1e723e */ /* 0x000fe400000010ff */
[----:B------:R-:W-:Y:S01]  /*13d40*/  F2FP.BF16.F32.PACK_AB R28, R28, R86 ;  /* 0x000000561c1c723e */ /* 0x000fe200000010ff */
[----:B------:R2:W-:Y:S01]  /*13d50*/  STS [R7+0x400], R18 ;  /* 0x0004001207007388 */ /* 0x0005e20000000800 */
[----:B------:R-:W-:Y:S02]  /*13d60*/  F2FP.BF16.F32.PACK_AB R27, R27, R88 ;  /* 0x000000581b1b723e */ /* 0x000fe400000010ff */
[----:B------:R-:W-:Y:S01]  /*13d70*/  F2FP.BF16.F32.PACK_AB R26, R26, R90 ;  /* 0x0000005a1a1a723e */ /* 0x000fe200000010ff */
[----:B------:R-:W-:Y:S01]  /*13d80*/  STS [R6+0x400], R16 ;  /* 0x0004001006007388 */ /* 0x000fe20000000800 */
[----:B------:R-:W-:-:S02]  /*13d90*/  F2FP.BF16.F32.PACK_AB R25, R25, R92 ;  /* 0x0000005c1919723e */ /* 0x000fc400000010ff */
[----:B------:R-:W-:Y:S01]  /*13da0*/  F2FP.BF16.F32.PACK_AB R24, R24, R94 ;  /* 0x0000005e1818723e */ /* 0x000fe200000010ff */
[----:B------:R3:W-:Y:S01]  /*13db0*/  STS [R6], R17 ;  /* 0x0000001106007388 */ /* 0x0007e20000000800 */
[----:B------:R-:W-:Y:S02]  /*13dc0*/  F2FP.BF16.F32.PACK_AB R23, R97, R96 ;  /* 0x000000606117723e */ /* 0x000fe400000010ff */
[----:B------:R-:W-:Y:S02]  /*13dd0*/  F2FP.BF16.F32.PACK_AB R22, R22, R98 ;  /* 0x000000621616723e */ /* 0x000fe400000010ff */
[----:B-1----:R-:W-:Y:S02]  /*13de0*/  F2FP.BF16.F32.PACK_AB R19, R101, R100 ;  /* 0x000000646513723e */ /* 0x002fe400000010ff */
[----:B--2---:R-:W-:Y:S02]  /*13df0*/  F2FP.BF16.F32.PACK_AB R18, R103, R102 ;  /* 0x000000666712723e */ /* 0x004fe400000010ff */
[----:B---3--:R-:W-:Y:S01]  /*13e00*/  F2FP.BF16.F32.PACK_AB R17, R105, R104 ;  /* 0x000000686911723e */ /* 0x008fe200000010ff */
[----:B------:R-:W-:Y:S06]  /*13e10*/  @P1 BRA `(.L_x_574) ;  /* 0x00000000001c1947 */ /* 0x000fec0003800000 */
[----:B------:R-:W1:Y:S01]  /*13e20*/  S2UR UR7, SR_CTAID.Y ;  /* 0x00000000000779c3 */ /* 0x000e620000002600 */
[----:B------:R-:W-:Y:S01]  /*13e30*/  ULDC.64 UR4, c[0x0][0x290] ;  /* 0x0000a40000047ab9 */ /* 0x000fe20000000a00 */
[----:B-1----:R-:W-:Y:S02]  /*13e40*/  USHF.R.S32.HI UR6, URZ, 0x1f, UR7 ;  /* 0x0000001f3f067899 */ /* 0x002fe40008011407 */
[----:B------:R-:W-:Y:S02]  /*13e50*/  UIMAD.WIDE.U32 UR8, UR7, UR4, URZ ;  /* 0x00000004070872a5 */ /* 0x000fe4000f8e003f */
[----:B------:R-:W-:-:S04]  /*13e60*/  UIMAD UR6, UR6, UR4, URZ ;  /* 0x00000004060672a4 */ /* 0x000fc8000f8e023f */
[----:B------:R-:W-:-:S04]  /*13e70*/  UIMAD UR6, UR7, UR5, UR6 ;  /* 0x00000005070672a4 */ /* 0x000fc8000f8e0206 */
[----:B------:R-:W-:-:S12]  /*13e80*/  UIADD3 UR6, UR9, UR6, URZ ;  /* 0x0000000609067290 */ /* 0x000fd8000fffe03f */
.L_x_574:
[----:B------:R-:W-:Y:S01]  /*13e90*/  ULDC.U8 UR4, c[0x0][0x3d8] ;  /* 0x0000f60000047ab9 */ /* 0x000fe20000000000 */
[----:B------:R-:W-:Y:S01]  /*13ea0*/  ULDC.U8 UR7, c[0x0][0x3d9] ;  /* 0x0000f64000077ab9 */ /* 0x000fe20000000000 */
[----:B------:R-:W-:Y:S02]  /*13eb0*/  ISETP.NE.AND P4, PT, RZ, UR4, PT ;  /* 0x00000004ff007c0c */ /* 0x000fe4000bf85270 */
[----:B------:R-:W-:Y:S02]  /*13ec0*/  CS2R R20, SRZ ;  /* 0x0000000000147805 */ /* 0x000fe4000001ff00 */
        /* <DEDUP_REMOVED lines=20> */
.L_x_575:
[----:B------:R-:W-:Y:S01]  /*14010*/  ISETP.NE.AND P1, PT, RZ, UR7, PT ;  /* 0x00000007ff007c0c */ /* 0x000fe2000bf25270 */
[----:B------:R-:W-:Y:S01]  /*14020*/  STS [R0+0x2000], R43 ;  /* 0x0020002b00007388 */ /* 0x000fe20000000800 */
[----:B------:R-:W-:Y:S01]  /*14030*/  PLOP3.LUT P2, PT, PT, PT, PT, 0x8, 0x0 ;  /* 0x000000000000781c */ /* 0x000fe20003f4e170 */
[----:B------:R-:W1:Y:S01]  /*14040*/  S2UR UR4, SR_CTAID.X ;  /* 0x00000000000479c3 */ /* 0x000e620000002500 */
[----:B------:R-:W-:Y:S01]  /*14050*/  BSSY B0, `(.L_x_576) ;  /* 0x0000075000007945 */ /* 0x000fe20003800000 */
[----:B------:R-:W-:Y:S04]  /*14060*/  STS [R0+0x2400], R42 ;  /* 0x0024002a00007388 */ /* 0x000fe80000000800 */
[----:B------:R-:W-:Y:S04]  /*14070*/  STS [R2+0x2000], R41 ;  /* 0x0020002902007388 */ /* 0x000fe80000000800 */
[----:B------:R2:W-:Y:S01]  /*14080*/  STS [R2+0x2400], R40 ;  /* 0x0024002802007388 */ /* 0x0005e20000000800 */
[----:B------:R-:W-:-:S03]  /*14090*/  @!P1 PLOP3.LUT P2, PT, P4, PT, PT, 0x80, 0x0 ;  /* 0x000000000000981c */ /* 0x000fc6000274f070 */
[----:B------:R-:W-:Y:S04]  /*140a0*/  STS [R5+0x2000], R39 ;  /* 0x0020002705007388 */ /* 0x000fe80000000800 */
[----:B------:R-:W-:Y:S04]  /*140b0*/  STS [R5+0x2400], R38 ;  /* 0x0024002605007388 */ /* 0x000fe80000000800 */
[----:B------:R-:W-:Y:S01]  /*140c0*/  STS [R4+0x2000], R37 ;  /* 0x0020002504007388 */ /* 0x000fe20000000800 */
[----:B-1----:R-:W-:-:S03]  /*140d0*/  UIMAD UR7, UR4, -0x40, UR14 ;  /* 0xffffffc0040778a4 */ /* 0x002fc6000f8e020e */
[----:B------:R-:W-:Y:S04]  /*140e0*/  STS [R4+0x2400], R36 ;  /* 0x0024002404007388 */ /* 0x000fe80000000800 */
[----:B------:R-:W-:Y:S04]  /*140f0*/  STS [R9+0x2000], R35 ;  /* 0x0020002309007388 */ /* 0x000fe80000000800 */
[----:B------:R-:W-:Y:S04]  /*14100*/  STS [R9+0x2400], R34 ;  /* 0x0024002209007388 */ /* 0x000fe80000000800 */
[----:B------:R1:W-:Y:S04]  /*14110*/  STS [R8+0x2000], R29 ;  /* 0x0020001d08007388 */ /* 0x0003e80000000800 */
[----:B------:R-:W-:Y:S04]  /*14120*/  STS [R8+0x2400], R31 ;  /* 0x0024001f08007388 */ /* 0x000fe80000000800 */
[----:B------:R-:W-:Y:S04]  /*14130*/  STS [R7+0x2000], R30 ;  /* 0x0020001e07007388 */ /* 0x000fe80000000800 */
[----:B------:R-:W-:Y:S01]  /*14140*/  STS [R7+0x2400], R28 ;  /* 0x0024001c07007388 */ /* 0x000fe20000000800 */
[----:B--2---:R-:W2:Y:S03]  /*14150*/  S2R R40, SR_TID.X ;  /* 0x0000000000287919 */ /* 0x004ea60000002100 */
[----:B------:R-:W-:Y:S04]  /*14160*/  STS [R6+0x2000], R27 ;  /* 0x0020001b06007388 */ /* 0x000fe80000000800 */
[----:B------:R-:W-:Y:S01]  /*14170*/  STS [R6+0x2400], R26 ;  /* 0x0024001a06007388 */ /* 0x000fe20000000800 */
[----:B-1----:R-:W1:Y:S03]  /*14180*/  @!P1 LDC R29, c[0x0][0x2c4] ;  /* 0x0000b100ff1d9b82 */ /* 0x002e660000000800 */
[----:B------:R-:W-:Y:S04]  /*14190*/  STS [R0+0x4000], R25 ;  /* 0x0040001900007388 */ /* 0x000fe80000000800 */
[----:B------:R-:W-:Y:S04]  /*141a0*/  STS [R0+0x4400], R24 ;  /* 0x0044001800007388 */ /* 0x000fe80000000800 */
[----:B------:R-:W-:Y:S04]  /*141b0*/  STS [R2+0x4000], R23 ;  /* 0x0040001702007388 */ /* 0x000fe80000000800 */
[----:B------:R3:W-:Y:S04]  /*141c0*/  STS [R2+0x4400], R22 ;  /* 0x0044001602007388 */ /* 0x0007e80000000800 */
[----:B------:R-:W-:Y:S04]  /*141d0*/  STS [R5+0x4000], R19 ;  /* 0x0040001305007388 */ /* 0x000fe80000000800 */
[----:B------:R-:W-:Y:S01]  /*141e0*/  STS [R5+0x4400], R18 ;  /* 0x0044001205007388 */ /* 0x000fe20000000800 */
[----:B-1----:R-:W1:Y:S03]  /*141f0*/  @P2 LDC R29, c[0x0][0x2e4] ;  /* 0x0000b900ff1d2b82 */ /* 0x002e660000000800 */
[----:B------:R2:W-:Y:S04]  /*14200*/  STS [R4+0x4000], R17 ;  /* 0x0040001104007388 */ /* 0x0005e80000000800 */
[----:B------:R4:W-:Y:S04]  /*14210*/  STS [R4+0x4400], R16 ;  /* 0x0044001004007388 */ /* 0x0009e80000000800 */
[----:B------:R-:W-:Y:S04]  /*14220*/  STS [R9+0x4000], R15 ;  /* 0x0040000f09007388 */ /* 0x000fe80000000800 */
[----:B------:R5:W-:Y:S01]  /*14230*/  STS [R9+0x4400], R14 ;  /* 0x0044000e09007388 */ /* 0x000be20000000800 */
[----:B---3--:R-:W-:-:S03]  /*14240*/  @P1 IMAD.MOV.U32 R2, RZ, RZ, 0x1 ;  /* 0x00000001ff021424 */ /* 0x008fc600078e00ff */
[----:B------:R-:W-:Y:S04]  /*14250*/  STS [R8+0x4000], R13 ;  /* 0x0040000d08007388 */ /* 0x000fe80000000800 */
[----:B------:R3:W-:Y:S04]  /*14260*/  STS [R8+0x4400], R12 ;  /* 0x0044000c08007388 */ /* 0x0007e80000000800 */
[----:B------:R1:W-:Y:S01]  /*14270*/  STS [R7+0x4000], R11 ;  /* 0x0040000b07007388 */ /* 0x0003e20000000800 */
[----:B--2---:R-:W-:-:S03]  /*14280*/  SHF.R.S32.HI R17, RZ, 0x1f, R40 ;  /* 0x0000001fff117819 */ /* 0x004fc60000011428 */
[----:B------:R2:W-:Y:S01]  /*14290*/  STS [R7+0x4400], R10 ;  /* 0x0044000a07007388 */ /* 0x0005e20000000800 */
[----:B----4-:R-:W4:Y:S01]  /*142a0*/  @P1 LDC.64 R4, c[0x0][0x2c0] ;  /* 0x0000b000ff041b82 */ /* 0x010f220000000a00 */
[----:B------:R-:W-:Y:S02]  /*142b0*/  LEA.HI R17, R17, R40, RZ, 0x3 ;  /* 0x0000002811117211 */ /* 0x000fe400078f18ff */
[----:B------:R-:W-:Y:S01]  /*142c0*/  STS [R6+0x4000], R33 ;  /* 0x0040002106007388 */ /* 0x000fe20000000800 */
[----:B------:R-:W-:Y:S02]  /*142d0*/  LEA.HI R16, R138, R137, RZ, 0x3 ;  /* 0x000000898a107211 */ /* 0x000fe400078f18ff */
[----:B------:R-:W-:Y:S01]  /*142e0*/  LOP3.LUT R0, R17, 0xfffffff8, RZ, 0xc0, !PT ;  /* 0xfffffff811007812 */ /* 0x000fe200078ec0ff */
[----:B------:R4:W-:Y:S01]  /*142f0*/  STS [R6+0x4400], R32 ;  /* 0x0044002006007388 */ /* 0x0009e20000000800 */
[----:B-----5:R-:W5:Y:S08]  /*14300*/  @P0 LDC R14, c[0x0][0x2e8] ;  /* 0x0000ba00ff0e0b82 */ /* 0x020f700000000800 */
[----:B------:R-:W-:Y:S01]  /*14310*/  BAR.SYNC.DEFER_BLOCKING 0x0 ;  /* 0x0000000000007b1d */ /* 0x000fe20000010000 */
[----:B---3--:R-:W-:-:S07]  /*14320*/  SHF.R.S32.HI R12, RZ, 0x3, R16 ;  /* 0x00000003ff0c7819 */ /* 0x008fce0000011410 */
[----:B------:R-:W3:Y:S01]  /*14330*/  @!P1 LDC R13, c[0x0][0x270] ;  /* 0x00009c00ff0d9b82 */ /* 0x000ee20000000800 */
[----:B------:R-:W5:Y:S01]  /*14340*/  S2R R15, SR_CTAID.Y ;  /* 0x00000000000f7919 */ /* 0x000f620000002600 */
[----:B-1----:R-:W-:Y:S01]  /*14350*/  IMAD.IADD R11, R40, 0x1, -R0 ;  /* 0x00000001280b7824 */ /* 0x002fe200078e0a00 */
[----:B------:R-:W-:Y:S01]  /*14360*/  ISETP.GE.AND P4, PT, R12, UR7, PT ;  /* 0x000000070c007c0c */ /* 0x000fe2000bf86270 */
[----:B------:R-:W1:Y:S01]  /*14370*/  S2R R18, SR_CTAID.Z ;  /* 0x0000000000127919 */ /* 0x000e620000002700 */
[----:B--2---:R-:W2:Y:S03]  /*14380*/  @P3 MUFU.LG2 R7, R117 ;  /* 0x0000007500073308 */ /* 0x004ea60000000c00 */
[----:B------:R-:W1:Y:S01]  /*14390*/  @P1 LDC R8, c[0x0][0x2c0] ;  /* 0x0000b000ff081b82 */ /* 0x000e620000000800 */
[----:B----4-:R-:W-:Y:S01]  /*143a0*/  @P1 IMAD R0, R5, R4, RZ ;  /* 0x0000000405001224 */ /* 0x010fe200078e02ff */
[----:B------:R-:W-:Y:S01]  /*143b0*/  LEA.HI.SX32 R5, R16, 0x10, 0x1d ;  /* 0x0000001010057811 */ /* 0x000fe200078feaff */
[----:B------:R-:W-:-:S02]  /*143c0*/  @!P1 IMAD.MOV.U32 R0, RZ, RZ, R29 ;  /* 0x000000ffff009224 */ /* 0x000fc400078e001d */
[----:B------:R-:W-:Y:S01]  /*143d0*/  IMAD.SHL.U32 R24, R11, 0x8, RZ ;  /* 0x000000080b187824 */ /* 0x000fe200078e00ff */
[----:B------:R-:W-:Y:S02]  /*143e0*/  ISETP.GE.AND P2, PT, R5, UR7, PT ;  /* 0x0000000705007c0c */ /* 0x000fe4000bf46270 */
[----:B------:R-:W4:Y:S01]  /*143f0*/  @P3 LDC R10, c[0x0][0x2e8] ;  /* 0x0000ba00ff0a3b82 */ /* 0x000f220000000800 */
[----:B------:R-:W-:Y:S01]  /*14400*/  LOP3.LUT R6, R136, 0xffffffe0, RZ, 0xc0, !PT ;  /* 0xffffffe088067812 */ /* 0x000fe200078ec0ff */
[----:B------:R1:W1:Y:S04]  /*14410*/  LDS.128 R36, [R203+0x1800] ;  /* 0x00180000cb247984 */ /* 0x0002680000000c00 */
[----:B------:R1:W1:Y:S01]  /*14420*/  LDS.128 R32, [R203+0x3800] ;  /* 0x00380000cb207984 */ /* 0x0002620000000c00 */
[----:B------:R-:W-:-:S02]  /*14430*/  IMAD.IADD R9, R137, 0x1, -R6 ;  /* 0x0000000189097824 */ /* 0x000fc400078e0a06 */
[----:B--2---:R-:W-:Y:S01]  /*14440*/  @P3 FMUL.FTZ R5, R7, 0.69314718246459960938 ;  /* 0x3f31721807053820 */ /* 0x004fe20000410000 */
[----:B---3--:R-:W-:Y:S01]  /*14450*/  @!P1 IMAD R2, R29, R13, RZ ;  /* 0x0000000d1d029224 */ /* 0x008fe200078e02ff */
[----:B------:R-:W2:Y:S01]  /*14460*/  @P0 MUFU.LG2 R6, R118 ;  /* 0x0000007600060308 */ /* 0x000ea20000000c00 */
[----:B------:R-:W-:Y:S02]  /*14470*/  IMAD.MOV.U32 R13, RZ, RZ, 0x7f800000 ;  /* 0x7f800000ff0d7424 */ /* 0x000fe400078e00ff */
[----:B------:R-:W-:Y:S02]  /*14480*/  @!P1 IMAD.MOV.U32 R8, RZ, RZ, 0x1 ;  /* 0x00000001ff089424 */ /* 0x000fe400078e00ff */
[----:B-----5:R-:W-:Y:S01]  /*14490*/  IMAD R4, R15, R2, RZ ;  /* 0x000000020f047224 */ /* 0x020fe200078e02ff */
[----:B------:R-:W-:Y:S01]  /*144a0*/  LEA.HI.SX32 R2, R16, 0x20, 0x1d ;  /* 0x0000002010027811 */ /* 0x000fe200078feaff */
[----:B------:R-:W-:-:S03]  /*144b0*/  IMAD.MOV.U32 R15, RZ, RZ, 0x7f800000 ;  /* 0x7f800000ff0f7424 */ /* 0x000fc600078e00ff */
[----:B------:R-:W-:Y:S01]  /*144c0*/  ISETP.GE.AND P1, PT, R2, UR7, PT ;  /* 0x0000000702007c0c */ /* 0x000fe2000bf26270 */
[----:B----4-:R-:W-:Y:S01]  /*144d0*/  @P3 FFMA.FTZ R15, R116, R10, R5 ;  /* 0x0000000a740f3223 */ /* 0x010fe20000010005 */
[----:B------:R-:W-:Y:S01]  /*144e0*/  SEL R2, R4, RZ, !P5 ;  /* 0x000000ff04027207 */ /* 0x000fe20006800000 */
[----:B-1----:R-:W-:Y:S01]  /*144f0*/  IMAD R4, R8, UR4, RZ ;  /* 0x0000000408047c24 */ /* 0x002fe2000f8e02ff */
[----:B------:R-:W-:Y:S01]  /*14500*/  LOP3.LUT P5, RZ, R9, 0x3, RZ, 0xc0, !PT ;  /* 0x0000000309ff7812 */ /* 0x000fe200078ac0ff */
[----:B--2---:R-:W-:Y:S02]  /*14510*/  @P0 FMUL.FTZ R5, R6, 0.69314718246459960938 ;  /* 0x3f31721806050820 */ /* 0x004fe40000410000 */
[----:B------:R-:W-:Y:S02]  /*14520*/  IMAD R2, R18, R0, R2 ;  /* 0x0000000012027224 */ /* 0x000fe400078e0202 */
[----:B------:R-:W-:Y:S02]  /*14530*/  IMAD.SHL.U32 R0, R4, 0x40, RZ ;  /* 0x0000004004007824 */ /* 0x000fe400078e00ff */
[----:B------:R-:W-:-:S03]  /*14540*/  @P0 FFMA.FTZ R13, R3, R14, R5 ;  /* 0x0000000e030d0223 */ /* 0x000fc60000010005 */
[----:B------:R-:W-:Y:S02]  /*14550*/  IADD3 R12, P6, P3, R0, R20, R2 ;  /* 0x00000014000c7210 */ /* 0x000fe40007bde002 */
[----:B------:R-:W-:Y:S02]  /*14560*/  SHF.R.S32.HI R4, RZ, 0x1f, R0 ;  /* 0x0000001fff047819 */ /* 0x000fe40000011400 */
[----:B------:R-:W-:-:S04]  /*14570*/  SHF.R.S32.HI R2, RZ, 0x1f, R2 ;  /* 0x0000001fff027819 */ /* 0x000fc80000011402 */
[----:B------:R-:W-:Y:S01]  /*14580*/  IADD3.X R9, R4, R21, R2, P6, P3 ;  /* 0x0000001504097210 */ /* 0x000fe200037e6402 */
[----:B------:R-:W-:Y:S06]  /*14590*/  @P5 BRA `(.L_x_577) ;  /* 0x0000000000805947 */ /* 0x000fec0003800000 */
[----:B------:R-:W1:Y:S01]  /*145a0*/  S2R R4, SR_TID.X ;  /* 0x0000000000047919 */ /* 0x000e620000002100 */
[----:B------:R-:W-:Y:S01]  /*145b0*/  UIMAD UR5, UR4, -0x40, UR14 ;  /* 0xffffffc0040578a4 */ /* 0x000fe2000f8e020e */
[----:B-1----:R-:W-:-:S04]  /*145c0*/  SHF.R.S32.HI R2, RZ, 0x1f, R4 ;  /* 0x0000001fff027819 */ /* 0x002fc80000011404 */
[----:B------:R-:W-:-:S04]  /*145d0*/  LEA.HI R2, R2, R4, RZ, 0x5 ;  /* 0x0000000402027211 */ /* 0x000fc800078f28ff */
[----:B------:R-:W-:Y:S02]  /*145e0*/  LOP3.LUT R0, R2, 0xffffffe0, RZ, 0xc0, !PT ;  /* 0xffffffe002007812 */ /* 0x000fe400078ec0ff */
[--C-:B------:R-:W-:Y:S02]  /*145f0*/  SHF.R.S32.HI R3, RZ, 0x5, R2.reuse ;  /* 0x00000005ff037819 */ /* 0x100fe40000011402 */
[----:B------:R-:W-:Y:S01]  /*14600*/  SHF.R.S32.HI R2, RZ, 0x1f, R2 ;  /* 0x0000001fff027819 */ /* 0x000fe20000011402 */
[----:B------:R-:W-:-:S03]  /*14610*/  IMAD.IADD R0, R4, 0x1, -R0 ;  /* 0x0000000104007824 */ /* 0x000fc600078e0a00 */
[----:B------:R-:W-:Y:S02]  /*14620*/  LEA.HI R2, R2, R3, RZ, 0x2 ;  /* 0x0000000302027211 */ /* 0x000fe400078f10ff */
[----:B------:R-:W-:Y:S02]  /*14630*/  SHF.R.S32.HI R4, RZ, 0x1f, R0 ;  /* 0x0000001fff047819 */ /* 0x000fe40000011400 */
[----:B------:R-:W-:Y:S02]  /*14640*/  LOP3.LUT R2, R2, 0xffffffc, RZ, 0xc0, !PT ;  /* 0x0ffffffc02027812 */ /* 0x000fe400078ec0ff */
[----:B------:R-:W-:-:S03]  /*14650*/  LEA.HI R0, R4, R0, RZ, 0x2 ;  /* 0x0000000004007211 */ /* 0x000fc600078f10ff */
[----:B------:R-:W-:Y:S01]  /*14660*/  IMAD.IADD R2, R3, 0x1, -R2 ;  /* 0x0000000103027824 */ /* 0x000fe200078e0a02 */
[----:B------:R-:W-:-:S05]  /*14670*/  SHF.R.S32.HI R0, RZ, 0x2, R0 ;  /* 0x00000002ff007819 */ /* 0x000fca0000011400 */
[----:B------:R-:W-:-:S04]  /*14680*/  IMAD R0, R2, 0x10, R0 ;  /* 0x0000001002007824 */ /* 0x000fc800078e0200 */
[C---:B------:R-:W-:Y:S01]  /*14690*/  VIADD R2, R0.reuse, 0x8 ;  /* 0x0000000800027836 */ /* 0x040fe20000000000 */
[----:B------:R-:W-:-:S04]  /*146a0*/  ISETP.GE.AND P6, PT, R0, UR5, PT ;  /* 0x0000000500007c0c */ /* 0x000fc8000bfc6270 */
[----:B------:R-:W-:-:S09]  /*146b0*/  ISETP.GE.AND P5, PT, R2, UR5, PT ;  /* 0x0000000502007c0c */ /* 0x000fd2000bfa6270 */
[----:B------:R-:W1:Y:S01]  /*146c0*/  @!P6 LDC.64 R6, c[0x0][0x2b0] ;  /* 0x0000ac00ff06eb82 */ /* 0x000e620000000a00 */
[----:B------:R-:W-:-:S03]  /*146d0*/  @!P6 IMAD R0, R0, R8, RZ ;  /* 0x000000080000e224 */ /* 0x000fc600078e02ff */
[----:B------:R-:W-:Y:S02]  /*146e0*/  @!P5 IMAD R3, R2, R8, RZ ;  /* 0x000000080203d224 */ /* 0x000fe400078e02ff */
[CC--:B------:R-:W-:Y:S02]  /*146f0*/  @!P6 IADD3 R2, P0, R0.reuse, R12.reuse, RZ ;  /* 0x0000000c0002e210 */ /* 0x0c0fe40007f1e0ff */
[----:B------:R-:W2:Y:S02]  /*14700*/  @!P5 LDC.64 R10, c[0x0][0x2b0] ;  /* 0x0000ac00ff0adb82 */ /* 0x000ea40000000a00 */
[----:B------:R-:W-:Y:S02]  /*14710*/  @!P6 LEA.HI.X.SX32 R5, R0, R9, 0x1, P0 ;  /* 0x000000090005e211 */ /* 0x000fe400000f0eff */
[----:B------:R-:W-:-:S04]  /*14720*/  @!P5 IADD3 R0, P0, R3, R12, RZ ;  /* 0x0000000c0300d210 */ /* 0x000fc80007f1e0ff */
[----:B------:R-:W-:Y:S02]  /*14730*/  @!P5 LEA.HI.X.SX32 R3, R3, R9, 0x1, P0 ;  /* 0x000000090303d211 */ /* 0x000fe400000f0eff */
[----:B-1----:R-:W-:-:S04]  /*14740*/  @!P6 LEA R4, P3, R2, R6, 0x2 ;  /* 0x000000060204e211 */ /* 0x002fc800078610ff */
[----:B------:R-:W-:Y:S02]  /*14750*/  @!P6 LEA.HI.X R5, R2, R7, R5, 0x2, P3 ;  /* 0x000000070205e211 */ /* 0x000fe400018f1405 */
[----:B--2---:R-:W-:-:S03]  /*14760*/  @!P5 LEA R2, P0, R0, R10, 0x2 ;  /* 0x0000000a0002d211 */ /* 0x004fc600078010ff */
[----:B------:R1:W-:Y:S01]  /*14770*/  @!P6 STG.E desc[UR20][R4.64], R15 ;  /* 0x0000000f0400e986 */ /* 0x0003e2000c101914 */
[----:B------:R-:W-:-:S05]  /*14780*/  @!P5 LEA.HI.X R3, R0, R11, R3, 0x2, P0 ;  /* 0x0000000b0003d211 */ /* 0x000fca00000f1403 */
[----:B------:R1:W-:Y:S04]  /*14790*/  @!P5 STG.E desc[UR20][R2.64], R13 ;  /* 0x0000000d0200d986 */ /* 0x0003e8000c101914 */
.L_x_577:
[----:B------:R-:W-:Y:S05]  /*147a0*/  BSYNC B0 ;  /* 0x0000000000007941 */ /* 0x000fea0003800000 */
.L_x_576:
[----:B------:R2:W5:Y:S04]  /*147b0*/  LDL R26, [R1+0x34] ;  /* 0x00003400011a7983 */ /* 0x0005680000100800 */
[----:B------:R2:W5:Y:S01]  /*147c0*/  LDL R25, [R1+0x38] ;  /* 0x0000380001197983 */ /* 0x0005620000100800 */
[----:B------:R-:W-:Y:S01]  /*147d0*/  SHF.R.S32.HI R6, RZ, 0x1f, R18 ;  /* 0x0000001fff067819 */ /* 0x000fe20000011412 */
[----:B------:R-:W-:Y:S01]  /*147e0*/  ULDC.64 UR4, c[0x0][0x2a0] ;  /* 0x0000a80000047ab9 */ /* 0x000fe20000000a00 */
[----:B------:R-:W-:Y:S01]  /*147f0*/  SHF.R.S32.HI R0, RZ, 0x1f, R24 ;  /* 0x0000001fff007819 */ /* 0x000fe20000011418 */
[----:B------:R2:W3:Y:S01]  /*14800*/  LDS.128 R20, [R203] ;  /* 0x00000000cb147984 */ /* 0x0004e20000000c00 */
[----:B-1----:R-:W-:Y:S01]  /*14810*/  IADD3 R4, P0, R24, UR8, RZ ;  /* 0x0000000818047c10 */ /* 0x002fe2000ff1e0ff */
[----:B------:R-:W-:Y:S01]  /*14820*/  BSSY B0, `(.L_x_578) ;  /* 0x000001f000007945 */ /* 0x000fe20003800000 */
[----:B------:R-:W-:Y:S01]  /*14830*/  LEA.HI.SX32 R3, R16, 0x30, 0x1d ;  /* 0x0000003010037811 */ /* 0x000fe200078feaff */
[----:B------:R2:W1:Y:S01]  /*14840*/  LDS.128 R12, [R203+0x4000] ;  /* 0x00400000cb0c7984 */ /* 0x0004620000000c00 */
[----:B------:R-:W-:Y:S01]  /*14850*/  IADD3.X R5, R0, UR6, RZ, P0, !PT ;  /* 0x0000000600057c10 */ /* 0x000fe200087fe4ff */
[----:B------:R-:W-:Y:S01]  /*14860*/  IMAD R0, R6, UR4, RZ ;  /* 0x0000000406007c24 */ /* 0x000fe2000f8e02ff */
[----:B------:R-:W-:Y:S01]  /*14870*/  SHF.R.S32.HI R2, RZ, 0x3, R17 ;  /* 0x00000003ff027819 */ /* 0x000fe20000011411 */
[----:B------:R-:W-:Y:S01]  /*14880*/  IMAD.U32 R6, RZ, RZ, UR13 ;  /* 0x0000000dff067e24 */ /* 0x000fe2000f8e00ff */
[----:B------:R-:W-:Y:S01]  /*14890*/  ISETP.GE.AND P0, PT, R3, UR7, PT ;  /* 0x0000000703007c0c */ /* 0x000fe2000bf06270 */
[C---:B------:R-:W-:Y:S01]  /*148a0*/  IMAD R0, R18.reuse, UR5, R0 ;  /* 0x0000000512007c24 */ /* 0x040fe2000f8e0200 */
[----:B------:R-:W-:Y:S01]  /*148b0*/  SHF.R.S32.HI R3, RZ, 0x1f, R2 ;  /* 0x0000001fff037819 */ /* 0x000fe20000011402 */
[----:B------:R-:W-:-:S02]  /*148c0*/  IMAD.WIDE.U32 R10, R18, UR4, R4 ;  /* 0x00000004120a7c25 */ /* 0x000fc4000f8e0004 */
[----:B------:R2:W4:Y:S02]  /*148d0*/  LDS.128 R16, [R203+0x2000] ;  /* 0x00200000cb107984 */ /* 0x0005240000000c00 */
        /* <DEDUP_REMOVED lines=9> */
[----:B-----5:R-:W-:Y:S02]  /*14970*/  ISETP.GE.AND P5, PT, R26, UR6, PT ;  /* 0x000000061a007c0c */ /* 0x020fe4000bfa6270 */
        /* <DEDUP_REMOVED lines=8> */
[----:B-1----:R3:W-:Y:S02]  /*14a00*/  @!P4 STG.E.128 desc[UR20][R4.64+0x100], R12 ;  /* 0x0001000c0400c986 */ /* 0x0027e4000c101d14 */
.L_x_579:
[----:B------:R-:W-:Y:S05]  /*14a10*/  BSYNC B0 ;  /* 0x0000000000007941 */ /* 0x000fea0003800000 */
.L_x_578:
[----:B---3--:R3:W2:Y:S01]  /*14a20*/  LDS.128 R20, [R203+0x800] ;  /* 0x00080000cb147984 */ /* 0x0086a20000000c00 */
[----:B------:R-:W-:Y:S03]  /*14a30*/  BSSY B0, `(.L_x_580) ;  /* 0x0000017000007945 */ /* 0x000fe60003800000 */
[----:B----4-:R3:W4:Y:S04]  /*14a40*/  LDS.128 R16, [R203+0x2800] ;  /* 0x00280000cb107984 */ /* 0x0107280000000c00 */
[----:B-1----:R3:W1:Y:S01]  /*14a50*/  LDS.128 R12, [R203+0x4800] ;  /* 0x00480000cb0c7984 */ /* 0x0026620000000c00 */
        /* <DEDUP_REMOVED lines=9> */
[----:B-----5:R-:W-:Y:S02]  /*14af0*/  ISETP.GE.AND P3, PT, R26, UR6, PT ;  /* 0x000000061a007c0c */ /* 0x020fe4000bf66270 */
        /* <DEDUP_REMOVED lines=8> */
[----:B----4-:R2:W-:Y:S04]  /*14b80*/  @!P3 STG.E.128 desc[UR20][R4.64+0x80], R16 ;  /* 0x000080100400b986 */ /* 0x0105e8000c101d14 */
[----:B-1----:R2:W-:Y:S02]  /*14b90*/  @!P2 STG.E.128 desc[UR20][R4.64+0x100], R12 ;  /* 0x0001000c0400a986 */ /* 0x0025e4000c101d14 */
.L_x_581:
[----:B------:R-:W-:Y:S05]  /*14ba0*/  BSYNC B0 ;  /* 0x0000000000007941 */ /* 0x000fea0003800000 */
.L_x_580:
[----:B--2---:R2:W2:Y:S01]  /*14bb0*/  LDS.128 R20, [R203+0x1000] ;  /* 0x00100000cb147984 */ /* 0x0044a20000000c00 */
[----:B------:R-:W-:Y:S03]  /*14bc0*/  BSSY B0, `(.L_x_582) ;  /* 0x0000017000007945 */ /* 0x000fe60003800000 */
[----:B----4-:R4:W2:Y:S04]  /*14bd0*/  LDS.128 R16, [R203+0x3000] ;  /* 0x00300000cb107984 */ /* 0x0108a80000000c00 */
        /* <DEDUP_REMOVED lines=19> */
[----:B------:R2:W-:Y:S04]  /*14d10*/  @!P2 STG.E.128 desc[UR20][R4.64+0x80], R16 ;  /* 0x000080100400a986 */ /* 0x0005e8000c101d14 */
[----:B-1----:R2:W-:Y:S02]  /*14d20*/  @!P1 STG.E.128 desc[UR20][R4.64+0x100], R12 ;  /* 0x0001000c04009986 */ /* 0x0025e4000c101d14 */
.L_x_583:
[----:B------:R-:W-:Y:S05]  /*14d30*/  BSYNC B0 ;  /* 0x0000000000007941 */ /* 0x000fea0003800000 */
.L_x_582:
[----:B-12---:R1:W2:Y:S01]  /*14d40*/  LDS.128 R12, [R203+0x5800] ;  /* 0x00580000cb0c7984 */ /* 0x0062a20000000c00 */
[----:B------:R-:W-:Y:S05]  /*14d50*/  @P0 EXIT ;  /* 0x000000000000094d */ /* 0x000fea0003800000 */
[----:B------:R-:W-:Y:S01]  /*14d60*/  IADD3 R0, P0, R2, 0x30, RZ ;  /* 0x0000003002007810 */ /* 0x000fe20007f1e0ff */
[----:B------:R-:W-:Y:S01]  /*14d70*/  ULDC.64 UR4, c[0x0][0x298] ;  /* 0x0000a60000047ab9 */ /* 0x000fe20000000a00 */
[----:B------:R-:W-:Y:S02]  /*14d80*/  ULDC UR6, c[0x0][0x2d0] ;  /* 0x0000b40000067ab9 */ /* 0x000fe40000000800 */
[----:B------:R-:W-:Y:S01]  /*14d90*/  ISETP.GE.AND P2, PT, R24, UR6, PT ;  /* 0x0000000618007c0c */ /* 0x000fe2000bf46270 */
[----:B------:R-:W-:Y:S01]  /*14da0*/  IMAD.X R2, RZ, RZ, R3, P0 ;  /* 0x000000ffff027224 */ /* 0x000fe200000e0603 */
[----:B------:R-:W-:Y:S02]  /*14db0*/  MOV R3, R9 ;  /* 0x0000000900037202 */ /* 0x000fe40000000f00 */
[----:B-----5:R-:W-:Y:S01]  /*14dc0*/  ISETP.GE.AND P1, PT, R26, UR6, PT ;  /* 0x000000061a007c0c */ /* 0x020fe2000bf26270 */
[----:B------:R-:W-:Y:S01]  /*14dd0*/  IMAD R6, R2, UR4, RZ ;  /* 0x0000000402067c24 */ /* 0x000fe2000f8e02ff */
[----:B------:R-:W-:Y:S01]  /*14de0*/  ISETP.GE.AND P0, PT, R25, UR6, PT ;  /* 0x0000000619007c0c */ /* 0x000fe2000bf06270 */
[----:B------:R-:W-:-:S04]  /*14df0*/  IMAD.MOV.U32 R2, RZ, RZ, R10 ;  /* 0x000000ffff027224 */ /* 0x000fc800078e000a */
[----:B------:R-:W-:-:S04]  /*14e00*/  IMAD.WIDE.U32 R4, R0, UR4, R2 ;  /* 0x0000000400047c25 */ /* 0x000fc8000f8e0002 */
        /* <DEDUP_REMOVED lines=10> */
.L_x_535:
[----:B------:R-:W-:Y:S01]  /*14eb0*/  UISETP.NE.AND UP2, UPT, UR12, -0x1, UPT ;  /* 0xffffffff0c00788c */ /* 0x000fe2000bf45270 */
[----:B------:R-:W-:Y:S01]  /*14ec0*/  LEA.HI R10, R24, R109, RZ, 0x3 ;  /* 0x0000006d180a7211 */ /* 0x000fe200078f18ff */
[----:B------:R-:W-:Y:S01]  /*14ed0*/  ULDC.U8 UR8, c[0x0][0x3d8] ;  /* 0x0000f60000087ab9 */ /* 0x000fe20000000000 */
[----:B------:R-:W-:Y:S01]  /*14ee0*/  ULDC.U8 UR9, c[0x0][0x3d9] ;  /* 0x0000f64000097ab9 */ /* 0x000fe20000000000 */
[----:B------:R-:W-:Y:S01]  /*14ef0*/  UISETP.NE.AND UP3, UPT, UR8, URZ, UPT ;  /* 0x0000003f0800728c */ /* 0x000fe2000bf65270 */
[----:B------:R-:W-:Y:S01]  /*14f00*/  LOP3.LUT R0, R10, 0xfffffff8, RZ, 0xc0, !PT ;  /* 0xfffffff80a007812 */ /* 0x000fe200078ec0ff */
[----:B------:R-:W-:Y:S01]  /*14f10*/  UISETP.NE.AND UP1, UPT, UR9, URZ, UPT ;  /* 0x0000003f0900728c */ /* 0x000fe2000bf25270 */
[----:B------:R-:W-:Y:S01]  /*14f20*/  IMAD.U32 R6, RZ, RZ, UR13 ;  /* 0x0000000dff067e24 */ /* 0x000fe2000f8e00ff */
[----:B------:R-:W-:Y:S01]  /*14f30*/  UISETP.EQ.AND UP3, UPT, UR9, URZ, UP3 ;  /* 0x0000003f0900728c */ /* 0x000fe20009f62270 */
[----:B------:R-:W-:Y:S02]  /*14f40*/  SHF.R.S32.HI R10, RZ, 0x3, R10 ;  /* 0x00000003ff0a7819 */ /* 0x000fe4000001140a */
[----:B------:R-:W-:Y:S01]  /*14f50*/  @UP2 ULDC.64 UR6, c[0x0][0x298] ;  /* 0x0000a60000062ab9 */ /* 0x000fe20000000a00 */
[----:B------:R-:W-:Y:S01]  /*14f60*/  UISETP.NE.OR UP0, UPT, UR12, -0x1, !UP3 ;  /* 0xffffffff0c00788c */ /* 0x000fe2000df05670 */
[----:B------:R-:W-:Y:S01]  /*14f70*/  PLOP3.LUT P0, PT, PT, PT, UP1, 0x80, 0x0 ;  /* 0x000000000000781c */ /* 0x000fe20003f0f018 */
[----:B------:R-:W-:Y:S01]  /*14f80*/  @UP2 UIMAD.WIDE.U32 UR10, UR12, UR6, URZ ;  /* 0x000000060c0a22a5 */ /* 0x000fe2000f8e003f */
[----:B------:R-:W-:-:S02]  /*14f90*/  SHF.R.S32.HI R11, RZ, 0x1f, R10 ;  /* 0x0000001fff0b7819 */ /* 0x000fc4000001140a */
[----:B------:R-:W-:Y:S01]  /*14fa0*/  @UP1 ULDC UR15, c[0x0][0x2c0] ;  /* 0x0000b000000f1ab9 */ /* 0x000fe20000000800 */
[----:B------:R-:W-:Y:S02]  /*14fb0*/  @UP2 UIMAD UR5, UR12, UR7, UR11 ;  /* 0x000000070c0522a4 */ /* 0x000fe4000f8e020b */
[----:B------:R-:W-:Y:S01]  /*14fc0*/  @!UP2 USHF.R.S32.HI UR11, URZ, 0x1f, UR26 ;  /* 0x0000001f3f0ba899 */ /* 0x000fe2000801141a */
[----:B------:R-:W-:Y:S01]  /*14fd0*/  @!UP2 ULDC.64 UR6, c[0x0][0x290] ;  /* 0x0000a4000006aab9 */ /* 0x000fe20000000a00 */
[----:B------:R-:W-:Y:S02]  /*14fe0*/  @!UP3 UMOV UR22, URZ ;  /* 0x0000003f0016bc82 */ /* 0x000fe40008000000 */
[----:B------:R-:W-:Y:S02]  /*14ff0*/  @!UP2 UIMAD UR9, UR11, UR6, URZ ;  /* 0x000000060b09a2a4 */ /* 0x000fe4000f8e023f */
[----:B------:R-:W-:Y:S02]  /*15000*/  @!UP2 UIMAD.WIDE.U32 UR16, UR26, UR6, URZ ;  /* 0x000000061a10a2a5 */ /* 0x000fe4000f8e003f */
[----:B------:R-:W-:Y:S01]  /*15010*/  @!UP2 UIMAD UR9, UR26, UR7, UR9 ;  /* 0x000000071a09a2a4 */ /* 0x000fe2000f8e0209 */
[----:B------:R-:W-:-:S02]  /*15020*/  @!UP3 UMOV UR23, URZ ;  /* 0x0000003f0017bc82 */ /* 0x000fc40008000000 */
[----:B------:R-:W-:Y:S01]  /*15030*/  @UP1 ULDC.64 UR6, c[0x0][0x2c0] ;  /* 0x0000b00000061ab9 */ /* 0x000fe20000000a00 */
[----:B------:R-:W-:Y:S01]  /*15040*/  @UP1 UMOV UR13, 0x1 ;  /* 0x00000001000d1882 */ /* 0x000fe20000000000 */
[----:B------:R-:W-:Y:S02]  /*15050*/  @UP1 UIMAD UR11, UR7, UR6, URZ ;  /* 0x00000006070b12a4 */ /* 0x000fe4000f8e023f */
[----:B------:R-:W-:Y:S01]  /*15060*/  @!UP2 UIADD3 UR5, UR17, UR9, URZ ;  /* 0x000000091105a290 */ /* 0x000fe2000fffe03f */
[----:B------:R-:W-:Y:S01]  /*15070*/  @UP3 ULDC UR6, c[0x0][0x2c4] ;  /* 0x0000b10000063ab9 */ /* 0x000fe20000000800 */
[----:B------:R-:W-:Y:S01]  /*15080*/  @!UP2 UMOV UR10, UR16 ;  /* 0x00000010000aac82 */ /* 0x000fe20008000000 */
[----:B------:R-:W-:-:S04]  /*15090*/  @!UP0 UIMAD UR12, UR26, UR6, URZ ;  /* 0x000000061a0c82a4 */ /* 0x000fc8000f8e023f */
[----:B------:R-:W-:-:S03]  /*150a0*/  @UP3 USHF.R.S32.HI UR6, URZ, 0x1f, UR12 ;  /* 0x0000001f3f063899 */ /* 0x000fc6000801140c */
[----:B------:R-:W-:-:S04]  /*150b0*/  @UP3 UMOV UR22, UR12 ;  /* 0x0000000c00163c82 */ /* 0x000fc80008000000 */
[----:B------:R-:W-:Y:S01]  /*150c0*/  @UP3 UMOV UR23, UR6 ;  /* 0x0000000600173c82 */ /* 0x000fe20008000000 */
[----:B------:R-:W-:Y:S05]  /*150d0*/  @P0 BRA `(.L_x_584) ;  /* 0x0000000000180947 */ /* 0x000fea0003800000 */
[----:B------:R-:W-:Y:S01]  /*150e0*/  UISETP.NE.AND UP0, UPT, UR8, URZ, UPT ;  /* 0x0000003f0800728c */ /* 0x000fe2000bf05270 */
[----:B------:R-:W-:Y:S01]  /*150f0*/  ULDC UR11, c[0x0][0x2c4] ;  /* 0x0000b100000b7ab9 */ /* 0x000fe20000000800 */
[----:B------:R-:W-:Y:S01]  /*15100*/  ULDC UR13, c[0x0][0x270] ;  /* 0x00009c00000d7ab9 */ /* 0x000fe20000000800 */
[----:B------:R-:W-:-:S08]  /*15110*/  UMOV UR15, 0x1 ;  /* 0x00000001000f7882 */ /* 0x000fd00000000000 */
[----:B------:R-:W-:Y:S02]  /*15120*/  @UP0 ULDC UR11, c[0x0][0x2e4] ;  /* 0x0000b900000b0ab9 */ /* 0x000fe40000000800 */
[----:B------:R-:W-:-:S12]  /*15130*/  UIMAD UR13, UR11, UR13, URZ ;  /* 0x0000000d0b0d72a4 */ /* 0x000fd8000f8e023f */
.L_x_584:
[----:B------:R-:W-:Y:S01]  /*15140*/  IMAD.IADD R0, R109, 0x1, -R0 ;  /* 0x000000016d007824 */ /* 0x000fe200078e0a00 */
[----:B------:R-:W-:Y:S01]  /*15150*/  UIADD3 UR14, -UR19, UR14, URZ ;  /* 0x0000000e130e7290 */ /* 0x000fe2000fffe13f */
[C---:B------:R-:W-:Y:S01]  /*15160*/  VIADD R14, R10.reuse, 0x10 ;  /* 0x000000100a0e7836 */ /* 0x040fe20000000000 */
[----:B------:R-:W-:Y:S01]  /*15170*/  UIMAD UR13, UR26, UR13, URZ ;  /* 0x0000000d1a0d72a4 */ /* 0x000fe2000f8e023f */
[----:B------:R-:W-:Y:S01]  /*15180*/  IADD3 R15, R10, 0x20, RZ ;  /* 0x000000200a0f7810 */ /* 0x000fe20007ffe0ff */
[----:B------:R-:W-:Y:S01]  /*15190*/  USHF.R.S32.HI UR8, URZ, 0x1f, UR4 ;  /* 0x0000001f3f087899 */ /* 0x000fe20008011404 */
[C---:B------:R-:W-:Y:S01]  /*151a0*/  ISETP.NE.AND P3, PT, R0.reuse, RZ, PT ;  /* 0x000000ff0000720c */ /* 0x040fe20003f65270 */
[----:B------:R-:W-:Y:S01]  /*151b0*/  ULDC.64 UR6, c[0x0][0x2a0] ;  /* 0x0000a80000067ab9 */ /* 0x000fe20000000a00 */
[----:B------:R-:W-:Y:S01]  /*151c0*/  SHF.L.U32 R0, R0, 0x3, RZ ;  /* 0x0000000300007819 */ /* 0x000fe200000006ff */
[----:B------:R-:W-:Y:S01]  /*151d0*/  USEL UR13, UR13, URZ, !UP3 ;  /* 0x0000003f0d0d7287 */ /* 0x000fe2000d800000 */
[----:B------:R-:W-:Y:S01]  /*151e0*/  ISETP.GE.AND P0, PT, R10, UR14, PT ;  /* 0x0000000e0a007c0c */ /* 0x000fe2000bf06270 */
[----:B------:R-:W-:Y:S01]  /*151f0*/  UIMAD UR8, UR8, UR6, URZ ;  /* 0x00000006080872a4 */ /* 0x000fe2000f8e023f */
[C---:B------:R-:W-:Y:S01]  /*15200*/  IADD3 R2, P1, R0.reuse, UR10, RZ ;  /* 0x0000000a00027c10 */ /* 0x040fe2000ff3e0ff */
[----:B------:R-:W-:Y:S01]  /*15210*/  IMAD.U32 R12, RZ, RZ, UR6 ;  /* 0x00000006ff0c7e24 */ /* 0x000fe2000f8e00ff */
[----:B------:R-:W-:Y:S01]  /*15220*/  UIMAD UR6, UR19, UR15, URZ ;  /* 0x0000000f130672a4 */ /* 0x000fe2000f8e023f */
[----:B------:R-:W-:Y:S01]  /*15230*/  BSSY B0, `(.L_x_585) ;  /* 0x0000021000007945 */ /* 0x000fe20003800000 */
[----:B------:R-:W-:Y:S01]  /*15240*/  LEA.HI.X.SX32 R3, R0, UR5, 0x1, P1 ;  /* 0x0000000500037c11 */ /* 0x000fe200088f0eff */
[----:B------:R-:W-:Y:S01]  /*15250*/  UIMAD UR13, UR4, UR11, UR13 ;  /* 0x0000000b040d72a4 */ /* 0x000fe2000f8e020d */
[----:B------:R-:W-:Y:S01]  /*15260*/  IMAD.WIDE R6, R6, 0x40, R10 ;  /* 0x0000004006067825 */ /* 0x000fe200078e020a */
[----:B------:R-:W-:Y:S01]  /*15270*/  UIMAD UR7, UR4, UR7, UR8 ;  /* 0x00000007040772a4 */ /* 0x000fe2000f8e0208 */
[----:B------:R-:W-:Y:S01]  /*15280*/  ISETP.GE.AND P2, PT, R14, UR14, PT ;  /* 0x0000000e0e007c0c */ /* 0x000fe2000bf46270 */
[----:B------:R-:W-:Y:S01]  /*15290*/  USHF.R.S32.HI UR5, URZ, 0x1f, UR6 ;  /* 0x0000001f3f057899 */ /* 0x000fe20008011406 */
[----:B------:R-:W-:Y:S01]  /*152a0*/  IMAD.WIDE.U32 R12, R12, UR4, R2 ;  /* 0x000000040c0c7c25 */ /* 0x000fe2000f8e0002 */
[----:B------:R-:W-:Y:S01]  /*152b0*/  USHF.R.S32.HI UR8, URZ, 0x1f, UR13 ;  /* 0x0000001f3f087899 */ /* 0x000fe2000801140d */
[----:B------:R-:W-:Y:S01]  /*152c0*/  ISETP.GE.AND P1, PT, R15, UR14, PT ;  /* 0x0000000e0f007c0c */ /* 0x000fe2000bf26270 */
[----:B------:R-:W-:Y:S01]  /*152d0*/  UIADD3 UR6, UP1, UP0, UR6, UR22, UR13 ;  /* 0x0000001606067290 */ /* 0x000fe2000f83e00d */
[----:B------:R-:W-:Y:S01]  /*152e0*/  VIADD R16, R10, 0x30 ;  /* 0x000000300a107836 */ /* 0x000fe20000000000 */
[----:B------:R-:W-:Y:S01]  /*152f0*/  IADD3 R9, R13, UR7, RZ ;  /* 0x000000070d097c10 */ /* 0x000fe2000fffe0ff */
[C---:B------:R-:W-:Y:S01]  /*15300*/  VIADD R17, R0.reuse, 0x80 ;  /* 0x0000008000117836 */ /* 0x040fe20000000000 */
[----:B------:R-:W-:Y:S01]  /*15310*/  UIADD3.X UR22, UR5, UR23, UR8, UP1, UP0 ;  /* 0x0000001705167290 */ /* 0x000fe20008fe0408 */
[----:B------:R-:W-:Y:S01]  /*15320*/  IADD3 R18, R0, 0x40, RZ ;  /* 0x0000004000127810 */ /* 0x000fe20007ffe0ff */
[----:B------:R-:W-:Y:S10]  /*15330*/  @P0 BRA `(.L_x_586) ;  /* 0x0000000000400947 */ /* 0x000ff40003800000 */
        /* <DEDUP_REMOVED lines=16> */
.L_x_586:
[----:B------:R-:W-:Y:S05]  /*15440*/  BSYNC B0 ;  /* 0x0000000000007941 */ /* 0x000fea0003800000 */
.L_x_585:
[----:B------:R-:W-:Y:S01]  /*15450*/  BSSY B0, `(.L_x_587) ;  /* 0x0000016000007945 */ /* 0x000fe20003800000 */
[----:B------:R-:W-:-:S03]  /*15460*/  ISETP.GE.AND P0, PT, R16, UR14, PT ;  /* 0x0000000e10007c0c */ /* 0x000fc6000bf06270 */
[----:B------:R-:W-:Y:S10]  /*15470*/  @P2 BRA `(.L_x_588) ;  /* 0x00000000004c2947 */ /* 0x000ff40003800000 */
[----:B-1----:R-:W-:Y:S01]  /*15480*/  IADD3 R2, P2, R6, 0x10, RZ ;  /* 0x0000001006027810 */ /* 0x002fe20007f5e0ff */
        /* <DEDUP_REMOVED lines=18> */
.L_x_588:
[----:B------:R-:W-:Y:S05]  /*155b0*/  BSYNC B0 ;  /* 0x0000000000007941 */ /* 0x000fea0003800000 */
.L_x_587:
[----:B------:R-:W-:Y:S01]  /*155c0*/  BSSY B0, `(.L_x_589) ;  /* 0x0000016000007945 */ /* 0x000fe20003800000 */
[----:B------:R-:W-:-:S03]  /*155d0*/  ISETP.GE.OR P6, PT, R10, UR14, P3 ;  /* 0x0000000e0a007c0c */ /* 0x000fc60009fc6670 */
[----:B------:R-:W-:Y:S10]  /*155e0*/  @P1 BRA `(.L_x_590) ;  /* 0x00000000004c1947 */ /* 0x000ff40003800000 */
[----:B-12---:R-:W-:Y:S01]  /*155f0*/  IADD3 R2, P1, R6, 0x20, RZ ;  /* 0x0000002006027810 */ /* 0x006fe20007f3e0ff */
        /* <DEDUP_REMOVED lines=18> */
.L_x_590:
[----:B------:R-:W-:Y:S05]  /*15720*/  BSYNC B0 ;  /* 0x0000000000007941 */ /* 0x000fea0003800000 */
.L_x_589:
[----:B------:R-:W-:Y:S01]  /*15730*/  BSSY B0, `(.L_x_591) ;  /* 0x0000018000007945 */ /* 0x000fe20003800000 */
[----:B------:R-:W-:Y:S02]  /*15740*/  ISETP.GE.OR P5, PT, R14, UR14, P3 ;  /* 0x0000000e0e007c0c */ /* 0x000fe40009fa6670 */
[----:B------:R-:W-:Y:S02]  /*15750*/  ISETP.GE.OR P4, PT, R15, UR14, P3 ;  /* 0x0000000e0f007c0c */ /* 0x000fe40009f86670 */
[----:B------:R-:W-:Y:S01]  /*15760*/  ISETP.GE.OR P3, PT, R16, UR14, P3 ;  /* 0x0000000e10007c0c */ /* 0x000fe20009f66670 */
[----:B------:R-:W-:-:S12]  /*15770*/  @P0 BRA `(.L_x_592) ;  /* 0x00000000004c0947 */ /* 0x000fd80003800000 */
[----:B------:R-:W-:Y:S01]  /*15780*/  IADD3 R8, P0, R6, 0x30, RZ ;  /* 0x0000003006087810 */ /* 0x000fe20007f1e0ff */
[----:B------:R-:W-:Y:S01]  /*15790*/  ULDC.64 UR4, c[0x0][0x298] ;  /* 0x0000a60000047ab9 */ /* 0x000fe20000000a00 */
[----:B-123--:R-:W-:Y:S01]  /*157a0*/  MOV R3, R9 ;  /* 0x0000000900037202 */ /* 0x00efe20000000f00 */
[----:B------:R-:W-:Y:S01]  /*157b0*/  IMAD.MOV.U32 R2, RZ, RZ, R12 ;  /* 0x000000ffff027224 */ /* 0x000fe200078e000c */
[----:B------:R-:W-:Y:S01]  /*157c0*/  ULDC UR7, c[0x0][0x2d0] ;  /* 0x0000b40000077ab9 */ /* 0x000fe20000000800 */
[----:B------:R-:W-:Y:S01]  /*157d0*/  IMAD.X R6, RZ, RZ, R7, P0 ;  /* 0x000000ffff067224 */ /* 0x000fe200000e0607 */
        /* <DEDUP_REMOVED lines=13> */
.L_x_592:
[----:B------:R-:W-:Y:S05]  /*158b0*/  BSYNC B0 ;  /* 0x0000000000007941 */ /* 0x000fea0003800000 */
.L_x_591:
[----:B------:R-:W-:Y:S04]  /*158c0*/  BSSY B0, `(.L_x_593) ;  /* 0x000000a000007945 */ /* 0x000fe80003800000 */
[----:B------:R-:W-:Y:S05]  /*158d0*/  @P6 BRA `(.L_x_594) ;  /* 0x0000000000206947 */ /* 0x000fea0003800000 */
[----:B------:R-:W-:Y:S01]  /*158e0*/  IMAD R0, R10, UR15, RZ ;  /* 0x0000000f0a007c24 */ /* 0x000fe2000f8e02ff */
[----:B------:R-:W-:-:S04]  /*158f0*/  ULDC.64 UR4, c[0x0][0x2b0] ;  /* 0x0000ac0000047ab9 */ /* 0x000fc80000000a00 */
[----:B-1234-:R-:W-:-:S04]  /*15900*/  IADD3 R3, P0, R0, UR6, RZ ;  /* 0x0000000600037c10 */ /* 0x01efc8000ff1e0ff */
[----:B------:R-:W-:Y:S02]  /*15910*/  LEA.HI.X.SX32 R0, R0, UR22, 0x1, P0 ;  /* 0x0000001600007c11 */ /* 0x000fe400080f0eff */
[----:B------:R-:W-:-:S04]  /*15920*/  LEA R2, P0, R3, UR4, 0x2 ;  /* 0x0000000403027c11 */ /* 0x000fc8000f8010ff */
[----:B------:R-:W-:Y:S01]  /*15930*/  LEA.HI.X R3, R3, UR5, R0, 0x2, P0 ;  /* 0x0000000503037c11 */ /* 0x000fe200080f1400 */
[----:B------:R-:W-:-:S05]  /*15940*/  IMAD.MOV.U32 R0, RZ, RZ, 0x7f800000 ;  /* 0x7f800000ff007424 */ /* 0x000fca00078e00ff */
[----:B------:R1:W-:Y:S03]  /*15950*/  STG.E desc[UR20][R2.64], R0 ;  /* 0x0000000002007986 */ /* 0x0003e6000c101914 */
.L_x_594:
[----:B------:R-:W-:Y:S05]  /*15960*/  BSYNC B0 ;  /* 0x0000000000007941 */ /* 0x000fea0003800000 */
.L_x_593:
[----:B------:R-:W-:Y:S04]  /*15970*/  BSSY B0, `(.L_x_595) ;  /* 0x000000a000007945 */ /* 0x000fe80003800000 */
[----:B------:R-:W-:Y:S05]  /*15980*/  @P5 BRA `(.L_x_596) ;  /* 0x0000000000205947 */ /* 0x000fea0003800000 */
[----:B-1----:R-:W-:Y:S01]  /*15990*/  IMAD R0, R14, UR15, RZ ;  /* 0x0000000f0e007c24 */ /* 0x002fe2000f8e02ff */
[----:B------:R-:W-:-:S04]  /*159a0*/  ULDC.64 UR4, c[0x0][0x2b0] ;  /* 0x0000ac0000047ab9 */ /* 0x000fc80000000a00 */
[----:B--234-:R-:W-:-:S04]  /*159b0*/  IADD3 R3, P0, R0, UR6, RZ ;  /* 0x0000000600037c10 */ /* 0x01cfc8000ff1e0ff */
[----:B------:R-:W-:Y:S02]  /*159c0*/  LEA.HI.X.SX32 R0, R0, UR22, 0x1, P0 ;  /* 0x0000001600007c11 */ /* 0x000fe400080f0eff */
[----:B------:R-:W-:-:S04]  /*159d0*/  LEA R2, P0, R3, UR4, 0x2 ;  /* 0x0000000403027c11 */ /* 0x000fc8000f8010ff */
[----:B------:R-:W-:Y:S01]  /*159e0*/  LEA.HI.X R3, R3, UR5, R0, 0x2, P0 ;  /* 0x0000000503037c11 */ /* 0x000fe200080f1400 */
[----:B------:R-:W-:-:S05]  /*159f0*/  IMAD.MOV.U32 R0, RZ, RZ, 0x7f800000 ;  /* 0x7f800000ff007424 */ /* 0x000fca00078e00ff */
[----:B------:R1:W-:Y:S03]  /*15a00*/  STG.E desc[UR20][R2.64], R0 ;  /* 0x0000000002007986 */ /* 0x0003e6000c101914 */
.L_x_596:
[----:B------:R-:W-:Y:S05]  /*15a10*/  BSYNC B0 ;  /* 0x0000000000007941 */ /* 0x000fea0003800000 */
.L_x_595:
        /* <DEDUP_REMOVED lines=10> */
.L_x_598:
[----:B------:R-:W-:Y:S05]  /*15ac0*/  BSYNC B0 ;  /* 0x0000000000007941 */ /* 0x000fea0003800000 */
.L_x_597:
[----:B------:R-:W-:Y:S05]  /*15ad0*/  @P3 EXIT ;  /* 0x000000000000394d */ /* 0x000fea0003800000 */
[----:B-1----:R-:W-:Y:S01]  /*15ae0*/  IMAD R0, R16, UR15, RZ ;  /* 0x0000000f10007c24 */ /* 0x002fe2000f8e02ff */
[----:B------:R-:W-:-:S04]  /*15af0*/  ULDC.64 UR4, c[0x0][0x2b0] ;  /* 0x0000ac0000047ab9 */ /* 0x000fc80000000a00 */
[----:B--234-:R-:W-:-:S04]  /*15b00*/  IADD3 R3, P0, R0, UR6, RZ ;  /* 0x0000000600037c10 */ /* 0x01cfc8000ff1e0ff */
[----:B------:R-:W-:Y:S02]  /*15b10*/  LEA.HI.X.SX32 R0, R0, UR22, 0x1, P0 ;  /* 0x0000001600007c11 */ /* 0x000fe400080f0eff */
[----:B------:R-:W-:-:S04]  /*15b20*/  LEA R2, P0, R3, UR4, 0x2 ;  /* 0x0000000403027c11 */ /* 0x000fc8000f8010ff */
[----:B------:R-:W-:Y:S01]  /*15b30*/  LEA.HI.X R3, R3, UR5, R0, 0x2, P0 ;  /* 0x0000000503037c11 */ /* 0x000fe200080f1400 */
[----:B------:R-:W-:-:S05]  /*15b40*/  IMAD.MOV.U32 R0, RZ, RZ, 0x7f800000 ;  /* 0x7f800000ff007424 */ /* 0x000fca00078e00ff */
[----:B------:R-:W-:Y:S01]  /*15b50*/  STG.E desc[UR20][R2.64], R0 ;  /* 0x0000000002007986 */ /* 0x000fe2000c101914 */
[----:B------:R-:W-:Y:S05]  /*15b60*/  EXIT ;  /* 0x000000000000794d */ /* 0x000fea0003800000 */
.L_x_599:
        /* <DEDUP_REMOVED lines=9> */
.L_x_809:


//--------------------- .text._ZN5flash16flash_fwd_kernelI23Flash_fwd_kernel_traitsILi192ELi64ELi64ELi4ELb0ELb0EN7cutlass10bfloat16_tE19Flash_kernel_traitsILi192ELi64ELi64ELi4ES3_EELb0ELb1ELb0ELb0ELb0ELb0ELb1ELb0EEEvNS_16Flash_fwd_paramsE --------------------------
	.section	.text._ZN5flash16flash_fwd_kernelI23Flash_fwd_kernel_traitsILi192ELi64ELi64ELi4ELb0ELb0EN7cutlass10bfloat16_tE19Flash_kernel_traitsILi192ELi64ELi64ELi4ES3_EELb0ELb1ELb0ELb0ELb0ELb0ELb1ELb0EEEvNS_16Flash_fwd_paramsE,"ax",@progbits
	.align	128
        .global         _ZN5flash16flash_fwd_kernelI23Flash_fwd_kernel_traitsILi192ELi64ELi64ELi4ELb0ELb0EN7cutlass10bfloat16_tE19Flash_kernel_traitsILi192ELi64ELi64ELi4ES3_EELb0ELb1ELb0ELb0ELb0ELb0ELb1ELb0EEEvNS_16Flash_fwd_paramsE
        .type           _ZN5flash16flash_fwd_kernelI23Flash_fwd_kernel_traitsILi192ELi64ELi64ELi4ELb0ELb0EN7cutlass10bfloat16_tE19Flash_kernel_traitsILi192ELi64ELi64ELi4ES3_EELb0ELb1ELb0ELb0ELb0ELb0ELb1ELb0EEEvNS_16Flash_fwd_paramsE,@function
        .size           _ZN5flash16flash_fwd_kernelI23Flash_fwd_kernel_traitsILi192ELi64ELi64ELi4ELb0ELb0EN7cutlass10bfloat16_tE19Flash_kernel_traitsILi192ELi64ELi64ELi4ES3_EELb0ELb1ELb0ELb0ELb0ELb0ELb1ELb0EEEvNS_16Flash_fwd_paramsE,(.L_x_810 - _ZN5flash16flash_fwd_kernelI23Flash_fwd_kernel_traitsILi192ELi64ELi64ELi4ELb0ELb0EN7cutlass10bfloat16_tE19Flash_kernel_traitsILi192ELi64ELi64ELi4ES3_EELb0ELb1ELb0ELb0ELb0ELb0ELb1ELb0EEEvNS_16Flash_fwd_paramsE)
        .other          _ZN5flash16flash_fwd_kernelI23Flash_fwd_kernel_traitsILi192ELi64ELi64ELi4ELb0ELb0EN7cutlass10bfloat16_tE19Flash_kernel_traitsILi192ELi64ELi64ELi4ES3_EELb0ELb1ELb0ELb0ELb0ELb0ELb1ELb0EEEvNS_16Flash_fwd_paramsE,@"STO_CUDA_ENTRY STV_DEFAULT"
_ZN5flash16flash_fwd_kernelI23Flash_fwd_kernel_traitsILi192ELi64ELi64ELi4ELb0ELb0EN7cutlass10bfloat16_tE19Flash_kernel_traitsILi192ELi64ELi64ELi4ES3_EELb0ELb1ELb0ELb0ELb0ELb0ELb1ELb0EEEvNS_16Flash_fwd_paramsE:
.text._ZN5flash16flash_fwd_kernelI23Flash_fwd_kernel_traitsILi192ELi64ELi64ELi4ELb0ELb0EN7cutlass10bfloat16_tE19Flash_kernel_traitsILi192ELi64ELi64ELi4ES3_EELb0ELb1ELb0ELb0ELb0ELb0ELb1ELb0EEEvNS_16Flash_fwd_paramsE:
        /* <DEDUP_REMOVED lines=10> */
[----:B---3--:R-:W-:Y:S01]  /*00a0*/  ISETP.NE.U32.AND P1, PT, R2, RZ, PT ;  /* 0x000000ff0200720c */ /* 0x008fe20003f25070 */
[----:B------:R-:W-:-:S04]  /*00b0*/  IMAD.MOV.U32 R12, RZ, RZ, RZ ;  /* 0x000000ffff0c7224 */ /* 0x000fc800078e00ff */
[----:B------:R-:W3:Y:S01]  /*00c0*/  LDC.64 R4, c[0x0][0x2f8] ;  /* 0x0000be00ff047b82 */ /* 0x000ee20000000a00 */
[----:B------:R-:W-:Y:S01]  /*00d0*/  ISETP.NE.AND.EX P1, PT, R3, RZ, PT, P1 ;  /* 0x000000ff0300720c */ /* 0x000fe20003f25310 */
[----:B--2---:R-:W-:-:S06]  /*00e0*/  IMAD.WIDE R16, R11, 0x4, R6 ;  /* 0x000000040b107825 */ /* 0x004fcc00078e0206 */
[----:B------:R-:W2:Y:S01]  /*00f0*/  LDC.64 R8, c[0x0][0x2f8] ;  /* 0x0000be00ff087b82 */ /* 0x000ea20000000a00 */
[----:B------:R-:W4:Y:S04]  /*0100*/  @P2 LDG.E R219, desc[UR8][R16.64] ;  /* 0x0000000810db2981 */ /* 0x000f28000c1e1900 */
[----:B------:R-:W4:Y:S03]  /*0110*/  @P2 LDG.E R224, desc[UR8][R16.64+0x4] ;  /* 0x0000040810e02981 */ /* 0x000f26000c1e1900 */
[----:B------:R-:W1:Y:S02]  /*0120*/  @P1 LDC.64 R6, c[0x0][0x300] ;  /* 0x0000c000ff061b82 */ /* 0x000e640000000a00 */
[----:B-1----:R-:W-:-:S05]  /*0130*/  @P1 IMAD.WIDE R14, R11, 0x4, R6 ;  /* 0x000000040b0e1825 */ /* 0x002fca00078e0206 */
[----:B------:R1:W5:Y:S01]  /*0140*/  @P1 LDG.E R12, desc[UR8][R14.64] ;  /* 0x000000080e0c1981 */ /* 0x000362000c1e1900 */
[----:B------:R-:W-:Y:S02]  /*0150*/  ISETP.NE.AND P3, PT, R0, RZ, PT ;  /* 0x000000ff0000720c */ /* 0x000fe40003f65270 */
[----:B---3--:R-:W-:-:S04]  /*0160*/  ISETP.EQ.U32.AND P0, PT, R4, RZ, PT ;  /* 0x000000ff0400720c */ /* 0x008fc80003f02070 */
[----:B------:R-:W-:Y:S01]  /*0170*/  ISETP.EQ.OR.EX P0, PT, R5, RZ, !P3, P0 ;  /* 0x000000ff0500720c */ /* 0x000fe20005f02700 */
[----:B------:R-:W-:Y:S02]  /*0180*/  IMAD.MOV.U32 R3, RZ, RZ, -0x1 ;  /* 0xffffffffff037424 */ /* 0x000fe400078e00ff */
[----:B--2---:R-:W-:Y:S01]  /*0190*/  IMAD.WIDE R6, R11, 0x4, R8 ;  /* 0x000000040b067825 */ /* 0x004fe200078e0208 */
[----:B------:R-:W2:Y:S01]  /*01a0*/  S2R R220, SR_CTAID.X ;  /* 0x0000000000dc7919 */ /* 0x000ea20000002500 */
[----:B------:R-:W3:Y:S08]  /*01b0*/  S2R R21, SR_CTAID.Z ;  /* 0x0000000000157919 */ /* 0x000ef00000002700 */
[----:B------:R1:W5:Y:S01]  /*01c0*/  @!P0 LDG.E R3, desc[UR8][R6.64] ;  /* 0x0000000806038981 */ /* 0x000362000c1e1900 */
[----:B------:R-:W-:-:S04]  /*01d0*/  ISETP.NE.U32.AND P0, PT, R4, RZ, PT ;  /* 0x000000ff0400720c */ /* 0x000fc80003f05070 */
[----:B------:R-:W-:Y:S01]  /*01e0*/  ISETP.NE.AND.EX P0, PT, R5, RZ, PT, P0 ;  /* 0x000000ff0500720c */ /* 0x000fe20003f05300 */
[----:B----4-:R-:W-:-:S06]  /*01f0*/  @P2 IMAD.IADD R224, R224, 0x1, -R219 ;  /* 0x00000001e0e02824 */ /* 0x010fcc00078e0adb */
[----:B------:R-:W4:Y:S06]  /*0200*/  @!P2 LDC R224, c[0x0][0x2c4] ;  /* 0x0000b100ffe0ab82 */ /* 0x000f2c0000000800 */
[----:B-123--:R-:W-:Y:S05]  /*0210*/  @!P0 BRA `(.L_x_600) ;  /* 0x0000000000108947 */ /* 0x00efea0003800000 */
[----:B------:R-:W2:Y:S02]  /*0220*/  @P3 LDG.E R0, desc[UR8][R6.64+0x4] ;  /* 0x0000040806003981 */ /* 0x000ea4000c1e1900 */
[----:B--2--5:R-:W-:-:S06]  /*0230*/  @P3 IADD3 R9, R0, -R3, RZ ;  /* 0x8000000300093210 */ /* 0x024fcc0007ffe0ff */
[----:B------:R2:W5:Y:S01]  /*0240*/  @!P3 LDG.E R9, desc[UR8][R6.64] ;  /* 0x000000080609b981 */ /* 0x000562000c1e1900 */
[----:B------:R-:W-:Y:S05]  /*0250*/  BRA `(.L_x_601) ;  /* 0x0000000000047947 */ /* 0x000fea0003800000 */
.L_x_600:
[----:B------:R-:W1:Y:S02]  /*0260*/  LDC R9, c[0x0][0x2c8] ;  /* 0x0000b200ff097b82 */ /* 0x000e640000000800 */
.L_x_601:
[----:B------:R-:W3:Y:S02]  /*0270*/  LDC.64 R4, c[0x0][0x308] ;  /* 0x0000c200ff047b82 */ /* 0x000ee40000000a00 */
[----:B---3--:R-:W-:-:S04]  /*0280*/  ISETP.NE.U32.AND P1, PT, R4, RZ, PT ;  /* 0x000000ff0400720c */ /* 0x008fc80003f25070 */
[----:B------:R-:W-:-:S13]  /*0290*/  ISETP.NE.AND.EX P1, PT, R5, RZ, PT, P1 ;  /* 0x000000ff0500720c */ /* 0x000fda0003f25310 */
[----:B------:R-:W3:Y:S01]  /*02a0*/  @P1 LDC.64 R4, c[0x0][0x308] ;  /* 0x0000c200ff041b82 */ /* 0x000ee20000000a00 */
[----:B------:R-:W-:-:S07]  /*02b0*/  IMAD.SHL.U32 R129, R220, 0x40, RZ ;  /* 0x00000040dc817824 */ /* 0x000fce00078e00ff */
[----:B--2---:R-:W2:Y:S08]  /*02c0*/  @!P1 LDC.64 R6, c[0x0][0x318] ;  /* 0x0000c600ff069b82 */ /* 0x004eb00000000a00 */
[----:B------:R-:W1:Y:S01]  /*02d0*/  @!P1 LDC R0, c[0x0][0x2cc] ;  /* 0x0000b300ff009b82 */ /* 0x000e620000000800 */
[----:B---3--:R-:W-:-:S05]  /*02e0*/  @P1 IMAD.WIDE R4, R11, 0x4, R4 ;  /* 0x000000040b041825 */ /* 0x008fca00078e0204 */
[----:B------:R3:W5:Y:S01]  /*02f0*/  @P1 LDG.E R125, desc[UR8][R4.64] ;  /* 0x00000008047d1981 */ /* 0x000762000c1e1900 */
[----:B----4-:R-:W-:-:S13]  /*0300*/  ISETP.GT.AND P0, PT, R224, R129, PT ;  /* 0x00000081e000720c */ /* 0x010fda0003f04270 */
[----:B-12---:R-:W-:Y:S05]  /*0310*/  @!P0 EXIT ;  /* 0x000000000000894d */ /* 0x006fea0003800000 */
[----:B---3--:R-:W1:Y:S01]  /*0320*/  LDC R4, c[0x0][0x398] ;  /* 0x0000e600ff047b82 */ /* 0x008e620000000800 */
[----:B------:R-:W-:Y:S01]  /*0330*/  @!P1 ISETP.NE.U32.AND P0, PT, R6, RZ, PT ;  /* 0x000000ff0600920c */ /* 0x000fe20003f05070 */
[----:B-----5:R-:W-:Y:S01]  /*0340*/  @P1 IMAD.IADD R125, R125, 0x1, -R12 ;  /* 0x000000017d7d1824 */ /* 0x020fe200078e0a0c */
[----:B------:R-:W-:Y:S01]  /*0350*/  IADD3 R5, -R224, 0x7f, R129 ;  /* 0x0000007fe0057810 */ /* 0x000fe20007ffe181 */
[----:B------:R-:W2:Y:S01]  /*0360*/  S2R R6, SR_TID.X ;  /* 0x0000000000067919 */ /* 0x000ea20000002100 */
[----:B------:R-:W-:-:S04]  /*0370*/  @!P1 ISETP.NE.AND.EX P0, PT, R7, RZ, PT, P0 ;  /* 0x000000ff0700920c */ /* 0x000fc80003f05300 */
[----:B------:R-:W-:-:S04]  /*0380*/  @!P1 SEL R0, R0, RZ, P0 ;  /* 0x000000ff00009207 */ /* 0x000fc80000000000 */
[----:B------:R-:W-:-:S05]  /*0390*/  @!P1 IADD3 R125, R0, R9, -R12 ;  /* 0x00000009007d9210 */ /* 0x000fca0007ffe80c */
[----:B------:R-:W-:-:S05]  /*03a0*/  VIADD R7, R125, 0x3f ;  /* 0x0000003f7d077836 */ /* 0x000fca0000000000 */
[----:B------:R-:W-:Y:S02]  /*03b0*/  SHF.R.S32.HI R2, RZ, 0x1f, R7 ;  /* 0x0000001fff027819 */ /* 0x000fe40000011407 */
[----:B-1----:R-:W-:Y:S02]  /*03c0*/  IADD3 R5, R5, R4, R125 ;  /* 0x0000000405057210 */ /* 0x002fe40007ffe07d */
[----:B------:R-:W-:Y:S02]  /*03d0*/  LEA.HI R2, R2, R7, RZ, 0x6 ;  /* 0x0000000702027211 */ /* 0x000fe400078f30ff */
[----:B------:R-:W-:Y:S02]  /*03e0*/  SHF.R.S32.HI R0, RZ, 0x1f, R5 ;  /* 0x0000001fff007819 */ /* 0x000fe40000011405 */
[----:B------:R-:W-:Y:S02]  /*03f0*/  SHF.R.S32.HI R2, RZ, 0x6, R2 ;  /* 0x00000006ff027819 */ /* 0x000fe40000011402 */
[----:B------:R-:W-:-:S04]  /*0400*/  LEA.HI R0, R0, R5, RZ, 0x6 ;  /* 0x0000000500007211 */ /* 0x000fc800078f30ff */
[----:B------:R-:W-:-:S04]  /*0410*/  SHF.R.S32.HI R5, RZ, 0x6, R0 ;  /* 0x00000006ff057819 */ /* 0x000fc80000011400 */
[----:B------:R-:W-:-:S04]  /*0420*/  VIMNMX R212, R2, R5, PT ;  /* 0x0000000502d47248 */ /* 0x000fc80003fe0100 */
[----:B------:R-:W-:-:S13]  /*0430*/  ISETP.GE.AND P0, PT, R212, 0x1, PT ;  /* 0x00000001d400780c */ /* 0x000fda0003f06270 */
[----:B--2---:R-:W-:Y:S05]  /*0440*/  @!P0 BRA `(.L_x_602) ;  /* 0x000000e400f48947 */ /* 0x004fea0003800000 */
[----:B------:R-:W1:Y:S01]  /*0450*/  LDC R2, c[0x0][0x278] ;  /* 0x00009e00ff027b82 */ /* 0x000e620000000800 */
[----:B------:R-:W-:Y:S01]  /*0460*/  ISETP.NE.AND P0, PT, R219, -0x1, PT ;  /* 0xffffffffdb00780c */ /* 0x000fe20003f05270 */
[----:B------:R-:W-:Y:S01]  /*0470*/  IMAD.MOV.U32 R14, RZ, RZ, RZ ;  /* 0x000000ffff0e7224 */ /* 0x000fe200078e00ff */
[----:B------:R-:W-:Y:S02]  /*0480*/  IABS R7, R21 ;  /* 0x0000001500077213 */ /* 0x000fe40000000000 */
[----:B------:R-:W-:-:S09]  /*0490*/  ISETP.NE.AND P2, PT, R3, -0x1, PT ;  /* 0xffffffff0300780c */ /* 0x000fd20003f45270 */
[----:B------:R-:W2:Y:S08]  /*04a0*/  @!P0 LDC.64 R8, c[0x0][0x228] ;  /* 0x00008a00ff088b82 */ /* 0x000eb00000000a00 */
[----:B------:R-:W3:Y:S01]  /*04b0*/  @P2 LDC.64 R134, c[0x0][0x248] ;  /* 0x00009200ff862b82 */ /* 0x000ee20000000a00 */
[----:B-1----:R-:W-:-:S04]  /*04c0*/  IABS R0, R2 ;  /* 0x0000000200007213 */ /* 0x002fc80000000000 */
[----:B------:R-:W1:Y:S01]  /*04d0*/  I2F.RP R16, R0 ;  /* 0x0000000000107306 */ /* 0x000e620000209400 */
[----:B--2---:R-:W-:-:S07]  /*04e0*/  @!P0 IMAD.WIDE.U32 R18, R11, R8, RZ ;  /* 0x000000080b128225 */ /* 0x004fce00078e00ff */
[----:B-1----:R-:W1:Y:S02]  /*04f0*/  MUFU.RCP R13, R16 ;  /* 0x00000010000d7308 */ /* 0x002e640000001000 */
[----:B-1----:R-:W-:-:S06]  /*0500*/  VIADD R13, R13, 0xffffffe ;  /* 0x0ffffffe0d0d7836 */ /* 0x002fcc0000000000 */
[----:B------:R-:W1:Y:S02]  /*0510*/  F2I.FTZ.U32.TRUNC.NTZ R15, R13 ;  /* 0x0000000d000f7305 */ /* 0x000e64000021f000 */
[----:B-1----:R-:W-:Y:S01]  /*0520*/  IMAD.MOV R5, RZ, RZ, -R15 ;  /* 0x000000ffff057224 */ /* 0x002fe200078e0a0f */
[----:B------:R-:W-:-:S03]  /*0530*/  IADD3 R13, -R129, R224, RZ ;  /* 0x000000e0810d7210 */ /* 0x000fc60007ffe1ff */
[----:B------:R-:W-:-:S04]  /*0540*/  IMAD R10, R5, R0, RZ ;  /* 0x00000000050a7224 */ /* 0x000fc800078e02ff */
[----:B------:R-:W-:Y:S02]  /*0550*/  IMAD.HI.U32 R10, R15, R10, R14 ;  /* 0x0000000a0f0a7227 */ /* 0x000fe400078e000e */
[----:B------:R-:W1:Y:S04]  /*0560*/  @P0 LDC.64 R14, c[0x0][0x240] ;  /* 0x00009000ff0e0b82 */ /* 0x000e680000000a00 */
[----:B------:R-:W-:-:S04]  /*0570*/  IMAD.HI.U32 R239, R10, R7, RZ ;  /* 0x000000070aef7227 */ /* 0x000fc800078e00ff */
[----:B------:R-:W-:-:S04]  /*0580*/  IMAD.MOV R5, RZ, RZ, -R239 ;  /* 0x000000ffff057224 */ /* 0x000fc800078e0aef */
[----:B------:R-:W-:Y:S01]  /*0590*/  IMAD R5, R0, R5, R7 ;  /* 0x0000000500057224 */ /* 0x000fe200078e0207 */
[----:B------:R-:W-:-:S04]  /*05a0*/  @!P0 SHF.R.S32.HI R7, RZ, 0x1f, R11 ;  /* 0x0000001fff078819 */ /* 0x000fc8000001140b */
[----:B------:R-:W-:Y:S01]  /*05b0*/  ISETP.GT.U32.AND P3, PT, R0, R5, PT ;  /* 0x000000050000720c */ /* 0x000fe20003f64070 */
[----:B------:R-:W-:-:S04]  /*05c0*/  @!P0 IMAD R10, R7, R8, RZ ;  /* 0x00000008070a8224 */ /* 0x000fc800078e02ff */
[----:B------:R-:W-:Y:S02]  /*05d0*/  @!P0 IMAD R9, R11, R9, R10 ;  /* 0x000000090b098224 */ /* 0x000fe400078e020a */
[----:B-1----:R-:W-:-:S04]  /*05e0*/  @P0 IMAD.WIDE.U32 R16, R219, R14, RZ ;  /* 0x0000000edb100225 */ /* 0x002fc800078e00ff */
[----:B------:R-:W-:Y:S01]  /*05f0*/  @P0 IMAD R7, R219, R15, R17 ;  /* 0x0000000fdb070224 */ /* 0x000fe200078e0211 */
[----:B------:R-:W-:Y:S01]  /*0600*/  SHF.R.S32.HI R15, RZ, 0x1f, R6 ;  /* 0x0000001fff0f7819 */ /* 0x000fe20000011406 */
[----:B------:R-:W-:Y:S01]  /*0610*/  @!P3 IMAD.IADD R5, R5, 0x1, -R0 ;  /* 0x000000010505b824 */ /* 0x000fe200078e0a00 */
[----:B------:R-:W-:Y:S01]  /*0620*/  @P0 MOV R10, R16 ;  /* 0x00000010000a0202 */ /* 0x000fe20000000f00 */
[----:B------:R-:W-:Y:S01]  /*0630*/  @!P0 IMAD.IADD R7, R19, 0x1, R9 ;  /* 0x0000000113078824 */ /* 0x000fe200078e0209 */
[----:B------:R-:W-:Y:S01]  /*0640*/  LEA.HI R16, R15, R6, RZ, 0x3 ;  /* 0x000000060f107211 */ /* 0x000fe200078f18ff */
[----:B------:R-:W1:Y:S01]  /*0650*/  @P2 LDC.64 R8, c[0x0][0x250] ;  /* 0x00009400ff082b82 */ /* 0x000e620000000a00 */
[----:B------:R-:W-:Y:S01]  /*0660*/  ISETP.GE.U32.AND P4, PT, R5, R0, PT ;  /* 0x000000000500720c */ /* 0x000fe20003f86070 */
[----:B------:R-:W-:Y:S01]  /*0670*/  @!P3 VIADD R239, R239, 0x1 ;  /* 0x00000001efefb836 */ /* 0x000fe20000000000 */
[----:B------:R-:W-:Y:S01]  /*0680*/  LOP3.LUT R5, R16, 0xfffffff8, RZ, 0xc0, !PT ;  /* 0xfffffff810057812 */ /* 0x000fe200078ec0ff */
[----:B------:R-:W-:Y:S01]  /*0690*/  @!P0 IMAD.MOV.U32 R10, RZ, RZ, R18 ;  /* 0x000000ffff0a8224 */ /* 0x000fe200078e0012 */
[----:B------:R-:W-:-:S02]  /*06a0*/  SHF.R.S32.HI R16, RZ, 0x3, R16 ;  /* 0x00000003ff107819 */ /* 0x000fc40000011410 */
[----:B------:R-:W-:Y:S01]  /*06b0*/  LOP3.LUT R17, R21, R2, RZ, 0x3c, !PT ;  /* 0x0000000215117212 */ /* 0x000fe200078e3cff */
[----:B------:R-:W-:Y:S01]  /*06c0*/  IMAD.IADD R5, R6, 0x1, -R5 ;  /* 0x0000000106057824 */ /* 0x000fe200078e0a05 */
[C---:B------:R-:W-:Y:S01]  /*06d0*/  IADD3 R0, R16.reuse, 0x20, RZ ;  /* 0x0000002010007810 */ /* 0x040fe20007ffe0ff */
[C---:B------:R-:W-:Y:S01]  /*06e0*/  IMAD.SHL.U32 R221, R16.reuse, 0x40, RZ ;  /* 0x0000004010dd7824 */ /* 0x040fe200078e00ff */
[----:B------:R-:W-:Y:S01]  /*06f0*/  ISETP.GE.AND P3, PT, R17, RZ, PT ;  /* 0x000000ff1100720c */ /* 0x000fe20003f66270 */
[----:B------:R-:W-:Y:S01]  /*0700*/  IMAD.SHL.U32 R122, R5, 0x8, RZ ;  /* 0x00000008057a7824 */ /* 0x000fe200078e00ff */
[C---:B------:R-:W-:Y:S01]  /*0710*/  ISETP.GE.AND P5, PT, R16.reuse, R13, PT ;  /* 0x0000000d1000720c */ /* 0x040fe20003fa6270 */
[C---:B------:R-:W-:Y:S01]  /*0720*/  VIADD R18, R16.reuse, 0x10 ;  /* 0x0000001010127836 */ /* 0x040fe20000000000 */
[----:B------:R-:W-:Y:S01]  /*0730*/  LOP3.LUT R221, R221, 0x1c0, RZ, 0xc0, !PT ;  /* 0x000001c0dddd7812 */ /* 0x000fe200078ec0ff */
[----:B------:R-:W-:Y:S01]  /*0740*/  VIADD R14, R16, 0x30 ;  /* 0x00000030100e7836 */ /* 0x000fe20000000000 */
[----:B------:R-:W-:-:S02]  /*0750*/  @P4 IADD3 R239, R239, 0x1, RZ ;  /* 0x00000001efef4810 */ /* 0x000fc40007ffe0ff */
[----:B------:R-:W-:Y:S02]  /*0760*/  ISETP.NE.AND P4, PT, R2, RZ, PT ;  /* 0x000000ff0200720c */ /* 0x000fe40003f85270 */
[----:B------:R-:W-:Y:S02]  /*0770*/  LOP3.LUT R22, R221, 0x38, R122, 0xf8, !PT ;  /* 0x00000038dd167812 */ /* 0x000fe400078ef87a */
[-C--:B------:R-:W-:Y:S01]  /*0780*/  ISETP.GE.AND P1, PT, R18, R13.reuse, PT ;  /* 0x0000000d1200720c */ /* 0x080fe20003f26270 */
[----:B------:R-:W-:Y:S01]  /*0790*/  @!P3 IMAD.MOV R239, RZ, RZ, -R239 ;  /* 0x000000ffffefb224 */ /* 0x000fe200078e0aef */
[-C--:B------:R-:W-:Y:S02]  /*07a0*/  ISETP.GE.AND P0, PT, R0, R13.reuse, PT ;  /* 0x0000000d0000720c */ /* 0x080fe40003f06270 */
[----:B------:R-:W-:Y:S01]  /*07b0*/  ISETP.GE.AND P6, PT, R14, R13, PT ;  /* 0x0000000d0e00720c */ /* 0x000fe20003fc6270 */
[C---:B------:R-:W-:Y:S01]  /*07c0*/  @P2 IMAD.IADD R13, R12.reuse, 0x1, R3 ;  /* 0x000000010c0d2824 */ /* 0x040fe200078e0203 */
[----:B------:R-:W-:Y:S01]  /*07d0*/  SHF.R.U32.HI R221, RZ, 0x3, R221 ;  /* 0x00000003ffdd7819 */ /* 0x000fe200000116dd */
[----:B------:R-:W-:Y:S01]  /*07e0*/  @P2 IMAD.IADD R3, R12, 0x1, R3 ;  /* 0x000000010c032824 */ /* 0x000fe200078e0203 */
[----:B------:R-:W-:Y:S01]  /*07f0*/  LEA.HI R20, R15, R6, RZ, 0x6 ;  /* 0x000000060f147211 */ /* 0x000fe200078f30ff */
[C---:B-1----:R-:W-:Y:S01]  /*0800*/  @P2 IMAD R19, R13.reuse, R9, RZ ;  /* 0x000000090d132224 */ /* 0x042fe200078e02ff */
[----:B------:R-:W-:Y:S01]  /*0810*/  LOP3.LUT R221, R22, R221, RZ, 0x3c, !PT ;  /* 0x000000dd16dd7212 */ /* 0x000fe200078e3cff */
[----:B------:R-:W-:Y:S01]  /*0820*/  @P2 IMAD.WIDE.U32 R22, R13, R8, RZ ;  /* 0x000000080d162225 */ /* 0x000fe200078e00ff */
[----:B------:R-:W-:-:S02]  /*0830*/  SHF.L.U32 R20, R20, 0x3, RZ ;  /* 0x0000000314147819 */ /* 0x000fc400000006ff */
[----:B------:R-:W-:Y:S01]  /*0840*/  @!P4 LOP3.LUT R239, RZ, R2, RZ, 0x33, !PT ;  /* 0x00000002ffefc212 */ /* 0x000fe200078e33ff */
[----:B---3--:R-:W-:Y:S01]  /*0850*/  @P2 IMAD R13, R3, R135, RZ ;  /* 0x00000087030d2224 */ /* 0x008fe200078e02ff */
[----:B------:R-:W-:Y:S01]  /*0860*/  LOP3.LUT R221, R221, 0xfffffe00, R20, 0xf8, !PT ;  /* 0xfffffe00dddd7812 */ /* 0x000fe200078ef814 */
[----:B------:R-:W-:Y:S01]  /*0870*/  @P2 IMAD.WIDE.U32 R24, R3, R134, RZ ;  /* 0x0000008603182225 */ /* 0x000fe200078e00ff */
[----:B------:R-:W-:Y:S02]  /*0880*/  SHF.R.S32.HI R17, RZ, 0x1f, R16 ;  /* 0x0000001fff117819 */ /* 0x000fe40000011410 */
[----:B------:R-:W-:Y:S01]  /*0890*/  SHF.R.S32.HI R123, RZ, 0x1f, R122 ;  /* 0x0000001fff7b7819 */ /* 0x000fe2000001147a */
[----:B------:R-:W-:Y:S01]  /*08a0*/  @P2 IMAD.IADD R19, R23, 0x1, R19 ;  /* 0x0000000117132824 */ /* 0x000fe200078e0213 */
[----:B------:R-:W-:Y:S01]  /*08b0*/  @P2 IADD3 R13, R25, R13, RZ ;  /* 0x0000000d190d2210 */ /* 0x000fe20007ffe0ff */
        /* <DEDUP_REMOVED lines=14> */
[----:B------:R-:W-:Y:S02]  /*09a0*/  MOV R20, R26 ;  /* 0x0000001a00147202 */ /* 0x000fe40000000f00 */
.L_x_603:
[----:B------:R-:W-:Y:S05]  /*09b0*/  @P2 BRA `(.L_x_604) ;  /* 0x0000000000302947 */ /* 0x000fea0003800000 */
        /* <DEDUP_REMOVED lines=11> */
[----:B------:R-:W-:-:S07]  /*0a70*/  IADD3 R19, R23, R3, RZ ;  /* 0x0000000317137210 */ /* 0x000fce0007ffe0ff */
.L_x_604:
[----:B------:R-:W1:Y:S01]  /*0a80*/  S2UR UR10, SR_CgaCtaId ;  /* 0x00000000000a79c3 */ /* 0x000e620000008800 */
[--C-:B------:R-:W-:Y:S01]  /*0a90*/  IMAD.WIDE.U32 R28, R16, R134, R122.reuse ;  /* 0x00000086101c7225 */ /* 0x100fe200078e007a */
[----:B------:R-:W-:Y:S01]  /*0aa0*/  IADD3 R24, P2, R122, R10, RZ ;  /* 0x0000000a7a187210 */ /* 0x000fe20007f5e0ff */
[----:B------:R-:W-:Y:S01]  /*0ab0*/  ULDC.64 UR4, c[0x0][0x258] ;  /* 0x0000960000047ab9 */ /* 0x000fe20000000a00 */
[----:B------:R-:W-:Y:S01]  /*0ac0*/  ULDC.64 UR6, c[0x0][0x260] ;  /* 0x0000980000067ab9 */ /* 0x000fe20000000a00 */
[----:B------:R-:W-:Y:S01]  /*0ad0*/  IMAD R2, R17, R134, RZ ;  /* 0x0000008611027224 */ /* 0x000fe200078e02ff */
[----:B------:R-:W-:Y:S01]  /*0ae0*/  IADD3 R226, P4, R20, R28, RZ ;  /* 0x0000001c14e27210 */ /* 0x000fe20007f9e0ff */
[-C--:B------:R-:W-:Y:S01]  /*0af0*/  IMAD.WIDE.U32 R26, R16, R8.reuse, R122 ;  /* 0x00000008101a7225 */ /* 0x080fe200078e007a */
[----:B------:R-:W-:Y:S01]  /*0b00*/  SHF.R.S32.HI R20, RZ, 0x1f, R21 ;  /* 0x0000001fff147819 */ /* 0x000fe20000011415 */
[----:B------:R-:W-:Y:S01]  /*0b10*/  BSSY B0, `(.L_x_605) ;  /* 0x0000040000007945 */ /* 0x000fe20003800000 */
[----:B------:R-:W-:Y:S01]  /*0b20*/  IADD3.X R25, R123, R7, RZ, P2, !PT ;  /* 0x000000077b197210 */ /* 0x000fe200017fe4ff */
[----:B------:R-:W-:Y:S01]  /*0b30*/  IMAD R10, R17, R8, RZ ;  /* 0x00000008110a7224 */ /* 0x000fe200078e02ff */
[----:B------:R-:W-:Y:S01]  /*0b40*/  IADD3 R232, P3, R22, R26, RZ ;  /* 0x0000001a16e87210 */ /* 0x000fe20007f7e0ff */
[----:B------:R-:W-:Y:S01]  /*0b50*/  IMAD R2, R16, R135, R2 ;  /* 0x0000008710027224 */ /* 0x000fe200078e0202 */
[----:B------:R-:W-:Y:S01]  /*0b60*/  IADD3 R144, R212, -0x1, RZ ;  /* 0xffffffffd4907810 */ /* 0x000fe20007ffe0ff */
[----:B------:R-:W-:Y:S01]  /*0b70*/  IMAD R10, R16, R9, R10 ;  /* 0x00000009100a7224 */ /* 0x000fe200078e020a */
[----:B------:R-:W-:Y:S01]  /*0b80*/  IADD3 R223, R122, 0x40, RZ ;  /* 0x000000407adf7810 */ /* 0x000fe20007ffe0ff */
[----:B------:R-:W-:Y:S01]  /*0b90*/  IMAD R20, R20, UR4, RZ ;  /* 0x0000000414147c24 */ /* 0x000fe2000f8e02ff */
[----:B------:R-:W-:Y:S01]  /*0ba0*/  IADD3.X R227, R13, R29, R2, P4, !PT ;  /* 0x0000001d0de37210 */ /* 0x000fe200027fe402 */
[----:B------:R-:W-:Y:S01]  /*0bb0*/  IMAD.WIDE.U32 R12, R21, UR4, R24 ;  /* 0x00000004150c7c25 */ /* 0x000fe2000f8e0018 */
[----:B------:R-:W-:-:S02]  /*0bc0*/  SHF.R.S32.HI R2, RZ, 0x1f, R239 ;  /* 0x0000001fff027819 */ /* 0x000fc400000114ef */
[----:B------:R-:W-:Y:S01]  /*0bd0*/  IADD3.X R233, R19, R27, R10, P3, !PT ;  /* 0x0000001b13e97210 */ /* 0x000fe20001ffe40a */
[----:B------:R-:W-:Y:S01]  /*0be0*/  IMAD R21, R21, UR5, R20 ;  /* 0x0000000515157c24 */ /* 0x000fe2000f8e0214 */
[----:B------:R-:W-:Y:S01]  /*0bf0*/  ULDC.64 UR4, c[0x0][0x268] ;  /* 0x00009a0000047ab9 */ /* 0x000fe20000000a00 */
[----:B------:R-:W-:Y:S01]  /*0c00*/  IMAD R10, R2, UR6, RZ ;  /* 0x00000006020a7c24 */ /* 0x000fe2000f8e02ff */
[----:B------:R-:W-:Y:S01]  /*0c10*/  IADD3 R222, R122, 0x80, RZ ;  /* 0x000000807ade7810 */ /* 0x000fe20007ffe0ff */
[----:B------:R-:W-:Y:S01]  /*0c20*/  IMAD.WIDE.U32 R226, R239, UR6, R226 ;  /* 0x00000006efe27c25 */ /* 0x000fe2000f8e00e2 */
[----:B------:R-:W-:Y:S01]  /*0c30*/  UMOV UR6, 0x400 ;  /* 0x0000040000067882 */ /* 0x000fe20000000000 */
[----:B------:R-:W-:Y:S02]  /*0c40*/  IADD3 R21, R13, R21, RZ ;  /* 0x000000150d157210 */ /* 0x000fe40007ffe0ff */
[----:B------:R-:W-:Y:S02]  /*0c50*/  IMAD R2, R2, UR4, RZ ;  /* 0x0000000402027c24 */ /* 0x000fe4000f8e02ff */
[----:B------:R-:W-:Y:S01]  /*0c60*/  IMAD.WIDE.U32 R232, R239, UR4, R232 ;  /* 0x00000004efe87c25 */ /* 0x000fe2000f8e00e8 */
[----:B-1----:R-:W-:-:S03]  /*0c70*/  ULEA UR4, UR10, UR6, 0x18 ;  /* 0x000000060a047291 */ /* 0x002fc6000f8ec03f */
[C---:B------:R-:W-:Y:S02]  /*0c80*/  IMAD R229, R239.reuse, UR7, R10 ;  /* 0x00000007efe57c24 */ /* 0x040fe4000f8e020a */
[----:B------:R-:W-:Y:S01]  /*0c90*/  IMAD R239, R239, UR5, R2 ;  /* 0x00000005efef7c24 */ /* 0x000fe2000f8e0202 */
[----:B------:R-:W-:Y:S01]  /*0ca0*/  LEA R221, R221, UR4, 0x1 ;  /* 0x00000004dddd7c11 */ /* 0x000fe2000f8e08ff */
[----:B------:R-:W-:Y:S02]  /*0cb0*/  IMAD R7, R144, -0x40, R125 ;  /* 0xffffffc090077824 */ /* 0x000fe400078e027d */
[----:B------:R-:W-:Y:S01]  /*0cc0*/  IMAD.WIDE R24, R220, 0x40, R16 ;  /* 0x00000040dc187825 */ /* 0x000fe200078e0210 */
        /* <DEDUP_REMOVED lines=36> */
.L_x_606:
[----:B------:R-:W-:Y:S05]  /*0f10*/  BSYNC B0 ;  /* 0x0000000000007941 */ /* 0x000fea0003800000 */
.L_x_605:
[----:B------:R-:W-:Y:S01]  /*0f20*/  BSSY B0, `(.L_x_607) ;  /* 0x0000029000007945 */ /* 0x000fe20003800000 */
[----:B------:R-:W-:-:S03]  /*0f30*/  ISETP.GE.AND P5, PT, R18, R7, PT ;  /* 0x000000071200720c */ /* 0x000fc60003fa6270 */
        /* <DEDUP_REMOVED lines=39> */
.L_x_608:
[----:B------:R-:W-:Y:S05]  /*11b0*/  BSYNC B0 ;  /* 0x0000000000007941 */ /* 0x000fea0003800000 */
.L_x_607:
[----:B------:R-:W-:Y:S01]  /*11c0*/  LEA.HI R19, R15, R6, RZ, 0x4 ;  /* 0x000000060f137211 */ /* 0x000fe200078f20ff */
[----:B------:R-:W-:Y:S01]  /*11d0*/  BSSY B0, `(.L_x_609) ;  /* 0x000002a000007945 */ /* 0x000fe20003800000 */
[----:B------:R-:W-:Y:S02]  /*11e0*/  ISETP.GE.AND P4, PT, R18, R7, PT ;  /* 0x000000071200720c */ /* 0x000fe40003f86270 */
[----:B---3--:R-:W-:Y:S01]  /*11f0*/  LOP3.LUT R23, R19, 0xfffffff0, RZ, 0xc0, !PT ;  /* 0xfffffff013177812 */ /* 0x008fe200078ec0ff */
        /* <DEDUP_REMOVED lines=39> */
.L_x_610:
[----:B------:R-:W-:Y:S05]  /*1470*/  BSYNC B0 ;  /* 0x0000000000007941 */ /* 0x000fea0003800000 */
.L_x_609:
        /* <DEDUP_REMOVED lines=39> */
.L_x_612:
[----:B------:R-:W-:Y:S05]  /*16f0*/  BSYNC B0 ;  /* 0x0000000000007941 */ /* 0x000fea0003800000 */
.L_x_611:
[----:B------:R-:W-:Y:S01]  /*1700*/  ISETP.GE.AND P0, PT, R16, R7, PT ;  /* 0x000000071000720c */ /* 0x000fe20003f06270 */
[----:B-1234-:R-:W-:Y:S01]  /*1710*/  IMAD.IADD R2, R6, 0x1, -R23 ;  /* 0x0000000106027824 */ /* 0x01efe200078e0a17 */
[C---:B------:R-:W-:Y:S01]  /*1720*/  SHF.L.U64.HI R3, R134.reuse, 0x6, R135 ;  /* 0x0000000686037819 */ /* 0x040fe20000010287 */
[----:B------:R-:W-:Y:S01]  /*1730*/  IMAD.SHL.U32 R121, R134, 0x40, RZ ;  /* 0x0000004086797824 */ /* 0x000fe200078e00ff */
[----:B------:R-:W-:Y:S01]  /*1740*/  SHF.R.S32.HI R18, RZ, 0x1f, R144 ;  /* 0x0000001fff127819 */ /* 0x000fe20000011490 */
[----:B------:R-:W-:Y:S01]  /*1750*/  BSSY B0, `(.L_x_613) ;  /* 0x0000027000007945 */ /* 0x000fe20003800000 */
[----:B------:R-:W-:Y:S01]  /*1760*/  IADD3 R229, R227, R229, RZ ;  /* 0x000000e5e3e57210 */ /* 0x000fe20007ffe0ff */
[----:B------:R-:W-:Y:S01]  /*1770*/  IMAD R23, R3, R144, RZ ;  /* 0x0000009003177224 */ /* 0x000fe200078e02ff */
[----:B------:R-:W-:Y:S02]  /*1780*/  MOV R228, R226 ;  /* 0x000000e200e47202 */ /* 0x000fe40000000f00 */
[----:B------:R-:W-:Y:S01]  /*1790*/  ISETP.GE.AND P6, PT, R0, R7, PT ;  /* 0x000000070000720c */ /* 0x000fe20003fc6270 */
[-C--:B------:R-:W-:Y:S01]  /*17a0*/  IMAD R23, R18, R121.reuse, R23 ;  /* 0x0000007912177224 */ /* 0x080fe200078e0217 */
[----:B------:R-:W-:Y:S01]  /*17b0*/  SHF.R.S32.HI R25, RZ, 0x1f, R2 ;  /* 0x0000001fff197819 */ /* 0x000fe20000011402 */
[----:B------:R-:W-:-:S04]  /*17c0*/  IMAD.WIDE.U32 R20, R144, R121, R228 ;  /* 0x0000007990147225 */ /* 0x000fc800078e00e4 */
[----:B------:R-:W-:Y:S01]  /*17d0*/  IMAD.IADD R23, R21, 0x1, R23 ;  /* 0x0000000115177824 */ /* 0x000fe200078e0217 */
        /* <DEDUP_REMOVED lines=30> */
.L_x_614:
[----:B------:R-:W-:Y:S05]  /*19c0*/  BSYNC B0 ;  /* 0x0000000000007941 */ /* 0x000fea0003800000 */
.L_x_613:
[----:B------:R-:W-:Y:S01]  /*19d0*/  BSSY B0, `(.L_x_615) ;  /* 0x0000023000007945 */ /* 0x000fe20003800000 */
[C---:B------:R-:W-:Y:S02]  /*19e0*/  SHF.L.U64.HI R207, R134.reuse, 0x4, R135 ;  /* 0x0000000486cf7819 */ /* 0x040fe40000010287 */
[----:B------:R-:W-:Y:S01]  /*19f0*/  SHF.L.U32 R216, R134, 0x4, RZ ;  /* 0x0000000486d87819 */ /* 0x000fe200000006ff */
[----:B------:R-:W-:Y:S06]  /*1a00*/  @P5 BRA `(.L_x_616) ;  /* 0x00000000007c5947 */ /* 0x000fec0003800000 */
[----:B------:R-:W-:Y:S01]  /*1a10*/  ULDC UR5, c[0x0][0x2d0] ;  /* 0x0000b40000057ab9 */ /* 0x000fe20000000800 */
[----:B------:R-:W-:Y:S02]  /*1a20*/  IADD3 R27, P1, R216, R20, RZ ;  /* 0x00000014d81b7210 */ /* 0x000fe40007f3e0ff */
[----:B------:R-:W-:Y:S02]  /*1a30*/  ISETP.GE.AND P3, PT, R122, UR5, PT ;  /* 0x000000057a007c0c */ /* 0x000fe4000bf66270 */
[----:B------:R-:W-:Y:S01]  /*1a40*/  ISETP.GE.AND P2, PT, R223, UR5, PT ;  /* 0x00000005df007c0c */ /* 0x000fe2000bf46270 */
[----:B------:R-:W-:Y:S01]  /*1a50*/  IMAD.X R24, R207, 0x1, R23, P1 ;  /* 0x00000001cf187824 */ /* 0x000fe200008e0617 */
[----:B------:R-:W-:-:S09]  /*1a60*/  ISETP.GE.AND P0, PT, R222, UR5, PT ;  /* 0x00000005de007c0c */ /* 0x000fd2000bf06270 */
        /* <DEDUP_REMOVED lines=25> */
.L_x_616:
[----:B------:R-:W-:Y:S05]  /*1c00*/  BSYNC B0 ;  /* 0x0000000000007941 */ /* 0x000fea0003800000 */
.L_x_615:
[----:B------:R-:W-:Y:S01]  /*1c10*/  SHF.R.S32.HI R26, RZ, 0x4, R19 ;  /* 0x00000004ff1a7819 */ /* 0x000fe20000011413 */
[----:B------:R-:W-:Y:S01]  /*1c20*/  BSSY B0, `(.L_x_617) ;  /* 0x0000025000007945 */ /* 0x000fe20003800000 */
[----:B------:R-:W-:Y:S02]  /*1c30*/  LEA.HI R24, R25, R2, RZ, 0x3 ;  /* 0x0000000219187211 */ /* 0x000fe400078f18ff */
[----:B------:R-:W-:Y:S02]  /*1c40*/  ISETP.GE.AND P0, PT, R14, R7, PT ;  /* 0x000000070e00720c */ /* 0x000fe40003f06270 */
[----:B------:R-:W-:Y:S02]  /*1c50*/  LEA.HI R25, R19, R26, RZ, 0x1 ;  /* 0x0000001a13197211 */ /* 0x000fe400078f08ff */
[----:B------:R-:W-:Y:S01]  /*1c60*/  LOP3.LUT R27, R24, 0xfffffff8, RZ, 0xc0, !PT ;  /* 0xfffffff8181b7812 */ /* 0x000fe200078ec0ff */
[----:B------:R-:W-:Y:S08]  /*1c70*/  @P6 BRA `(.L_x_618) ;  /* 0x00000000007c6947 */ /* 0x000ff00003800000 */
[----:B------:R-:W-:Y:S01]  /*1c80*/  ULDC UR5, c[0x0][0x2d0] ;  /* 0x0000b40000057ab9 */ /* 0x000fe20000000800 */
[----:B------:R-:W-:Y:S02]  /*1c90*/  LEA R19, P2, R134, R20, 0x5 ;  /* 0x0000001486137211 */ /* 0x000fe400078428ff */
[----:B------:R-:W-:Y:S02]  /*1ca0*/  ISETP.GE.AND P5, PT, R122, UR5, PT ;  /* 0x000000057a007c0c */ /* 0x000fe4000bfa6270 */
[----:B------:R-:W-:Y:S02]  /*1cb0*/  ISETP.GE.AND P3, PT, R223, UR5, PT ;  /* 0x00000005df007c0c */ /* 0x000fe4000bf66270 */
[----:B------:R-:W-:Y:S02]  /*1cc0*/  ISETP.GE.AND P1, PT, R222, UR5, PT ;  /* 0x00000005de007c0c */ /* 0x000fe4000bf26270 */
[----:B------:R-:W-:-:S07]  /*1cd0*/  LEA.HI.X R28, R134, R23, R135, 0x5, P2 ;  /* 0x00000017861c7211 */ /* 0x000fce00010f2c87 */
        /* <DEDUP_REMOVED lines=25> */
.L_x_618:
[----:B------:R-:W-:Y:S05]  /*1e70*/  BSYNC B0 ;  /* 0x0000000000007941 */ /* 0x000fea0003800000 */
.L_x_617:
[----:B------:R-:W-:Y:S01]  /*1e80*/  LOP3.LUT R25, R25, 0xfffffffe, RZ, 0xc0, !PT ;  /* 0xfffffffe19197812 */ /* 0x000fe200078ec0ff */
[----:B------:R-:W-:Y:S01]  /*1e90*/  IMAD.IADD R2, R2, 0x1, -R27 ;  /* 0x0000000102027824 */ /* 0x000fe200078e0a1b */
[----:B------:R-:W-:Y:S01]  /*1ea0*/  BSSY B0, `(.L_x_619) ;  /* 0x0000026000007945 */ /* 0x000fe20003800000 */
[----:B------:R-:W-:Y:S02]  /*1eb0*/  ISETP.GE.AND P6, PT, R0, R7, PT ;  /* 0x000000070000720c */ /* 0x000fe40003fc6270 */
[----:B------:R-:W-:Y:S01]  /*1ec0*/  IADD3 R26, R26, -R25, RZ ;  /* 0x800000191a1a7210 */ /* 0x000fe20007ffe0ff */
[----:B------:R-:W-:Y:S01]  /*1ed0*/  IMAD.SHL.U32 R0, R2, 0x40, RZ ;  /* 0x0000004002007824 */ /* 0x000fe200078e00ff */
[----:B------:R-:W-:Y:S05]  /*1ee0*/  @P0 BRA `(.L_x_620) ;  /* 0x0000000000840947 */ /* 0x000fea0003800000 */
[----:B------:R-:W-:Y:S01]  /*1ef0*/  ULDC UR5, c[0x0][0x2d0] ;  /* 0x0000b40000057ab9 */ /* 0x000fe20000000800 */
[----:B------:R-:W-:Y:S01]  /*1f00*/  IMAD.MOV.U32 R22, RZ, RZ, R20 ;  /* 0x000000ffff167224 */ /* 0x000fe200078e0014 */
[----:B------:R-:W-:Y:S01]  /*1f10*/  ISETP.GE.AND P3, PT, R122, UR5, PT ;  /* 0x000000057a007c0c */ /* 0x000fe2000bf66270 */
[----:B------:R-:W-:Y:S01]  /*1f20*/  IMAD R19, R135, 0x30, RZ ;  /* 0x0000003087137824 */ /* 0x000fe200078e02ff */
[----:B------:R-:W-:Y:S01]  /*1f30*/  ISETP.GE.AND P2, PT, R223, UR5, PT ;  /* 0x00000005df007c0c */ /* 0x000fe2000bf46270 */
[----:B------:R-:W-:Y:S01]  /*1f40*/  IMAD.WIDE.U32 R22, R134, 0x30, R22 ;  /* 0x0000003086167825 */ /* 0x000fe200078e0016 */
[----:B------:R-:W-:-:S03]  /*1f50*/  ISETP.GE.AND P0, PT, R222, UR5, PT ;  /* 0x00000005de007c0c */ /* 0x000fc6000bf06270 */
[----:B------:R-:W-:-:S06]  /*1f60*/  IMAD.IADD R20, R23, 0x1, R19 ;  /* 0x0000000117147824 */ /* 0x000fcc00078e0213 */
        /* <DEDUP_REMOVED lines=25> */
.L_x_620:
[----:B------:R-:W-:Y:S05]  /*2100*/  BSYNC B0 ;  /* 0x0000000000007941 */ /* 0x000fea0003800000 */
.L_x_619:
[----:B------:R-:W0:Y:S01]  /*2110*/  LDGDEPBAR ;  /* 0x00000000000079af */ /* 0x000e220000000000 */
[----:B------:R-:W-:Y:S01]  /*2120*/  ISETP.GE.AND P0, PT, R16, R7, PT ;  /* 0x000000071000720c */ /* 0x000fe20003f06270 */
[----:B-1234-:R-:W-:Y:S01]  /*2130*/  IMAD.SHL.U32 R11, R26, 0x8, RZ ;  /* 0x000000081a0b7824 */ /* 0x01efe200078e00ff */
[----:B------:R-:W-:Y:S01]  /*2140*/  LOP3.LUT R0, R0, 0x1c0, RZ, 0xc0, !PT ;  /* 0x000001c000007812 */ /* 0x000fe200078ec0ff */
[----:B------:R-:W-:Y:S01]  /*2150*/  IMAD.SHL.U32 R10, R5, 0x40, RZ ;  /* 0x00000040050a7824 */ /* 0x000fe200078e00ff */
[----:B------:R-:W-:Y:S01]  /*2160*/  LEA.HI R120, R15, R6, RZ, 0x5 ;  /* 0x000000060f787211 */ /* 0x000fe200078f28ff */
[----:B------:R-:W-:Y:S01]  /*2170*/  IMAD.SHL.U32 R16, R16, 0x8, RZ ;  /* 0x0000000810107824 */ /* 0x000fe200078e00ff */
[----:B------:R-:W-:Y:S01]  /*2180*/  LOP3.LUT R11, R0, 0x8, R11, 0xf8, !PT ;  /* 0x00000008000b7812 */ /* 0x000fe200078ef80b */
[----:B------:R-:W-:Y:S01]  /*2190*/  IMAD.SHL.U32 R218, R8, 0x40, RZ ;  /* 0x0000004008da7824 */ /* 0x000fe200078e00ff */
[----:B------:R-:W-:Y:S01]  /*21a0*/  SHF.R.U32.HI R0, RZ, 0x3, R0 ;  /* 0x00000003ff007819 */ /* 0x000fe20000011600 */
[----:B------:R-:W-:Y:S01]  /*21b0*/  IMAD.IADD R239, R233, 0x1, R239 ;  /* 0x00000001e9ef7824 */ /* 0x000fe200078e02ef */
[----:B------:R-:W-:Y:S01]  /*21c0*/  LOP3.LUT R13, R10, 0x1c0, RZ, 0xc0, !PT ;  /* 0x000001c00a0d7812 */ /* 0x000fe200078ec0ff */
[----:B------:R-:W-:Y:S01]  /*21d0*/  IMAD.MOV.U32 R238, RZ, RZ, R232 ;  /* 0x000000ffffee7224 */ /* 0x000fe200078e00e8 */
[----:B------:R-:W-:Y:S01]  /*21e0*/  LOP3.LUT R0, R11, R0, RZ, 0x3c, !PT ;  /* 0x000000000b007212 */ /* 0x000fe200078e3cff */
[----:B------:R-:W-:Y:S01]  /*21f0*/  IMAD.SHL.U32 R11, R24, 0x40, RZ ;  /* 0x00000040180b7824 */ /* 0x000fe200078e00ff */
[----:B------:R-:W-:Y:S01]  /*2200*/  LOP3.LUT R16, R13, 0x8, R16, 0xf8, !PT ;  /* 0x000000080d107812 */ /* 0x000fe200078ef810 */
[----:B------:R-:W-:Y:S01]  /*2210*/  BSSY B0, `(.L_x_621) ;  /* 0x0000032000007945 */ /* 0x000fe20003800000 */
[----:B------:R-:W-:-:S02]  /*2220*/  SHF.R.U32.HI R13, RZ, 0x3, R13 ;  /* 0x00000003ff0d7819 */ /* 0x000fc4000001160d */
[----:B------:R-:W-:Y:S02]  /*2230*/  SHF.L.U64.HI R217, R8, 0x6, R9 ;  /* 0x0000000608d97819 */ /* 0x000fe40000010209 */
[----:B------:R-:W-:Y:S02]  /*2240*/  LOP3.LUT R13, R16, R13, RZ, 0x3c, !PT ;  /* 0x0000000d100d7212 */ /* 0x000fe400078e3cff */
[----:B------:R-:W-:Y:S01]  /*2250*/  LOP3.LUT R0, R0, 0xfffffe00, R11, 0xf8, !PT ;  /* 0xfffffe0000007812 */ /* 0x000fe200078ef80b */
[----:B------:R-:W-:-:S04]  /*2260*/  DEPBAR.LE SB0, 0x0 ;  /* 0x000080000000791a */ /* 0x000fc80000000000 */
[----:B------:R-:W-:Y:S01]  /*2270*/  BAR.SYNC.DEFER_BLOCKING 0x0 ;  /* 0x0000000000007b1d */ /* 0x000fe20000010000 */
[----:B------:R-:W-:Y:S01]  /*2280*/  SHF.R.S32.HI R127, RZ, 0x5, R120 ;  /* 0x00000005ff7f7819 */ /* 0x000fe20000011478 */
[----:B------:R-:W-:Y:S01]  /*2290*/  IMAD R17, R217, R144, RZ ;  /* 0x00000090d9117224 */ /* 0x000fe200078e02ff */
[----:B------:R-:W-:Y:S01]  /*22a0*/  ISETP.GE.AND P5, PT, R14, R7, PT ;  /* 0x000000070e00720c */ /* 0x000fe20003fa6270 */
[----:B------:R-:W-:Y:S02]  /*22b0*/  IMAD R205, R26, 0x200, R13 ;  /* 0x000002001acd7824 */ /* 0x000fe400078e020d */
[----:B------:R-:W-:Y:S02]  /*22c0*/  IMAD R206, R127, 0x400, R0 ;  /* 0x000004007fce7824 */ /* 0x000fe400078e0200 */
[-C--:B------:R-:W-:Y:S01]  /*22d0*/  IMAD R17, R18, R218.reuse, R17 ;  /* 0x000000da12117224 */ /* 0x080fe200078e0211 */
[----:B------:R-:W-:Y:S01]  /*22e0*/  LEA R205, R205, UR4, 0x1 ;  /* 0x00000004cdcd7c11 */ /* 0x000fe2000f8e08ff */
[----:B------:R-:W-:Y:S01]  /*22f0*/  IMAD.WIDE.U32 R14, R144, R218, R238 ;  /* 0x000000da900e7225 */ /* 0x000fe200078e00ee */
[----:B------:R-:W-:-:S03]  /*2300*/  LEA R206, R206, UR4, 0x1 ;  /* 0x00000004cece7c11 */ /* 0x000fc6000f8e08ff */
[----:B------:R-:W-:Y:S01]  /*2310*/  IMAD.IADD R17, R15, 0x1, R17 ;  /* 0x000000010f117824 */ /* 0x000fe200078e0211 */
        /* <DEDUP_REMOVED lines=33> */
.L_x_622:
[----:B------:R-:W-:Y:S05]  /*2530*/  BSYNC B0 ;  /* 0x0000000000007941 */ /* 0x000fea0003800000 */
.L_x_621:
[----:B------:R4:W-:Y:S01]  /*2540*/  @P4 STS.128 [R221+0xc800], RZ ;  /* 0x00c800ffdd004388 */ /* 0x0009e20000000c00 */
[----:B------:R-:W-:Y:S01]  /*2550*/  BSSY B0, `(.L_x_623) ;  /* 0x0000025000007945 */ /* 0x000fe20003800000 */
[C---:B------:R-:W-:Y:S02]  /*2560*/  SHF.L.U64.HI R225, R8.reuse, 0x4, R9 ;  /* 0x0000000408e17819 */ /* 0x040fe40000010209 */
[----:B------:R4:W-:Y:S01]  /*2570*/  @P4 STS.128 [R221+0xe800], RZ ;  /* 0x00e800ffdd004388 */ /* 0x0009e20000000c00 */
[----:B------:R-:W-:-:S03]  /*2580*/  SHF.L.U32 R230, R8, 0x4, RZ ;  /* 0x0000000408e67819 */ /* 0x000fc600000006ff */
[----:B------:R4:W-:Y:S01]  /*2590*/  @P4 STS.128 [R221+0x10800], RZ ;  /* 0x010800ffdd004388 */ /* 0x0009e20000000c00 */
[----:B------:R-:W-:Y:S05]  /*25a0*/  @P4 BRA `(.L_x_624) ;  /* 0x00000000007c4947 */ /* 0x000fea0003800000 */
[----:B------:R-:W-:Y:S01]  /*25b0*/  ULDC UR5, c[0x0][0x2d0] ;  /* 0x0000b40000057ab9 */ /* 0x000fe20000000800 */
[----:B------:R-:W-:Y:S02]  /*25c0*/  IADD3 R7, P1, R230, R14, RZ ;  /* 0x0000000ee6077210 */ /* 0x000fe40007f3e0ff */
[----:B------:R-:W-:Y:S02]  /*25d0*/  ISETP.GE.AND P3, PT, R122, UR5, PT ;  /* 0x000000057a007c0c */ /* 0x000fe4000bf66270 */
[----:B------:R-:W-:Y:S01]  /*25e0*/  ISETP.GE.AND P2, PT, R223, UR5, PT ;  /* 0x00000005df007c0c */ /* 0x000fe2000bf46270 */
[----:B------:R-:W-:Y:S01]  /*25f0*/  IMAD.X R18, R225, 0x1, R17, P1 ;  /* 0x00000001e1127824 */ /* 0x000fe200008e0611 */
[----:B------:R-:W-:-:S09]  /*2600*/  ISETP.GE.AND P0, PT, R222, UR5, PT ;  /* 0x00000005de007c0c */ /* 0x000fd2000bf06270 */
        /* <DEDUP_REMOVED lines=25> */
.L_x_624:
[----:B------:R-:W-:Y:S05]  /*27a0*/  BSYNC B0 ;  /* 0x0000000000007941 */ /* 0x000fea0003800000 */
.L_x_623:
[----:B------:R1:W-:Y:S01]  /*27b0*/  @P6 STS.128 [R221+0xd000], RZ ;  /* 0x00d000ffdd006388 */ /* 0x0003e20000000c00 */
[----:B------:R-:W-:Y:S03]  /*27c0*/  BSSY B0, `(.L_x_625) ;  /* 0x0000023000007945 */ /* 0x000fe60003800000 */
[----:B------:R1:W-:Y:S04]  /*27d0*/  @P6 STS.128 [R221+0xf000], RZ ;  /* 0x00f000ffdd006388 */ /* 0x0003e80000000c00 */
[----:B------:R1:W-:Y:S01]  /*27e0*/  @P6 STS.128 [R221+0x11000], RZ ;  /* 0x011000ffdd006388 */ /* 0x0003e20000000c00 */
[----:B------:R-:W-:Y:S05]  /*27f0*/  @P6 BRA `(.L_x_626) ;  /* 0x00000000007c6947 */ /* 0x000fea0003800000 */
[----:B------:R-:W-:Y:S01]  /*2800*/  ULDC UR5, c[0x0][0x2d0] ;  /* 0x0000b40000057ab9 */ /* 0x000fe20000000800 */
[----:B------:R-:W-:Y:S02]  /*2810*/  LEA R7, P1, R8, R14, 0x5 ;  /* 0x0000000e08077211 */ /* 0x000fe400078228ff */
[----:B------:R-:W-:Y:S02]  /*2820*/  ISETP.GE.AND P3, PT, R122, UR5, PT ;  /* 0x000000057a007c0c */ /* 0x000fe4000bf66270 */
[----:B------:R-:W-:Y:S02]  /*2830*/  ISETP.GE.AND P2, PT, R223, UR5, PT ;  /* 0x00000005df007c0c */ /* 0x000fe4000bf46270 */
[----:B------:R-:W-:Y:S02]  /*2840*/  ISETP.GE.AND P0, PT, R222, UR5, PT ;  /* 0x00000005de007c0c */ /* 0x000fe4000bf06270 */
[----:B------:R-:W-:-:S07]  /*2850*/  LEA.HI.X R18, R8, R17, R9, 0x5, P1 ;  /* 0x0000001108127211 */ /* 0x000fce00008f2c09 */
        /* <DEDUP_REMOVED lines=25> */
.L_x_626:
[----:B------:R-:W-:Y:S05]  /*29f0*/  BSYNC B0 ;  /* 0x0000000000007941 */ /* 0x000fea0003800000 */
.L_x_625:
[----:B------:R1:W-:Y:S01]  /*2a00*/  @P5 STS.128 [R221+0xd800], RZ ;  /* 0x00d800ffdd005388 */ /* 0x0003e20000000c00 */
[----:B------:R-:W-:Y:S03]  /*2a10*/  BSSY B0, `(.L_x_627) ;  /* 0x0000025000007945 */ /* 0x000fe60003800000 */
[----:B------:R1:W-:Y:S04]  /*2a20*/  @P5 STS.128 [R221+0xf800], RZ ;  /* 0x00f800ffdd005388 */ /* 0x0003e80000000c00 */
[----:B------:R1:W-:Y:S01]  /*2a30*/  @P5 STS.128 [R221+0x11800], RZ ;  /* 0x011800ffdd005388 */ /* 0x0003e20000000c00 */
[----:B------:R-:W-:Y:S05]  /*2a40*/  @P5 BRA `(.L_x_628) ;  /* 0x0000000000845947 */ /* 0x000fea0003800000 */
[----:B------:R-:W-:Y:S01]  /*2a50*/  ULDC UR5, c[0x0][0x2d0] ;  /* 0x0000b40000057ab9 */ /* 0x000fe20000000800 */
[----:B------:R-:W-:Y:S01]  /*2a60*/  IMAD.MOV.U32 R16, RZ, RZ, R14 ;  /* 0x000000ffff107224 */ /* 0x000fe200078e000e */
[----:B------:R-:W-:Y:S02]  /*2a70*/  ISETP.GE.AND P3, PT, R122, UR5, PT ;  /* 0x000000057a007c0c */ /* 0x000fe4000bf66270 */
[----:B------:R-:W-:Y:S01]  /*2a80*/  ISETP.GE.AND P2, PT, R223, UR5, PT ;  /* 0x00000005df007c0c */ /* 0x000fe2000bf46270 */
[----:B------:R-:W-:Y:S01]  /*2a90*/  IMAD.WIDE.U32 R16, R8, 0x30, R16 ;  /* 0x0000003008107825 */ /* 0x000fe200078e0010 */
[----:B------:R-:W-:-:S03]  /*2aa0*/  ISETP.GE.AND P0, PT, R222, UR5, PT ;  /* 0x00000005de007c0c */ /* 0x000fc6000bf06270 */
[----:B------:R-:W-:-:S04]  /*2ab0*/  IMAD R8, R9, 0x30, RZ ;  /* 0x0000003009087824 */ /* 0x000fc800078e02ff */
[----:B------:R-:W-:Y:S02]  /*2ac0*/  IMAD.IADD R8, R17, 0x1, R8 ;  /* 0x0000000111087824 */ /* 0x000fe400078e0208 */
        /* <DEDUP_REMOVED lines=25> */
.L_x_628:
[----:B------:R-:W-:Y:S05]  /*2c60*/  BSYNC B0 ;  /* 0x0000000000007941 */ /* 0x000fea0003800000 */
.L_x_627:
[----:B-1-3--:R-:W-:Y:S01]  /*2c70*/  LDSM.16.M88.4 R12, [R206] ;  /* 0x00000000ce0c783b */ /* 0x00afe20000000200 */
[----:B------:R-:W-:Y:S01]  /*2c80*/  R2P PR, R5, 0x6 ;  /* 0x0000000605007804 */ /* 0x000fe20000000000 */
[----:B------:R-:W-:Y:S01]  /*2c90*/  IMAD.MOV.U32 R7, RZ, RZ, 0x10 ;  /* 0x00000010ff077424 */ /* 0x000fe200078e00ff */
[C---:B------:R-:W-:Y:S01]  /*2ca0*/  LOP3.LUT P0, RZ, R2.reuse, 0x2, RZ, 0xc0, !PT ;  /* 0x0000000202ff7812 */ /* 0x040fe2000780c0ff */
[----:B------:R-:W1:Y:S01]  /*2cb0*/  LDSM.16.M88.4 R28, [R205+0x6000] ;  /* 0x00600000cd1c783b */ /* 0x000e620000000200 */
[----:B------:R-:W-:Y:S01]  /*2cc0*/  VIADD R5, R205, 0x6000 ;  /* 0x00006000cd057836 */ /* 0x000fe20000000000 */
[----:B------:R-:W-:Y:S01]  /*2cd0*/  ULDC UR5, c[0x0][0x39c] ;  /* 0x0000e70000057ab9 */ /* 0x000fe20000000800 */
[----:B------:R-:W-:Y:S01]  /*2ce0*/  SEL R7, R7, 0xfffffff0, !P0 ;  /* 0xfffffff007077807 */ /* 0x000fe20004000000 */
[----:B------:R-:W-:Y:S01]  /*2cf0*/  VIADD R203, R205, 0x6020 ;  /* 0x00006020cdcb7836 */ /* 0x000fe20000000000 */
[----:B------:R-:W-:Y:S01]  /*2d00*/  LOP3.LUT P0, RZ, R2, 0x4, RZ, 0xc0, !PT ;  /* 0x0000000402ff7812 */ /* 0x000fe2000780c0ff */
[----:B------:R-:W-:Y:S01]  /*2d10*/  IMAD.MOV.U32 R2, RZ, RZ, 0x40 ;  /* 0x00000040ff027424 */ /* 0x000fe200078e00ff */
[----:B------:R-:W3:Y:S01]  /*2d20*/  LDSM.16.M88.4 R52, [R205+0x6800] ;  /* 0x00680000cd34783b */ /* 0x000ee20000000200 */
[----:B------:R-:W-:-:S02]  /*2d30*/  IMAD R204, R7, 0x2, R206 ;  /* 0x0000000207cc7824 */ /* 0x000fc400078e02ce */
[----:B------:R-:W-:Y:S01]  /*2d40*/  @P1 VIADD R203, R5, 0xffffffe0 ;  /* 0xffffffe005cb1836 */ /* 0x000fe20000000000 */
[----:B------:R-:W-:Y:S01]  /*2d50*/  SEL R2, R2, 0xffffffc0, !P2 ;  /* 0xffffffc002027807 */ /* 0x000fe20005000000 */
[----:B------:R-:W-:Y:S01]  /*2d60*/  IMAD.MOV.U32 R5, RZ, RZ, 0x20 ;  /* 0x00000020ff057424 */ /* 0x000fe200078e00ff */
[----:B--2---:R-:W-:Y:S01]  /*2d70*/  LDSM.16.M88.4 R8, [R204] ;  /* 0x00000000cc08783b */ /* 0x004fe20000000200 */
[----:B------:R-:W-:Y:S02]  /*2d80*/  IMAD R127, R127, 0x10, R129 ;  /* 0x000000107f7f7824 */ /* 0x000fe400078e0281 */
[----:B------:R-:W-:Y:S01]  /*2d90*/  IMAD.IADD R199, R205, 0x1, R2 ;  /* 0x00000001cdc77824 */ /* 0x000fe200078e0202 */
[----:B------:R-:W2:Y:S01]  /*2da0*/  LDSM.16.M88.4 R24, [R203] ;  /* 0x00000000cb18783b */ /* 0x000ea20000000200 */
[----:B------:R-:W-:Y:S01]  /*2db0*/  SEL R5, R5, 0xffffffe0, !P0 ;  /* 0xffffffe005057807 */ /* 0x000fe20004000000 */
[----:B------:R-:W-:Y:S02]  /*2dc0*/  IMAD.IADD R192, R2, 0x1, R203 ;  /* 0x0000000102c07824 */ /* 0x000fe400078e02cb */
[----:B------:R-:W-:Y:S01]  /*2dd0*/  LDSM.16.M88.4 R36, [R199+0x6000] ;  /* 0x00600000c724783b */ /* 0x000fe20000000200 */
[----:B------:R-:W-:-:S02]  /*2de0*/  VIADD R195, R203, 0x800 ;  /* 0x00000800cbc37836 */ /* 0x000fc40000000000 */
[C---:B------:R-:W-:Y:S01]  /*2df0*/  IMAD R202, R5.reuse, 0x2, R206 ;  /* 0x0000000205ca7824 */ /* 0x040fe200078e02ce */
[----:B------:R-:W-:Y:S01]  /*2e00*/  LDSM.16.M88.4 R16, [R192] ;  /* 0x00000000c010783b */ /* 0x000fe20000000200 */
[----:B------:R-:W-:Y:S02]  /*2e10*/  IMAD R201, R5, 0x2, R204 ;  /* 0x0000000205c97824 */ /* 0x000fe400078e02cc */
[C---:B------:R-:W-:Y:S01]  /*2e20*/  VIADD R194, R203.reuse, 0x1000 ;  /* 0x00001000cbc27836 */ /* 0x040fe20000000000 */
[----:B------:R-:W-:Y:S01]  /*2e30*/  LDSM.16.M88.4 R88, [R202] ;  /* 0x00000000ca58783b */ /* 0x000fe20000000200 */
[C---:B------:R-:W-:Y:S02]  /*2e40*/  VIADD R193, R203.reuse, 0x1800 ;  /* 0x00001800cbc17836 */ /* 0x040fe40000000000 */
[C---:B------:R-:W-:Y:S01]  /*2e50*/  VIADD R191, R203.reuse, 0x2000 ;  /* 0x00002000cbbf7836 */ /* 0x040fe20000000000 */
[----:B------:R-:W-:Y:S01]  /*2e60*/  LDSM.16.M88.4 R100, [R201] ;  /* 0x00000000c964783b */ /* 0x000fe20000000200 */
[----:B------:R-:W-:-:S02]  /*2e70*/  VIADD R190, R203, 0x2800 ;  /* 0x00002800cbbe7836 */ /* 0x000fc40000000000 */
[C---:B------:R-:W-:Y:S01]  /*2e80*/  VIADD R189, R203.reuse, 0x3000 ;  /* 0x00003000cbbd7836 */ /* 0x040fe20000000000 */
[----:B------:R-:W5:Y:S01]  /*2e90*/  LDSM.16.M88.4 R44, [R203+0x800] ;  /* 0x00080000cb2c783b */ /* 0x000f620000000200 */
[C---:B------:R-:W-:Y:S01]  /*2ea0*/  VIADD R188, R203.reuse, 0x3800 ;  /* 0x00003800cbbc7836 */ /* 0x040fe20000000000 */
[C---:B-1----:R-:W-:Y:S02]  /*2eb0*/  HMMA.16816.F32.BF16 R20, R12.reuse, R28, RZ ;  /* 0x0000001c0c14723c */ /* 0x042fe400000418ff */
[----:B------:R-:W-:Y:S01]  /*2ec0*/  LDSM.16.M88.4 R84, [R206+0x2000] ;  /* 0x00200000ce54783b */ /* 0x000fe20000000200 */
[C---:B------:R-:W-:Y:S02]  /*2ed0*/  VIADD R187, R203.reuse, 0x4000 ;  /* 0x00004000cbbb7836 */ /* 0x040fe40000000000 */
[C---:B------:R-:W-:Y:S01]  /*2ee0*/  VIADD R186, R203.reuse, 0x4800 ;  /* 0x00004800cbba7836 */ /* 0x040fe20000000000 */
[----:B------:R-:W1:Y:S01]  /*2ef0*/  LDSM.16.M88.4 R32, [R199+0x6800] ;  /* 0x00680000c720783b */ /* 0x000e620000000200 */
[----:B------:R-:W-:Y:S01]  /*2f00*/  HMMA.16816.F32.BF16 R28, R12, R30, RZ ;  /* 0x0000001e0c1c723c */ /* 0x000fe200000418ff */
[----:B------:R-:W-:-:S02]  /*2f10*/  VIADD R185, R203, 0x5000 ;  /* 0x00005000cbb97836 */ /* 0x000fc40000000000 */
[----:B------:R-:W4:Y:S01]  /*2f20*/  LDSM.16.M88.4 R76, [R205+0x7000] ;  /* 0x00700000cd4c783b */ /* 0x000f220000000200 */
[----:B------:R-:W-:Y:S02]  /*2f30*/  VIADD R184, R203, 0x5800 ;  /* 0x00005800cbb87836 */ /* 0x000fe40000000000 */
[C---:B---3--:R-:W-:Y:S01]  /*2f40*/  HMMA.16816.F32.BF16 R40, R12.reuse, R52, RZ ;  /* 0x000000340c28723c */ /* 0x048fe200000418ff */
[----:B------:R-:W-:Y:S04]  /*2f50*/  LDSM.16.M88.4 R72, [R204+0x2000] ;  /* 0x00200000cc48783b */ /* 0x000fe80000000200 */
[----:B------:R-:W-:Y:S01]  /*2f60*/  LDSM.16.M88.4 R104, [R203+0x2000] ;  /* 0x00200000cb68783b */ /* 0x000fe20000000200 */
[----:B------:R-:W-:Y:S03]  /*2f70*/  HMMA.16816.F32.BF16 R52, R12, R54, RZ ;  /* 0x000000360c34723c */ /* 0x000fe600000418ff */
[----:B------:R-:W-:Y:S03]  /*2f80*/  LDSM.16.M88.4 R60, [R202+0x2000] ;  /* 0x00200000ca3c783b */ /* 0x000fe60000000200 */
[C---:B--2---:R-:W-:Y:S01]  /*2f90*/  HMMA.16816.F32.BF16 R20, R8.reuse, R24, R20 ;  /* 0x000000180814723c */ /* 0x044fe20000041814 */
[----:B------:R-:W-:Y:S04]  /*2fa0*/  LDSM.16.M88.4 R68, [R199+0x8000] ;  /* 0x00800000c744783b */ /* 0x000fe80000000200 */
[----:B------:R-:W-:Y:S01]  /*2fb0*/  LDSM.16.M88.4 R96, [R203+0x1000] ;  /* 0x00100000cb60783b */ /* 0x000fe20000000200 */
[C---:B------:R-:W-:Y:S03]  /*2fc0*/  HMMA.16816.F32.BF16 R28, R8.reuse, R26, R28 ;  /* 0x0000001a081c723c */ /* 0x040fe6000004181c */
[----:B------:R-:W2:Y:S03]  /*2fd0*/  LDSM.16.M88.4 R24, [R205+0x8000] ;  /* 0x00800000cd18783b */ /* 0x000ea60000000200 */
[C---:B-----5:R-:W-:Y:S01]  /*2fe0*/  HMMA.16816.F32.BF16 R40, R8.reuse, R44, R40 ;  /* 0x0000002c0828723c */ /* 0x060fe20000041828 */
        /* <DEDUP_REMOVED lines=8> */
[----:B------:R-:W3:Y:S03]  /*3070*/  LDSM.16.M88.4 R36, [R192+0x800] ;  /* 0x00080000c024783b */ /* 0x000ee60000000200 */
[----:B-1----:R-:W-:Y:S01]  /*3080*/  HMMA.16816.F32.BF16 R40, R88, R32, R40 ;  /* 0x000000205828723c */ /* 0x002fe20000041828 */
[----:B------:R-:W-:Y:S04]  /*3090*/  LDSM.16.M88.4 R108, [R199+0x8800] ;  /* 0x00880000c76c783b */ /* 0x000fe80000000200 */
[----:B------:R-:W-:Y:S01]  /*30a0*/  LDSM.16.M88.4 R112, [R205+0x9000] ;  /* 0x00900000cd70783b */ /* 0x000fe20000000200 */
[----:B----4-:R-:W-:Y:S03]  /*30b0*/  HMMA.16816.F32.BF16 R64, R12, R76, RZ ;  /* 0x0000004c0c40723c */ /* 0x010fe600000418ff */
[----:B------:R-:W0:Y:S03]  /*30c0*/  LDGDEPBAR ;  /* 0x00000000000079af */ /* 0x000e260000000000 */
[C---:B------:R-:W-:Y:S06]  /*30d0*/  HMMA.16816.F32.BF16 R20, R100.reuse, R16, R20 ;  /* 0x000000106414723c */ /* 0x040fec0000041814 */
[----:B------:R-:W-:Y:S01]  /*30e0*/  HMMA.16816.F32.BF16 R28, R100, R18, R28 ;  /* 0x00000012641c723c */ /* 0x000fe2000004181c */
[----:B------:R-:W1:Y:S05]  /*30f0*/  LDSM.16.M88.4 R16, [R205+0x7800] ;  /* 0x00780000cd10783b */ /* 0x000e6a0000000200 */
[----:B------:R-:W-:Y:S06]  /*3100*/  HMMA.16816.F32.BF16 R76, R12, R78, RZ ;  /* 0x0000004e0c4c723c */ /* 0x000fec00000418ff */
[----:B------:R-:W-:Y:S01]  /*3110*/  HMMA.16816.F32.BF16 R52, R88, R34, R52 ;  /* 0x000000225834723c */ /* 0x000fe20000041834 */
[----:B------:R-:W-:Y:S05]  /*3120*/  LDSM.16.M88.4 R32, [R203+0x2800] ;  /* 0x00280000cb20783b */ /* 0x000fea0000000200 */
[C---:B--2---:R-:W-:Y:S06]  /*3130*/  HMMA.16816.F32.BF16 R20, R84.reuse, R24, R20 ;  /* 0x000000185414723c */ /* 0x044fec0000041814 */
[----:B------:R-:W-:Y:S01]  /*3140*/  HMMA.16816.F32.BF16 R28, R84, R26, R28 ;  /* 0x0000001a541c723c */ /* 0x000fe2000004181c */
[----:B------:R-:W2:Y:S05]  /*3150*/  LDSM.16.M88.4 R24, [R203+0x1800] ;  /* 0x00180000cb18783b */ /* 0x000eaa0000000200 */
[----:B---3--:R-:W-:Y:S06]  /*3160*/  HMMA.16816.F32.BF16 R40, R100, R36, R40 ;  /* 0x000000246428723c */ /* 0x008fec0000041828 */
[----:B------:R-:W-:Y:S06]  /*3170*/  HMMA.16816.F32.BF16 R76, R8, R98, R76 ;  /* 0x00000062084c723c */ /* 0x000fec000004184c */
[----:B------:R-:W-:Y:S06]  /*3180*/  HMMA.16816.F32.BF16 R20, R72, R104, R20 ;  /* 0x000000684814723c */ /* 0x000fec0000041814 */
[----:B-1----:R-:W-:Y:S06]  /*3190*/  HMMA.16816.F32.BF16 R92, R12, R16, RZ ;  /* 0x000000100c5c723c */ /* 0x002fec00000418ff */
[----:B------:R-:W-:Y:S01]  /*31a0*/  HMMA.16816.F32.BF16 R28, R72, R106, R28 ;  /* 0x0000006a481c723c */ /* 0x000fe2000004181c */
[----:B------:R-:W-:Y:S05]  /*31b0*/  LDSM.16.M88.4 R104, [R205+0xa000] ;  /* 0x00a00000cd68783b */ /* 0x000fea0000000200 */
[----:B------:R-:W-:Y:S06]  /*31c0*/  HMMA.16816.F32.BF16 R40, R84, R44, R40 ;  /* 0x0000002c5428723c */ /* 0x000fec0000041828 */
[----:B------:R-:W-:Y:S06]  /*31d0*/  HMMA.16816.F32.BF16 R20, R60, R68, R20 ;  /* 0x000000443c14723c */ /* 0x000fec0000041814 */
[----:B------:R-:W-:Y:S01]  /*31e0*/  HMMA.16816.F32.BF16 R52, R100, R38, R52 ;  /* 0x000000266434723c */ /* 0x000fe20000041834 */
[----:B------:R-:W-:Y:S05]  /*31f0*/  LDSM.16.M88.4 R36, [R206+0x4000] ;  /* 0x00400000ce24783b */ /* 0x000fea0000000200 */
[----:B------:R-:W-:Y:S01]  /*3200*/  HMMA.16816.F32.BF16 R64, R8, R96, R64 ;  /* 0x000000600840723c */ /* 0x000fe20000041840 */
[----:B------:R-:W-:Y:S05]  /*3210*/  LDSM.16.M88.4 R96, [R192+0x1800] ;  /* 0x00180000c060783b */ /* 0x000fea0000000200 */
[----:B------:R-:W-:Y:S01]  /*3220*/  HMMA.16816.F32.BF16 R12, R12, R18, RZ ;  /* 0x000000120c0c723c */ /* 0x000fe200000418ff */
[----:B------:R-:W1:Y:S05]  /*3230*/  LDSM.16.M88.4 R16, [R199+0x7800] ;  /* 0x00780000c710783b */ /* 0x000e6a0000000200 */
[----:B--2---:R-:W-:Y:S06]  /*3240*/  HMMA.16816.F32.BF16 R92, R8, R24, R92 ;  /* 0x00000018085c723c */ /* 0x004fec000004185c */
[----:B------:R-:W-:Y:S01]  /*3250*/  HMMA.16816.F32.BF16 R28, R60, R70, R28 ;  /* 0x000000463c1c723c */ /* 0x000fe2000004181c */
[----:B------:R-:W-:Y:S05]  /*3260*/  LDSM.16.M88.4 R68, [R203+0x3000] ;  /* 0x00300000cb44783b */ /* 0x000fea0000000200 */
[----:B------:R-:W-:Y:S06]  /*3270*/  HMMA.16816.F32.BF16 R20, R48, R56, R20 ;  /* 0x000000383014723c */ /* 0x000fec0000041814 */
[----:B------:R-:W-:Y:S06]  /*3280*/  HMMA.16816.F32.BF16 R76, R88, R82, R76 ;  /* 0x00000052584c723c */ /* 0x000fec000004184c */
[----:B------:R-:W-:Y:S06]  /*3290*/  HMMA.16816.F32.BF16 R40, R72, R32, R40 ;  /* 0x000000204828723c */ /* 0x000fec0000041828 */
[----:B------:R-:W-:Y:S01]  /*32a0*/  HMMA.16816.F32.BF16 R52, R84, R46, R52 ;  /* 0x0000002e5434723c */ /* 0x000fe20000041834 */
[----:B------:R-:W-:Y:S05]  /*32b0*/  LDSM.16.M88.4 R44, [R192+0x2800] ;  /* 0x00280000c02c783b */ /* 0x000fea0000000200 */
[----:B------:R-:W-:Y:S01]  /*32c0*/  HMMA.16816.F32.BF16 R64, R88, R80, R64 ;  /* 0x000000505840723c */ /* 0x000fe20000041840 */
[----:B------:R-:W-:Y:S05]  /*32d0*/  LDSM.16.M88.4 R80, [R205+0x9800] ;  /* 0x00980000cd50783b */ /* 0x000fea0000000200 */
[----:B------:R-:W-:Y:S01]  /*32e0*/  HMMA.16816.F32.BF16 R8, R8, R26, R12 ;  /* 0x0000001a0808723c */ /* 0x000fe2000004180c */
[----:B------:R-:W-:Y:S04]  /*32f0*/  LDSM.16.M88.4 R12, [R204+0x4000] ;  /* 0x00400000cc0c783b */ /* 0x000fe80000000200 */
[----:B------:R-:W2:Y:S01]  /*3300*/  LDSM.16.M88.4 R24, [R203+0x4000] ;  /* 0x00400000cb18783b */ /* 0x000ea20000000200 */
[----:B-1----:R-:W-:Y:S06]  /*3310*/  HMMA.16816.F32.BF16 R92, R88, R16, R92 ;  /* 0x00000010585c723c */ /* 0x002fec000004185c */
[----:B------:R-:W-:Y:S01]  /*3320*/  HMMA.16816.F32.BF16 R28, R48, R58, R28 ;  /* 0x0000003a301c723c */ /* 0x000fe2000004181c */
[----:B------:R-:W-:Y:S05]  /*3330*/  LDSM.16.M88.4 R56, [R199+0x9000] ;  /* 0x00900000c738783b */ /* 0x000fea0000000200 */
[----:B------:R-:W-:Y:S06]  /*3340*/  HMMA.16816.F32.BF16 R20, R36, R104, R20 ;  /* 0x000000682414723c */ /* 0x000fec0000041814 */
[----:B------:R-:W-:Y:S06]  /*3350*/  HMMA.16816.F32.BF16 R76, R100, R118, R76 ;  /* 0x00000076644c723c */ /* 0x000fec000004184c */
[----:B------:R-:W-:Y:S06]  /*3360*/  HMMA.16816.F32.BF16 R40, R60, R108, R40 ;  /* 0x0000006c3c28723c */ /* 0x000fec0000041828 */
[----:B------:R-:W-:Y:S01]  /*3370*/  HMMA.16816.F32.BF16 R52, R72, R34, R52 ;  /* 0x000000224834723c */ /* 0x000fe20000041834 */
[----:B------:R-:W-:Y:S05]  /*3380*/  LDSM.16.M88.4 R32, [R205+0xa800] ;  /* 0x00a80000cd20783b */ /* 0x000fea0000000200 */
[----:B------:R-:W-:Y:S06]  /*3390*/  HMMA.16816.F32.BF16 R64, R100, R116, R64 ;  /* 0x000000746440723c */ /* 0x000fec0000041840 */
[----:B------:R-:W-:Y:S01]  /*33a0*/  HMMA.16816.F32.BF16 R88, R88, R18, R8 ;  /* 0x000000125858723c */ /* 0x000fe20000041808 */
[----:B------:R-:W-:Y:S04]  /*33b0*/  LDSM.16.M88.4 R8, [R202+0x4000] ;  /* 0x00400000ca08783b */ /* 0x000fe80000000200 */
[----:B------:R-:W1:Y:S01]  /*33c0*/  LDSM.16.M88.4 R16, [R199+0xa000] ;  /* 0x00a00000c710783b */ /* 0x000e620000000200 */
[----:B------:R-:W-:Y:S06]  /*33d0*/  HMMA.16816.F32.BF16 R92, R100, R96, R92 ;  /* 0x00000060645c723c */ /* 0x000fec000004185c */
[----:B------:R-:W-:Y:S01]  /*33e0*/  HMMA.16816.F32.BF16 R28, R36, R106, R28 ;  /* 0x0000006a241c723c */ /* 0x000fe2000004181c */
[----:B------:R-:W-:Y:S05]  /*33f0*/  LDSM.16.M88.4 R104, [R192+0x4000] ;  /* 0x00400000c068783b */ /* 0x000fea0000000200 */
[----:B--2---:R-:W-:Y:S06]  /*3400*/  HMMA.16816.F32.BF16 R20, R12, R24, R20 ;  /* 0x000000180c14723c */ /* 0x004fec0000041814 */
[----:B------:R-:W-:Y:S06]  /*3410*/  HMMA.16816.F32.BF16 R76, R84, R114, R76 ;  /* 0x00000072544c723c */ /* 0x000fec000004184c */
[----:B------:R-:W-:Y:S06]  /*3420*/  HMMA.16816.F32.BF16 R40, R48, R44, R40 ;  /* 0x0000002c3028723c */ /* 0x000fec0000041828 */
[----:B------:R-:W-:Y:S01]  /*3430*/  HMMA.16816.F32.BF16 R116, R60, R110, R52 ;  /* 0x0000006e3c74723c */ /* 0x000fe20000041834 */
[----:B------:R-:W-:Y:S04]  /*3440*/  LDSM.16.M88.4 R52, [R201+0x4000] ;  /* 0x00400000c934783b */ /* 0x000fe80000000200 */
[----:B------:R-:W-:Y:S01]  /*3450*/  LDSM.16.M88.4 R108, [R203+0x4800] ;  /* 0x00480000cb6c783b */ /* 0x000fe20000000200 */
[----:B------:R-:W-:Y:S06]  /*3460*/  HMMA.16816.F32.BF16 R64, R84, R112, R64 ;  /* 0x000000705440723c */ /* 0x000fec0000041840 */
[----:B------:R-:W-:Y:S01]  /*3470*/  HMMA.16816.F32.BF16 R88, R100, R98, R88 ;  /* 0x000000626458723c */ /* 0x000fe20000041858 */
[----:B------:R-:W2:Y:S04]  /*3480*/  LDSM.16.M88.4 R100, [R203+0x3800] ;  /* 0x00380000cb64783b */ /* 0x000ea80000000200 */
[----:B------:R-:W-:Y:S01]  /*3490*/  LDSM.16.M88.4 R96, [R192+0x3000] ;  /* 0x00300000c060783b */ /* 0x000fe20000000200 */
[----:B------:R-:W-:Y:S06]  /*34a0*/  HMMA.16816.F32.BF16 R92, R84, R80, R92 ;  /* 0x00000050545c723c */ /* 0x000fec000004185c */
[----:B------:R-:W-:Y:S01]  /*34b0*/  HMMA.16816.F32.BF16 R28, R12, R26, R28 ;  /* 0x0000001a0c1c723c */ /* 0x000fe2000004181c */
[----:B------:R-:W-:Y:S05]  /*34c0*/  LDSM.16.M88.4 R24, [R205+0xb000] ;  /* 0x00b00000cd18783b */ /* 0x000fea0000000200 */
[----:B-1----:R-:W-:Y:S06]  /*34d0*/  HMMA.16816.F32.BF16 R20, R8, R16, R20 ;  /* 0x000000100814723c */ /* 0x002fec0000041814 */
[----:B------:R-:W-:Y:S06]  /*34e0*/  HMMA.16816.F32.BF16 R76, R72, R70, R76 ;  /* 0x00000046484c723c */ /* 0x000fec000004184c */
[----:B------:R-:W-:Y:S06]  /*34f0*/  HMMA.16816.F32.BF16 R40, R36, R32, R40 ;  /* 0x000000202428723c */ /* 0x000fec0000041828 */
[----:B------:R-:W-:Y:S01]  /*3500*/  HMMA.16816.F32.BF16 R116, R48, R46, R116 ;  /* 0x0000002e3074723c */ /* 0x000fe20000041874 */
[----:B------:R-:W-:Y:S05]  /*3510*/  LDSM.16.M88.4 R44, [R199+0xa800] ;  /* 0x00a80000c72c783b */ /* 0x000fea0000000200 */
[----:B------:R-:W-:Y:S01]  /*3520*/  HMMA.16816.F32.BF16 R64, R72, R68, R64 ;  /* 0x000000444840723c */ /* 0x000fe20000041840 */
[----:B------:R-:W-:Y:S05]  /*3530*/  LDSM.16.M88.4 R68, [R199+0xb000] ;  /* 0x00b00000c744783b */ /* 0x000fea0000000200 */
[----:B------:R-:W-:Y:S01]  /*3540*/  HMMA.16816.F32.BF16 R88, R84, R82, R88 ;  /* 0x000000525458723c */ /* 0x000fe20000041858 */
        /* <DEDUP_REMOVED lines=10> */
[----:B------:R-:W2:Y:S01]  /*35f0*/  LDSM.16.M88.4 R56, [R192+0x3800] ;  /* 0x00380000c038783b */ /* 0x000ea20000000200 */
[----:B------:R-:W-:Y:S01]  /*3600*/  FMUL.FTZ R20, R20, UR5 ;  /* 0x0000000514147c20 */ /* 0x000fe20008410000 */
[----:B------:R-:W-:-:S03]  /*3610*/  FMUL.FTZ R21, R21, UR5 ;  /* 0x0000000515157c20 */ /* 0x000fc60008410000 */
[----:B------:R-:W-:Y:S01]  /*3620*/  HMMA.16816.F32.BF16 R88, R72, R102, R88 ;  /* 0x000000664858723c */ /* 0x000fe20000041858 */
[----:B------:R-:W3:Y:S05]  /*3630*/  MUFU.TANH R72, R21 ;  /* 0x0000001500487308 */ /* 0x000eea0000002400 */
[----:B-1----:R-:W-:Y:S01]  /*3640*/  HMMA.16816.F32.BF16 R92, R60, R80, R92 ;  /* 0x000000503c5c723c */ /* 0x002fe2000004185c */
[----:B------:R-:W-:-:S05]  /*3650*/  FMUL.FTZ R73, R23, UR5 ;  /* 0x0000000517497c20 */ /* 0x000fca0008410000 */
[----:B------:R-:W-:Y:S01]  /*3660*/  HMMA.16816.F32.BF16 R28, R52, R106, R28 ;  /* 0x0000006a341c723c */ /* 0x000fe2000004181c */
[----:B------:R-:W1:Y:S05]  /*3670*/  MUFU.TANH R73, R73 ;  /* 0x0000004900497308 */ /* 0x000e6a0000002400 */
[----:B------:R-:W-:Y:S06]  /*3680*/  HMMA.16816.F32.BF16 R76, R48, R98, R76 ;  /* 0x00000062304c723c */ /* 0x000fec000004184c */
[----:B------:R-:W-:Y:S01]  /*3690*/  HMMA.16816.F32.BF16 R40, R8, R44, R40 ;  /* 0x0000002c0828723c */ /* 0x000fe20000041828 */
[----:B------:R4:W-:Y:S05]  /*36a0*/  MUFU.TANH R44, R20 ;  /* 0x00000014002c7308 */ /* 0x0009ea0000002400 */
[----:B------:R-:W-:Y:S01]  /*36b0*/  HMMA.16816.F32.BF16 R116, R12, R110, R116 ;  /* 0x0000006e0c74723c */ /* 0x000fe20000041874 */
[----:B------:R-:W-:-:S05]  /*36c0*/  FMUL.FTZ R45, R22, UR5 ;  /* 0x00000005162d7c20 */ /* 0x000fca0008410000 */
[----:B------:R-:W-:Y:S01]  /*36d0*/  HMMA.16816.F32.BF16 R64, R48, R96, R64 ;  /* 0x000000603040723c */ /* 0x000fe20000041840 */
[----:B------:R-:W-:Y:S01]  /*36e0*/  FMUL.FTZ R28, R28, UR5 ;  /* 0x000000051c1c7c20 */ /* 0x000fe20008410000 */
[----:B------:R-:W-:Y:S01]  /*36f0*/  FMUL.FTZ R29, R29, UR5 ;  /* 0x000000051d1d7c20 */ /* 0x000fe20008410000 */
[----:B------:R-:W-:Y:S01]  /*3700*/  MUFU.TANH R45, R45 ;  /* 0x0000002d002d7308 */ /* 0x000fe20000002400 */
[----:B----4-:R-:W4:Y:S02]  /*3710*/  LDSM.16.M88.4 R20, [R205+0xb800] ;  /* 0x00b80000cd14783b */ /* 0x010f240000000200 */
[----:B------:R-:W-:Y:S06]  /*3720*/  HMMA.16816.F32.BF16 R88, R60, R82, R88 ;  /* 0x000000523c58723c */ /* 0x000fec0000041858 */
[----:B--2---:R-:W-:Y:S06]  /*3730*/  HMMA.16816.F32.BF16 R92, R48, R56, R92 ;  /* 0x00000038305c723c */ /* 0x004fec000004185c */
[----:B------:R-:W-:Y:S06]  /*3740*/  HMMA.16816.F32.BF16 R76, R36, R26, R76 ;  /* 0x0000001a244c723c */ /* 0x000fec000004184c */
[----:B------:R-:W-:Y:S01]  /*3750*/  HMMA.16816.F32.BF16 R40, R52, R32, R40 ;  /* 0x000000203428723c */ /* 0x000fe20000041828 */
[----:B------:R-:W2:Y:S05]  /*3760*/  MUFU.TANH R32, R28 ;  /* 0x0000001c00207308 */ /* 0x000eaa0000002400 */
[----:B------:R-:W-:Y:S03]  /*3770*/  HMMA.16816.F32.BF16 R116, R8, R46, R116 ;  /* 0x0000002e0874723c */ /* 0x000fe60000041874 */
[----:B------:R5:W-:Y:S03]  /*3780*/  MUFU.TANH R33, R29 ;  /* 0x0000001d00217308 */ /* 0x000be60000002400 */
[----:B------:R-:W-:Y:S01]  /*3790*/  HMMA.16816.F32.BF16 R64, R36, R24, R64 ;  /* 0x000000182440723c */ /* 0x000fe20000041840 */
[----:B------:R-:W-:Y:S01]  /*37a0*/  FMUL.FTZ R46, R30, UR5 ;  /* 0x000000051e2e7c20 */ /* 0x000fe20008410000 */
[----:B------:R-:W-:Y:S01]  /*37b0*/  FMUL.FTZ R47, R31, UR5 ;  /* 0x000000051f2f7c20 */ /* 0x000fe20008410000 */
[----:B------:R-:W-:Y:S03]  /*37c0*/  LDSM.16.M88.4 R24, [R192+0x5000] ;  /* 0x00500000c018783b */ /* 0x000fe60000000200 */
[----:B------:R-:W-:Y:S01]  /*37d0*/  HMMA.16816.F32.BF16 R88, R48, R58, R88 ;  /* 0x0000003a3058723c */ /* 0x000fe20000041858 */
[----:B------:R-:W2:Y:S05]  /*37e0*/  MUFU.TANH R46, R46 ;  /* 0x0000002e002e7308 */ /* 0x000eaa0000002400 */
[----:B----4-:R-:W-:Y:S01]  /*37f0*/  HMMA.16816.F32.BF16 R92, R36, R20, R92 ;  /* 0x00000014245c723c */ /* 0x010fe2000004185c */
[----:B------:R-:W-:Y:S01]  /*3800*/  FMUL.FTZ R2, R40, UR5 ;  /* 0x0000000528027c20 */ /* 0x000fe20008410000 */
[----:B-----5:R-:W4:Y:S01]  /*3810*/  LDSM.16.M88.4 R28, [R203+0x5800] ;  /* 0x00580000cb1c783b */ /* 0x020f220000000200 */
[----:B------:R-:W5:Y:S01]  /*3820*/  MUFU.TANH R47, R47 ;  /* 0x0000002f002f7308 */ /* 0x000f620000002400 */
[----:B------:R-:W-:-:S02]  /*3830*/  FMUL.FTZ R40, R42, UR5 ;  /* 0x000000052a287c20 */ /* 0x000fc40008410000 */
[----:B------:R-:W-:Y:S01]  /*3840*/  HMMA.16816.F32.BF16 R76, R12, R18, R76 ;  /* 0x000000120c4c723c */ /* 0x000fe2000004184c */
[----:B------:R-:W-:-:S04]  /*3850*/  LOP3.LUT R21, R120, 0xffffffe0, RZ, 0xc0, !PT ;  /* 0xffffffe078157812 */ /* 0x000fc800078ec0ff */
[----:B------:R-:W-:Y:S01]  /*3860*/  MUFU.TANH R40, R40 ;  /* 0x0000002800287308 */ /* 0x000fe20000002400 */
[----:B------:R-:W-:Y:S01]  /*3870*/  HMMA.16816.F32.BF16 R64, R12, R16, R64 ;  /* 0x000000100c40723c */ /* 0x000fe20000041840 */
[----:B------:R-:W3:Y:S05]  /*3880*/  LDSM.16.M88.4 R16, [R199+0xb800] ;  /* 0x00b80000c710783b */ /* 0x000eea0000000200 */
[----:B------:R-:W-:Y:S06]  /*3890*/  HMMA.16816.F32.BF16 R88, R36, R22, R88 ;  /* 0x000000162458723c */ /* 0x000fec0000041858 */
[----:B------:R-:W-:Y:S01]  /*38a0*/  HMMA.16816.F32.BF16 R116, R52, R34, R116 ;  /* 0x000000223474723c */ /* 0x000fe20000041874 */
[----:B------:R1:W5:Y:S05]  /*38b0*/  MUFU.TANH R34, R2 ;  /* 0x0000000200227308 */ /* 0x00036a0000002400 */
[----:B------:R-:W-:Y:S01]  /*38c0*/  HMMA.16816.F32.BF16 R76, R8, R70, R76 ;  /* 0x00000046084c723c */ /* 0x000fe2000004184c */
[----:B------:R-:W-:Y:S01]  /*38d0*/  FMUL.FTZ R35, R41, UR5 ;  /* 0x0000000529237c20 */ /* 0x000fe20008410000 */
[----:B------:R-:W-:-:S04]  /*38e0*/  FMUL.FTZ R41, R43, UR5 ;  /* 0x000000052b297c20 */ /* 0x000fc80008410000 */
[----:B------:R-:W-:Y:S01]  /*38f0*/  HMMA.16816.F32.BF16 R64, R8, R68, R64 ;  /* 0x000000440840723c */ /* 0x000fe20000041840 */
[----:B------:R-:W5:Y:S01]  /*3900*/  MUFU.TANH R35, R35 ;  /* 0x0000002300237308 */ /* 0x000f620000002400 */
[----:B-1----:R-:W-:-:S04]  /*3910*/  IMAD.IADD R2, R6, 0x1, -R21 ;  /* 0x0000000106027824 */ /* 0x002fc800078e0a15 */
[C---:B----4-:R-:W-:Y:S03]  /*3920*/  HMMA.16816.F32.BF16 R92, R12.reuse, R28, R92 ;  /* 0x0000001c0c5c723c */ /* 0x050fe6000004185c */
[----:B------:R-:W1:Y:S01]  /*3930*/  MUFU.TANH R41, R41 ;  /* 0x0000002900297308 */ /* 0x000e620000002400 */
[----:B------:R-:W-:Y:S02]  /*3940*/  SHF.R.S32.HI R21, RZ, 0x1f, R2 ;  /* 0x0000001fff157819 */ /* 0x000fe40000011402 */
[----:B------:R-:W-:Y:S01]  /*3950*/  FMUL.FTZ R42, R116, UR5 ;  /* 0x00000005742a7c20 */ /* 0x000fe20008410000 */
[----:B------:R-:W-:Y:S01]  /*3960*/  HMMA.16816.F32.BF16 R88, R12, R30, R88 ;  /* 0x0000001e0c58723c */ /* 0x000fe20000041858 */
[----:B------:R-:W-:Y:S01]  /*3970*/  FMUL.FTZ R28, R119, UR5 ;  /* 0x00000005771c7c20 */ /* 0x000fe20008410000 */
[----:B------:R-:W-:Y:S02]  /*3980*/  LEA.HI R2, R21, R2, RZ, 0x2 ;  /* 0x0000000215027211 */ /* 0x000fe400078f10ff */
[----:B------:R-:W4:Y:S01]  /*3990*/  LDSM.16.M88.4 R20, [R192+0x5800] ;  /* 0x00580000c014783b */ /* 0x000f220000000200 */
[----:B------:R-:W1:Y:S01]  /*39a0*/  MUFU.TANH R42, R42 ;  /* 0x0000002a002a7308 */ /* 0x000e620000002400 */
[----:B------:R-:W-:Y:S01]  /*39b0*/  SHF.R.S32.HI R2, RZ, 0x2, R2 ;  /* 0x00000002ff027819 */ /* 0x000fe20000011402 */
[----:B------:R-:W-:Y:S01]  /*39c0*/  HMMA.16816.F32.BF16 R76, R52, R26, R76 ;  /* 0x0000001a344c723c */ /* 0x000fe2000004184c */
[----:B------:R-:W-:-:S04]  /*39d0*/  DEPBAR.LE SB0, 0x0 ;  /* 0x000080000000791a */ /* 0x000fc80000000000 */
[----:B------:R-:W-:Y:S01]  /*39e0*/  IADD3 R2, R127, 0x1, R2 ;  /* 0x000000017f027810 */ /* 0x000fe20007ffe002 */
[----:B------:R-:W-:Y:S01]  /*39f0*/  HMMA.16816.F32.BF16 R64, R52, R24, R64 ;  /* 0x000000183440723c */ /* 0x000fe20000041840 */
[----:B------:R-:W-:Y:S01]  /*3a00*/  IMAD.SHL.U32 R27, R6, 0x2, RZ ;  /* 0x00000002061b7824 */ /* 0x000fe200078e00ff */
[----:B------:R-:W-:Y:S01]  /*3a10*/  MUFU.TANH R28, R28 ;  /* 0x0000001c001c7308 */ /* 0x000fe20000002400 */
[----:B------:R-:W-:-:S03]  /*3a20*/  IADD3 R29, R125, R2, -R224 ;  /* 0x000000027d1d7210 */ /* 0x000fc60007ffe8e0 */
[C---:B---3--:R-:W-:Y:S01]  /*3a30*/  HMMA.16816.F32.BF16 R92, R8.reuse, R16, R92 ;  /* 0x00000010085c723c */ /* 0x048fe2000004185c */
[----:B------:R-:W-:Y:S01]  /*3a40*/  LOP3.LUT R27, R27, 0x6, RZ, 0xc0, !PT ;  /* 0x000000061b1b7812 */ /* 0x000fe200078ec0ff */
[----:B------:R-:W-:Y:S02]  /*3a50*/  IMAD.IADD R2, R29, 0x1, R4 ;  /* 0x000000011d027824 */ /* 0x000fe400078e0204 */
[----:B------:R-:W-:Y:S01]  /*3a60*/  FMUL.FTZ R24, R117, UR5 ;  /* 0x0000000575187c20 */ /* 0x000fe20008410000 */
[----:B------:R-:W-:Y:S01]  /*3a70*/  FMUL.FTZ R25, R118, UR5 ;  /* 0x0000000576197c20 */ /* 0x000fe20008410000 */
[----:B------:R-:W-:Y:S01]  /*3a80*/  HMMA.16816.F32.BF16 R88, R8, R18, R88 ;  /* 0x000000120858723c */ /* 0x000fe20000041858 */
[----:B------:R-:W-:Y:S01]  /*3a90*/  IMAD R16, R144, 0x40, R27 ;  /* 0x0000004090107824 */ /* 0x000fe200078e021b */
[C---:B------:R-:W-:Y:S02]  /*3aa0*/  VIMNMX R133, R2.reuse, R125, PT ;  /* 0x0000007d02857248 */ /* 0x040fe40003fe0100 */
[----:B------:R-:W-:Y:S01]  /*3ab0*/  MUFU.TANH R24, R24 ;  /* 0x0000001800187308 */ /* 0x000fe20000002400 */
[----:B------:R-:W-:Y:S01]  /*3ac0*/  VIADDMNMX R2, R2, 0x8, R125, PT ;  /* 0x0000000802027846 */ /* 0x000fe2000380017d */
[----:B------:R-:W-:-:S02]  /*3ad0*/  VIADD R4, R16, 0x1 ;  /* 0x0000000110047836 */ /* 0x000fc40000000000 */
[----:B------:R-:W-:Y:S01]  /*3ae0*/  FMUL.FTZ R76, R76, UR5 ;  /* 0x000000054c4c7c20 */ /* 0x000fe20008410000 */
[C---:B------:R-:W-:Y:S02]  /*3af0*/  VIADD R6, R16.reuse, 0x8 ;  /* 0x0000000810067836 */ /* 0x040fe40000000000 */
[----:B------:R-:W-:Y:S01]  /*3b00*/  FMUL.FTZ R77, R77, UR5 ;  /* 0x000000054d4d7c20 */ /* 0x000fe20008410000 */
[----:B------:R-:W-:Y:S01]  /*3b10*/  VIADD R12, R16, 0x9 ;  /* 0x00000009100c7836 */ /* 0x000fe20000000000 */
[CC--:B------:R-:W-:Y:S01]  /*3b20*/  ISETP.GE.AND P6, PT, R4.reuse, R133.reuse, PT ;  /* 0x000000850400720c */ /* 0x0c0fe20003fc6270 */
[----:B------:R-:W3:Y:S01]  /*3b30*/  MUFU.TANH R25, R25 ;  /* 0x0000001900197308 */ /* 0x000ee20000002400 */
[-C--:B------:R-:W-:Y:S01]  /*3b40*/  ISETP.GE.AND P2, PT, R4, R2.reuse, PT ;  /* 0x000000020400720c */ /* 0x080fe20003f46270 */
[----:B------:R-:W-:Y:S01]  /*3b50*/  VIADD R4, R16, 0x10 ;  /* 0x0000001010047836 */ /* 0x000fe20000000000 */
[----:B------:R-:W-:Y:S01]  /*3b60*/  FSEL R72, R72, -INF , !P6 ;  /* 0xff80000048487808 */ /* 0x000fe20007000000 */
[----:B------:R-:W-:Y:S01]  /*3b70*/  FMUL.FTZ R64, R64, UR5 ;  /* 0x0000000540407c20 */ /* 0x000fe20008410000 */
[-C--:B------:R-:W-:Y:S01]  /*3b80*/  ISETP.GE.AND P3, PT, R6, R133.reuse, PT ;  /* 0x000000850600720c */ /* 0x080fe20003f66270 */
[----:B------:R-:W-:Y:S01]  /*3b90*/  FMUL.FTZ R67, R67, UR5 ;  /* 0x0000000543437c20 */ /* 0x000fe20008410000 */
[CC--:B------:R-:W-:Y:S01]  /*3ba0*/  ISETP.GE.AND P1, PT, R4.reuse, R133.reuse, PT ;  /* 0x000000850400720c */ /* 0x0c0fe20003f26270 */
[C---:B----4-:R-:W-:Y:S01]  /*3bb0*/  HMMA.16816.F32.BF16 R92, R52.reuse, R20, R92 ;  /* 0x00000014345c723c */ /* 0x050fe2000004185c */
[-C--:B------:R-:W-:Y:S01]  /*3bc0*/  ISETP.GE.AND P6, PT, R4, R2.reuse, PT ;  /* 0x000000020400720c */ /* 0x080fe20003fc6270 */
[----:B------:R-:W-:Y:S01]  /*3bd0*/  VIADD R4, R16, 0x11 ;  /* 0x0000001110047836 */ /* 0x000fe20000000000 */
[----:B------:R-:W-:Y:S01]  /*3be0*/  FSEL R73, R73, -INF , !P2 ;  /* 0xff80000049497808 */ /* 0x000fe20005000000 */
[----:B------:R-:W4:Y:S01]  /*3bf0*/  MUFU.TANH R160, R64 ;  /* 0x0000004000a07308 */ /* 0x000f220000002400 */
[----:B--2---:R-:W-:Y:S01]  /*3c00*/  FSEL R32, R32, -INF , !P3 ;  /* 0xff80000020207808 */ /* 0x004fe20005800000 */
[----:B------:R-:W-:Y:S01]  /*3c10*/  HMMA.16816.F32.BF16 R20, R52, R22, R88 ;  /* 0x000000163414723c */ /* 0x000fe20000041858 */
[-C--:B------:R-:W-:Y:S01]  /*3c20*/  ISETP.GE.AND P2, PT, R4, R133.reuse, PT ;  /* 0x000000850400720c */ /* 0x080fe20003f46270 */
[----:B------:R-:W-:Y:S01]  /*3c30*/  VIADD R9, R16, 0x28 ;  /* 0x0000002810097836 */ /* 0x000fe20000000000 */
[-C--:B------:R-:W-:Y:S01]  /*3c40*/  ISETP.GE.AND P3, PT, R4, R2.reuse, PT ;  /* 0x000000020400720c */ /* 0x080fe20003f66270 */
[----:B------:R-:W-:Y:S01]  /*3c50*/  VIADD R4, R16, 0x18 ;  /* 0x0000001810047836 */ /* 0x000fe20000000000 */
[-C--:B------:R-:W-:Y:S01]  /*3c60*/  ISETP.GE.AND P0, PT, R6, R2.reuse, PT ;  /* 0x000000020600720c */ /* 0x080fe20003f06270 */
[----:B------:R-:W2:Y:S01]  /*3c70*/  MUFU.TANH R162, R76 ;  /* 0x0000004c00a27308 */ /* 0x000ea20000002400 */
[-C--:B------:R-:W-:Y:S01]  /*3c80*/  ISETP.GE.AND P5, PT, R12, R133.reuse, PT ;  /* 0x000000850c00720c */ /* 0x080fe20003fa6270 */
[----:B------:R-:W-:Y:S01]  /*3c90*/  VIADD R6, R16, 0x21 ;  /* 0x0000002110067836 */ /* 0x000fe20000000000 */
[-C--:B------:R-:W-:Y:S01]  /*3ca0*/  ISETP.GE.AND P4, PT, R12, R2.reuse, PT ;  /* 0x000000020c00720c */ /* 0x080fe20003f86270 */
[----:B------:R-:W-:Y:S01]  /*3cb0*/  FMUL.FTZ R78, R78, UR5 ;  /* 0x000000054e4e7c20 */ /* 0x000fe20008410000 */
[----:B------:R-:W-:Y:S01]  /*3cc0*/  FSEL R31, R46, -INF , !P0 ;  /* 0xff8000002e1f7808 */ /* 0x000fe20004000000 */
[----:B------:R-:W-:Y:S01]  /*3cd0*/  FMUL.FTZ R65, R65, UR5 ;  /* 0x0000000541417c20 */ /* 0x000fe20008410000 */
[----:B------:R-:W-:Y:S01]  /*3ce0*/  FSEL R12, R33, -INF , !P5 ;  /* 0xff800000210c7808 */ /* 0x000fe20006800000 */
[----:B------:R-:W2:Y:S01]  /*3cf0*/  MUFU.TANH R167, R67 ;  /* 0x0000004300a77308 */ /* 0x000ea20000002400 */
[-C--:B------:R-:W-:Y:S01]  /*3d00*/  ISETP.GE.AND P0, PT, R4, R133.reuse, PT ;  /* 0x000000850400720c */ /* 0x080fe20003f06270 */
[----:B------:R-:W-:Y:S01]  /*3d10*/  FMUL.FTZ R66, R66, UR5 ;  /* 0x0000000542427c20 */ /* 0x000fe20008410000 */
[-C--:B------:R-:W-:Y:S01]  /*3d20*/  ISETP.GE.AND P5, PT, R4, R2.reuse, PT ;  /* 0x000000020400720c */ /* 0x080fe20003fa6270 */
[----:B------:R-:W-:Y:S01]  /*3d30*/  VIADD R4, R16, 0x19 ;  /* 0x0000001910047836 */ /* 0x000fe20000000000 */
[----:B-----5:R-:W-:Y:S01]  /*3d40*/  FSEL R47, R47, -INF , !P4 ;  /* 0xff8000002f2f7808 */ /* 0x020fe20006000000 */
[----:B------:R-:W-:Y:S01]  /*3d50*/  FMUL.FTZ R95, R95, UR5 ;  /* 0x000000055f5f7c20 */ /* 0x000fe20008410000 */
[----:B------:R-:W-:Y:S01]  /*3d60*/  FSEL R10, R34, -INF , !P1 ;  /* 0xff800000220a7808 */ /* 0x000fe20004800000 */
[----:B------:R-:W-:Y:S01]  /*3d70*/  VIADD R14, R16, 0x29 ;  /* 0x00000029100e7836 */ /* 0x000fe20000000000 */
[CC--:B------:R-:W-:Y:S01]  /*3d80*/  ISETP.GE.AND P4, PT, R4.reuse, R133.reuse, PT ;  /* 0x000000850400720c */ /* 0x0c0fe20003f86270 */
[----:B------:R-:W5:Y:S01]  /*3d90*/  MUFU.TANH R171, R95 ;  /* 0x0000005f00ab7308 */ /* 0x000f620000002400 */
[-C--:B------:R-:W-:Y:S01]  /*3da0*/  ISETP.GE.AND P1, PT, R4, R2.reuse, PT ;  /* 0x000000020400720c */ /* 0x080fe20003f26270 */
[----:B------:R-:W-:Y:S01]  /*3db0*/  VIADD R4, R16, 0x20 ;  /* 0x0000002010047836 */ /* 0x000fe20000000000 */
[----:B------:R-:W-:Y:S01]  /*3dc0*/  FSEL R15, R40, -INF , !P6 ;  /* 0xff800000280f7808 */ /* 0x000fe20007000000 */
[----:B------:R-:W-:Y:S01]  /*3dd0*/  FMUL.FTZ R79, R79, UR5 ;  /* 0x000000054f4f7c20 */ /* 0x000fe20008410000 */
[----:B------:R-:W-:Y:S01]  /*3de0*/  FSEL R8, R35, -INF , !P2 ;  /* 0xff80000023087808 */ /* 0x000fe20005000000 */
[----:B------:R-:W-:Y:S01]  /*3df0*/  FMUL.FTZ R92, R92, UR5 ;  /* 0x000000055c5c7c20 */ /* 0x000fe20008410000 */
[CC--:B------:R-:W-:Y:S01]  /*3e00*/  ISETP.GE.AND P6, PT, R4.reuse, R133.reuse, PT ;  /* 0x000000850400720c */ /* 0x0c0fe20003fc6270 */
[----:B------:R-:W-:Y:S01]  /*3e10*/  MUFU.TANH R164, R77 ;  /* 0x0000004d00a47308 */ /* 0x000fe20000002400 */
[-C--:B------:R-:W-:Y:S01]  /*3e20*/  ISETP.GE.AND P2, PT, R4, R2.reuse, PT ;  /* 0x000000020400720c */ /* 0x080fe20003f46270 */
[----:B------:R-:W-:Y:S01]  /*3e30*/  FMUL.FTZ R93, R93, UR5 ;  /* 0x000000055d5d7c20 */ /* 0x000fe20008410000 */
[----:B-1----:R-:W-:Y:S01]  /*3e40*/  FSEL R13, R41, -INF , !P3 ;  /* 0xff800000290d7808 */ /* 0x002fe20005800000 */
[----:B------:R-:W-:Y:S01]  /*3e50*/  FMUL.FTZ R94, R94, UR5 ;  /* 0x000000055e5e7c20 */ /* 0x000fe20008410000 */
[----:B------:R-:W-:Y:S01]  /*3e60*/  FSEL R4, R42, -INF , !P0 ;  /* 0xff8000002a047808 */ /* 0x000fe20004000000 */
[----:B------:R-:W-:Y:S01]  /*3e70*/  FMUL.FTZ R20, R20, UR5 ;  /* 0x0000000514147c20 */ /* 0x000fe20008410000 */
[CC--:B------:R-:W-:Y:S01]  /*3e80*/  ISETP.GE.AND P3, PT, R6.reuse, R133.reuse, PT ;  /* 0x000000850600720c */ /* 0x0c0fe20003f66270 */
[----:B------:R-:W1:Y:S01]  /*3e90*/  MUFU.TANH R179, R78 ;  /* 0x0000004e00b37308 */ /* 0x000e620000002400 */
[-C--:B------:R-:W-:Y:S01]  /*3ea0*/  ISETP.GE.AND P0, PT, R6, R2.reuse, PT ;  /* 0x000000020600720c */ /* 0x080fe20003f06270 */
[----:B------:R-:W-:Y:S01]  /*3eb0*/  FMUL.FTZ R21, R21, UR5 ;  /* 0x0000000515157c20 */ /* 0x000fe20008410000 */
[----:B---3--:R-:W-:Y:S01]  /*3ec0*/  FSEL R11, R25, -INF , !P5 ;  /* 0xff800000190b7808 */ /* 0x008fe20006800000 */
[----:B------:R-:W-:Y:S01]  /*3ed0*/  FMUL.FTZ R22, R22, UR5 ;  /* 0x0000000516167c20 */ /* 0x000fe20008410000 */
[----:B------:R-:W-:Y:S01]  /*3ee0*/  FSEL R6, R24, -INF , !P4 ;  /* 0xff80000018067808 */ /* 0x000fe20006000000 */
[----:B------:R-:W-:Y:S01]  /*3ef0*/  FMUL.FTZ R23, R23, UR5 ;  /* 0x0000000517177c20 */ /* 0x000fe20008410000 */
[C---:B------:R-:W-:Y:S01]  /*3f00*/  ISETP.GE.AND P5, PT, R9.reuse, R133, PT ;  /* 0x000000850900720c */ /* 0x040fe20003fa6270 */
[----:B------:R-:W-:Y:S01]  /*3f10*/  MUFU.TANH R168, R65 ;  /* 0x0000004100a87308 */ /* 0x000fe20000002400 */
[----:B------:R-:W-:Y:S01]  /*3f20*/  ISETP.GE.AND P4, PT, R9, R2, PT ;  /* 0x000000020900720c */ /* 0x000fe20003f86270 */
[----:B------:R-:W-:Y:S01]  /*3f30*/  VIADD R17, R16, 0x30 ;  /* 0x0000003010117836 */ /* 0x000fe20000000000 */
[----:B------:R-:W-:-:S02]  /*3f40*/  FSEL R9, R28, -INF , !P1 ;  /* 0xff8000001c097808 */ /* 0x000fc40004800000 */
[----:B----4-:R-:W-:Y:S02]  /*3f50*/  FSEL R160, R160, -INF , !P6 ;  /* 0xff800000a0a07808 */ /* 0x010fe40007000000 */
[CC--:B------:R-:W-:Y:S01]  /*3f60*/  ISETP.GE.AND P1, PT, R14.reuse, R133.reuse, PT ;  /* 0x000000850e00720c */ /* 0x0c0fe20003f26270 */
[----:B------:R-:W3:Y:S01]  /*3f70*/  MUFU.TANH R181, R66 ;  /* 0x0000004200b57308 */ /* 0x000ee20000002400 */
[-C--:B------:R-:W-:Y:S01]  /*3f80*/  ISETP.GE.AND P6, PT, R14, R2.reuse, PT ;  /* 0x000000020e00720c */ /* 0x080fe20003fc6270 */
[----:B------:R-:W-:Y:S01]  /*3f90*/  VIADD R14, R16, 0x31 ;  /* 0x00000031100e7836 */ /* 0x000fe20000000000 */
[----:B--2---:R-:W-:Y:S02]  /*3fa0*/  FSEL R162, R162, -INF , !P5 ;  /* 0xff800000a2a27808 */ /* 0x004fe40006800000 */
[----:B------:R-:W-:Y:S02]  /*3fb0*/  FSEL R167, R167, -INF , !P0 ;  /* 0xff800000a7a77808 */ /* 0x000fe40004000000 */
[C---:B------:R-:W-:Y:S01]  /*3fc0*/  ISETP.GE.AND P5, PT, R14.reuse, R2, PT ;  /* 0x000000020e00720c */ /* 0x040fe20003fa6270 */
[----:B------:R-:W2:Y:S01]  /*3fd0*/  MUFU.TANH R173, R79 ;  /* 0x0000004f00ad7308 */ /* 0x000ea20000002400 */
[----:B------:R-:W-:Y:S01]  /*3fe0*/  ISETP.GE.AND P0, PT, R14, R133, PT ;  /* 0x000000850e00720c */ /* 0x000fe20003f06270 */
[----:B------:R-:W-:Y:S01]  /*3ff0*/  VIADD R14, R16, 0x38 ;  /* 0x00000038100e7836 */ /* 0x000fe20000000000 */
[----:B-----5:R-:W-:-:S02]  /*4000*/  FSEL R171, R171, -INF , !P5 ;  /* 0xff800000abab7808 */ /* 0x020fc40006800000 */
[----:B------:R-:W-:Y:S02]  /*4010*/  ISETP.GE.AND P5, PT, R212, 0x2, PT ;  /* 0x00000002d400780c */ /* 0x000fe40003fa6270 */
[----:B-1----:R-:W-:Y:S01]  /*4020*/  FSEL R179, R179, -INF , !P4 ;  /* 0xff800000b3b37808 */ /* 0x002fe20006000000 */
[----:B------:R-:W1:Y:S01]  /*4030*/  MUFU.TANH R176, R92 ;  /* 0x0000005c00b07308 */ /* 0x000e620000002400 */
[----:B------:R-:W-:Y:S02]  /*4040*/  FSEL R164, R164, -INF , !P1 ;  /* 0xff800000a4a47808 */ /* 0x000fe40004800000 */
[----:B---3--:R-:W-:Y:S02]  /*4050*/  FSEL R181, R181, -INF , !P2 ;  /* 0xff800000b5b57808 */ /* 0x008fe40005000000 */
[----:B------:R-:W-:Y:S02]  /*4060*/  FSEL R168, R168, -INF , !P3 ;  /* 0xff800000a8a87808 */ /* 0x000fe40005800000 */
[CC--:B------:R-:W-:Y:S01]  /*4070*/  ISETP.GE.AND P4, PT, R14.reuse, R133.reuse, PT ;  /* 0x000000850e00720c */ /* 0x0c0fe20003f86270 */
[----:B------:R-:W3:Y:S01]  /*4080*/  MUFU.TANH R174, R93 ;  /* 0x0000005d00ae7308 */ /* 0x000ee20000002400 */
[----:B------:R-:W-:Y:S01]  /*4090*/  ISETP.GE.AND P1, PT, R14, R2, PT ;  /* 0x000000020e00720c */ /* 0x000fe20003f26270 */
[----:B------:R-:W-:Y:S01]  /*40a0*/  VIADD R14, R16, 0x39 ;  /* 0x00000039100e7836 */ /* 0x000fe20000000000 */
[----:B------:R-:W-:-:S02]  /*40b0*/  ISETP.GE.AND P2, PT, R17, R133, PT ;  /* 0x000000851100720c */ /* 0x000fc40003f46270 */
[-C--:B------:R-:W-:Y:S02]  /*40c0*/  ISETP.GE.AND P3, PT, R17, R2.reuse, PT ;  /* 0x000000021100720c */ /* 0x080fe40003f66270 */
[----:B--2---:R-:W-:Y:S01]  /*40d0*/  FSEL R173, R173, -INF , !P6 ;  /* 0xff800000adad7808 */ /* 0x004fe20007000000 */
[----:B------:R-:W2:Y:S01]  /*40e0*/  MUFU.TANH R175, R94 ;  /* 0x0000005e00af7308 */ /* 0x000ea20000002400 */
[----:B-1----:R-:W-:Y:S02]  /*40f0*/  FSEL R176, R176, -INF , !P2 ;  /* 0xff800000b0b07808 */ /* 0x002fe40005000000 */
[C---:B------:R-:W-:Y:S02]  /*4100*/  ISETP.GE.AND P6, PT, R16.reuse, R133, PT ;  /* 0x000000851000720c */ /* 0x040fe40003fc6270 */
[-C--:B------:R-:W-:Y:S02]  /*4110*/  ISETP.GE.AND P2, PT, R16, R2.reuse, PT ;  /* 0x000000021000720c */ /* 0x080fe40003f46270 */
[----:B------:R-:W-:Y:S01]  /*4120*/  FSEL R44, R44, -INF , !P6 ;  /* 0xff8000002c2c7808 */ /* 0x000fe20007000000 */
[----:B------:R-:W1:Y:S01]  /*4130*/  MUFU.TANH R172, R20 ;  /* 0x0000001400ac7308 */ /* 0x000e620000002400 */
[----:B---3--:R-:W-:Y:S01]  /*4140*/  FSEL R174, R174, -INF , !P0 ;  /* 0xff800000aeae7808 */ /* 0x008fe20004000000 */
[----:B------:R-:W-:Y:S01]  /*4150*/  BAR.SYNC.DEFER_BLOCKING 0x0 ;  /* 0x0000000000007b1d */ /* 0x000fe20000010000 */
[----:B------:R-:W-:-:S02]  /*4160*/  ISETP.GE.AND P0, PT, R14, R2, PT ;  /* 0x000000020e00720c */ /* 0x000fc40003f06270 */
[----:B------:R-:W-:-:S03]  /*4170*/  FSEL R45, R45, -INF , !P2 ;  /* 0xff8000002d2d7808 */ /* 0x000fc60005000000 */
[----:B------:R-:W3:Y:S01]  /*4180*/  MUFU.TANH R170, R21 ;  /* 0x0000001500aa7308 */ /* 0x000ee20000002400 */
[----:B--2---:R-:W-:Y:S02]  /*4190*/  FSEL R175, R175, -INF , !P3 ;  /* 0xff800000afaf7808 */ /* 0x004fe40005800000 */
[----:B------:R-:W-:-:S05]  /*41a0*/  ISETP.GE.AND P3, PT, R14, R133, PT ;  /* 0x000000850e00720c */ /* 0x000fca0003f66270 */
[----:B------:R-:W2:Y:S01]  /*41b0*/  MUFU.TANH R169, R22 ;  /* 0x0000001600a97308 */ /* 0x000ea20000002400 */
[----:B-1----:R-:W-:-:S07]  /*41c0*/  FSEL R172, R172, -INF , !P4 ;  /* 0xff800000acac7808 */ /* 0x002fce0006000000 */
[----:B------:R-:W1:Y:S01]  /*41d0*/  MUFU.TANH R165, R23 ;  /* 0x0000001700a57308 */ /* 0x000e620000002400 */
[----:B---3--:R-:W-:Y:S02]  /*41e0*/  FSEL R170, R170, -INF , !P3 ;  /* 0xff800000aaaa7808 */ /* 0x008fe40005800000 */
[----:B--2---:R-:W-:Y:S02]  /*41f0*/  FSEL R169, R169, -INF , !P1 ;  /* 0xff800000a9a97808 */ /* 0x004fe40004800000 */
[----:B-1----:R-:W-:Y:S01]  /*4200*/  FSEL R165, R165, -INF , !P0 ;  /* 0xff800000a5a57808 */ /* 0x002fe20004000000 */
[----:B------:R-:W-:Y:S06]  /*4210*/  @!P5 BRA `(.L_x_629) ;  /* 0x0000000400d0d947 */ /* 0x000fec0003800000 */
[----:B------:R-:W-:Y:S01]  /*4220*/  ULDC UR6, c[0x0][0x2d0] ;  /* 0x0000b40000067ab9 */ /* 0x000fe20000000800 */
[----:B------:R-:W-:Y:S01]  /*4230*/  VIADD R34, R212, 0xfffffffe ;  /* 0xfffffffed4227836 */ /* 0x000fe20000000000 */
[----:B------:R-:W-:Y:S01]  /*4240*/  ISETP.GE.AND P4, PT, R122, UR6, PT ;  /* 0x000000067a007c0c */ /* 0x000fe2000bf86270 */
[----:B------:R-:W-:Y:S01]  /*4250*/  BSSY B0, `(.L_x_630) ;  /* 0x000006f000007945 */ /* 0x000fe20003800000 */
[----:B------:R-:W-:Y:S01]  /*4260*/  ISETP.GE.AND P3, PT, R223, UR6, PT ;  /* 0x00000006df007c0c */ /* 0x000fe2000bf66270 */
[----:B------:R-:W-:Y:S01]  /*4270*/  IMAD R3, R3, R34, RZ ;  /* 0x0000002203037224 */ /* 0x000fe200078e02ff */
[----:B------:R-:W-:Y:S02]  /*4280*/  ISETP.GE.AND P2, PT, R222, UR6, PT ;  /* 0x00000006de007c0c */ /* 0x000fe4000bf46270 */
[----:B------:R-:W-:Y:S01]  /*4290*/  SHF.R.S32.HI R14, RZ, 0x1f, R34 ;  /* 0x0000001fff0e7819 */ /* 0x000fe20000011422 */
[----:B------:R-:W-:-:S04]  /*42a0*/  IMAD.WIDE.U32 R34, R34, R121, R228 ;  /* 0x0000007922227225 */ /* 0x000fc800078e00e4 */
[----:B------:R-:W-:Y:S01]  /*42b0*/  IMAD R121, R14, R121, R3 ;  /* 0x000000790e797224 */ /* 0x000fe200078e0203 */
[----:B------:R-:W-:Y:S01]  /*42c0*/  IADD3 R3, P6, R216, R34, RZ ;  /* 0x00000022d8037210 */ /* 0x000fe20007fde0ff */
[----:B------:R-:W1:Y:S01]  /*42d0*/  @!P4 LDC.64 R22, c[0x0][0x218] ;  /* 0x00008600ff16cb82 */ /* 0x000e620000000a00 */
[----:B------:R2:W-:Y:S01]  /*42e0*/  @P4 STS.128 [R221+0x6000], RZ ;  /* 0x006000ffdd004388 */ /* 0x0005e20000000c00 */
[----:B------:R-:W-:-:S04]  /*42f0*/  IMAD.IADD R14, R35, 0x1, R121 ;  /* 0x00000001230e7824 */ /* 0x000fc800078e0279 */
[----:B------:R-:W-:Y:S02]  /*4300*/  IMAD.X R30, R207, 0x1, R14, P6 ;  /* 0x00000001cf1e7824 */ /* 0x000fe400030e060e */
        /* <DEDUP_REMOVED lines=10> */
[----:B------:R2:W-:Y:S03]  /*43b0*/  @!P4 LDGSTS.E.BYPASS.LTC128B.128 [R221+0x6000], desc[UR8][R42.64] ;  /* 0x060000002addcfae */ /* 0x0005e6000b901d48 */
        /* <DEDUP_REMOVED lines=16> */
[C-C-:B------:R-:W-:Y:S01]  /*44c0*/  @!P4 LEA.HI.X R39, R3.reuse, R17, R30.reuse, 0x1, P1 ;  /* 0x000000110327c211 */ /* 0x140fe200008f0c1e */
[----:B------:R2:W-:Y:S02]  /*44d0*/  @P4 STS.128 [R221+0x6800], RZ ;  /* 0x006800ffdd004388 */ /* 0x0005e40000000c00 */
[----:B------:R-:W5:Y:S01]  /*44e0*/  @!P3 LDC.64 R22, c[0x0][0x218] ;  /* 0x00008600ff16bb82 */ /* 0x000f620000000a00 */
[C---:B-1----:R-:W-:Y:S01]  /*44f0*/  @!P3 LEA R34, P0, R3.reuse, R28, 0x1 ;  /* 0x0000001c0322b211 */ /* 0x042fe200078008ff */
[----:B------:R-:W-:Y:S01]  /*4500*/  @!PT LDS RZ, [RZ] ;  /* 0x00000000fffff984 */ /* 0x000fe20000000800 */
[----:B------:R-:W-:Y:S01]  /*4510*/  @!PT LDS RZ, [RZ] ;  /* 0x00000000fffff984 */ /* 0x000fe20000000800 */
[----:B------:R-:W-:Y:S01]  /*4520*/  @!PT LDS RZ, [RZ] ;  /* 0x00000000fffff984 */ /* 0x000fe20000000800 */
[----:B------:R2:W-:Y:S03]  /*4530*/  @!P4 LDGSTS.E.BYPASS.LTC128B.128 [R221+0x6800], desc[UR8][R38.64] ;  /* 0x0680000026ddcfae */ /* 0x0005e6000b901d48 */
[C-C-:B------:R-:W-:Y:S01]  /*4540*/  @!P3 LEA.HI.X R35, R3.reuse, R29, R30.reuse, 0x1, P0 ;  /* 0x0000001d0323b211 */ /* 0x140fe200000f0c1e */
[----:B------:R2:W-:Y:S01]  /*4550*/  @P3 STS.128 [R221+0x8800], RZ ;  /* 0x008800ffdd003388 */ /* 0x0005e20000000c00 */
[C---:B------:R-:W-:Y:S01]  /*4560*/  IADD3 R29, P6, R216.reuse, R3, RZ ;  /* 0x00000003d81d7210 */ /* 0x040fe20007fde0ff */
[----:B------:R-:W1:Y:S01]  /*4570*/  @!P2 LDC.64 R20, c[0x0][0x218] ;  /* 0x00008600ff14ab82 */ /* 0x000e620000000a00 */
[----:B---3--:R-:W-:Y:S01]  /*4580*/  @!P2 LEA R26, P0, R3, R26, 0x1 ;  /* 0x0000001a031aa211 */ /* 0x008fe200078008ff */
[----:B------:R-:W-:Y:S01]  /*4590*/  @!PT LDS RZ, [RZ] ;  /* 0x00000000fffff984 */ /* 0x000fe20000000800 */
[----:B------:R-:W-:Y:S01]  /*45a0*/  @!PT LDS RZ, [RZ] ;  /* 0x00000000fffff984 */ /* 0x000fe20000000800 */
[----:B------:R-:W-:Y:S01]  /*45b0*/  @!PT LDS RZ, [RZ] ;  /* 0x00000000fffff984 */ /* 0x000fe20000000800 */
[----:B------:R2:W-:Y:S02]  /*45c0*/  @!P3 LDGSTS.E.BYPASS.LTC128B.128 [R221+0x8800], desc[UR8][R34.64+0x80] ;  /* 0x0880008022ddbfae */ /* 0x0005e4000b901d48 */
[--C-:B------:R-:W-:Y:S01]  /*45d0*/  IMAD.X R14, R207, 0x1, R30.reuse, P6 ;  /* 0x00000001cf0e7824 */ /* 0x100fe200030e061e */
[----:B------:R-:W-:Y:S01]  /*45e0*/  @!P2 LEA.HI.X R27, R3, R27, R30, 0x1, P0 ;  /* 0x0000001b031ba211 */ /* 0x000fe200000f0c1e */
[----:B------:R2:W-:Y:S01]  /*45f0*/  @P2 STS.128 [R221+0xa800], RZ ;  /* 0x00a800ffdd002388 */ /* 0x0005e20000000c00 */
[----:B------:R-:W-:Y:S01]  /*4600*/  IADD3 R3, P6, R216, R29, RZ ;  /* 0x0000001dd8037210 */ /* 0x000fe20007fde0ff */
[----:B------:R-:W3:Y:S01]  /*4610*/  @!P4 LDC.64 R18, c[0x0][0x218] ;  /* 0x00008600ff12cb82 */ /* 0x000ee20000000a00 */
[C---:B----4-:R-:W-:Y:S01]  /*4620*/  @!P4 LEA R24, P1, R29.reuse, R24, 0x1 ;  /* 0x000000181d18c211 */ /* 0x050fe200078208ff */
[----:B------:R-:W-:Y:S01]  /*4630*/  @!PT LDS RZ, [RZ] ;  /* 0x00000000fffff984 */ /* 0x000fe20000000800 */
[----:B------:R-:W-:Y:S01]  /*4640*/  @!PT LDS RZ, [RZ] ;  /* 0x00000000fffff984 */ /* 0x000fe20000000800 */
[----:B------:R-:W-:Y:S01]  /*4650*/  @!PT LDS RZ, [RZ] ;  /* 0x00000000fffff984 */ /* 0x000fe20000000800 */
[----:B------:R2:W-:Y:S03]  /*4660*/  @!P2 LDGSTS.E.BYPASS.LTC128B.128 [R221+0xa800], desc[UR8][R26.64+0x100] ;  /* 0x0a8001001addafae */ /* 0x0005e6000b901d48 */
[C-C-:B------:R-:W-:Y:S01]  /*4670*/  @!P4 LEA.HI.X R25, R29.reuse, R25, R14.reuse, 0x1, P1 ;  /* 0x000000191d19c211 */ /* 0x140fe200008f0c0e */
        /* <DEDUP_REMOVED lines=14> */
[--C-:B------:R-:W-:Y:S01]  /*4760*/  @!P2 LEA.HI.X R21, R29, R21, R14.reuse, 0x1, P0 ;  /* 0x000000151d15a211 */ /* 0x100fe200000f0c0e */
[----:B------:R-:W-:Y:S02]  /*4770*/  IMAD.X R14, R207, 0x1, R14, P6 ;  /* 0x00000001cf0e7824 */ /* 0x000fe400030e060e */
        /* <DEDUP_REMOVED lines=28> */
.L_x_631:
[----:B------:R-:W-:Y:S05]  /*4940*/  BSYNC B0 ;  /* 0x0000000000007941 */ /* 0x000fea0003800000 */
.L_x_630:
[----:B------:R-:W0:Y:S02]  /*4950*/  LDGDEPBAR ;  /* 0x00000000000079af */ /* 0x000e240000000000 */
.L_x_629:
[----:B------:R-:W-:Y:S01]  /*4960*/  FMNMX.FTZ R3, R44, R72, !PT ;  /* 0x000000482c037209 */ /* 0x000fe20007810000 */
        /* <DEDUP_REMOVED lines=28> */
[----:B-12---:R-:W-:Y:S02]  /*4b30*/  FMNMX.FTZ R16, R170, R3, !PT ;  /* 0x00000003aa107209 */ /* 0x006fe40007810000 */
[----:B------:R-:W-:-:S02]  /*4b40*/  FMNMX.FTZ R19, R165, R14, !PT ;  /* 0x0000000ea5137209 */ /* 0x000fc40007810000 */
[----:B------:R-:W-:Y:S01]  /*4b50*/  LEA R200, R0, UR4, 0x1 ;  /* 0x0000000400c87c11 */ /* 0x000fe2000f8e08ff */
[----:B------:R-:W1:Y:S03]  /*4b60*/  SHFL.BFLY PT, R17, R16, 0x2, 0x1f ;  /* 0x0c401f0010117f89 */ /* 0x000e6600000e0000 */
        /* <DEDUP_REMOVED lines=23> */
[----:B------:R-:W-:Y:S01]  /*4ce0*/  FMUL.FTZ R166, R3, UR6 ;  /* 0x0000000603a67c20 */ /* 0x000fe20008410000 */
        /* <DEDUP_REMOVED lines=27> */
[----:B------:R-:W2:Y:S01]  /*4ea0*/  LDSM.16.MT88.4 R72, [R200+0x10000] ;  /* 0x01000000c848783b */ /* 0x000ea20000004200 */
        /* <DEDUP_REMOVED lines=9> */
[----:B------:R-:W3:Y:S01]  /*4f40*/  MUFU.EX2 R152, R152 ;  /* 0x0000009800987308 */ /* 0x000ee20000000800 */
[----:B-1----:R-:W-:Y:S01]  /*4f50*/  F2FP.BF16.F32.PACK_AB R96, R156, R157 ;  /* 0x0000009d9c60723e */ /* 0x002fe200000010ff */
        /* <DEDUP_REMOVED lines=9> */
[----:B------:R-:W-:Y:S01]  /*4ff0*/  FFMA.FTZ R172, R172, UR6, -R177 ;  /* 0x00000006acac7c23 */ /* 0x000fe200080108b1 */
[----:B------:R-:W-:Y:S01]  /*5000*/  FFMA.FTZ R166, R165, UR6, -R166 ;  /* 0x00000006a5a67c23 */ /* 0x000fe200080108a6 */
[----:B------:R-:W-:-:S03]  /*5010*/  FADD.FTZ R156, R157, R156 ;  /* 0x0000009c9d9c7221 */ /* 0x000fc60000010000 */
[----:B------:R-:W1:Y:S01]  /*5020*/  MUFU.EX2 R159, R159 ;  /* 0x0000009f009f7308 */ /* 0x000e620000000800 */
[----:B---3--:R-:W-:Y:S01]  /*5030*/  F2FP.BF16.F32.PACK_AB R98, R152, R155 ;  /* 0x0000009b9862723e */ /* 0x008fe200000010ff */
[----:B------:R-:W-:-:S04]  /*5040*/  FADD.FTZ R155, R155, R156 ;  /* 0x0000009c9b9b7221 */ /* 0x000fc80000010000 */
[----:B------:R-:W-:Y:S02]  /*5050*/  FADD.FTZ R152, R152, R155 ;  /* 0x0000009b98987221 */ /* 0x000fe40000010000 */
[----:B------:R-:W-:Y:S08]  /*5060*/  MUFU.EX2 R154, R154 ;  /* 0x0000009a009a7308 */ /* 0x000ff00000000800 */
[----:B------:R-:W3:Y:S01]  /*5070*/  MUFU.EX2 R153, R153 ;  /* 0x0000009900997308 */ /* 0x000ee20000000800 */
[----:B-1----:R-:W-:Y:S01]  /*5080*/  F2FP.BF16.F32.PACK_AB R97, R159, R158 ;  /* 0x0000009e9f61723e */ /* 0x002fe200000010ff */
[----:B------:R-:W-:-:S06]  /*5090*/  FADD.FTZ R159, R158, R159 ;  /* 0x0000009f9e9f7221 */ /* 0x000fcc0000010000 */
[----:B------:R-:W-:Y:S08]  /*50a0*/  MUFU.EX2 R151, R151 ;  /* 0x0000009700977308 */ /* 0x000ff00000000800 */
[----:B------:R-:W1:Y:S01]  /*50b0*/  MUFU.EX2 R148, R148 ;  /* 0x0000009400947308 */ /* 0x000e620000000800 */
[----:B---3--:R-:W-:Y:S01]  /*50c0*/  F2FP.BF16.F32.PACK_AB R99, R153, R154 ;  /* 0x0000009a9963723e */ /* 0x008fe200000010ff */
[----:B------:R-:W-:-:S04]  /*50d0*/  FADD.FTZ R154, R154, R159 ;  /* 0x0000009f9a9a7221 */ /* 0x000fc80000010000 */
[----:B------:R-:W-:Y:S02]  /*50e0*/  FADD.FTZ R153, R153, R154 ;  /* 0x0000009a99997221 */ /* 0x000fe40000010000 */
[C---:B------:R-:W-:Y:S01]  /*50f0*/  HMMA.16816.F32.BF16 R120, R96.reuse, R116, RZ ;  /* 0x000000746078723c */ /* 0x040fe200000418ff */
[----:B------:R-:W-:Y:S05]  /*5100*/  MUFU.EX2 R149, R149 ;  /* 0x0000009500957308 */ /* 0x000fea0000000800 */
[C---:B------:R-:W-:Y:S03]  /*5110*/  HMMA.16816.F32.BF16 R36, R96.reuse, R40, RZ ;  /* 0x000000286024723c */ /* 0x040fe600000418ff */
[----:B------:R-:W3:Y:S01]  /*5120*/  MUFU.EX2 R0, R0 ;  /* 0x0000000000007308 */ /* 0x000ee20000000800 */
[C---:B-1----:R-:W-:Y:S01]  /*5130*/  F2FP.BF16.F32.PACK_AB R4, R148.reuse, R151 ;  /* 0x000000979404723e */ /* 0x042fe200000010ff */
[----:B------:R-:W-:Y:S01]  /*5140*/  FADD.FTZ R151, R151, R152 ;  /* 0x0000009897977221 */ /* 0x000fe20000010000 */
[----:B------:R-:W-:Y:S03]  /*5150*/  HMMA.16816.F32.BF16 R116, R96, R118, RZ ;  /* 0x000000766074723c */ /* 0x000fe600000418ff */
[----:B------:R-:W-:-:S02]  /*5160*/  FADD.FTZ R148, R148, R151 ;  /* 0x0000009794947221 */ /* 0x000fc40000010000 */
[----:B------:R-:W-:Y:S01]  /*5170*/  MUFU.EX2 R150, R150 ;  /* 0x0000009600967308 */ /* 0x000fe20000000800 */
[C---:B------:R-:W-:Y:S06]  /*5180*/  HMMA.16816.F32.BF16 R40, R96.reuse, R42, RZ ;  /* 0x0000002a6028723c */ /* 0x040fec00000418ff */
[----:B------:R-:W-:Y:S01]  /*5190*/  HMMA.16816.F32.BF16 R52, R96, R56, RZ ;  /* 0x000000386034723c */ /* 0x000fe200000418ff */
[----:B------:R-:W1:Y:S01]  /*51a0*/  MUFU.EX2 R147, R147 ;  /* 0x0000009300937308 */ /* 0x000e620000000800 */
[----:B---3--:R-:W-:Y:S01]  /*51b0*/  F2FP.BF16.F32.PACK_AB R6, R0, R149 ;  /* 0x000000950006723e */ /* 0x008fe200000010ff */
[----:B------:R-:W-:-:S03]  /*51c0*/  FADD.FTZ R149, R149, R148 ;  /* 0x0000009495957221 */ /* 0x000fc60000010000 */
[C---:B------:R-:W-:Y:S01]  /*51d0*/  HMMA.16816.F32.BF16 R60, R96.reuse, R64, RZ ;  /* 0x00000040603c723c */ /* 0x040fe200000418ff */
[----:B------:R-:W-:Y:S02]  /*51e0*/  FADD.FTZ R149, R0, R149 ;  /* 0x0000009500957221 */ /* 0x000fe40000010000 */
[----:B------:R-:W-:Y:S03]  /*51f0*/  MUFU.EX2 R146, R146 ;  /* 0x0000009200927308 */ /* 0x000fe60000000800 */
[C---:B------:R-:W-:Y:S05]  /*5200*/  HMMA.16816.F32.BF16 R56, R96.reuse, R58, RZ ;  /* 0x0000003a6038723c */ /* 0x040fea00000418ff */
[----:B------:R-:W3:Y:S01]  /*5210*/  MUFU.EX2 R145, R145 ;  /* 0x0000009100917308 */ /* 0x000ee20000000800 */
[----:B-1----:R-:W-:Y:S01]  /*5220*/  F2FP.BF16.F32.PACK_AB R5, R147, R150 ;  /* 0x000000969305723e */ /* 0x002fe200000010ff */
[----:B------:R-:W-:Y:S01]  /*5230*/  HMMA.16816.F32.BF16 R64, R96, R66, RZ ;  /* 0x000000426040723c */ /* 0x000fe200000418ff */
[----:B------:R-:W-:-:S04]  /*5240*/  FADD.FTZ R150, R150, R153 ;  /* 0x0000009996967221 */ /* 0x000fc80000010000 */
[----:B------:R-:W-:Y:S01]  /*5250*/  FADD.FTZ R147, R147, R150 ;  /* 0x0000009693937221 */ /* 0x000fe20000010000 */
[C---:B--2---:R-:W-:Y:S01]  /*5260*/  HMMA.16816.F32.BF16 R68, R96.reuse, R72, RZ ;  /* 0x000000486044723c */ /* 0x044fe200000418ff */
[----:B------:R-:W-:Y:S05]  /*5270*/  MUFU.EX2 R160, R160 ;  /* 0x000000a000a07308 */ /* 0x000fea0000000800 */
[----:B------:R-:W-:Y:S01]  /*5280*/  HMMA.16816.F32.BF16 R76, R96, R80, RZ ;  /* 0x00000050604c723c */ /* 0x000fe200000418ff */
[----:B---3--:R-:W-:Y:S02]  /*5290*/  F2FP.BF16.F32.PACK_AB R7, R145, R146 ;  /* 0x000000929107723e */ /* 0x008fe400000010ff */
[----:B------:R-:W1:Y:S01]  /*52a0*/  MUFU.EX2 R161, R161 ;  /* 0x000000a100a17308 */ /* 0x000e620000000800 */
[----:B------:R-:W-:-:S02]  /*52b0*/  FADD.FTZ R146, R146, R147 ;  /* 0x0000009392927221 */ /* 0x000fc40000010000 */
[----:B------:R-:W-:Y:S02]  /*52c0*/  HMMA.16816.F32.BF16 R72, R96, R74, RZ ;  /* 0x0000004a6048723c */ /* 0x000fe400000418ff */
[----:B------:R-:W-:-:S04]  /*52d0*/  FADD.FTZ R145, R145, R146 ;  /* 0x0000009291917221 */ /* 0x000fc80000010000 */
[C---:B------:R-:W-:Y:S01]  /*52e0*/  HMMA.16816.F32.BF16 R120, R4.reuse, R12, R120 ;  /* 0x0000000c0478723c */ /* 0x040fe20000041878 */
[----:B------:R-:W-:Y:S05]  /*52f0*/  MUFU.EX2 R162, R162 ;  /* 0x000000a200a27308 */ /* 0x000fea0000000800 */
[C---:B------:R-:W-:Y:S01]  /*5300*/  HMMA.16816.F32.BF16 R116, R4.reuse, R14, R116 ;  /* 0x0000000e0474723c */ /* 0x040fe20000041874 */
[----:B------:R-:W2:Y:S02]  /*5310*/  LDSM.16.MT88.4 R12, [R200+0x10800] ;  /* 0x01080000c80c783b */ /* 0x000ea40000004200 */
[----:B------:R-:W-:Y:S03]  /*5320*/  MUFU.EX2 R163, R163 ;  /* 0x000000a300a37308 */ /* 0x000fe60000000800 */
[C---:B------:R-:W-:Y:S05]  /*5330*/  HMMA.16816.F32.BF16 R36, R4.reuse, R8, R36 ;  /* 0x000000080424723c */ /* 0x040fea0000041824 */
        /* <DEDUP_REMOVED lines=147> */
[----:B------:R-:W1:Y:S01]  /*5c70*/  S2R R213, SR_TID.X ;  /* 0x0000000000d57919 */ /* 0x000e620000002100 */
[----:B------:R-:W-:Y:S01]  /*5c80*/  ULDC UR4, c[0x0][0x2d0] ;  /* 0x0000b40000047ab9 */ /* 0x000fe20000000800 */
[----:B------:R-:W-:Y:S01]  /*5c90*/  IMAD.MOV.U32 R20, RZ, RZ, R232 ;  /* 0x000000ffff147224 */ /* 0x000fe200078e00e8 */
[----:B------:R-:W-:Y:S01]  /*5ca0*/  ISETP.GE.AND P3, PT, R223, UR4, PT ;  /* 0x00000004df007c0c */ /* 0x000fe2000bf66270 */
[----:B------:R-:W-:Y:S01]  /*5cb0*/  IMAD.MOV.U32 R21, RZ, RZ, R239 ;  /* 0x000000ffff157224 */ /* 0x000fe200078e00ef */
[----:B------:R-:W-:Y:S01]  /*5cc0*/  ISETP.GE.AND P2, PT, R222, UR4, PT ;  /* 0x00000004de007c0c */ /* 0x000fe2000bf46270 */
[----:B------:R-:W-:-:S10]  /*5cd0*/  DEPBAR.LE SB0, 0x0 ;  /* 0x000080000000791a */ /* 0x000fd40000000000 */
[----:B------:R-:W2:Y:S08]  /*5ce0*/  @!P3 LDC.64 R10, c[0x0][0x220] ;  /* 0x00008800ff0abb82 */ /* 0x000eb00000000a00 */
[----:B------:R-:W3:Y:S01]  /*5cf0*/  @!P2 LDC.64 R8, c[0x0][0x220] ;  /* 0x00008800ff08ab82 */ /* 0x000ee20000000a00 */
[----:B-1----:R-:W-:-:S07]  /*5d00*/  SHF.R.S32.HI R0, RZ, 0x1f, R213 ;  /* 0x0000001fff007819 */ /* 0x002fce00000114d5 */
[----:B------:R-:W1:Y:S01]  /*5d10*/  @!P2 LDC.64 R16, c[0x0][0x220] ;  /* 0x00008800ff10ab82 */ /* 0x000e620000000a00 */
[----:B------:R-:W-:-:S04]  /*5d20*/  LEA.HI R0, R0, R213, RZ, 0x3 ;  /* 0x000000d500007211 */ /* 0x000fc800078f18ff */
[----:B------:R-:W-:-:S05]  /*5d30*/  LOP3.LUT R0, R0, 0xfffffff8, RZ, 0xc0, !PT ;  /* 0xfffffff800007812 */ /* 0x000fca00078ec0ff */
[----:B------:R-:W-:-:S04]  /*5d40*/  IMAD.IADD R0, R213, 0x1, -R0 ;  /* 0x00000001d5007824 */ /* 0x000fc800078e0a00 */
[----:B------:R-:W-:Y:S01]  /*5d50*/  IMAD.SHL.U32 R0, R0, 0x8, RZ ;  /* 0x0000000800007824 */ /* 0x000fe200078e00ff */
[----:B------:R-:W-:Y:S04]  /*5d60*/  BAR.SYNC.DEFER_BLOCKING 0x0 ;  /* 0x0000000000007b1d */ /* 0x000fe80000010000 */
[----:B------:R-:W-:Y:S01]  /*5d70*/  ISETP.GE.AND P4, PT, R0, UR4, PT ;  /* 0x0000000400007c0c */ /* 0x000fe2000bf86270 */
[----:B------:R-:W-:-:S04]  /*5d80*/  VIADD R0, R212, 0xfffffffe ;  /* 0xfffffffed4007836 */ /* 0x000fc80000000000 */
[----:B------:R-:W-:Y:S01]  /*5d90*/  IMAD R7, R217, R0, RZ ;  /* 0x00000000d9077224 */ /* 0x000fe200078e02ff */
[----:B------:R-:W-:Y:S01]  /*5da0*/  SHF.R.S32.HI R4, RZ, 0x1f, R0 ;  /* 0x0000001fff047819 */ /* 0x000fe20000011400 */
[----:B------:R-:W-:-:S04]  /*5db0*/  IMAD.WIDE.U32 R20, R0, R218, R20 ;  /* 0x000000da00147225 */ /* 0x000fc800078e0014 */
[----:B------:R-:W-:Y:S01]  /*5dc0*/  IMAD R7, R4, R218, R7 ;  /* 0x000000da04077224 */ /* 0x000fe200078e0207 */
[----:B--2---:R-:W-:Y:S01]  /*5dd0*/  @!P3 LEA R28, P0, R20, R10, 0x1 ;  /* 0x0000000a141cb211 */ /* 0x004fe200078008ff */
[----:B------:R-:W2:Y:S02]  /*5de0*/  @!P4 LDC.64 R12, c[0x0][0x220] ;  /* 0x00008800ff0ccb82 */ /* 0x000ea40000000a00 */
[----:B------:R-:W-:-:S05]  /*5df0*/  IMAD.IADD R18, R21, 0x1, R7 ;  /* 0x0000000115127824 */ /* 0x000fca00078e0207 */
[C-C-:B------:R-:W-:Y:S01]  /*5e00*/  @!P3 LEA.HI.X R29, R20.reuse, R11, R18.reuse, 0x1, P0 ;  /* 0x0000000b141db211 */ /* 0x140fe200000f0c12 */
[----:B------:R-:W4:Y:S01]  /*5e10*/  @!P4 LDC.64 R6, c[0x0][0x220] ;  /* 0x00008800ff06cb82 */ /* 0x000f220000000a00 */
[C---:B---3--:R-:W-:Y:S01]  /*5e20*/  @!P2 LEA R26, P0, R20.reuse, R8, 0x1 ;  /* 0x00000008141aa211 */ /* 0x048fe200078008ff */
[----:B------:R-:W-:Y:S03]  /*5e30*/  @P4 STS.128 [R221+0xc000], RZ ;  /* 0x00c000ffdd004388 */ /* 0x000fe60000000c00 */
[----:B------:R-:W-:-:S03]  /*5e40*/  @!P2 LEA.HI.X R27, R20, R9, R18, 0x1, P0 ;  /* 0x00000009141ba211 */ /* 0x000fc600000f0c12 */
[----:B------:R-:W3:Y:S01]  /*5e50*/  @!P3 LDC.64 R4, c[0x0][0x220] ;  /* 0x00008800ff04bb82 */ /* 0x000ee20000000a00 */
[----:B--2---:R-:W-:-:S07]  /*5e60*/  @!P4 LEA R24, P1, R20, R12, 0x1 ;  /* 0x0000000c1418c211 */ /* 0x004fce00078208ff */
[----:B------:R-:W2:Y:S01]  /*5e70*/  @!P4 LDC.64 R14, c[0x0][0x220] ;  /* 0x00008800ff0ecb82 */ /* 0x000ea20000000a00 */
[----:B------:R-:W-:Y:S02]  /*5e80*/  @!P4 LEA.HI.X R25, R20, R13, R18, 0x1, P1 ;  /* 0x0000000d1419c211 */ /* 0x000fe400008f0c12 */
[----:B------:R-:W-:-:S05]  /*5e90*/  IADD3 R19, P1, R230, R20, RZ ;  /* 0x00000014e6137210 */ /* 0x000fca0007f3e0ff */
[----:B------:R-:W5:Y:S01]  /*5ea0*/  @!P3 LDC.64 R12, c[0x0][0x220] ;  /* 0x00008800ff0cbb82 */ /* 0x000f620000000a00 */
[----:B------:R-:W-:Y:S01]  /*5eb0*/  @!PT LDS RZ, [RZ] ;  /* 0x00000000fffff984 */ /* 0x000fe20000000800 */
[----:B------:R-:W-:Y:S01]  /*5ec0*/  @!PT LDS RZ, [RZ] ;  /* 0x00000000fffff984 */ /* 0x000fe20000000800 */
[----:B------:R-:W-:Y:S01]  /*5ed0*/  @!PT LDS RZ, [RZ] ;  /* 0x00000000fffff984 */ /* 0x000fe20000000800 */
[----:B------:R4:W-:Y:S01]  /*5ee0*/  @!P4 LDGSTS.E.BYPASS.LTC128B.128 [R221+0xc000], desc[UR8][R24.64] ;  /* 0x0c00000018ddcfae */ /* 0x0009e2000b901d48 */
[----:B------:R-:W-:-:S03]  /*5ef0*/  IMAD.X R18, R225, 0x1, R18, P1 ;  /* 0x00000001e1127824 */ /* 0x000fc600008e0612 */
[----:B------:R-:W-:Y:S01]  /*5f00*/  @P3 STS.128 [R221+0xe000], RZ ;  /* 0x00e000ffdd003388 */ /* 0x000fe20000000c00 */
[C---:B---3--:R-:W-:Y:S02]  /*5f10*/  @!P3 LEA R22, P0, R19.reuse, R4, 0x1 ;  /* 0x000000041316b211 */ /* 0x048fe400078008ff */
[----:B------:R-:W3:Y:S01]  /*5f20*/  @!P2 LDC.64 R10, c[0x0][0x220] ;  /* 0x00008800ff0aab82 */ /* 0x000ee20000000a00 */
[----:B------:R-:W-:Y:S01]  /*5f30*/  @!PT LDS RZ, [RZ] ;  /* 0x00000000fffff984 */ /* 0x000fe20000000800 */
[----:B------:R-:W-:Y:S01]  /*5f40*/  @!PT LDS RZ, [RZ] ;  /* 0x00000000fffff984 */ /* 0x000fe20000000800 */
[----:B------:R-:W-:Y:S01]  /*5f50*/  @!PT LDS RZ, [RZ] ;  /* 0x00000000fffff984 */ /* 0x000fe20000000800 */
[----:B------:R-:W-:Y:S01]  /*5f60*/  @!P3 LDGSTS.E.BYPASS.LTC128B.128 [R221+0xe000], desc[UR8][R28.64+0x80] ;  /* 0x0e0000801cddbfae */ /* 0x000fe2000b901d48 */
[C-C-:B------:R-:W-:Y:S02]  /*5f70*/  @!P3 LEA.HI.X R23, R19.reuse, R5, R18.reuse, 0x1, P0 ;  /* 0x000000051317b211 */ /* 0x140fe400000f0c12 */
[C---:B-1----:R-:W-:Y:S01]  /*5f80*/  @!P2 LEA R16, P0, R19.reuse, R16, 0x1 ;  /* 0x000000101310a211 */ /* 0x042fe200078008ff */
[----:B------:R-:W-:Y:S03]  /*5f90*/  @P2 STS.128 [R221+0x10000], RZ ;  /* 0x010000ffdd002388 */ /* 0x000fe60000000c00 */
[----:B------:R-:W1:Y:S01]  /*5fa0*/  @!P4 LDC.64 R8, c[0x0][0x220] ;  /* 0x00008800ff08cb82 */ /* 0x000e620000000a00 */
[C---:B------:R-:W-:Y:S01]  /*5fb0*/  @!P2 LEA.HI.X R17, R19.reuse, R17, R18, 0x1, P0 ;  /* 0x000000111311a211 */ /* 0x040fe200000f0c12 */
[----:B------:R-:W-:Y:S01]  /*5fc0*/  @!PT LDS RZ, [RZ] ;  /* 0x00000000fffff984 */ /* 0x000fe20000000800 */
[----:B------:R-:W-:Y:S01]  /*5fd0*/  @!PT LDS RZ, [RZ] ;  /* 0x00000000fffff984 */ /* 0x000fe20000000800 */
[----:B------:R-:W-:Y:S01]  /*5fe0*/  @!PT LDS RZ, [RZ] ;  /* 0x00000000fffff984 */ /* 0x000fe20000000800 */
[----:B------:R2:W-:Y:S04]  /*5ff0*/  @!P2 LDGSTS.E.BYPASS.LTC128B.128 [R221+0x10000], desc[UR8][R26.64+0x100] ;  /* 0x100001001addafae */ /* 0x0005e8000b901d48 */
[----:B------:R-:W-:Y:S02]  /*6000*/  @P4 STS.128 [R221+0xc800], RZ ;  /* 0x00c800ffdd004388 */ /* 0x000fe40000000c00 */
[----:B------:R-:W1:Y:S01]  /*6010*/  @!P2 LDC.64 R4, c[0x0][0x220] ;  /* 0x00008800ff04ab82 */ /* 0x000e620000000a00 */
[----:B----4-:R-:W-:-:S04]  /*6020*/  @!P4 LEA R24, P1, R19, R6, 0x1 ;  /* 0x000000061318c211 */ /* 0x010fc800078208ff */
[----:B------:R-:W-:-:S03]  /*6030*/  @!P4 LEA.HI.X R25, R19, R7, R18, 0x1, P1 ;  /* 0x000000071319c211 */ /* 0x000fc600008f0c12 */
[----:B------:R-:W4:Y:S01]  /*6040*/  @!P3 LDC.64 R6, c[0x0][0x220] ;  /* 0x00008800ff06bb82 */ /* 0x000f220000000a00 */
[----:B------:R-:W-:Y:S01]  /*6050*/  IADD3 R21, P1, R230, R19, RZ ;  /* 0x00000013e6157210 */ /* 0x000fe20007f3e0ff */
[----:B------:R-:W-:Y:S01]  /*6060*/  @!PT LDS RZ, [RZ] ;  /* 0x00000000fffff984 */ /* 0x000fe20000000800 */
[----:B------:R-:W-:Y:S01]  /*6070*/  @!PT LDS RZ, [RZ] ;  /* 0x00000000fffff984 */ /* 0x000fe20000000800 */
[----:B------:R-:W-:Y:S01]  /*6080*/  @!PT LDS RZ, [RZ] ;  /* 0x00000000fffff984 */ /* 0x000fe20000000800 */
[----:B------:R-:W-:Y:S04]  /*6090*/  @!P4 LDGSTS.E.BYPASS.LTC128B.128 [R221+0xc800], desc[UR8][R24.64] ;  /* 0x0c80000018ddcfae */ /* 0x000fe8000b901d48 */
[----:B------:R-:W-:Y:S01]  /*60a0*/  IMAD.X R18, R225, 0x1, R18, P1 ;  /* 0x00000001e1127824 */ /* 0x000fe200008e0612 */
[C---:B-----5:R-:W-:Y:S01]  /*60b0*/  @!P3 LEA R12, P1, R21.reuse, R12, 0x1 ;  /* 0x0000000c150cb211 */ /* 0x060fe200078208ff */
[----:B------:R-:W-:Y:S01]  /*60c0*/  @P3 STS.128 [R221+0xe800], RZ ;  /* 0x00e800ffdd003388 */ /* 0x000fe20000000c00 */
[----:B--2---:R-:W-:-:S03]  /*60d0*/  @!P4 LEA R26, P0, R21, R14, 0x1 ;  /* 0x0000000e151ac211 */ /* 0x004fc600078008ff */
[----:B------:R-:W-:Y:S01]  /*60e0*/  @!PT LDS RZ, [RZ] ;  /* 0x00000000fffff984 */ /* 0x000fe20000000800 */
[----:B------:R-:W-:Y:S01]  /*60f0*/  @!PT LDS RZ, [RZ] ;  /* 0x00000000fffff984 */ /* 0x000fe20000000800 */
[----:B------:R-:W-:Y:S01]  /*6100*/  @!PT LDS RZ, [RZ] ;  /* 0x00000000fffff984 */ /* 0x000fe20000000800 */
[----:B------:R-:W-:Y:S01]  /*6110*/  @!P3 LDGSTS.E.BYPASS.LTC128B.128 [R221+0xe800], desc[UR8][R22.64+0x80] ;  /* 0x0e80008016ddbfae */ /* 0x000fe2000b901d48 */
[----:B------:R-:W-:Y:S02]  /*6120*/  IADD3 R14, P5, R230, R21, RZ ;  /* 0x00000015e60e7210 */ /* 0x000fe40007fbe0ff */
[C-C-:B------:R-:W-:Y:S01]  /*6130*/  @!P4 LEA.HI.X R27, R21.reuse, R15, R18.reuse, 0x1, P0 ;  /* 0x0000000f151bc211 */ /* 0x140fe200000f0c12 */
[----:B------:R-:W-:Y:S01]  /*6140*/  @P2 STS.128 [R221+0x10800], RZ ;  /* 0x010800ffdd002388 */ /* 0x000fe20000000c00 */
[C---:B---3--:R-:W-:Y:S02]  /*6150*/  @!P2 LEA R10, P0, R21.reuse, R10, 0x1 ;  /* 0x0000000a150aa211 */ /* 0x048fe400078008ff */
[C-C-:B------:R-:W-:Y:S01]  /*6160*/  @!P3 LEA.HI.X R13, R21.reuse, R13, R18.reuse, 0x1, P1 ;  /* 0x0000000d150db211 */ /* 0x140fe200008f0c12 */
[----:B------:R-:W-:Y:S01]  /*6170*/  @!PT LDS RZ, [RZ] ;  /* 0x00000000fffff984 */ /* 0x000fe20000000800 */
[----:B------:R-:W-:Y:S01]  /*6180*/  @!PT LDS RZ, [RZ] ;  /* 0x00000000fffff984 */ /* 0x000fe20000000800 */
[----:B------:R-:W-:Y:S01]  /*6190*/  @!PT LDS RZ, [RZ] ;  /* 0x00000000fffff984 */ /* 0x000fe20000000800 */
[----:B------:R2:W-:Y:S01]  /*61a0*/  @!P2 LDGSTS.E.BYPASS.LTC128B.128 [R221+0x10800], desc[UR8][R16.64+0x100] ;  /* 0x1080010010ddafae */ /* 0x0005e2000b901d48 */
[--C-:B------:R-:W-:Y:S01]  /*61b0*/  @!P2 LEA.HI.X R11, R21, R11, R18.reuse, 0x1, P0 ;  /* 0x0000000b150ba211 */ /* 0x100fe200000f0c12 */
[----:B------:R-:W-:Y:S01]  /*61c0*/  IMAD.X R18, R225, 0x1, R18, P5 ;  /* 0x00000001e1127824 */ /* 0x000fe200028e0612 */
[C---:B-1----:R-:W-:Y:S01]  /*61d0*/  @!P2 LEA R4, P0, R14.reuse, R4, 0x1 ;  /* 0x000000040e04a211 */ /* 0x042fe200078008ff */
[----:B------:R-:W-:Y:S01]  /*61e0*/  @P4 STS.128 [R221+0xd000], RZ ;  /* 0x00d000ffdd004388 */ /* 0x000fe20000000c00 */
[----:B----4-:R-:W-:-:S02]  /*61f0*/  @!P3 LEA R6, P1, R14, R6, 0x1 ;  /* 0x000000060e06b211 */ /* 0x010fc400078208ff */
[C-C-:B------:R-:W-:Y:S01]  /*6200*/  @!P2 LEA.HI.X R5, R14.reuse, R5, R18.reuse, 0x1, P0 ;  /* 0x000000050e05a211 */ /* 0x140fe200000f0c12 */
        /* <DEDUP_REMOVED lines=14> */
[----:B------:R1:W-:Y:S01]  /*62f0*/  @!P2 LDGSTS.E.BYPASS.LTC128B.128 [R221+0x11000], desc[UR8][R10.64+0x100] ;  /* 0x110001000addafae */ /* 0x0003e2000b901d48 */
[----:B--2---:R-:W-:-:S03]  /*6300*/  @!P4 LEA R16, P5, R14, R8, 0x1 ;  /* 0x000000080e10c211 */ /* 0x004fc600078a08ff */
[----:B------:R-:W-:Y:S01]  /*6310*/  @P4 STS.128 [R221+0xd800], RZ ;  /* 0x00d800ffdd004388 */ /* 0x000fe20000000c00 */
[----:B------:R-:W-:-:S05]  /*6320*/  @!P4 LEA.HI.X R17, R14, R9, R18, 0x1, P5 ;  /* 0x000000090e11c211 */ /* 0x000fca00028f0c12 */
        /* <DEDUP_REMOVED lines=15> */
[----:B------:R-:W3:Y:S04]  /*6420*/  LDSM.16.M88.4 R148, [R205+0x6000] ;  /* 0x00600000cd94783b */ /* 0x000ee80000000200 */
[----:B------:R-:W4:Y:S04]  /*6430*/  LDSM.16.M88.4 R140, [R205+0x6800] ;  /* 0x00680000cd8c783b */ /* 0x000f280000000200 */
[----:B-1----:R-:W-:Y:S04]  /*6440*/  LDSM.16.M88.4 R8, [R204] ;  /* 0x00000000cc08783b */ /* 0x002fe80000000200 */
[----:B------:R-:W1:Y:S04]  /*6450*/  LDSM.16.M88.4 R160, [R203] ;  /* 0x00000000cba0783b */ /* 0x000e680000000200 */
[----:B------:R-:W5:Y:S04]  /*6460*/  LDSM.16.M88.4 R32, [R205+0x7000] ;  /* 0x00700000cd20783b */ /* 0x000f680000000200 */
[----:B------:R-:W5:Y:S04]  /*6470*/  LDSM.16.M88.4 R24, [R195] ;  /* 0x00000000c318783b */ /* 0x000f680000000200 */
[----:B------:R-:W5:Y:S04]  /*6480*/  LDSM.16.M88.4 R28, [R205+0x7800] ;  /* 0x00780000cd1c783b */ /* 0x000f680000000200 */
[----:B------:R-:W-:Y:S04]  /*6490*/  LDSM.16.M88.4 R156, [R202] ;  /* 0x00000000ca9c783b */ /* 0x000fe80000000200 */
[----:B------:R-:W5:Y:S04]  /*64a0*/  LDSM.16.M88.4 R208, [R199+0x6000] ;  /* 0x00600000c7d0783b */ /* 0x000f680000000200 */
[----:B------:R-:W5:Y:S01]  /*64b0*/  LDSM.16.M88.4 R152, [R194] ;  /* 0x00000000c298783b */ /* 0x000f620000000200 */
[C---:B---3--:R-:W-:Y:S03]  /*64c0*/  HMMA.16816.F32.BF16 R12, R168.reuse, R148, RZ ;  /* 0x00000094a80c723c */ /* 0x048fe600000418ff */
[----:B--2---:R-:W2:Y:S04]  /*64d0*/  LDSM.16.M88.4 R4, [R199+0x6800] ;  /* 0x00680000c704783b */ /* 0x004ea80000000200 */
[----:B------:R-:W3:Y:S01]  /*64e0*/  LDSM.16.M88.4 R20, [R193] ;  /* 0x00000000c114783b */ /* 0x000ee20000000200 */
[C---:B----4-:R-:W-:Y:S03]  /*64f0*/  HMMA.16816.F32.BF16 R144, R168.reuse, R140, RZ ;  /* 0x0000008ca890723c */ /* 0x050fe600000418ff */
[----:B------:R-:W-:Y:S03]  /*6500*/  LDSM.16.M88.4 R16, [R201] ;  /* 0x00000000c910783b */ /* 0x000fe60000000200 */
[C---:B------:R-:W-:Y:S01]  /*6510*/  HMMA.16816.F32.BF16 R148, R168.reuse, R150, RZ ;  /* 0x00000096a894723c */ /* 0x040fe200000418ff */
[----:B------:R-:W4:Y:S04]  /*6520*/  LDSM.16.M88.4 R176, [R192] ;  /* 0x00000000c0b0783b */ /* 0x000f280000000200 */
[----:B------:R-:W4:Y:S01]  /*6530*/  LDSM.16.M88.4 R164, [R199+0x7000] ;  /* 0x00700000c7a4783b */ /* 0x000f220000000200 */
[----:B------:R-:W-:Y:S03]  /*6540*/  HMMA.16816.F32.BF16 R140, R168, R142, RZ ;  /* 0x0000008ea88c723c */ /* 0x000fe600000418ff */
[----:B------:R-:W-:Y:S03]  /*6550*/  LDSM.16.M88.4 R180, [R206+0x2000] ;  /* 0x00200000ceb4783b */ /* 0x000fe60000000200 */
[----:B-1----:R-:W-:Y:S01]  /*6560*/  HMMA.16816.F32.BF16 R12, R8, R160, R12 ;  /* 0x000000a0080c723c */ /* 0x002fe2000004180c */
[----:B------:R-:W0:Y:S05]  /*6570*/  LDGDEPBAR ;  /* 0x00000000000079af */ /* 0x000e2a0000000000 */
[C---:B-----5:R-:W-:Y:S06]  /*6580*/  HMMA.16816.F32.BF16 R136, R168.reuse, R32, RZ ;  /* 0x00000020a888723c */ /* 0x060fec00000418ff */
[----:B------:R-:W-:Y:S06]  /*6590*/  HMMA.16816.F32.BF16 R32, R168, R34, RZ ;  /* 0x00000022a820723c */ /* 0x000fec00000418ff */
[C---:B------:R-:W-:Y:S01]  /*65a0*/  HMMA.16816.F32.BF16 R148, R8.reuse, R162, R148 ;  /* 0x000000a20894723c */ /* 0x040fe20000041894 */
[----:B------:R-:W-:Y:S05]  /*65b0*/  LDSM.16.M88.4 R160, [R199+0x7800] ;  /* 0x00780000c7a0783b */ /* 0x000fea0000000200 */
[C---:B------:R-:W-:Y:S06]  /*65c0*/  HMMA.16816.F32.BF16 R144, R8.reuse, R24, R144 ;  /* 0x000000180890723c */ /* 0x040fec0000041890 */
[----:B------:R-:W-:Y:S01]  /*65d0*/  HMMA.16816.F32.BF16 R140, R8, R26, R140 ;  /* 0x0000001a088c723c */ /* 0x000fe2000004188c */
[----:B------:R-:W-:Y:S05]  /*65e0*/  LDSM.16.M88.4 R24, [R192+0x1000] ;  /* 0x00100000c018783b */ /* 0x000fea0000000200 */
[C---:B------:R-:W-:Y:S06]  /*65f0*/  HMMA.16816.F32.BF16 R172, R168.reuse, R28, RZ ;  /* 0x0000001ca8ac723c */ /* 0x040fec00000418ff */
[----:B------:R-:W-:Y:S01]  /*6600*/  HMMA.16816.F32.BF16 R168, R168, R30, RZ ;  /* 0x0000001ea8a8723c */ /* 0x000fe200000418ff */
[----:B------:R-:W1:Y:S05]  /*6610*/  LDSM.16.M88.4 R28, [R192+0x800] ;  /* 0x00080000c01c783b */ /* 0x000e6a0000000200 */
[----:B------:R-:W-:Y:S06]  /*6620*/  HMMA.16816.F32.BF16 R12, R156, R208, R12 ;  /* 0x000000d09c0c723c */ /* 0x000fec000004180c */
[C---:B------:R-:W-:Y:S06]  /*6630*/  HMMA.16816.F32.BF16 R136, R8.reuse, R152, R136 ;  /* 0x000000980888723c */ /* 0x040fec0000041888 */
[----:B------:R-:W-:Y:S01]  /*6640*/  HMMA.16816.F32.BF16 R32, R8, R154, R32 ;  /* 0x0000009a0820723c */ /* 0x000fe20000041820 */
[----:B------:R-:W5:Y:S05]  /*6650*/  LDSM.16.M88.4 R152, [R205+0x8000] ;  /* 0x00800000cd98783b */ /* 0x000f6a0000000200 */
[C---:B------:R-:W-:Y:S01]  /*6660*/  HMMA.16816.F32.BF16 R148, R156.reuse, R210, R148 ;  /* 0x000000d29c94723c */ /* 0x040fe20000041894 */
[----:B------:R-:W-:Y:S05]  /*6670*/  LDSM.16.M88.4 R208, [R191] ;  /* 0x00000000bfd0783b */ /* 0x000fea0000000200 */
[C---:B--2---:R-:W-:Y:S06]  /*6680*/  HMMA.16816.F32.BF16 R144, R156.reuse, R4, R144 ;  /* 0x000000049c90723c */ /* 0x044fec0000041890 */
[----:B------:R-:W-:Y:S01]  /*6690*/  HMMA.16816.F32.BF16 R140, R156, R6, R140 ;  /* 0x000000069c8c723c */ /* 0x000fe2000004188c */
[----:B------:R-:W-:Y:S05]  /*66a0*/  LDSM.16.M88.4 R4, [R205+0x9000] ;  /* 0x00900000cd04783b */ /* 0x000fea0000000200 */
[C---:B---3--:R-:W-:Y:S06]  /*66b0*/  HMMA.16816.F32.BF16 R172, R8.reuse, R20, R172 ;  /* 0x0000001408ac723c */ /* 0x048fec00000418ac */
[----:B------:R-:W-:Y:S01]  /*66c0*/  HMMA.16816.F32.BF16 R168, R8, R22, R168 ;  /* 0x0000001608a8723c */ /* 0x000fe200000418a8 */
[----:B------:R-:W2:Y:S04]  /*66d0*/  LDSM.16.M88.4 R8, [R205+0x8800] ;  /* 0x00880000cd08783b */ /* 0x000ea80000000200 */
[----:B------:R-:W3:Y:S01]  /*66e0*/  LDSM.16.M88.4 R20, [R192+0x1800] ;  /* 0x00180000c014783b */ /* 0x000ee20000000200 */
[----:B----4-:R-:W-:Y:S06]  /*66f0*/  HMMA.16816.F32.BF16 R12, R16, R176, R12 ;  /* 0x000000b0100c723c */ /* 0x010fec000004180c */
[C---:B------:R-:W-:Y:S06]  /*6700*/  HMMA.16816.F32.BF16 R136, R156.reuse, R164, R136 ;  /* 0x000000a49c88723c */ /* 0x040fec0000041888 */
[----:B------:R-:W-:Y:S01]  /*6710*/  HMMA.16816.F32.BF16 R32, R156, R166, R32 ;  /* 0x000000a69c20723c */ /* 0x000fe20000041820 */
[----:B------:R-:W4:Y:S05]  /*6720*/  LDSM.16.M88.4 R164, [R204+0x2000] ;  /* 0x00200000cca4783b */ /* 0x000f2a0000000200 */
[C---:B------:R-:W-:Y:S01]  /*6730*/  HMMA.16816.F32.BF16 R148, R16.reuse, R178, R148 ;  /* 0x000000b21094723c */ /* 0x040fe20000041894 */
[----:B------:R-:W-:Y:S05]  /*6740*/  LDSM.16.M88.4 R176, [R205+0x9800] ;  /* 0x00980000cdb0783b */ /* 0x000fea0000000200 */
[C---:B-1----:R-:W-:Y:S06]  /*6750*/  HMMA.16816.F32.BF16 R144, R16.reuse, R28, R144 ;  /* 0x0000001c1090723c */ /* 0x042fec0000041890 */
[----:B------:R-:W-:Y:S01]  /*6760*/  HMMA.16816.F32.BF16 R140, R16, R30, R140 ;  /* 0x0000001e108c723c */ /* 0x000fe2000004188c */
[----:B------:R-:W-:Y:S05]  /*6770*/  LDSM.16.M88.4 R28, [R202+0x2000] ;  /* 0x00200000ca1c783b */ /* 0x000fea0000000200 */
[C---:B------:R-:W-:Y:S06]  /*6780*/  HMMA.16816.F32.BF16 R172, R156.reuse, R160, R172 ;  /* 0x000000a09cac723c */ /* 0x040fec00000418ac */
[----:B------:R-:W-:Y:S01]  /*6790*/  HMMA.16816.F32.BF16 R168, R156, R162, R168 ;  /* 0x000000a29ca8723c */ /* 0x000fe200000418a8 */
[----:B------:R-:W1:Y:S04]  /*67a0*/  LDSM.16.M88.4 R160, [R190] ;  /* 0x00000000bea0783b */ /* 0x000e680000000200 */
[----:B------:R-:W-:Y:S01]  /*67b0*/  LDSM.16.M88.4 R156, [R189] ;  /* 0x00000000bd9c783b */ /* 0x000fe20000000200 */
[----:B-----5:R-:W-:Y:S06]  /*67c0*/  HMMA.16816.F32.BF16 R12, R180, R152, R12 ;  /* 0x00000098b40c723c */ /* 0x020fec000004180c */
        /* <DEDUP_REMOVED lines=11> */
[----:B------:R-:W-:Y:S01]  /*6880*/  LDSM.16.M88.4 R16, [R199+0x9000] ;  /* 0x00900000c710783b */ /* 0x000fe20000000200 */
[----:B----4-:R-:W-:Y:S06]  /*6890*/  HMMA.16816.F32.BF16 R12, R164, R208, R12 ;  /* 0x000000d0a40c723c */ /* 0x010fec000004180c */
[C---:B------:R-:W-:Y:S06]  /*68a0*/  HMMA.16816.F32.BF16 R136, R180.reuse, R4, R136 ;  /* 0x00000004b488723c */ /* 0x040fec0000041888 */
[----:B------:R-:W-:Y:S01]  /*68b0*/  HMMA.16816.F32.BF16 R32, R180, R6, R32 ;  /* 0x00000006b420723c */ /* 0x000fe20000041820 */
[----:B------:R-:W3:Y:S05]  /*68c0*/  LDSM.16.M88.4 R4, [R192+0x2000] ;  /* 0x00200000c004783b */ /* 0x000eea0000000200 */
[C---:B------:R-:W-:Y:S06]  /*68d0*/  HMMA.16816.F32.BF16 R148, R164.reuse, R210, R148 ;  /* 0x000000d2a494723c */ /* 0x040fec0000041894 */
[C---:B-1----:R-:W-:Y:S06]  /*68e0*/  HMMA.16816.F32.BF16 R144, R164.reuse, R160, R144 ;  /* 0x000000a0a490723c */ /* 0x042fec0000041890 */
[----:B------:R-:W-:Y:S01]  /*68f0*/  HMMA.16816.F32.BF16 R140, R164, R162, R140 ;  /* 0x000000a2a48c723c */ /* 0x000fe2000004188c */
[----:B------:R-:W-:Y:S05]  /*6900*/  LDSM.16.M88.4 R160, [R199+0x9800] ;  /* 0x00980000c7a0783b */ /* 0x000fea0000000200 */
[----:B-----5:R-:W-:Y:S06]  /*6910*/  HMMA.16816.F32.BF16 R12, R28, R24, R12 ;  /* 0x000000181c0c723c */ /* 0x020fec000004180c */
[C---:B------:R-:W-:Y:S06]  /*6920*/  HMMA.16816.F32.BF16 R172, R180.reuse, R176, R172 ;  /* 0x000000b0b4ac723c */ /* 0x040fec00000418ac */
[----:B------:R-:W-:Y:S01]  /*6930*/  HMMA.16816.F32.BF16 R168, R180, R178, R168 ;  /* 0x000000b2b4a8723c */ /* 0x000fe200000418a8 */
[----:B------:R-:W-:Y:S05]  /*6940*/  LDSM.16.M88.4 R180, [R192+0x3800] ;  /* 0x00380000c0b4783b */ /* 0x000fea0000000200 */
[C---:B------:R-:W-:Y:S06]  /*6950*/  HMMA.16816.F32.BF16 R136, R164.reuse, R156, R136 ;  /* 0x0000009ca488723c */ /* 0x040fec0000041888 */
[----:B------:R-:W-:Y:S01]  /*6960*/  HMMA.16816.F32.BF16 R176, R164, R158, R32 ;  /* 0x0000009ea4b0723c */ /* 0x000fe20000041820 */
[----:B------:R-:W-:Y:S04]  /*6970*/  LDSM.16.M88.4 R156, [R206+0x4000] ;  /* 0x00400000ce9c783b */ /* 0x000fe80000000200 */
[----:B------:R-:W1:Y:S01]  /*6980*/  LDSM.16.M88.4 R32, [R205+0xa000] ;  /* 0x00a00000cd20783b */ /* 0x000e620000000200 */
        /* <DEDUP_REMOVED lines=8> */
[----:B------:R-:W-:Y:S05]  /*6a10*/  LDSM.16.M88.4 R152, [R192+0x3000] ;  /* 0x00300000c098783b */ /* 0x000fea0000000200 */
[C---:B------:R-:W-:Y:S06]  /*6a20*/  HMMA.16816.F32.BF16 R136, R28.reuse, R16, R136 ;  /* 0x000000101c88723c */ /* 0x040fec0000041888 */
[----:B------:R-:W-:Y:S01]  /*6a30*/  HMMA.16816.F32.BF16 R176, R28, R18, R176 ;  /* 0x000000121cb0723c */ /* 0x000fe200000418b0 */
[----:B------:R-:W3:Y:S05]  /*6a40*/  LDSM.16.M88.4 R16, [R187] ;  /* 0x00000000bb10783b */ /* 0x000eea0000000200 */
[----:B------:R-:W-:Y:S01]  /*6a50*/  HMMA.16816.F32.BF16 R148, R8, R6, R148 ;  /* 0x000000060894723c */ /* 0x000fe20000041894 */
[----:B------:R-:W4:Y:S05]  /*6a60*/  LDSM.16.M88.4 R4, [R205+0xa800] ;  /* 0x00a80000cd04783b */ /* 0x000f2a0000000200 */
[----:B-1----:R-:W-:Y:S06]  /*6a70*/  HMMA.16816.F32.BF16 R12, R156, R32, R12 ;  /* 0x000000209c0c723c */ /* 0x002fec000004180c */
[----:B--2---:R-:W-:Y:S06]  /*6a80*/  HMMA.16816.F32.BF16 R144, R8, R20, R144 ;  /* 0x000000140890723c */ /* 0x004fec0000041890 */
[C---:B------:R-:W-:Y:S06]  /*6a90*/  HMMA.16816.F32.BF16 R172, R28.reuse, R160, R172 ;  /* 0x000000a01cac723c */ /* 0x040fec00000418ac */
[----:B------:R-:W-:Y:S01]  /*6aa0*/  HMMA.16816.F32.BF16 R168, R28, R162, R168 ;  /* 0x000000a21ca8723c */ /* 0x000fe200000418a8 */
[----:B------:R-:W-:Y:S04]  /*6ab0*/  LDSM.16.M88.4 R160, [R202+0x4000] ;  /* 0x00400000caa0783b */ /* 0x000fe80000000200 */
[----:B------:R-:W1:Y:S01]  /*6ac0*/  LDSM.16.M88.4 R28, [R199+0xa000] ;  /* 0x00a00000c71c783b */ /* 0x000e620000000200 */
[----:B------:R-:W-:Y:S03]  /*6ad0*/  HMMA.16816.F32.BF16 R140, R8, R22, R140 ;  /* 0x00000016088c723c */ /* 0x000fe6000004188c */
[----:B------:R-:W2:Y:S03]  /*6ae0*/  LDSM.16.M88.4 R20, [R186] ;  /* 0x00000000ba14783b */ /* 0x000ea60000000200 */
[----:B------:R-:W-:Y:S01]  /*6af0*/  HMMA.16816.F32.BF16 R148, R156, R34, R148 ;  /* 0x000000229c94723c */ /* 0x000fe20000041894 */
[----:B------:R-:W-:Y:S05]  /*6b00*/  LDSM.16.M88.4 R32, [R192+0x4000] ;  /* 0x00400000c020783b */ /* 0x000fea0000000200 */
[----:B---3--:R-:W-:Y:S06]  /*6b10*/  HMMA.16816.F32.BF16 R12, R24, R16, R12 ;  /* 0x00000010180c723c */ /* 0x008fec000004180c */
[----:B----4-:R-:W-:Y:S06]  /*6b20*/  HMMA.16816.F32.BF16 R144, R156, R4, R144 ;  /* 0x000000049c90723c */ /* 0x010fec0000041890 */
[----:B------:R-:W-:Y:S01]  /*6b30*/  HMMA.16816.F32.BF16 R164, R8, R152, R136 ;  /* 0x0000009808a4723c */ /* 0x000fe20000041888 */
[----:B------:R-:W3:Y:S05]  /*6b40*/  LDSM.16.M88.4 R136, [R201+0x4000] ;  /* 0x00400000c988783b */ /* 0x000eea0000000200 */
[----:B------:R-:W-:Y:S01]  /*6b50*/  HMMA.16816.F32.BF16 R148, R24, R18, R148 ;  /* 0x000000121894723c */ /* 0x000fe20000041894 */
[----:B------:R-:W4:Y:S05]  /*6b60*/  LDSM.16.M88.4 R16, [R205+0xb000] ;  /* 0x00b00000cd10783b */ /* 0x000f2a0000000200 */
[----:B------:R-:W-:Y:S01]  /*6b70*/  HMMA.16816.F32.BF16 R176, R8, R154, R176 ;  /* 0x0000009a08b0723c */ /* 0x000fe200000418b0 */
[----:B------:R-:W5:Y:S05]  /*6b80*/  LDSM.16.M88.4 R152, [R199+0xa800] ;  /* 0x00a80000c798783b */ /* 0x000f6a0000000200 */
[----:B-1----:R-:W-:Y:S06]  /*6b90*/  HMMA.16816.F32.BF16 R12, R160, R28, R12 ;  /* 0x0000001ca00c723c */ /* 0x002fec000004180c */
[----:B--2---:R-:W-:Y:S06]  /*6ba0*/  HMMA.16816.F32.BF16 R144, R24, R20, R144 ;  /* 0x000000141890723c */ /* 0x004fec0000041890 */
[----:B------:R-:W-:Y:S01]  /*6bb0*/  HMMA.16816.F32.BF16 R140, R156, R6, R140 ;  /* 0x000000069c8c723c */ /* 0x000fe2000004188c */
[----:B------:R-:W-:Y:S05]  /*6bc0*/  LDSM.16.M88.4 R4, [R185] ;  /* 0x00000000b904783b */ /* 0x000fea0000000200 */
[----:B------:R-:W-:Y:S01]  /*6bd0*/  HMMA.16816.F32.BF16 R148, R160, R30, R148 ;  /* 0x0000001ea094723c */ /* 0x000fe20000041894 */
[----:B------:R-:W1:Y:S05]  /*6be0*/  LDSM.16.M88.4 R28, [R192+0x4800] ;  /* 0x00480000c01c783b */ /* 0x000e6a0000000200 */
[----:B---3--:R-:W-:Y:S06]  /*6bf0*/  HMMA.16816.F32.BF16 R12, R136, R32, R12 ;  /* 0x00000020880c723c */ /* 0x008fec000004180c */
[----:B----4-:R-:W-:Y:S06]  /*6c00*/  HMMA.16816.F32.BF16 R164, R156, R16, R164 ;  /* 0x000000109ca4723c */ /* 0x010fec00000418a4 */
[----:B-----5:R-:W-:Y:S06]  /*6c10*/  HMMA.16816.F32.BF16 R144, R160, R152, R144 ;  /* 0x00000098a090723c */ /* 0x020fec0000041890 */
[----:B------:R-:W-:Y:S01]  /*6c20*/  HMMA.16816.F32.BF16 R140, R24, R22, R140 ;  /* 0x00000016188c723c */ /* 0x000fe2000004188c */
[----:B------:R-:W2:Y:S05]  /*6c30*/  LDSM.16.M88.4 R20, [R205+0xb800] ;  /* 0x00b80000cd14783b */ /* 0x000eaa0000000200 */
[----:B------:R-:W-:Y:S01]  /*6c40*/  HMMA.16816.F32.BF16 R176, R156, R18, R176 ;  /* 0x000000129cb0723c */ /* 0x000fe200000418b0 */
[----:B------:R-:W3:Y:S01]  /*6c50*/  LDSM.16.M88.4 R16, [R199+0xb000] ;  /* 0x00b00000c710783b */ /* 0x000ee20000000200 */
[----:B------:R-:W-:Y:S01]  /*6c60*/  FMUL.FTZ R12, R12, UR5 ;  /* 0x000000050c0c7c20 */ /* 0x000fe20008410000 */
[----:B------:R-:W-:Y:S01]  /*6c70*/  FMUL.FTZ R13, R13, UR5 ;  /* 0x000000050d0d7c20 */ /* 0x000fe20008410000 */
[----:B------:R-:W-:-:S02]  /*6c80*/  FMUL.FTZ R14, R14, UR5 ;  /* 0x000000050e0e7c20 */ /* 0x000fc40008410000 */
[----:B------:R-:W-:Y:S01]  /*6c90*/  HMMA.16816.F32.BF16 R172, R8, R180, R172 ;  /* 0x000000b408ac723c */ /* 0x000fe200000418ac */
[----:B------:R-:W4:Y:S05]  /*6ca0*/  MUFU.TANH R32, R12 ;  /* 0x0000000c00207308 */ /* 0x000f2a0000002400 */
[C---:B------:R-:W-:Y:S03]  /*6cb0*/  HMMA.16816.F32.BF16 R148, R136.reuse, R34, R148 ;  /* 0x000000228894723c */ /* 0x040fe60000041894 */
[----:B------:R-:W5:Y:S03]  /*6cc0*/  MUFU.TANH R33, R13 ;  /* 0x0000000d00217308 */ /* 0x000f660000002400 */
[----:B-1----:R-:W-:Y:S05]  /*6cd0*/  HMMA.16816.F32.BF16 R144, R136, R28, R144 ;  /* 0x0000001c8890723c */ /* 0x002fea0000041890 */
[----:B------:R1:W-:Y:S01]  /*6ce0*/  MUFU.TANH R34, R14 ;  /* 0x0000000e00227308 */ /* 0x0003e20000002400 */
[----:B------:R-:W-:Y:S01]  /*6cf0*/  HMMA.16816.F32.BF16 R164, R24, R4, R164 ;  /* 0x0000000418a4723c */ /* 0x000fe200000418a4 */
[----:B------:R-:W-:-:S05]  /*6d00*/  FMUL.FTZ R29, R15, UR5 ;  /* 0x000000050f1d7c20 */ /* 0x000fca0008410000 */
[----:B------:R-:W-:Y:S01]  /*6d10*/  HMMA.16816.F32.BF16 R176, R24, R6, R176 ;  /* 0x0000000618b0723c */ /* 0x000fe200000418b0 */
[----:B------:R-:W4:Y:S01]  /*6d20*/  LDSM.16.M88.4 R4, [R192+0x5000] ;  /* 0x00500000c004783b */ /* 0x000f220000000200 */
[----:B------:R-:W-:Y:S04]  /*6d30*/  MUFU.TANH R29, R29 ;  /* 0x0000001d001d7308 */ /* 0x000fe80000002400 */
[----:B------:R-:W-:Y:S01]  /*6d40*/  HMMA.16816.F32.BF16 R168, R8, R182, R168 ;  /* 0x000000b608a8723c */ /* 0x000fe200000418a8 */
[----:B------:R-:W-:Y:S01]  /*6d50*/  LDSM.16.M88.4 R8, [R199+0xb800] ;  /* 0x00b80000c708783b */ /* 0x000fe20000000200 */
[----:B------:R-:W-:Y:S01]  /*6d60*/  FMUL.FTZ R35, R148, UR5 ;  /* 0x0000000594237c20 */ /* 0x000fe20008410000 */
[----:B------:R-:W-:Y:S02]  /*6d70*/  FMUL.FTZ R28, R149, UR5 ;  /* 0x00000005951c7c20 */ /* 0x000fe40008410000 */
[----:B-1----:R-:W1:Y:S01]  /*6d80*/  LDSM.16.M88.4 R12, [R184] ;  /* 0x00000000b80c783b */ /* 0x002e620000000200 */
[----:B--2---:R-:W-:Y:S01]  /*6d90*/  HMMA.16816.F32.BF16 R172, R156, R20, R172 ;  /* 0x000000149cac723c */ /* 0x004fe200000418ac */
[----:B------:R-:W-:Y:S01]  /*6da0*/  FMUL.FTZ R145, R145, UR5 ;  /* 0x0000000591917c20 */ /* 0x000fe20008410000 */
[----:B------:R-:W2:Y:S01]  /*6db0*/  MUFU.TANH R35, R35 ;  /* 0x0000002300237308 */ /* 0x000ea20000002400 */
[----:B------:R-:W-:Y:S01]  /*6dc0*/  FMUL.FTZ R144, R144, UR5 ;  /* 0x0000000590907c20 */ /* 0x000fe20008410000 */
[----:B------:R-:W-:-:S02]  /*6dd0*/  FMUL.FTZ R147, R147, UR5 ;  /* 0x0000000593937c20 */ /* 0x000fc40008410000 */
[C---:B---3--:R-:W-:Y:S04]  /*6de0*/  HMMA.16816.F32.BF16 R164, R160.reuse, R16, R164 ;  /* 0x00000010a0a4723c */ /* 0x048fe800000418a4 */
[----:B------:R-:W3:Y:S02]  /*6df0*/  MUFU.TANH R28, R28 ;  /* 0x0000001c001c7308 */ /* 0x000ee40000002400 */
[----:B------:R-:W-:Y:S06]  /*6e00*/  HMMA.16816.F32.BF16 R176, R160, R18, R176 ;  /* 0x00000012a0b0723c */ /* 0x000fec00000418b0 */
[----:B------:R-:W-:Y:S01]  /*6e10*/  HMMA.16816.F32.BF16 R168, R156, R22, R168 ;  /* 0x000000169ca8723c */ /* 0x000fe200000418a8 */
[----:B------:R-:W-:Y:S01]  /*6e20*/  FMUL.FTZ R18, R146, UR5 ;  /* 0x0000000592127c20 */ /* 0x000fe20008410000 */
[----:B------:R5:W-:Y:S04]  /*6e30*/  MUFU.TANH R148, R145 ;  /* 0x0000009100947308 */ /* 0x000be80000002400 */
[----:B------:R-:W-:Y:S04]  /*6e40*/  HMMA.16816.F32.BF16 R140, R160, R154, R140 ;  /* 0x0000009aa08c723c */ /* 0x000fe8000004188c */
[----:B------:R-:W-:Y:S02]  /*6e50*/  MUFU.TANH R18, R18 ;  /* 0x0000001200127308 */ /* 0x000fe40000002400 */
[C---:B----4-:R-:W-:Y:S06]  /*6e60*/  HMMA.16816.F32.BF16 R164, R136.reuse, R4, R164 ;  /* 0x0000000488a4723c */ /* 0x050fec00000418a4 */
[----:B------:R-:W-:Y:S01]  /*6e70*/  HMMA.16816.F32.BF16 R176, R136, R6, R176 ;  /* 0x0000000688b0723c */ /* 0x000fe200000418b0 */
[----:B------:R-:W4:Y:S01]  /*6e80*/  LDSM.16.M88.4 R4, [R192+0x5800] ;  /* 0x00580000c004783b */ /* 0x000f220000000200 */
[----:B------:R-:W-:-:S04]  /*6e90*/  DEPBAR.LE SB0, 0x0 ;  /* 0x000080000000791a */ /* 0x000fc80000000000 */
[C---:B-1----:R-:W-:Y:S01]  /*6ea0*/  HMMA.16816.F32.BF16 R172, R24.reuse, R12, R172 ;  /* 0x0000000c18ac723c */ /* 0x042fe200000418ac */
[----:B------:R1:W-:Y:S05]  /*6eb0*/  MUFU.TANH R12, R147 ;  /* 0x00000093000c7308 */ /* 0x0003ea0000002400 */
[----:B------:R-:W-:Y:S06]  /*6ec0*/  HMMA.16816.F32.BF16 R168, R24, R14, R168 ;  /* 0x0000000e18a8723c */ /* 0x000fec00000418a8 */
[----:B------:R-:W-:Y:S01]  /*6ed0*/  HMMA.16816.F32.BF16 R140, R136, R30, R140 ;  /* 0x0000001e888c723c */ /* 0x000fe2000004188c */
[----:B------:R-:W-:Y:S01]  /*6ee0*/  FMUL.FTZ R146, R164, UR5 ;  /* 0x00000005a4927c20 */ /* 0x000fe20008410000 */
[----:B-----5:R-:W-:-:S04]  /*6ef0*/  FMUL.FTZ R145, R167, UR5 ;  /* 0x00000005a7917c20 */ /* 0x020fc80008410000 */
[----:B------:R-:W-:Y:S01]  /*6f00*/  FMUL.FTZ R176, R176, UR5 ;  /* 0x00000005b0b07c20 */ /* 0x000fe20008410000 */
[----:B------:R-:W-:Y:S01]  /*6f10*/  FMUL.FTZ R30, R150, UR5 ;  /* 0x00000005961e7c20 */ /* 0x000fe20008410000 */
[----:B------:R-:W-:Y:S01]  /*6f20*/  FMUL.FTZ R31, R151, UR5 ;  /* 0x00000005971f7c20 */ /* 0x000fe20008410000 */
[----:B------:R5:W-:Y:S01]  /*6f30*/  MUFU.TANH R150, R144 ;  /* 0x0000009000967308 */ /* 0x000be20000002400 */
[----:B-1----:R-:W-:Y:S02]  /*6f40*/  FMUL.FTZ R147, R166, UR5 ;  /* 0x00000005a6937c20 */ /* 0x002fe40008410000 */
[C---:B------:R-:W-:Y:S05]  /*6f50*/  HMMA.16816.F32.BF16 R172, R160.reuse, R8, R172 ;  /* 0x00000008a0ac723c */ /* 0x040fea00000418ac */
[----:B------:R-:W1:Y:S01]  /*6f60*/  MUFU.TANH R30, R30 ;  /* 0x0000001e001e7308 */ /* 0x000e620000002400 */
[----:B------:R-:W-:Y:S01]  /*6f70*/  HMMA.16816.F32.BF16 R168, R160, R10, R168 ;  /* 0x0000000aa0a8723c */ /* 0x000fe200000418a8 */
[----:B------:R-:W-:-:S05]  /*6f80*/  IMAD.SHL.U32 R9, R213, 0x2, RZ ;  /* 0x00000002d5097824 */ /* 0x000fca00078e00ff */
[----:B------:R-:W-:Y:S01]  /*6f90*/  LOP3.LUT R9, R9, 0x6, RZ, 0xc0, !PT ;  /* 0x0000000609097812 */ /* 0x000fe200078ec0ff */
[----:B------:R-:W1:Y:S01]  /*6fa0*/  MUFU.TANH R31, R31 ;  /* 0x0000001f001f7308 */ /* 0x000e620000002400 */
[----:B------:R-:W-:Y:S01]  /*6fb0*/  FMUL.FTZ R17, R141, UR5 ;  /* 0x000000058d117c20 */ /* 0x000fe20008410000 */
[----:B------:R-:W-:Y:S01]  /*6fc0*/  FMUL.FTZ R16, R140, UR5 ;  /* 0x000000058c107c20 */ /* 0x000fe20008410000 */
[----:B------:R-:W-:Y:S01]  /*6fd0*/  FMUL.FTZ R142, R142, UR5 ;  /* 0x000000058e8e7c20 */ /* 0x000fe20008410000 */
[----:B------:R-:W-:Y:S02]  /*6fe0*/  IMAD R8, R0, 0x40, R9 ;  /* 0x0000004000087824 */ /* 0x000fe400078e0209 */
[----:B------:R-:W-:Y:S01]  /*6ff0*/  FMUL.FTZ R143, R143, UR5 ;  /* 0x000000058f8f7c20 */ /* 0x000fe20008410000 */
[----:B-----5:R-:W-:Y:S01]  /*7000*/  FMUL.FTZ R144, R165, UR5 ;  /* 0x00000005a5907c20 */ /* 0x020fe20008410000 */
[----:B------:R-:W-:Y:S01]  /*7010*/  FMUL.FTZ R140, R177, UR5 ;  /* 0x00000005b18c7c20 */ /* 0x000fe20008410000 */
[C---:B------:R-:W-:Y:S01]  /*7020*/  VIADD R9, R8.reuse, 0x1 ;  /* 0x0000000108097836 */ /* 0x040fe20000000000 */
[-C--:B------:R-:W-:Y:S01]  /*7030*/  ISETP.GE.AND P5, PT, R8, R133.reuse, PT ;  /* 0x000000850800720c */ /* 0x080fe20003fa6270 */
[----:B------:R-:W5:Y:S01]  /*7040*/  MUFU.TANH R17, R17 ;  /* 0x0000001100117308 */ /* 0x000f620000002400 */
[----:B----4-:R-:W-:Y:S01]  /*7050*/  HMMA.16816.F32.BF16 R172, R136, R4, R172 ;  /* 0x0000000488ac723c */ /* 0x010fe200000418ac */
[----:B------:R-:W-:Y:S01]  /*7060*/  FMUL.FTZ R141, R179, UR5 ;  /* 0x00000005b38d7c20 */ /* 0x000fe20008410000 */
[----:B------:R-:W-:-:S02]  /*7070*/  ISETP.GE.AND P1, PT, R9, R133, PT ;  /* 0x000000850900720c */ /* 0x000fc40003f26270 */
[----:B------:R-:W-:Y:S02]  /*7080*/  FSEL R32, R32, -INF , !P5 ;  /* 0xff80000020207808 */ /* 0x000fe40006800000 */
[----:B------:R-:W-:Y:S01]  /*7090*/  FSEL R22, R33, -INF , !P1 ;  /* 0xff80000021167808 */ /* 0x000fe20004800000 */
[C---:B------:R-:W-:Y:S01]  /*70a0*/  VIADD R5, R8.reuse, 0x8 ;  /* 0x0000000808057836 */ /* 0x040fe20000000000 */
[----:B------:R-:W-:Y:S01]  /*70b0*/  HMMA.16816.F32.BF16 R168, R136, R6, R168 ;  /* 0x0000000688a8723c */ /* 0x000fe200000418a8 */
[----:B------:R-:W-:Y:S01]  /*70c0*/  VIADD R4, R8, 0x9 ;  /* 0x0000000908047836 */ /* 0x000fe20000000000 */
[----:B------:R-:W4:Y:S01]  /*70d0*/  MUFU.TANH R16, R16 ;  /* 0x0000001000107308 */ /* 0x000f220000002400 */
[-C--:B------:R-:W-:Y:S02]  /*70e0*/  ISETP.GE.AND P6, PT, R9, R2.reuse, PT ;  /* 0x000000020900720c */ /* 0x080fe40003fc6270 */
[CC--:B------:R-:W-:Y:S02]  /*70f0*/  ISETP.GE.AND P0, PT, R5.reuse, R133.reuse, PT ;  /* 0x000000850500720c */ /* 0x0c0fe40003f06270 */
[----:B------:R-:W-:Y:S01]  /*7100*/  ISETP.GE.AND P1, PT, R4, R133, PT ;  /* 0x000000850400720c */ /* 0x000fe20003f26270 */
[C---:B------:R-:W-:Y:S01]  /*7110*/  VIADD R6, R8.reuse, 0x20 ;  /* 0x0000002008067836 */ /* 0x040fe20000000000 */
[----:B------:R-:W-:Y:S01]  /*7120*/  ISETP.GE.AND P5, PT, R5, R2, PT ;  /* 0x000000020500720c */ /* 0x000fe20003fa6270 */
[----:B------:R-:W4:Y:S01]  /*7130*/  MUFU.TANH R146, R146 ;  /* 0x0000009200927308 */ /* 0x000f220000002400 */
[----:B--2---:R-:W-:Y:S01]  /*7140*/  FSEL R20, R35, -INF , !P0 ;  /* 0xff80000023147808 */ /* 0x004fe20004000000 */
[----:B------:R-:W-:Y:S01]  /*7150*/  VIADD R5, R8, 0x10 ;  /* 0x0000001008057836 */ /* 0x000fe20000000000 */
[----:B---3--:R-:W-:-:S02]  /*7160*/  FSEL R28, R28, -INF , !P1 ;  /* 0xff8000001c1c7808 */ /* 0x008fc40004800000 */
[-C--:B------:R-:W-:Y:S01]  /*7170*/  ISETP.GE.AND P0, PT, R4, R2.reuse, PT ;  /* 0x000000020400720c */ /* 0x080fe20003f06270 */
[C---:B------:R-:W-:Y:S01]  /*7180*/  VIADD R4, R8.reuse, 0x11 ;  /* 0x0000001108047836 */ /* 0x040fe20000000000 */
[-C--:B------:R-:W-:Y:S01]  /*7190*/  ISETP.GE.AND P1, PT, R8, R2.reuse, PT ;  /* 0x000000020800720c */ /* 0x080fe20003f26270 */
[----:B------:R-:W2:Y:S01]  /*71a0*/  MUFU.TANH R151, R142 ;  /* 0x0000008e00977308 */ /* 0x000ea20000002400 */
[----:B------:R-:W-:Y:S01]  /*71b0*/  FSEL R29, R29, -INF , !P6 ;  /* 0xff8000001d1d7808 */ /* 0x000fe20007000000 */
[----:B------:R-:W-:Y:S01]  /*71c0*/  FMUL.FTZ R167, R174, UR5 ;  /* 0x00000005aea77c20 */ /* 0x000fe20008410000 */
[----:B------:R-:W-:Y:S01]  /*71d0*/  FSEL R21, R34, -INF , !P1 ;  /* 0xff80000022157808 */ /* 0x000fe20004800000 */
[----:B------:R-:W-:Y:S01]  /*71e0*/  FMUL.FTZ R172, R172, UR5 ;  /* 0x00000005acac7c20 */ /* 0x000fe20008410000 */
[CC--:B------:R-:W-:Y:S01]  /*71f0*/  ISETP.GE.AND P1, PT, R5.reuse, R133.reuse, PT ;  /* 0x000000850500720c */ /* 0x0c0fe20003f26270 */
[----:B------:R-:W-:Y:S01]  /*7200*/  FMUL.FTZ R168, R168, UR5 ;  /* 0x00000005a8a87c20 */ /* 0x000fe20008410000 */
[-C--:B------:R-:W-:Y:S01]  /*7210*/  ISETP.GE.AND P6, PT, R5, R2.reuse, PT ;  /* 0x000000020500720c */ /* 0x080fe20003fc6270 */
[----:B------:R3:W2:Y:S01]  /*7220*/  MUFU.TANH R149, R143 ;  /* 0x0000008f00957308 */ /* 0x0006a20000002400 */
[----:B-1----:R-:W-:Y:S01]  /*7230*/  FSEL R19, R30, -INF , !P5 ;  /* 0xff8000001e137808 */ /* 0x002fe20006800000 */
[----:B------:R-:W-:Y:S01]  /*7240*/  VIADD R5, R8, 0x19 ;  /* 0x0000001908057836 */ /* 0x000fe20000000000 */
[----:B------:R-:W-:Y:S01]  /*7250*/  FSEL R31, R31, -INF , !P0 ;  /* 0xff8000001f1f7808 */ /* 0x000fe20004000000 */
[----:B------:R-:W-:Y:S01]  /*7260*/  FMUL.FTZ R166, R169, UR5 ;  /* 0x00000005a9a67c20 */ /* 0x000fe20008410000 */
[CC--:B------:R-:W-:Y:S01]  /*7270*/  ISETP.GE.AND P5, PT, R4.reuse, R133.reuse, PT ;  /* 0x000000850400720c */ /* 0x0c0fe20003fa6270 */
[----:B------:R-:W-:Y:S01]  /*7280*/  FMUL.FTZ R173, R173, UR5 ;  /* 0x00000005adad7c20 */ /* 0x000fe20008410000 */
[----:B------:R-:W-:Y:S01]  /*7290*/  ISETP.GE.AND P0, PT, R4, R2, PT ;  /* 0x000000020400720c */ /* 0x000fe20003f06270 */
[----:B------:R-:W1:Y:S01]  /*72a0*/  MUFU.TANH R142, R176 ;  /* 0x000000b0008e7308 */ /* 0x000e620000002400 */
[----:B------:R-:W-:Y:S01]  /*72b0*/  VIADD R4, R8, 0x18 ;  /* 0x0000001808047836 */ /* 0x000fe20000000000 */
[----:B------:R-:W-:Y:S01]  /*72c0*/  FSEL R148, R148, -INF , !P5 ;  /* 0xff80000094947808 */ /* 0x000fe20006800000 */
[----:B------:R-:W-:Y:S01]  /*72d0*/  FMUL.FTZ R165, R175, UR5 ;  /* 0x00000005afa57c20 */ /* 0x000fe20008410000 */
[----:B------:R-:W-:Y:S01]  /*72e0*/  FSEL R150, R150, -INF , !P1 ;  /* 0xff80000096967808 */ /* 0x000fe20004800000 */
[----:B------:R-:W-:Y:S01]  /*72f0*/  FMUL.FTZ R163, R170, UR5 ;  /* 0x00000005aaa37c20 */ /* 0x000fe20008410000 */
[----:B------:R-:W-:Y:S01]  /*7300*/  ISETP.GE.AND P5, PT, R5, R133, PT ;  /* 0x000000850500720c */ /* 0x000fe20003fa6270 */
[----:B------:R-:W-:Y:S01]  /*7310*/  FMUL.FTZ R161, R171, UR5 ;  /* 0x00000005aba17c20 */ /* 0x000fe20008410000 */
[----:B------:R-:W1:Y:S01]  /*7320*/  MUFU.TANH R144, R144 ;  /* 0x0000009000907308 */ /* 0x000e620000002400 */
[----:B------:R-:W-:Y:S01]  /*7330*/  FSEL R179, R18, -INF , !P6 ;  /* 0xff80000012b37808 */ /* 0x000fe20007000000 */
[----:B---3--:R-:W-:Y:S01]  /*7340*/  FMUL.FTZ R143, R178, UR5 ;  /* 0x00000005b28f7c20 */ /* 0x008fe20008410000 */
[----:B------:R-:W-:-:S02]  /*7350*/  FSEL R177, R12, -INF , !P0 ;  /* 0xff8000000cb17808 */ /* 0x000fc40004000000 */
[-C--:B------:R-:W-:Y:S02]  /*7360*/  ISETP.GE.AND P1, PT, R4, R133.reuse, PT ;  /* 0x000000850400720c */ /* 0x080fe40003f26270 */
[C---:B------:R-:W-:Y:S01]  /*7370*/  ISETP.GE.AND P6, PT, R6.reuse, R133, PT ;  /* 0x000000850600720c */ /* 0x040fe20003fc6270 */
[----:B------:R-:W3:Y:S01]  /*7380*/  MUFU.TANH R145, R145 ;  /* 0x0000009100917308 */ /* 0x000ee20000002400 */
[-C--:B------:R-:W-:Y:S01]  /*7390*/  ISETP.GE.AND P0, PT, R6, R2.reuse, PT ;  /* 0x000000020600720c */ /* 0x080fe20003f06270 */
[----:B------:R-:W-:Y:S01]  /*73a0*/  VIADD R6, R8, 0x28 ;  /* 0x0000002808067836 */ /* 0x000fe20000000000 */
[----:B-----5:R-:W-:Y:S02]  /*73b0*/  FSEL R136, R17, -INF , !P5 ;  /* 0xff80000011887808 */ /* 0x020fe40006800000 */
[----:B----4-:R-:W-:Y:S02]  /*73c0*/  FSEL R138, R16, -INF , !P1 ;  /* 0xff800000108a7808 */ /* 0x010fe40004800000 */
[-C--:B------:R-:W-:Y:S01]  /*73d0*/  ISETP.GE.AND P5, PT, R5, R2.reuse, PT ;  /* 0x000000020500720c */ /* 0x080fe20003fa6270 */
[----:B------:R-:W4:Y:S01]  /*73e0*/  MUFU.TANH R140, R140 ;  /* 0x0000008c008c7308 */ /* 0x000f220000002400 */
[----:B------:R-:W-:Y:S01]  /*73f0*/  ISETP.GE.AND P1, PT, R4, R2, PT ;  /* 0x000000020400720c */ /* 0x000fe20003f26270 */
[----:B------:R-:W-:Y:S01]  /*7400*/  VIADD R5, R8, 0x21 ;  /* 0x0000002108057836 */ /* 0x000fe20000000000 */
[----:B------:R-:W-:-:S02]  /*7410*/  FSEL R146, R146, -INF , !P6 ;  /* 0xff80000092927808 */ /* 0x000fc40007000000 */
[-C--:B------:R-:W-:Y:S02]  /*7420*/  ISETP.GE.AND P6, PT, R6, R133.reuse, PT ;  /* 0x000000850600720c */ /* 0x080fe40003fc6270 */
[----:B--2---:R-:W-:Y:S01]  /*7430*/  FSEL R151, R151, -INF , !P1 ;  /* 0xff80000097977808 */ /* 0x004fe20004800000 */
[----:B------:R-:W2:Y:S01]  /*7440*/  MUFU.TANH R147, R147 ;  /* 0x0000009300937308 */ /* 0x000ea20000002400 */
[----:B------:R-:W-:Y:S02]  /*7450*/  FSEL R149, R149, -INF , !P5 ;  /* 0xff80000095957808 */ /* 0x000fe40006800000 */
[C---:B------:R-:W-:Y:S02]  /*7460*/  ISETP.GE.AND P1, PT, R5.reuse, R133, PT ;  /* 0x000000850500720c */ /* 0x040fe40003f26270 */
[-C--:B------:R-:W-:Y:S01]  /*7470*/  ISETP.GE.AND P5, PT, R5, R2.reuse, PT ;  /* 0x000000020500720c */ /* 0x080fe20003fa6270 */
[----:B------:R-:W-:Y:S01]  /*7480*/  VIADD R5, R8, 0x29 ;  /* 0x0000002908057836 */ /* 0x000fe20000000000 */
[----:B-1----:R-:W-:Y:S01]  /*7490*/  FSEL R142, R142, -INF , !P6 ;  /* 0xff8000008e8e7808 */ /* 0x002fe20007000000 */
[----:B------:R-:W1:Y:S01]  /*74a0*/  MUFU.TANH R167, R167 ;  /* 0x000000a700a77308 */ /* 0x000e620000002400 */
[----:B------:R-:W-:Y:S01]  /*74b0*/  ISETP.GE.AND P6, PT, R6, R2, PT ;  /* 0x000000020600720c */ /* 0x000fe20003fc6270 */
[----:B------:R-:W-:Y:S01]  /*74c0*/  VIADD R6, R8, 0x30 ;  /* 0x0000003008067836 */ /* 0x000fe20000000000 */
[----:B------:R-:W-:-:S02]  /*74d0*/  FSEL R144, R144, -INF , !P1 ;  /* 0xff80000090907808 */ /* 0x000fc40004800000 */
[-C--:B------:R-:W-:Y:S02]  /*74e0*/  ISETP.GE.AND P1, PT, R5, R133.reuse, PT ;  /* 0x000000850500720c */ /* 0x080fe40003f26270 */
[----:B---3--:R-:W-:Y:S01]  /*74f0*/  FSEL R145, R145, -INF , !P5 ;  /* 0xff80000091917808 */ /* 0x008fe20006800000 */
[----:B------:R-:W3:Y:S01]  /*7500*/  MUFU.TANH R143, R143 ;  /* 0x0000008f008f7308 */ /* 0x000ee20000002400 */
[-C--:B------:R-:W-:Y:S02]  /*7510*/  ISETP.GE.AND P5, PT, R6, R2.reuse, PT ;  /* 0x000000020600720c */ /* 0x080fe40003fa6270 */
[----:B----4-:R-:W-:Y:S02]  /*7520*/  FSEL R140, R140, -INF , !P1 ;  /* 0xff8000008c8c7808 */ /* 0x010fe40004800000 */
[----:B--2---:R-:W-:Y:S02]  /*7530*/  FSEL R147, R147, -INF , !P0 ;  /* 0xff80000093937808 */ /* 0x004fe40004000000 */
[----:B------:R-:W-:Y:S01]  /*7540*/  ISETP.GE.AND P1, PT, R5, R2, PT ;  /* 0x000000020500720c */ /* 0x000fe20003f26270 */
[----:B------:R-:W2:Y:S01]  /*7550*/  MUFU.TANH R141, R141 ;  /* 0x0000008d008d7308 */ /* 0x000ea20000002400 */
[----:B------:R-:W-:Y:S01]  /*7560*/  ISETP.GE.AND P0, PT, R6, R133, PT ;  /* 0x000000850600720c */ /* 0x000fe20003f06270 */
[C---:B------:R-:W-:Y:S01]  /*7570*/  VIADD R6, R8.reuse, 0x31 ;  /* 0x0000003108067836 */ /* 0x040fe20000000000 */
[----:B-1----:R-:W-:Y:S01]  /*7580*/  FSEL R167, R167, -INF , !P5 ;  /* 0xff800000a7a77808 */ /* 0x002fe20006800000 */
[----:B------:R-:W-:Y:S01]  /*7590*/  VIADD R5, R8, 0x38 ;  /* 0x0000003808057836 */ /* 0x000fe20000000000 */
[----:B------:R-:W-:Y:S01]  /*75a0*/  ISETP.GE.AND P5, PT, R212, 0x3, PT ;  /* 0x00000003d400780c */ /* 0x000fe20003fa6270 */
[----:B------:R-:W-:-:S02]  /*75b0*/  VIADD R8, R8, 0x39 ;  /* 0x0000003908087836 */ /* 0x000fc40000000000 */
[----:B------:R-:W1:Y:S01]  /*75c0*/  MUFU.TANH R172, R172 ;  /* 0x000000ac00ac7308 */ /* 0x000e620000002400 */
[----:B---3--:R-:W-:Y:S02]  /*75d0*/  FSEL R143, R143, -INF , !P6 ;  /* 0xff8000008f8f7808 */ /* 0x008fe40007000000 */
[----:B------:R-:W-:-:S05]  /*75e0*/  ISETP.GE.AND P6, PT, R6, R133, PT ;  /* 0x000000850600720c */ /* 0x000fca0003fc6270 */
[----:B------:R-:W3:Y:S01]  /*75f0*/  MUFU.TANH R4, R173 ;  /* 0x000000ad00047308 */ /* 0x000ee20000002400 */
[----:B--2---:R-:W-:Y:S02]  /*7600*/  FSEL R141, R141, -INF , !P1 ;  /* 0xff8000008d8d7808 */ /* 0x004fe40004800000 */
[----:B------:R-:W-:-:S05]  /*7610*/  ISETP.GE.AND P1, PT, R5, R133, PT ;  /* 0x000000850500720c */ /* 0x000fca0003f26270 */
[----:B------:R-:W2:Y:S01]  /*7620*/  MUFU.TANH R168, R168 ;  /* 0x000000a800a87308 */ /* 0x000ea20000002400 */
[----:B-1----:R-:W-:Y:S01]  /*7630*/  FSEL R172, R172, -INF , !P0 ;  /* 0xff800000acac7808 */ /* 0x002fe20004000000 */
[----:B------:R-:W-:Y:S01]  /*7640*/  BAR.SYNC.DEFER_BLOCKING 0x0 ;  /* 0x0000000000007b1d */ /* 0x000fe20000010000 */
[----:B------:R-:W-:-:S05]  /*7650*/  ISETP.GE.AND P0, PT, R8, R133, PT ;  /* 0x000000850800720c */ /* 0x000fca0003f06270 */
[----:B------:R-:W1:Y:S01]  /*7660*/  MUFU.TANH R166, R166 ;  /* 0x000000a600a67308 */ /* 0x000e620000002400 */
[----:B---3--:R-:W-:Y:S02]  /*7670*/  FSEL R170, R4, -INF , !P6 ;  /* 0xff80000004aa7808 */ /* 0x008fe40007000000 */
[----:B------:R-:W-:-:S05]  /*7680*/  ISETP.GE.AND P6, PT, R6, R2, PT ;  /* 0x000000020600720c */ /* 0x000fca0003fc6270 */
[----:B------:R-:W3:Y:S01]  /*7690*/  MUFU.TANH R165, R165 ;  /* 0x000000a500a57308 */ /* 0x000ee20000002400 */
[----:B--2---:R-:W-:Y:S02]  /*76a0*/  FSEL R168, R168, -INF , !P1 ;  /* 0xff800000a8a87808 */ /* 0x004fe40004800000 */
[----:B------:R-:W-:-:S05]  /*76b0*/  ISETP.GE.AND P1, PT, R5, R2, PT ;  /* 0x000000020500720c */ /* 0x000fca0003f26270 */
[----:B------:R-:W2:Y:S01]  /*76c0*/  MUFU.TANH R163, R163 ;  /* 0x000000a300a37308 */ /* 0x000ea20000002400 */
[----:B-1----:R-:W-:Y:S02]  /*76d0*/  FSEL R166, R166, -INF , !P0 ;  /* 0xff800000a6a67808 */ /* 0x002fe40004000000 */
[----:B------:R-:W-:-:S05]  /*76e0*/  ISETP.GE.AND P0, PT, R8, R2, PT ;  /* 0x000000020800720c */ /* 0x000fca0003f06270 */
[----:B------:R-:W1:Y:S01]  /*76f0*/  MUFU.TANH R161, R161 ;  /* 0x000000a100a17308 */ /* 0x000e620000002400 */
[----:B---3--:R-:W-:Y:S02]  /*7700*/  FSEL R165, R165, -INF , !P6 ;  /* 0xff800000a5a57808 */ /* 0x008fe40007000000 */
[----:B--2---:R-:W-:Y:S02]  /*7710*/  FSEL R163, R163, -INF , !P1 ;  /* 0xff800000a3a37808 */ /* 0x004fe40004800000 */
[----:B-1----:R-:W-:Y:S01]  /*7720*/  FSEL R161, R161, -INF , !P0 ;  /* 0xff800000a1a17808 */ /* 0x002fe20004000000 */
[----:B------:R-:W-:Y:S06]  /*7730*/  @!P5 BRA `(.L_x_633) ;  /* 0x0000000400c8d947 */ /* 0x000fec0003800000 */
[----:B------:R-:W-:Y:S01]  /*7740*/  VIADD R5, R212, 0xfffffffd ;  /* 0xfffffffdd4057836 */ /* 0x000fe20000000000 */
[----:B------:R-:W1:Y:S01]  /*7750*/  @!P4 LDC.64 R10, c[0x0][0x218] ;  /* 0x00008600ff0acb82 */ /* 0x000e620000000a00 */
[----:B------:R2:W-:Y:S01]  /*7760*/  @P4 STS.128 [R221+0x6000], RZ ;  /* 0x006000ffdd004388 */ /* 0x0005e20000000c00 */
[----:B------:R-:W-:Y:S01]  /*7770*/  BSSY B0, `(.L_x_634) ;  /* 0x000006d000007945 */ /* 0x000fe20003800000 */
[----:B------:R-:W-:Y:S01]  /*7780*/  IMAD.WIDE.U32 R12, R5, R134, RZ ;  /* 0x00000086050c7225 */ /* 0x000fe200078e00ff */
[----:B------:R-:W-:-:S04]  /*7790*/  SHF.R.S32.HI R7, RZ, 0x1f, R5 ;  /* 0x0000001fff077819 */ /* 0x000fc80000011405 */
[----:B------:R-:W3:Y:S01]  /*77a0*/  @!P3 LDC.64 R8, c[0x0][0x218] ;  /* 0x00008600ff08bb82 */ /* 0x000ee20000000a00 */
[----:B------:R-:W-:Y:S01]  /*77b0*/  IMAD R2, R7, R134, RZ ;  /* 0x0000008607027224 */ /* 0x000fe200078e02ff */
[----:B------:R-:W-:-:S03]  /*77c0*/  LEA R25, P0, R12, R226, 0x6 ;  /* 0x000000e20c197211 */ /* 0x000fc600078030ff */
[----:B------:R-:W-:Y:S01]  /*77d0*/  IMAD R135, R5, R135, R2 ;  /* 0x0000008705877224 */ /* 0x000fe200078e0202 */
[----:B------:R-:W-:Y:S02]  /*77e0*/  IADD3 R23, P6, R216, R25, RZ ;  /* 0x00000019d8177210 */ /* 0x000fe40007fde0ff */
[----:B------:R-:W4:Y:S01]  /*77f0*/  @!P2 LDC.64 R6, c[0x0][0x218] ;  /* 0x00008600ff06ab82 */ /* 0x000f220000000a00 */
[----:B------:R-:W-:-:S05]  /*7800*/  IMAD.IADD R135, R13, 0x1, R135 ;  /* 0x000000010d877824 */ /* 0x000fca00078e0287 */
[----:B------:R-:W-:Y:S02]  /*7810*/  LEA.HI.X R2, R12, R229, R135, 0x6, P0 ;  /* 0x000000e50c027211 */ /* 0x000fe400000f3487 */
[----:B------:R-:W5:Y:S01]  /*7820*/  @!P4 LDC.64 R4, c[0x0][0x218] ;  /* 0x00008600ff04cb82 */ /* 0x000f620000000a00 */
[----:B-1----:R-:W-:Y:S02]  /*7830*/  @!P4 LEA R34, P1, R25, R10, 0x1 ;  /* 0x0000000a1922c211 */ /* 0x002fe400078208ff */
[--C-:B------:R-:W-:Y:S02]  /*7840*/  IMAD.X R18, R207, 0x1, R2.reuse, P6 ;  /* 0x00000001cf127824 */ /* 0x100fe400030e0602 */
        /* <DEDUP_REMOVED lines=25> */
[----:B------:R-:W5:Y:S02]  /*79e0*/  @!P3 LDC.64 R10, c[0x0][0x218] ;  /* 0x00008600ff0abb82 */ /* 0x000f640000000a00 */
[----:B------:R-:W-:Y:S01]  /*79f0*/  @!PT LDS RZ, [RZ] ;  /* 0x00000000fffff984 */ /* 0x000fe20000000800 */
[----:B------:R-:W-:Y:S01]  /*7a00*/  @!PT LDS RZ, [RZ] ;  /* 0x00000000fffff984 */ /* 0x000fe20000000800 */
[----:B------:R-:W-:Y:S01]  /*7a10*/  @!PT LDS RZ, [RZ] ;  /* 0x00000000fffff984 */ /* 0x000fe20000000800 */
[----:B------:R2:W-:Y:S01]  /*7a20*/  @!P4 LDGSTS.E.BYPASS.LTC128B.128 [R221+0x6800], desc[UR8][R26.64] ;  /* 0x068000001addcfae */ /* 0x0005e2000b901d48 */
[----:B-1----:R-:W-:-:S03]  /*7a30*/  @!P3 LEA R34, P0, R23, R16, 0x1 ;  /* 0x000000101722b211 */ /* 0x002fc600078008ff */
[----:B------:R2:W-:Y:S02]  /*7a40*/  @P3 STS.128 [R221+0x8800], RZ ;  /* 0x008800ffdd003388 */ /* 0x0005e40000000c00 */
[----:B------:R-:W1:Y:S01]  /*7a50*/  @!P2 LDC.64 R8, c[0x0][0x218] ;  /* 0x00008600ff08ab82 */ /* 0x000e620000000a00 */
[----:B------:R-:W-:Y:S02]  /*7a60*/  @!P3 LEA.HI.X R35, R23, R17, R18, 0x1, P0 ;  /* 0x000000111723b211 */ /* 0x000fe400000f0c12 */
[----:B------:R-:W-:-:S03]  /*7a70*/  IADD3 R17, P6, R216, R23, RZ ;  /* 0x00000017d8117210 */ /* 0x000fc60007fde0ff */
[----:B------:R-:W-:Y:S01]  /*7a80*/  @!PT LDS RZ, [RZ] ;  /* 0x00000000fffff984 */ /* 0x000fe20000000800 */
[----:B------:R-:W-:Y:S01]  /*7a90*/  @!PT LDS RZ, [RZ] ;  /* 0x00000000fffff984 */ /* 0x000fe20000000800 */
[----:B------:R-:W-:Y:S01]  /*7aa0*/  @!PT LDS RZ, [RZ] ;  /* 0x00000000fffff984 */ /* 0x000fe20000000800 */
[----:B------:R2:W-:Y:S01]  /*7ab0*/  @!P3 LDGSTS.E.BYPASS.LTC128B.128 [R221+0x8800], desc[UR8][R34.64+0x80] ;  /* 0x0880008022ddbfae */ /* 0x0005e2000b901d48 */
[----:B---3--:R-:W-:Y:S01]  /*7ac0*/  @!P4 LEA R134, P1, R17, R12, 0x1 ;  /* 0x0000000c1186c211 */ /* 0x008fe200078208ff */
[----:B------:R-:W3:Y:S01]  /*7ad0*/  @!P4 LDC.64 R6, c[0x0][0x218] ;  /* 0x00008600ff06cb82 */ /* 0x000ee20000000a00 */
[----:B------:R-:W-:Y:S01]  /*7ae0*/  IMAD.X R2, R207, 0x1, R18, P6 ;  /* 0x00000001cf027824 */ /* 0x000fe200030e0612 */
[----:B----4-:R-:W-:Y:S01]  /*7af0*/  @!P2 LEA R14, P0, R23, R14, 0x1 ;  /* 0x0000000e170ea211 */ /* 0x010fe200078008ff */
[----:B------:R2:W-:Y:S01]  /*7b00*/  @P2 STS.128 [R221+0xa800], RZ ;  /* 0x00a800ffdd002388 */ /* 0x0005e20000000c00 */
[----:B------:R-:W-:Y:S02]  /*7b10*/  IADD3 R12, P6, R216, R17, RZ ;  /* 0x00000011d80c7210 */ /* 0x000fe40007fde0ff */
[C-C-:B------:R-:W-:Y:S02]  /*7b20*/  @!P4 LEA.HI.X R135, R17.reuse, R13, R2.reuse, 0x1, P1 ;  /* 0x0000000d1187c211 */ /* 0x140fe400008f0c02 */
[----:B------:R-:W4:Y:S01]  /*7b30*/  @!P3 LDC.64 R4, c[0x0][0x218] ;  /* 0x00008600ff04bb82 */ /* 0x000f220000000a00 */
[----:B-----5:R-:W-:Y:S01]  /*7b40*/  @!P3 LEA R10, P1, R17, R10, 0x1 ;  /* 0x0000000a110ab211 */ /* 0x020fe200078208ff */
[----:B------:R-:W-:Y:S01]  /*7b50*/  IMAD.X R13, R207, 0x1, R2, P6 ;  /* 0x00000001cf0d7824 */ /* 0x000fe200030e0602 */
[----:B------:R-:W-:-:S02]  /*7b60*/  @!P2 LEA.HI.X R15, R23, R15, R18, 0x1, P0 ;  /* 0x0000000f170fa211 */ /* 0x000fc400000f0c12 */
[C-C-:B------:R-:W-:Y:S02]  /*7b70*/  @!P3 LEA.HI.X R11, R17.reuse, R11, R2.reuse, 0x1, P1 ;  /* 0x0000000b110bb211 */ /* 0x140fe400008f0c02 */
[C---:B-1----:R-:W-:Y:S01]  /*7b80*/  @!P2 LEA R8, P0, R17.reuse, R8, 0x1 ;  /* 0x000000081108a211 */ /* 0x042fe200078008ff */
[----:B------:R-:W-:Y:S01]  /*7b90*/  @!PT LDS RZ, [RZ] ;  /* 0x00000000fffff984 */ /* 0x000fe20000000800 */
[----:B------:R-:W-:Y:S01]  /*7ba0*/  @!PT LDS RZ, [RZ] ;  /* 0x00000000fffff984 */ /* 0x000fe20000000800 */
[----:B------:R-:W-:Y:S01]  /*7bb0*/  @!PT LDS RZ, [RZ] ;  /* 0x00000000fffff984 */ /* 0x000fe20000000800 */
[----:B------:R2:W-:Y:S03]  /*7bc0*/  @!P2 LDGSTS.E.BYPASS.LTC128B.128 [R221+0xa800], desc[UR8][R14.64+0x100] ;  /* 0x0a8001000eddafae */ /* 0x0005e6000b901d48 */
[----:B------:R-:W-:Y:S01]  /*7bd0*/  @!P2 LEA.HI.X R9, R17, R9, R2, 0x1, P0 ;  /* 0x000000091109a211 */ /* 0x000fe200000f0c02 */
        /* <DEDUP_REMOVED lines=38> */
.L_x_635:
[----:B------:R-:W-:Y:S05]  /*7e40*/  BSYNC B0 ;  /* 0x0000000000007941 */ /* 0x000fea0003800000 */
.L_x_634:
[----:B------:R-:W0:Y:S02]  /*7e50*/  LDGDEPBAR ;  /* 0x00000000000079af */ /* 0x000e240000000000 */
.L_x_633:
        /* <DEDUP_REMOVED lines=34> */
[----:B------:R-:W-:Y:S01]  /*8080*/  @P5 IADD3 R231, R212, -0x3, RZ ;  /* 0xfffffffdd4e75810 */ /* 0x000fe20007ffe0ff */
[----:B------:R-:W1:Y:S04]  /*8090*/  SHFL.BFLY PT, R5, R4, 0x2, 0x1f ;  /* 0x0c401f0004057f89 */ /* 0x000e6800000e0000 */
[----:B------:R-:W2:Y:S01]  /*80a0*/  SHFL.BFLY PT, R7, R6, 0x2, 0x1f ;  /* 0x0c401f0006077f89 */ /* 0x000ea200000e0000 */
[----:B-1----:R-:W-:-:S02]  /*80b0*/  FMNMX.FTZ R5, R4, R5, !PT ;  /* 0x0000000504057209 */ /* 0x002fc40007810000 */
[----:B--2---:R-:W-:-:S03]  /*80c0*/  FMNMX.FTZ R7, R6, R7, !PT ;  /* 0x0000000706077209 */ /* 0x004fc60007810000 */
[----:B------:R-:W1:Y:S04]  /*80d0*/  SHFL.BFLY PT, R2, R5, 0x1, 0x1f ;  /* 0x0c201f0005027f89 */ /* 0x000e6800000e0000 */
[----:B------:R-:W2:Y:S01]  /*80e0*/  SHFL.BFLY PT, R152, R7, 0x1, 0x1f ;  /* 0x0c201f0007987f89 */ /* 0x000ea200000e0000 */
[----:B-1----:R-:W-:-:S04]  /*80f0*/  FMNMX.FTZ R2, R5, R2, !PT ;  /* 0x0000000205027209 */ /* 0x002fc80007810000 */
[C---:B------:R-:W-:Y:S01]  /*8100*/  FSETP.NEU.FTZ.AND P0, PT, R2.reuse, -INF , PT ;  /* 0xff8000000200780b */ /* 0x040fe20003f1d000 */
[C---:B------:R-:W-:Y:S01]  /*8110*/  FMUL.FTZ R164, R2.reuse, UR6 ;  /* 0x0000000602a47c20 */ /* 0x040fe20008410000 */
[----:B--2---:R-:W-:Y:S02]  /*8120*/  FMNMX.FTZ R152, R7, R152, !PT ;  /* 0x0000009807987209 */ /* 0x004fe40007810000 */
[----:B------:R-:W-:Y:S02]  /*8130*/  FSEL R6, R2, RZ, P0 ;  /* 0x000000ff02067208 */ /* 0x000fe40000000000 */
[----:B------:R-:W-:Y:S01]  /*8140*/  FSEL R164, R164, RZ, P0 ;  /* 0x000000ffa4a47208 */ /* 0x000fe20000000000 */
[C---:B------:R-:W-:Y:S01]  /*8150*/  FMUL.FTZ R169, R152.reuse, UR6 ;  /* 0x0000000698a97c20 */ /* 0x040fe20008410000 */
[C---:B------:R-:W-:Y:S01]  /*8160*/  FSETP.NEU.FTZ.AND P1, PT, R152.reuse, -INF , PT ;  /* 0xff8000009800780b */ /* 0x040fe20003f3d000 */
[----:B------:R-:W-:Y:S02]  /*8170*/  FADD.FTZ R6, R3, -R6 ;  /* 0x8000000603067221 */ /* 0x000fe40000010000 */
[--C-:B------:R-:W-:Y:S01]  /*8180*/  FFMA.FTZ R153, R19, UR6, -R164.reuse ;  /* 0x0000000613997c23 */ /* 0x100fe200080108a4 */
[----:B------:R-:W-:Y:S01]  /*8190*/  FSEL R5, R152, RZ, P1 ;  /* 0x000000ff98057208 */ /* 0x000fe20000800000 */
[----:B------:R-:W1:Y:S01]  /*81a0*/  LDSM.16.MT88.4 R16, [R198+0xc000] ;  /* 0x00c00000c610783b */ /* 0x000e620000004200 */
[----:B------:R-:W-:Y:S01]  /*81b0*/  FSEL R169, R169, RZ, P1 ;  /* 0x000000ffa9a97208 */ /* 0x000fe20000800000 */
[--C-:B------:R-:W-:Y:S01]  /*81c0*/  FFMA.FTZ R156, R21, UR6, -R164.reuse ;  /* 0x00000006159c7c23 */ /* 0x100fe200080108a4 */
[--C-:B------:R-:W-:Y:S01]  /*81d0*/  FFMA.FTZ R154, R29, UR6, -R164.reuse ;  /* 0x000000061d9a7c23 */ /* 0x100fe200080108a4 */
[----:B------:R-:W-:Y:S01]  /*81e0*/  FADD.FTZ R4, R132, -R5 ;  /* 0x8000000584047221 */ /* 0x000fe20000010000 */
[--C-:B------:R-:W-:Y:S01]  /*81f0*/  FFMA.FTZ R162, R31, UR6, -R164.reuse ;  /* 0x000000061fa27c23 */ /* 0x100fe200080108a4 */
        /* <DEDUP_REMOVED lines=11> */
[----:B------:R-:W3:Y:S01]  /*82b0*/  LDSM.16.MT88.4 R136, [R196+0x10000] ;  /* 0x01000000c488783b */ /* 0x000ee20000004200 */
[--C-:B------:R-:W-:Y:S01]  /*82c0*/  FFMA.FTZ R171, R150, UR6, -R169.reuse ;  /* 0x0000000696ab7c23 */ /* 0x100fe200080108a9 */
[--C-:B------:R-:W-:Y:S01]  /*82d0*/  FFMA.FTZ R174, R148, UR6, -R169.reuse ;  /* 0x0000000694ae7c23 */ /* 0x100fe200080108a9 */
        /* <DEDUP_REMOVED lines=9> */
[--C-:B------:R-:W-:Y:S01]  /*8370*/  FFMA.FTZ R210, R145, UR6, -R164.reuse ;  /* 0x0000000691d27c23 */ /* 0x100fe200080108a4 */
[--C-:B------:R-:W-:Y:S01]  /*8380*/  FFMA.FTZ R181, R142, UR6, -R169.reuse ;  /* 0x000000068eb57c23 */ /* 0x100fe200080108a9 */
[----:B------:R-:W-:Y:S01]  /*8390*/  LDSM.16.MT88.4 R144, [R200+0xf000] ;  /* 0x00f00000c890783b */ /* 0x000fe20000004200 */
[----:B------:R-:W-:Y:S01]  /*83a0*/  FFMA.FTZ R208, R140, UR6, -R169 ;  /* 0x000000068cd07c23 */ /* 0x000fe200080108a9 */
[--C-:B------:R-:W-:Y:S01]  /*83b0*/  FFMA.FTZ R209, R143, UR6, -R164.reuse ;  /* 0x000000068fd17c23 */ /* 0x100fe200080108a4 */
[--C-:B------:R-:W-:Y:S01]  /*83c0*/  FFMA.FTZ R214, R141, UR6, -R164.reuse ;  /* 0x000000068dd67c23 */ /* 0x100fe200080108a4 */
[----:B------:R-:W-:Y:S01]  /*83d0*/  LDSM.16.MT88.4 R148, [R196+0xd000] ;  /* 0x00d00000c494783b */ /* 0x000fe20000004200 */
[----:B------:R-:W5:Y:S01]  /*83e0*/  MUFU.EX2 R155, R155 ;  /* 0x0000009b009b7308 */ /* 0x000f620000000800 */
[----:B----4-:R-:W-:Y:S01]  /*83f0*/  F2FP.BF16.F32.PACK_AB R4, R157, R160 ;  /* 0x000000a09d04723e */ /* 0x010fe200000010ff */
[--C-:B------:R-:W-:Y:S01]  /*8400*/  FFMA.FTZ R165, R165, UR6, -R164.reuse ;  /* 0x00000006a5a57c23 */ /* 0x100fe200080108a4 */
[----:B------:R-:W-:Y:S01]  /*8410*/  LDSM.16.MT88.4 R140, [R198+0xf000] ;  /* 0x00f00000c68c783b */ /* 0x000fe20000004200 */
[----:B------:R-:W-:-:S04]  /*8420*/  FFMA.FTZ R163, R163, UR6, -R164 ;  /* 0x00000006a3a37c23 */ /* 0x000fc800080108a4 */
[----:B------:R-:W-:Y:S08]  /*8430*/  MUFU.EX2 R156, R156 ;  /* 0x0000009c009c7308 */ /* 0x000ff00000000800 */
        /* <DEDUP_REMOVED lines=26> */
[----:B------:R-:W-:Y:S01]  /*85e0*/  LDSM.16.MT88.4 R112, [R198+0xe000] ;  /* 0x00e00000c670783b */ /* 0x000fe20000004200 */
        /* <DEDUP_REMOVED lines=15> */
[----:B------:R-:W-:Y:S01]  /*86e0*/  LDSM.16.MT88.4 R128, [R197+0xc800] ;  /* 0x00c80000c580783b */ /* 0x000fe20000004200 */
[C---:B------:R-:W-:Y:S01]  /*86f0*/  HMMA.16816.F32.BF16 R24, R4.reuse, R26, R108 ;  /* 0x0000001a0418723c */ /* 0x040fe2000004186c */
[----:B------:R-:W4:Y:S01]  /*8700*/  MUFU.EX2 R174, R174 ;  /* 0x000000ae00ae7308 */ /* 0x000f220000000800 */
        /* <DEDUP_REMOVED lines=13> */
[C---:B------:R-:W-:Y:S01]  /*87e0*/  HMMA.16816.F32.BF16 R8, R4.reuse, R10, R124 ;  /* 0x0000000a0408723c */ /* 0x040fe2000004187c */
[----:B------:R-:W-:Y:S01]  /*87f0*/  LDSM.16.MT88.4 R124, [R196+0xc800] ;  /* 0x00c80000c47c783b */ /* 0x000fe20000004200 */
[----:B------:R-:W-:Y:S01]  /*8800*/  MUFU.EX2 R173, R173 ;  /* 0x000000ad00ad7308 */ /* 0x000fe20000000800 */
[-C--:B------:R-:W-:Y:S01]  /*8810*/  FMUL.FTZ R92, R92, R159.reuse ;  /* 0x0000009f5c5c7220 */ /* 0x080fe20000410000 */
[----:B------:R-:W-:Y:S01]  /*8820*/  FMUL.FTZ R93, R93, R159 ;  /* 0x0000009f5d5d7220 */ /* 0x000fe20000410000 */
[----:B------:R-:W-:Y:S01]  /*8830*/  LDSM.16.MT88.4 R120, [R200+0xe800] ;  /* 0x00e80000c878783b */ /* 0x000fe20000004200 */
[C---:B--2---:R-:W-:Y:S01]  /*8840*/  HMMA.16816.F32.BF16 R100, R4.reuse, R32, R108 ;  /* 0x000000200464723c */ /* 0x044fe2000004186c */
[-C--:B------:R-:W-:Y:S01]  /*8850*/  FMUL.FTZ R94, R94, R3.reuse ;  /* 0x000000035e5e7220 */ /* 0x080fe20000410000 */
[----:B------:R-:W-:Y:S01]  /*8860*/  FMUL.FTZ R95, R95, R3 ;  /* 0x000000035f5f7220 */ /* 0x000fe20000410000 */
[----:B------:R-:W2:Y:S01]  /*8870*/  LDSM.16.MT88.4 R108, [R197+0xe000] ;  /* 0x00e00000c56c783b */ /* 0x000ea20000004200 */
[----:B------:R-:W-:Y:S01]  /*8880*/  MUFU.EX2 R176, R176 ;  /* 0x000000b000b07308 */ /* 0x000fe20000000800 */
[-C--:B------:R-:W-:Y:S01]  /*8890*/  FMUL.FTZ R96, R96, R159.reuse ;  /* 0x0000009f60607220 */ /* 0x080fe20000410000 */
[----:B------:R-:W-:Y:S01]  /*88a0*/  HMMA.16816.F32.BF16 R32, R4, R34, R104 ;  /* 0x000000220420723c */ /* 0x000fe20000041868 */
[----:B------:R-:W-:Y:S01]  /*88b0*/  FMUL.FTZ R97, R97, R159 ;  /* 0x0000009f61617220 */ /* 0x000fe20000410000 */
[-C--:B------:R-:W-:Y:S01]  /*88c0*/  FMUL.FTZ R98, R98, R3.reuse ;  /* 0x0000000362627220 */ /* 0x080fe20000410000 */
[----:B------:R-:W-:Y:S01]  /*88d0*/  FMUL.FTZ R99, R99, R3 ;  /* 0x0000000363637220 */ /* 0x000fe20000410000 */
[----:B------:R-:W-:-:S02]  /*88e0*/  FFMA.FTZ R160, R237, R159, R160 ;  /* 0x0000009feda07223 */ /* 0x000fc400000100a0 */
[----:B------:R-:W-:Y:S01]  /*88f0*/  MUFU.EX2 R175, R175 ;  /* 0x000000af00af7308 */ /* 0x000fe20000000800 */
        /* <DEDUP_REMOVED lines=9> */
[----:B---3--:R-:W-:Y:S01]  /*8990*/  HMMA.16816.F32.BF16 R92, R4, R136, R92 ;  /* 0x00000088045c723c */ /* 0x008fe2000004185c */
[----:B------:R-:W-:-:S04]  /*89a0*/  FADD.FTZ R157, R157, R160 ;  /* 0x000000a09d9d7221 */ /* 0x000fc80000010000 */
[----:B------:R-:W-:Y:S01]  /*89b0*/  FADD.FTZ R158, R158, R157 ;  /* 0x0000009d9e9e7221 */ /* 0x000fe20000010000 */
[----:B-1----:R-:W-:Y:S01]  /*89c0*/  HMMA.16816.F32.BF16 R40, R4, R116, R104 ;  /* 0x000000740428723c */ /* 0x002fe20000041868 */
[----:B------:R-:W1:Y:S01]  /*89d0*/  LDSM.16.MT88.4 R104, [R196+0xe000] ;  /* 0x00e00000c468783b */ /* 0x000e620000004200 */
[----:B------:R-:W-:Y:S01]  /*89e0*/  MUFU.EX2 R177, R177 ;  /* 0x000000b100b17308 */ /* 0x000fe20000000800 */
[----:B------:R-:W-:-:S03]  /*89f0*/  FADD.FTZ R158, R155, R158 ;  /* 0x0000009e9b9e7221 */ /* 0x000fc60000010000 */
[----:B------:R-:W-:Y:S01]  /*8a00*/  HMMA.16816.F32.BF16 R36, R4, R118, R36 ;  /* 0x000000760424723c */ /* 0x000fe20000041824 */
[-C--:B------:R-:W-:Y:S01]  /*8a10*/  FMUL.FTZ R116, R44, R159.reuse ;  /* 0x0000009f2c747220 */ /* 0x080fe20000410000 */
[-C--:B------:R-:W-:Y:S01]  /*8a20*/  FMUL.FTZ R117, R45, R159.reuse ;  /* 0x0000009f2d757220 */ /* 0x080fe20000410000 */
[-C--:B------:R-:W-:Y:S01]  /*8a30*/  FMUL.FTZ R44, R48, R159.reuse ;  /* 0x0000009f302c7220 */ /* 0x080fe20000410000 */
[----:B------:R-:W-:Y:S01]  /*8a40*/  FMUL.FTZ R45, R49, R159 ;  /* 0x0000009f312d7220 */ /* 0x000fe20000410000 */
[----:B------:R-:W3:Y:S02]  /*8a50*/  MUFU.EX2 R180, R180 ;  /* 0x000000b400b47308 */ /* 0x000ee40000000800 */
[-C--:B------:R-:W-:Y:S01]  /*8a60*/  FMUL.FTZ R118, R46, R3.reuse ;  /* 0x000000032e767220 */ /* 0x080fe20000410000 */
[-C--:B------:R-:W-:Y:S01]  /*8a70*/  FMUL.FTZ R119, R47, R3.reuse ;  /* 0x000000032f777220 */ /* 0x080fe20000410000 */
[-C--:B------:R-:W-:Y:S01]  /*8a80*/  FMUL.FTZ R46, R50, R3.reuse ;  /* 0x00000003322e7220 */ /* 0x080fe20000410000 */
[----:B------:R-:W-:-:S03]  /*8a90*/  FMUL.FTZ R47, R51, R3 ;  /* 0x00000003332f7220 */ /* 0x000fc60000410000 */
[----:B------:R-:W-:Y:S02]  /*8aa0*/  MUFU.EX2 R179, R179 ;  /* 0x000000b300b37308 */ /* 0x000fe40000000800 */
[C---:B------:R-:W-:Y:S06]  /*8ab0*/  HMMA.16816.F32.BF16 R48, R4.reuse, R112, R116 ;  /* 0x000000700430723c */ /* 0x040fec0000041874 */
[C---:B------:R-:W-:Y:S01]  /*8ac0*/  HMMA.16816.F32.BF16 R44, R4.reuse, R114, R44 ;  /* 0x00000072042c723c */ /* 0x040fe2000004182c */
[----:B------:R-:W4:Y:S01]  /*8ad0*/  LDSM.16.MT88.4 R112, [R200+0x10000] ;  /* 0x01000000c870783b */ /* 0x000f220000004200 */
        /* <DEDUP_REMOVED lines=8> */
[----:B------:R-:W3:Y:S02]  /*8b60*/  MUFU.EX2 R182, R182 ;  /* 0x000000b600b67308 */ /* 0x000ee40000000800 */
[C---:B--2---:R-:W-:Y:S06]  /*8b70*/  HMMA.16816.F32.BF16 R56, R4.reuse, R108, R116 ;  /* 0x0000006c0438723c */ /* 0x044fec0000041874 */
[C---:B------:R-:W-:Y:S01]  /*8b80*/  HMMA.16816.F32.BF16 R52, R4.reuse, R110, R52 ;  /* 0x0000006e0434723c */ /* 0x040fe20000041834 */
[----:B------:R-:W2:Y:S01]  /*8b90*/  LDSM.16.MT88.4 R108, [R198+0x10000] ;  /* 0x01000000c66c783b */ /* 0x000ea20000004200 */
        /* <DEDUP_REMOVED lines=9> */
[C---:B-1----:R-:W-:Y:S06]  /*8c30*/  HMMA.16816.F32.BF16 R64, R4.reuse, R104, R116 ;  /* 0x000000680440723c */ /* 0x042fec0000041874 */
        /* <DEDUP_REMOVED lines=11> */
[C---:B----4-:R-:W-:Y:S01]  /*8cf0*/  HMMA.16816.F32.BF16 R72, R4.reuse, R112, R116 ;  /* 0x000000700448723c */ /* 0x050fe20000041874 */
[----:B------:R-:W4:Y:S05]  /*8d00*/  LDSM.16.MT88.4 R116, [R198+0xc800] ;  /* 0x00c80000c674783b */ /* 0x000f2a0000004200 */
[C---:B------:R-:W-:Y:S01]  /*8d10*/  HMMA.16816.F32.BF16 R68, R4.reuse, R114, R68 ;  /* 0x000000720444723c */ /* 0x040fe20000041844 */
[-C--:B------:R-:W-:Y:S01]  /*8d20*/  FMUL.FTZ R112, R80, R159.reuse ;  /* 0x0000009f50707220 */ /* 0x080fe20000410000 */
[-C--:B------:R-:W-:Y:S01]  /*8d30*/  FMUL.FTZ R113, R81, R159.reuse ;  /* 0x0000009f51717220 */ /* 0x080fe20000410000 */
[-C--:B------:R-:W-:Y:S01]  /*8d40*/  FMUL.FTZ R80, R84, R159.reuse ;  /* 0x0000009f54507220 */ /* 0x080fe20000410000 */
[----:B------:R-:W-:Y:S01]  /*8d50*/  FMUL.FTZ R81, R85, R159 ;  /* 0x0000009f55517220 */ /* 0x000fe20000410000 */
[----:B------:R-:W-:Y:S01]  /*8d60*/  MUFU.EX2 R183, R183 ;  /* 0x000000b700b77308 */ /* 0x000fe20000000800 */
[----:B--2---:R-:W-:Y:S01]  /*8d70*/  HMMA.16816.F32.BF16 R76, R4, R108, R76 ;  /* 0x0000006c044c723c */ /* 0x004fe2000004184c */
[-C--:B------:R-:W-:Y:S01]  /*8d80*/  FMUL.FTZ R114, R82, R3.reuse ;  /* 0x0000000352727220 */ /* 0x080fe20000410000 */
[-C--:B------:R-:W-:Y:S01]  /*8d90*/  FMUL.FTZ R115, R83, R3.reuse ;  /* 0x0000000353737220 */ /* 0x080fe20000410000 */
[-C--:B------:R-:W-:Y:S01]  /*8da0*/  FMUL.FTZ R82, R86, R3.reuse ;  /* 0x0000000356527220 */ /* 0x080fe20000410000 */
[-C--:B------:R-:W-:Y:S01]  /*8db0*/  FMUL.FTZ R83, R87, R3.reuse ;  /* 0x0000000357537220 */ /* 0x080fe20000410000 */
[----:B------:R-:W-:-:S02]  /*8dc0*/  FFMA.FTZ R3, R235, R3, R156 ;  /* 0x00000003eb037223 */ /* 0x000fc4000001009c */
[----:B------:R-:W2:Y:S02]  /*8dd0*/  MUFU.EX2 R210, R210 ;  /* 0x000000d200d27308 */ /* 0x000ea40000000800 */
[----:B------:R-:W-:Y:S01]  /*8de0*/  HMMA.16816.F32.BF16 R84, R4, R110, R112 ;  /* 0x0000006e0454723c */ /* 0x000fe20000041870 */
[----:B------:R-:W2:Y:S01]  /*8df0*/  LDSM.16.MT88.4 R112, [R198+0xe800] ;  /* 0x00e80000c670783b */ /* 0x000ea20000004200 */
[----:B------:R-:W-:-:S03]  /*8e00*/  FADD.FTZ R154, R154, R3 ;  /* 0x000000039a9a7221 */ /* 0x000fc60000010000 */
[----:B------:R-:W2:Y:S01]  /*8e10*/  LDSM.16.MT88.4 R108, [R197+0xe800] ;  /* 0x00e80000c56c783b */ /* 0x000ea20000004200 */
[----:B------:R-:W-:Y:S01]  /*8e20*/  MUFU.EX2 R209, R209 ;  /* 0x000000d100d17308 */ /* 0x000fe20000000800 */
[----:B------:R-:W-:Y:S01]  /*8e30*/  FADD.FTZ R153, R153, R154 ;  /* 0x0000009a99997221 */ /* 0x000fe20000010000 */
[----:B-1----:R-:W-:Y:S03]  /*8e40*/  HMMA.16816.F32.BF16 R80, R4, R104, R80 ;  /* 0x000000680450723c */ /* 0x002fe60000041850 */
[----:B------:R-:W-:-:S03]  /*8e50*/  FADD.FTZ R162, R162, R153 ;  /* 0x00000099a2a27221 */ /* 0x000fc60000010000 */
[C---:B------:R-:W-:Y:S01]  /*8e60*/  HMMA.16816.F32.BF16 R88, R4.reuse, R106, R88 ;  /* 0x0000006a0458723c */ /* 0x040fe20000041858 */
[----:B------:R-:W-:Y:S01]  /*8e70*/  F2FP.BF16.F32.PACK_AB R104, R174, R171 ;  /* 0x000000abae68723e */ /* 0x000fe200000010ff */
[----:B------:R-:W1:Y:S01]  /*8e80*/  MUFU.EX2 R214, R214 ;  /* 0x000000d600d67308 */ /* 0x000e620000000800 */
[----:B-----5:R-:W-:Y:S01]  /*8e90*/  F2FP.BF16.F32.PACK_AB R105, R178, R175 ;  /* 0x000000afb269723e */ /* 0x020fe200000010ff */
[----:B------:R-:W-:Y:S01]  /*8ea0*/  FADD.FTZ R171, R171, R158 ;  /* 0x0000009eabab7221 */ /* 0x000fe20000010000 */
[----:B------:R-:W-:Y:S01]  /*8eb0*/  FADD.FTZ R175, R175, R162 ;  /* 0x000000a2afaf7221 */ /* 0x000fe20000010000 */
[----:B------:R-:W-:Y:S01]  /*8ec0*/  HMMA.16816.F32.BF16 R4, R4, R138, R96 ;  /* 0x0000008a0404723c */ /* 0x000fe20000041860 */
[----:B------:R-:W-:Y:S01]  /*8ed0*/  F2FP.BF16.F32.PACK_AB R106, R176, R173 ;  /* 0x000000adb06a723e */ /* 0x000fe200000010ff */
[----:B------:R-:W-:Y:S01]  /*8ee0*/  LDSM.16.MT88.4 R96, [R197+0x10800] ;  /* 0x01080000c560783b */ /* 0x000fe20000004200 */
[----:B---3--:R-:W-:Y:S01]  /*8ef0*/  F2FP.BF16.F32.PACK_AB R107, R180, R177 ;  /* 0x000000b1b46b723e */ /* 0x008fe200000010ff */
[----:B------:R-:W-:Y:S01]  /*8f00*/  MUFU.EX2 R165, R165 ;  /* 0x000000a500a57308 */ /* 0x000fe20000000800 */
[----:B------:R-:W-:Y:S01]  /*8f10*/  FADD.FTZ R174, R174, R171 ;  /* 0x000000abaeae7221 */ /* 0x000fe20000010000 */
[----:B------:R-:W-:Y:S01]  /*8f20*/  LDSM.16.MT88.4 R136, [R196+0xf000] ;  /* 0x00f00000c488783b */ /* 0x000fe20000004200 */
[----:B------:R-:W-:-:S02]  /*8f30*/  FADD.FTZ R178, R178, R175 ;  /* 0x000000afb2b27221 */ /* 0x000fc40000010000 */
[----:B------:R-:W-:Y:S01]  /*8f40*/  FADD.FTZ R173, R173, R174 ;  /* 0x000000aeadad7221 */ /* 0x000fe20000010000 */
[C---:B----4-:R-:W-:Y:S01]  /*8f50*/  HMMA.16816.F32.BF16 R20, R104.reuse, R116, R20 ;  /* 0x000000746814723c */ /* 0x050fe20000041814 */
[----:B------:R-:W-:Y:S01]  /*8f60*/  FADD.FTZ R177, R177, R178 ;  /* 0x000000b2b1b17221 */ /* 0x000fe20000010000 */
[----:B------:R-:W-:Y:S01]  /*8f70*/  MUFU.EX2 R163, R163 ;  /* 0x000000a300a37308 */ /* 0x000fe20000000800 */
[----:B------:R-:W-:Y:S02]  /*8f80*/  FADD.FTZ R176, R176, R173 ;  /* 0x000000adb0b07221 */ /* 0x000fe40000010000 */
[----:B------:R-:W-:Y:S01]  /*8f90*/  FADD.FTZ R180, R180, R177 ;  /* 0x000000b1b4b47221 */ /* 0x000fe20000010000 */
[C---:B------:R-:W-:Y:S01]  /*8fa0*/  HMMA.16816.F32.BF16 R16, R104.reuse, R118, R16 ;  /* 0x000000766810723c */ /* 0x040fe20000041810 */
[----:B------:R-:W3:Y:S05]  /*8fb0*/  LDSM.16.MT88.4 R116, [R196+0xe800] ;  /* 0x00e80000c474783b */ /* 0x000eea0000004200 */
[C---:B------:R-:W-:Y:S06]  /*8fc0*/  HMMA.16816.F32.BF16 R28, R104.reuse, R128, R28 ;  /* 0x00000080681c723c */ /* 0x040fec000004181c */
[C---:B------:R-:W-:Y:S01]  /*8fd0*/  HMMA.16816.F32.BF16 R24, R104.reuse, R130, R24 ;  /* 0x000000826818723c */ /* 0x040fe20000041818 */
[----:B------:R-:W4:Y:S05]  /*8fe0*/  LDSM.16.MT88.4 R128, [R200+0x10800] ;  /* 0x01080000c880783b */ /* 0x000f2a0000004200 */
        /* <DEDUP_REMOVED lines=8> */
[----:B------:R-:W5:Y:S05]  /*9070*/  LDSM.16.MT88.4 R108, [R197+0xd000] ;  /* 0x00d00000c56c783b */ /* 0x000f6a0000004200 */
[C---:B------:R-:W-:Y:S06]  /*9080*/  HMMA.16816.F32.BF16 R12, R104.reuse, R132, R12 ;  /* 0x00000084680c723c */ /* 0x040fec000004180c */
[C---:B------:R-:W-:Y:S01]  /*9090*/  HMMA.16816.F32.BF16 R8, R104.reuse, R134, R8 ;  /* 0x000000866808723c */ /* 0x040fe20000041808 */
[----:B------:R-:W-:Y:S05]  /*90a0*/  LDSM.16.MT88.4 R132, [R197+0xf000] ;  /* 0x00f00000c584783b */ /* 0x000fea0000004200 */
[C---:B------:R-:W-:Y:S06]  /*90b0*/  HMMA.16816.F32.BF16 R40, R104.reuse, R120, R40 ;  /* 0x000000786828723c */ /* 0x040fec0000041828 */
[C---:B------:R-:W-:Y:S01]  /*90c0*/  HMMA.16816.F32.BF16 R36, R104.reuse, R122, R36 ;  /* 0x0000007a6824723c */ /* 0x040fe20000041824 */
[----:B------:R-:W5:Y:S05]  /*90d0*/  LDSM.16.MT88.4 R120, [R198+0x10800] ;  /* 0x01080000c678783b */ /* 0x000f6a0000004200 */
[C---:B---3--:R-:W-:Y:S06]  /*90e0*/  HMMA.16816.F32.BF16 R64, R104.reuse, R116, R64 ;  /* 0x000000746840723c */ /* 0x048fec0000041840 */
[C---:B------:R-:W-:Y:S01]  /*90f0*/  HMMA.16816.F32.BF16 R60, R104.reuse, R118, R60 ;  /* 0x00000076683c723c */ /* 0x040fe2000004183c */
[----:B------:R-:W3:Y:S05]  /*9100*/  LDSM.16.MT88.4 R116, [R198+0xd000] ;  /* 0x00d00000c674783b */ /* 0x000eea0000004200 */
[C---:B------:R-:W-:Y:S06]  /*9110*/  HMMA.16816.F32.BF16 R80, R104.reuse, R96, R80 ;  /* 0x000000606850723c */ /* 0x040fec0000041850 */
[----:B------:R-:W-:Y:S01]  /*9120*/  HMMA.16816.F32.BF16 R88, R104, R98, R88 ;  /* 0x000000626858723c */ /* 0x000fe20000041858 */
[----:B------:R-:W-:Y:S01]  /*9130*/  F2FP.BF16.F32.PACK_AB R96, R182, R179 ;  /* 0x000000b3b660723e */ /* 0x000fe200000010ff */
[----:B------:R-:W-:Y:S01]  /*9140*/  FADD.FTZ R179, R179, R176 ;  /* 0x000000b0b3b37221 */ /* 0x000fe20000010000 */
[----:B------:R-:W-:Y:S01]  /*9150*/  F2FP.BF16.F32.PACK_AB R97, R210, R183 ;  /* 0x000000b7d261723e */ /* 0x000fe200000010ff */
[----:B------:R-:W-:-:S02]  /*9160*/  FADD.FTZ R183, R183, R180 ;  /* 0x000000b4b7b77221 */ /* 0x000fc40000010000 */
[C---:B----4-:R-:W-:Y:S01]  /*9170*/  HMMA.16816.F32.BF16 R72, R104.reuse, R128, R72 ;  /* 0x000000806848723c */ /* 0x050fe20000041848 */
[----:B------:R-:W-:Y:S01]  /*9180*/  F2FP.BF16.F32.PACK_AB R98, R208, R181 ;  /* 0x000000b5d062723e */ /* 0x000fe200000010ff */
[----:B------:R-:W-:Y:S01]  /*9190*/  FADD.FTZ R182, R182, R179 ;  /* 0x000000b3b6b67221 */ /* 0x000fe20000010000 */
[----:B-1----:R-:W-:Y:S01]  /*91a0*/  F2FP.BF16.F32.PACK_AB R99, R214, R209 ;  /* 0x000000d1d663723e */ /* 0x002fe200000010ff */
[----:B------:R-:W-:Y:S02]  /*91b0*/  FADD.FTZ R210, R210, R183 ;  /* 0x000000b7d2d27221 */ /* 0x000fe40000010000 */
[----:B------:R-:W-:Y:S01]  /*91c0*/  HMMA.16816.F32.BF16 R68, R104, R130, R68 ;  /* 0x000000826844723c */ /* 0x000fe20000041844 */
[----:B------:R-:W-:-:S04]  /*91d0*/  FADD.FTZ R3, R181, R182 ;  /* 0x000000b6b5037221 */ /* 0x000fc80000010000 */
[----:B------:R-:W-:Y:S01]  /*91e0*/  FADD.FTZ R3, R208, R3 ;  /* 0x00000003d0037221 */ /* 0x000fe20000010000 */
[C---:B--2---:R-:W-:Y:S06]  /*91f0*/  HMMA.16816.F32.BF16 R92, R104.reuse, R112, R92 ;  /* 0x00000070685c723c */ /* 0x044fec000004185c */
[----:B------:R-:W-:Y:S06]  /*9200*/  HMMA.16816.F32.BF16 R4, R104, R114, R4 ;  /* 0x000000726804723c */ /* 0x000fec0000041804 */
[C---:B------:R-:W-:Y:S06]  /*9210*/  HMMA.16816.F32.BF16 R128, R96.reuse, R124, R12 ;  /* 0x0000007c6080723c */ /* 0x040fec000004180c */
[C---:B------:R-:W-:Y:S01]  /*9220*/  HMMA.16816.F32.BF16 R124, R96.reuse, R126, R8 ;  /* 0x0000007e607c723c */ /* 0x040fe20000041808 */
[----:B------:R-:W1:Y:S05]  /*9230*/  LDSM.16.MT88.4 R8, [R200+0x11000] ;  /* 0x01100000c808783b */ /* 0x000e6a0000004200 */
[C---:B-----5:R-:W-:Y:S06]  /*9240*/  HMMA.16816.F32.BF16 R112, R96.reuse, R108, R28 ;  /* 0x0000006c6070723c */ /* 0x060fec000004181c */
[C---:B------:R-:W-:Y:S06]  /*9250*/  HMMA.16816.F32.BF16 R28, R96.reuse, R144, R40 ;  /* 0x00000090601c723c */ /* 0x040fec0000041828 */
[----:B------:R-:W-:Y:S01]  /*9260*/  HMMA.16816.F32.BF16 R40, R96, R146, R36 ;  /* 0x000000926028723c */ /* 0x000fe20000041824 */
[----:B------:R-:W2:Y:S04]  /*9270*/  LDSM.16.MT88.4 R36, [R198+0x11000] ;  /* 0x01100000c624783b */ /* 0x000ea80000004200 */
[----:B------:R-:W-:Y:S01]  /*9280*/  LDSM.16.MT88.4 R144, [R196+0x11000] ;  /* 0x01100000c490783b */ /* 0x000fe20000004200 */
[C---:B------:R-:W-:Y:S06]  /*9290*/  HMMA.16816.F32.BF16 R76, R104.reuse, R120, R76 ;  /* 0x00000078684c723c */ /* 0x040fec000004184c */
[----:B------:R-:W-:Y:S01]  /*92a0*/  HMMA.16816.F32.BF16 R84, R104, R122, R84 ;  /* 0x0000007a6854723c */ /* 0x000fe20000041854 */
[----:B------:R-:W-:Y:S05]  /*92b0*/  LDSM.16.MT88.4 R104, [R197+0xd800] ;  /* 0x00d80000c568783b */ /* 0x000fea0000004200 */
[C---:B---3--:R-:W-:Y:S06]  /*92c0*/  HMMA.16816.F32.BF16 R120, R96.reuse, R116, R20 ;  /* 0x000000746078723c */ /* 0x048fec0000041814 */
[C---:B------:R-:W-:Y:S06]  /*92d0*/  HMMA.16816.F32.BF16 R20, R96.reuse, R132, R56 ;  /* 0x000000846014723c */ /* 0x040fec0000041838 */
[C---:B------:R-:W-:Y:S01]  /*92e0*/  HMMA.16816.F32.BF16 R56, R96.reuse, R134, R52 ;  /* 0x000000866038723c */ /* 0x040fe20000041834 */
[----:B------:R-:W3:Y:S04]  /*92f0*/  LDSM.16.MT88.4 R132, [R197+0x11000] ;  /* 0x01100000c584783b */ /* 0x000ee80000004200 */
[----:B------:R-:W-:Y:S01]  /*9300*/  LDSM.16.MT88.4 R52, [R198+0xf800] ;  /* 0x00f80000c634783b */ /* 0x000fe20000004200 */
[C---:B-1----:R-:W-:Y:S06]  /*9310*/  HMMA.16816.F32.BF16 R12, R96.reuse, R8, R72 ;  /* 0x00000008600c723c */ /* 0x042fec0000041848 */
[C---:B------:R-:W-:Y:S01]  /*9320*/  HMMA.16816.F32.BF16 R72, R96.reuse, R10, R68 ;  /* 0x0000000a6048723c */ /* 0x040fe20000041844 */
[----:B------:R-:W-:Y:S05]  /*9330*/  LDSM.16.MT88.4 R68, [R196+0xf800] ;  /* 0x00f80000c444783b */ /* 0x000fea0000004200 */
[C---:B------:R-:W-:Y:S06]  /*9340*/  HMMA.16816.F32.BF16 R108, R96.reuse, R110, R24 ;  /* 0x0000006e606c723c */ /* 0x040fec0000041818 */
[C---:B--2---:R-:W-:Y:S06]  /*9350*/  HMMA.16816.F32.BF16 R76, R96.reuse, R36, R76 ;  /* 0x00000024604c723c */ /* 0x044fec000004184c */
[C---:B------:R-:W-:Y:S01]  /*9360*/  HMMA.16816.F32.BF16 R8, R96.reuse, R38, R84 ;  /* 0x000000266008723c */ /* 0x040fe20000041854 */
[----:B------:R-:W1:Y:S05]  /*9370*/  LDSM.16.MT88.4 R36, [R196+0xd800] ;  /* 0x00d80000c424783b */ /* 0x000e6a0000004200 */
[C---:B------:R-:W-:Y:S06]  /*9380*/  HMMA.16816.F32.BF16 R24, R96.reuse, R140, R48 ;  /* 0x0000008c6018723c */ /* 0x040fec0000041830 */
[C---:B------:R-:W-:Y:S06]  /*9390*/  HMMA.16816.F32.BF16 R116, R96.reuse, R118, R16 ;  /* 0x000000766074723c */ /* 0x040fec0000041810 */
[C---:B------:R-:W-:Y:S01]  /*93a0*/  HMMA.16816.F32.BF16 R48, R96.reuse, R142, R44 ;  /* 0x0000008e6030723c */ /* 0x040fe2000004182c */
[----:B------:R-:W2:Y:S04]  /*93b0*/  LDSM.16.MT88.4 R44, [R200+0xf800] ;  /* 0x00f80000c82c783b */ /* 0x000ea80000004200 */
[----:B------:R-:W-:Y:S01]  /*93c0*/  LDSM.16.MT88.4 R140, [R200+0xd800] ;  /* 0x00d80000c88c783b */ /* 0x000fe20000004200 */
[C---:B------:R-:W-:Y:S06]  /*93d0*/  HMMA.16816.F32.BF16 R16, R96.reuse, R136, R64 ;  /* 0x000000886010723c */ /* 0x040fec0000041840 */
        /* <DEDUP_REMOVED lines=9> */
[C---:B---3--:R-:W-:Y:S01]  /*9470*/  HMMA.16816.F32.BF16 R84, R96.reuse, R132, R80 ;  /* 0x000000846054723c */ /* 0x048fe20000041850 */
[--C-:B------:R-:W-:Y:S01]  /*9480*/  FFMA.FTZ R148, R172, UR6, -R169.reuse ;  /* 0x00000006ac947c23 */ /* 0x100fe200080108a9 */
[----:B------:R-:W-:Y:S01]  /*9490*/  FFMA.FTZ R149, R170, UR6, -R169 ;  /* 0x00000006aa957c23 */ /* 0x000fe200080108a9 */
[----:B------:R-:W-:Y:S01]  /*94a0*/  MUFU.EX2 R150, R150 ;  /* 0x0000009600967308 */ /* 0x000fe20000000800 */
[----:B------:R-:W3:Y:S02]  /*94b0*/  LDSM.16.MT88.4 R80, [R198+0x11800] ;  /* 0x01180000c650783b */ /* 0x000ee40000004200 */
[C---:B------:R-:W-:Y:S02]  /*94c0*/  HMMA.16816.F32.BF16 R88, R96.reuse, R134, R88 ;  /* 0x000000866058723c */ /* 0x040fe40000041858 */
[----:B------:R-:W3:Y:S03]  /*94d0*/  LDSM.16.MT88.4 R132, [R200+0x11800] ;  /* 0x01180000c884783b */ /* 0x000ee60000004200 */
[----:B------:R-:W-:Y:S01]  /*94e0*/  MUFU.EX2 R148, R148 ;  /* 0x0000009400947308 */ /* 0x000fe20000000800 */
[C---:B------:R-:W-:Y:S06]  /*94f0*/  HMMA.16816.F32.BF16 R92, R96.reuse, R144, R92 ;  /* 0x00000090605c723c */ /* 0x040fec000004185c */
[----:B------:R-:W-:Y:S01]  /*9500*/  HMMA.16816.F32.BF16 R4, R96, R146, R4 ;  /* 0x000000926004723c */ /* 0x000fe20000041804 */
[----:B------:R-:W1:Y:S01]  /*9510*/  MUFU.EX2 R149, R149 ;  /* 0x0000009500957308 */ /* 0x000e620000000800 */
[----:B------:R-:W-:-:S07]  /*9520*/  MOV R144, R0 ;  /* 0x0000000000907202 */ /* 0x000fce0000000f00 */
[----:B------:R-:W2:Y:S08]  /*9530*/  MUFU.EX2 R151, R151 ;  /* 0x0000009700977308 */ /* 0x000eb00000000800 */
[----:B------:R-:W4:Y:S01]  /*9540*/  MUFU.EX2 R166, R166 ;  /* 0x000000a600a67308 */ /* 0x000f220000000800 */
[----:B-1----:R-:W-:Y:S01]  /*9550*/  F2FP.BF16.F32.PACK_AB R96, R149, R148 ;  /* 0x000000949560723e */ /* 0x002fe200000010ff */
[----:B------:R-:W-:Y:S01]  /*9560*/  FADD.FTZ R148, R148, R3 ;  /* 0x0000000394947221 */ /* 0x000fe20000010000 */
[----:B------:R-:W-:-:S02]  /*9570*/  MOV R3, R2 ;  /* 0x0000000200037202 */ /* 0x000fc40000000f00 */
[----:B------:R-:W-:Y:S01]  /*9580*/  @P5 MOV R3, R2 ;  /* 0x0000000200035202 */ /* 0x000fe20000000f00 */
[----:B------:R-:W-:Y:S02]  /*9590*/  FADD.FTZ R149, R149, R148 ;  /* 0x0000009495957221 */ /* 0x000fe40000010000 */
[----:B------:R-:W1:Y:S01]  /*95a0*/  MUFU.EX2 R164, R164 ;  /* 0x000000a400a47308 */ /* 0x000e620000000800 */
[----:B--2---:R-:W-:Y:S01]  /*95b0*/  F2FP.BF16.F32.PACK_AB R98, R151, R150 ;  /* 0x000000969762723e */ /* 0x004fe200000010ff */
[----:B------:R-:W-:-:S04]  /*95c0*/  FADD.FTZ R150, R150, R149 ;  /* 0x0000009596967221 */ /* 0x000fc80000010000 */
[----:B------:R-:W-:Y:S01]  /*95d0*/  FADD.FTZ R237, R151, R150 ;  /* 0x0000009697ed7221 */ /* 0x000fe20000010000 */
[----:B----4-:R-:W-:Y:S02]  /*95e0*/  F2FP.BF16.F32.PACK_AB R97, R165, R166 ;  /* 0x000000a6a561723e */ /* 0x010fe400000010ff */
[----:B-1----:R-:W-:-:S07]  /*95f0*/  F2FP.BF16.F32.PACK_AB R99, R164, R163 ;  /* 0x000000a3a463723e */ /* 0x002fce00000010ff */
        /* <DEDUP_REMOVED lines=10> */
[C---:B-----5:R-:W-:Y:S06]  /*96a0*/  HMMA.16816.F32.BF16 R120, R96.reuse, R136, R120 ;  /* 0x000000886078723c */ /* 0x060fec0000041878 */
[C---:B------:R-:W-:Y:S01]  /*96b0*/  HMMA.16816.F32.BF16 R116, R96.reuse, R138, R116 ;  /* 0x0000008a6074723c */ /* 0x040fe20000041874 */
[----:B------:R-:W1:Y:S05]  /*96c0*/  LDSM.16.MT88.4 R136, [R197+0x11800] ;  /* 0x01180000c588783b */ /* 0x000e6a0000004200 */
[C---:B------:R-:W-:Y:S01]  /*96d0*/  HMMA.16816.F32.BF16 R60, R96.reuse, R68, R16 ;  /* 0x00000044603c723c */ /* 0x040fe20000041810 */
[----:B------:R-:W2:Y:S05]  /*96e0*/  LDSM.16.MT88.4 R16, [R196+0x11800] ;  /* 0x01180000c410783b */ /* 0x000eaa0000004200 */
[C---:B---3--:R-:W-:Y:S06]  /*96f0*/  HMMA.16816.F32.BF16 R76, R96.reuse, R80, R76 ;  /* 0x00000050604c723c */ /* 0x048fec000004184c */
[C---:B------:R-:W-:Y:S06]  /*9700*/  HMMA.16816.F32.BF16 R80, R96.reuse, R82, R8 ;  /* 0x000000526050723c */ /* 0x040fec0000041808 */
        /* <DEDUP_REMOVED lines=13> */
[C---:B-1----:R-:W-:Y:S06]  /*97e0*/  HMMA.16816.F32.BF16 R84, R96.reuse, R136, R84 ;  /* 0x000000886054723c */ /* 0x042fec0000041854 */
[C---:B------:R-:W-:Y:S06]  /*97f0*/  HMMA.16816.F32.BF16 R88, R96.reuse, R138, R88 ;  /* 0x0000008a6058723c */ /* 0x040fec0000041858 */
[C---:B--2---:R-:W-:Y:S06]  /*9800*/  HMMA.16816.F32.BF16 R92, R96.reuse, R16, R92 ;  /* 0x00000010605c723c */ /* 0x044fec000004185c */
[----:B------:R-:W-:Y:S01]  /*9810*/  HMMA.16816.F32.BF16 R96, R96, R18, R4 ;  /* 0x000000126060723c */ /* 0x000fe20000041804 */
[----:B------:R-:W-:-:S08]  /*9820*/  NOP ;  /* 0x0000000000007918 */ /* 0x000fd00000000000 */
[----:B------:R-:W-:-:S15]  /*9830*/  @P5 BRA `(.L_x_636) ;  /* 0x0000000000045947 */ /* 0x000fde0003800000 */
.L_x_632:
[----:B------:R-:W-:-:S07]  /*9840*/  IADD3 R231, R144, -0x1, RZ ;  /* 0xffffffff90e77810 */ /* 0x000fce0007ffe0ff */
.L_x_636:
[----:B------:R-:W-:-:S13]  /*9850*/  ISETP.GE.AND P0, PT, R231, RZ, PT ;  /* 0x000000ffe700720c */ /* 0x000fda0003f06270 */
        /* <DEDUP_REMOVED lines=17> */
[----:B------:R-:W2:Y:S08]  /*9970*/  @!P4 LDC.64 R212, c[0x0][0x220] ;  /* 0x00008800ffd4cb82 */ /* 0x000eb00000000a00 */
[----:B------:R-:W3:Y:S08]  /*9980*/  @!P4 LDC.64 R210, c[0x0][0x220] ;  /* 0x00008800ffd2cb82 */ /* 0x000ef00000000a00 */
[----:B------:R-:W4:Y:S01]  /*9990*/  @!P4 LDC.64 R208, c[0x0][0x220] ;  /* 0x00008800ffd0cb82 */ /* 0x000f220000000a00 */
[----:B------:R-:W-:Y:S05]  /*99a0*/  BRA `(.L_x_638) ;  /* 0x0000000400c07947 */ /* 0x000fea0003800000 */
.L_x_640:
[----:B------:R1:W-:Y:S01]  /*99b0*/  @P4 STS.128 [R221+0x6000], RZ ;  /* 0x006000ffdd004388 */ /* 0x0003e20000000c00 */
[----:B------:R-:W2:Y:S01]  /*99c0*/  @!P4 LDC.64 R12, c[0x0][0x218] ;  /* 0x00008600ff0ccb82 */ /* 0x000ea20000000a00 */
[----:B------:R-:W-:Y:S04]  /*99d0*/  VIADD R4, R231, 0xffffffff ;  /* 0xffffffffe7047836 */ /* 0x000fe80000000000 */
[----:B------:R-:W-:Y:S01]  /*99e0*/  IMAD.WIDE.U32 R20, R4, UR6, RZ ;  /* 0x0000000604147c25 */ /* 0x000fe2000f8e00ff */
[----:B------:R-:W-:Y:S02]  /*99f0*/  SHF.R.S32.HI R3, RZ, 0x1f, R4 ;  /* 0x0000001fff037819 */ /* 0x000fe40000011404 */
[----:B------:R-:W5:Y:S01]  /*9a00*/  @!P3 LDC.64 R10, c[0x0][0x218] ;  /* 0x00008600ff0abb82 */ /* 0x000f620000000a00 */
[----:B------:R-:W-:Y:S02]  /*9a10*/  LEA R19, P0, R20, R226, 0x6 ;  /* 0x000000e214137211 */ /* 0x000fe400078030ff */
[----:B------:R-:W-:Y:S04]  /*9a20*/  IMAD R3, R3, UR6, RZ ;  /* 0x0000000603037c24 */ /* 0x000fe8000f8e02ff */
[----:B------:R-:W-:Y:S01]  /*9a30*/  IMAD R3, R4, UR7, R3 ;  /* 0x0000000704037c24 */ /* 0x000fe2000f8e0203 */
[----:B------:R-:W3:Y:S03]  /*9a40*/  @!P2 LDC.64 R8, c[0x0][0x218] ;  /* 0x00008600ff08ab82 */ /* 0x000ee60000000a00 */
[----:B------:R-:W-:Y:S05]  /*9a50*/  IMAD.IADD R3, R21, 0x1, R3 ;  /* 0x0000000115037824 */ /* 0x000fea00078e0203 */
[----:B------:R-:W4:Y:S01]  /*9a60*/  @!P4 LDC.64 R6, c[0x0][0x218] ;  /* 0x00008600ff06cb82 */ /* 0x000f220000000a00 */
[----:B------:R-:W-:Y:S02]  /*9a70*/  LEA.HI.X R20, R20, R229, R3, 0x6, P0 ;  /* 0x000000e514147211 */ /* 0x000fe400000f3403 */
[C---:B------:R-:W-:Y:S05]  /*9a80*/  IADD3 R3, P6, R216.reuse, R19, RZ ;  /* 0x00000013d8037210 */ /* 0x040fea0007fde0ff */
[----:B------:R-:W1:Y:S08]  /*9a90*/  @!P3 LDC.64 R4, c[0x0][0x218] ;  /* 0x00008600ff04bb82 */ /* 0x000e700000000a00 */
[----:B------:R-:W1:Y:S08]  /*9aa0*/  @!P2 LDC.64 R16, c[0x0][0x218] ;  /* 0x00008600ff10ab82 */ /* 0x000e700000000a00 */
[----:B------:R-:W1:Y:S01]  /*9ab0*/  @!P4 LDC.64 R14, c[0x0][0x218] ;  /* 0x00008600ff0ecb82 */ /* 0x000e620000000a00 */
[C---:B--2---:R-:W-:Y:S02]  /*9ac0*/  @!P4 LEA R30, P1, R19.reuse, R12, 0x1 ;  /* 0x0000000c131ec211 */ /* 0x044fe400078208ff */
[C---:B-----5:R-:W-:Y:S02]  /*9ad0*/  @!P3 LEA R28, P0, R19.reuse, R10, 0x1 ;  /* 0x0000000a131cb211 */ /* 0x060fe400078008ff */
[C-C-:B------:R-:W-:Y:S02]  /*9ae0*/  @!P4 LEA.HI.X R31, R19.reuse, R13, R20.reuse, 0x1, P1 ;  /* 0x0000000d131fc211 */ /* 0x140fe400008f0c14 */
[C-C-:B------:R-:W-:Y:S01]  /*9af0*/  @!P3 LEA.HI.X R29, R19.reuse, R11, R20.reuse, 0x1, P0 ;  /* 0x0000000b131db211 */ /* 0x140fe200000f0c14 */
[----:B------:R-:W2:Y:S01]  /*9b00*/  @!P3 LDC.64 R12, c[0x0][0x218] ;  /* 0x00008600ff0cbb82 */ /* 0x000ea20000000a00 */
[----:B---3--:R-:W-:Y:S01]  /*9b10*/  @!P2 LEA R26, P0, R19, R8, 0x1 ;  /* 0x00000008131aa211 */ /* 0x008fe200078008ff */
[----:B------:R-:W-:Y:S01]  /*9b20*/  @!PT LDS RZ, [RZ] ;  /* 0x00000000fffff984 */ /* 0x000fe20000000800 */
[----:B------:R-:W-:Y:S01]  /*9b30*/  @!PT LDS RZ, [RZ] ;  /* 0x00000000fffff984 */ /* 0x000fe20000000800 */
[----:B------:R-:W-:Y:S01]  /*9b40*/  @!PT LDS RZ, [RZ] ;  /* 0x00000000fffff984 */ /* 0x000fe20000000800 */
[----:B------:R3:W-:Y:S01]  /*9b50*/  @!P4 LDGSTS.E.BYPASS.LTC128B.128 [R221+0x6000], desc[UR8][R30.64] ;  /* 0x060000001eddcfae */ /* 0x0007e2000b901d48 */
[----:B----4-:R-:W-:Y:S02]  /*9b60*/  @!P4 LEA R22, P1, R3, R6, 0x1 ;  /* 0x000000060316c211 */ /* 0x010fe400078208ff */
[--C-:B------:R-:W-:Y:S01]  /*9b70*/  @!P2 LEA.HI.X R27, R19, R9, R20.reuse, 0x1, P0 ;  /* 0x00000009131ba211 */ /* 0x100fe200000f0c14 */
[----:B------:R3:W-:Y:S01]  /*9b80*/  @P3 STS.128 [R221+0x8000], RZ ;  /* 0x008000ffdd003388 */ /* 0x0007e20000000c00 */
[----:B-1----:R-:W-:Y:S01]  /*9b90*/  @!P3 LEA R24, P0, R3, R4, 0x1 ;  /* 0x000000040318b211 */ /* 0x002fe200078008ff */
[----:B------:R-:W1:Y:S01]  /*9ba0*/  @!P2 LDC.64 R10, c[0x0][0x218] ;  /* 0x00008600ff0aab82 */ /* 0x000e620000000a00 */
[----:B------:R-:W-:Y:S01]  /*9bb0*/  IMAD.X R20, R207, 0x1, R20, P6 ;  /* 0x00000001cf147824 */ /* 0x000fe200030e0614 */
[----:B------:R-:W-:Y:S01]  /*9bc0*/  @!PT LDS RZ, [RZ] ;  /* 0x00000000fffff984 */ /* 0x000fe20000000800 */
[----:B------:R-:W-:Y:S01]  /*9bd0*/  @!PT LDS RZ, [RZ] ;  /* 0x00000000fffff984 */ /* 0x000fe20000000800 */
[----:B------:R-:W-:Y:S01]  /*9be0*/  @!PT LDS RZ, [RZ] ;  /* 0x00000000fffff984 */ /* 0x000fe20000000800 */
[----:B------:R3:W-:Y:S04]  /*9bf0*/  @!P3 LDGSTS.E.BYPASS.LTC128B.128 [R221+0x8000], desc[UR8][R28.64+0x80] ;  /* 0x080000801cddbfae */ /* 0x0007e8000b901d48 */
[----:B------:R3:W-:Y:S01]  /*9c00*/  @P2 STS.128 [R221+0xa000], RZ ;  /* 0x00a000ffdd002388 */ /* 0x0007e20000000c00 */
[C-C-:B------:R-:W-:Y:S01]  /*9c10*/  @!P4 LEA.HI.X R23, R3.reuse, R7, R20.reuse, 0x1, P1 ;  /* 0x000000070317c211 */ /* 0x140fe200008f0c14 */
[----:B------:R-:W4:Y:S01]  /*9c20*/  @!P4 LDC.64 R8, c[0x0][0x218] ;  /* 0x00008600ff08cb82 */ /* 0x000f220000000a00 */
[C-C-:B------:R-:W-:Y:S01]  /*9c30*/  @!P3 LEA.HI.X R25, R3.reuse, R5, R20.reuse, 0x1, P0 ;  /* 0x000000050319b211 */ /* 0x140fe200000f0c14 */
[----:B------:R-:W-:Y:S01]  /*9c40*/  @!PT LDS RZ, [RZ] ;  /* 0x00000000fffff984 */ /* 0x000fe20000000800 */
[----:B------:R-:W-:Y:S01]  /*9c50*/  @!PT LDS RZ, [RZ] ;  /* 0x00000000fffff984 */ /* 0x000fe20000000800 */
[----:B------:R-:W-:Y:S01]  /*9c60*/  @!PT LDS RZ, [RZ] ;  /* 0x00000000fffff984 */ /* 0x000fe20000000800 */
[----:B------:R3:W-:Y:S01]  /*9c70*/  @!P2 LDGSTS.E.BYPASS.LTC128B.128 [R221+0xa000], desc[UR8][R26.64+0x100] ;  /* 0x0a0001001addafae */ /* 0x0007e2000b901d48 */
[C---:B------:R-:W-:Y:S02]  /*9c80*/  @!P2 LEA R16, P0, R3.reuse, R16, 0x1 ;  /* 0x000000100310a211 */ /* 0x040fe400078008ff */
[C---:B------:R-:W-:Y:S01]  /*9c90*/  IADD3 R19, P1, R216.reuse, R3, RZ ;  /* 0x00000003d8137210 */ /* 0x040fe20007f3e0ff */
[----:B------:R3:W-:Y:S01]  /*9ca0*/  @P4 STS.128 [R221+0x6800], RZ ;  /* 0x006800ffdd004388 */ /* 0x0007e20000000c00 */
[--C-:B------:R-:W-:Y:S01]  /*9cb0*/  @!P2 LEA.HI.X R17, R3, R17, R20.reuse, 0x1, P0 ;  /* 0x000000110311a211 */ /* 0x100fe200000f0c14 */
[----:B------:R-:W5:Y:S01]  /*9cc0*/  @!P3 LDC.64 R6, c[0x0][0x218] ;  /* 0x00008600ff06bb82 */ /* 0x000f620000000a00 */
[C---:B------:R-:W-:Y:S01]  /*9cd0*/  @!P4 LEA R14, P0, R19.reuse, R14, 0x1 ;  /* 0x0000000e130ec211 */ /* 0x040fe200078008ff */
[----:B------:R-:W-:Y:S01]  /*9ce0*/  @!PT LDS RZ, [RZ] ;  /* 0x00000000fffff984 */ /* 0x000fe20000000800 */
[----:B------:R-:W-:Y:S01]  /*9cf0*/  @!PT LDS RZ, [RZ] ;  /* 0x00000000fffff984 */ /* 0x000fe20000000800 */
[----:B------:R-:W-:Y:S01]  /*9d00*/  @!PT LDS RZ, [RZ] ;  /* 0x00000000fffff984 */ /* 0x000fe20000000800 */
[----:B------:R3:W-:Y:S01]  /*9d10*/  @!P4 LDGSTS.E.BYPASS.LTC128B.128 [R221+0x6800], desc[UR8][R22.64] ;  /* 0x0680000016ddcfae */ /* 0x0007e2000b901d48 */
[----:B--2---:R-:W-:Y:S01]  /*9d20*/  @!P3 LEA R12, P6, R19, R12, 0x1 ;  /* 0x0000000c130cb211 */ /* 0x004fe200078c08ff */
[----:B------:R-:W-:Y:S02]  /*9d30*/  IMAD.X R20, R207, 0x1, R20, P1 ;  /* 0x00000001cf147824 */ /* 0x000fe400008e0614 */
[----:B------:R3:W-:Y:S02]  /*9d40*/  @P3 STS.128 [R221+0x8800], RZ ;  /* 0x008800ffdd003388 */ /* 0x0007e40000000c00 */
[----:B------:R-:W2:Y:S01]  /*9d50*/  @!P2 LDC.64 R4, c[0x0][0x218] ;  /* 0x00008600ff04ab82 */ /* 0x000ea20000000a00 */
[C-C-:B------:R-:W-:Y:S01]  /*9d60*/  @!P4 LEA.HI.X R15, R19.reuse, R15, R20.reuse, 0x1, P0 ;  /* 0x0000000f130fc211 */ /* 0x140fe200000f0c14 */
[----:B------:R-:W-:Y:S01]  /*9d70*/  @!PT LDS RZ, [RZ] ;  /* 0x00000000fffff984 */ /* 0x000fe20000000800 */
[----:B------:R-:W-:Y:S01]  /*9d80*/  @!PT LDS RZ, [RZ] ;  /* 0x00000000fffff984 */ /* 0x000fe20000000800 */
[----:B------:R-:W-:Y:S01]  /*9d90*/  @!PT LDS RZ, [RZ] ;  /* 0x00000000fffff984 */ /* 0x000fe20000000800 */
[----:B------:R3:W-:Y:S01]  /*9da0*/  @!P3 LDGSTS.E.BYPASS.LTC128B.128 [R221+0x8800], desc[UR8][R24.64+0x80] ;  /* 0x0880008018ddbfae */ /* 0x0007e2000b901d48 */
[C-C-:B------:R-:W-:Y:S02]  /*9db0*/  @!P3 LEA.HI.X R13, R19.reuse, R13, R20.reuse, 0x1, P6 ;  /* 0x0000000d130db211 */ /* 0x140fe400030f0c14 */
[C---:B-1----:R-:W-:Y:S01]  /*9dc0*/  @!P2 LEA R10, P1, R19.reuse, R10, 0x1 ;  /* 0x0000000a130aa211 */ /* 0x042fe200078208ff */
[----:B------:R3:W-:Y:S01]  /*9dd0*/  @P2 STS.128 [R221+0xa800], RZ ;  /* 0x00a800ffdd002388 */ /* 0x0007e20000000c00 */
[----:B------:R-:W-:Y:S02]  /*9de0*/  IADD3 R3, P0, R216, R19, RZ ;  /* 0x00000013d8037210 */ /* 0x000fe40007f1e0ff */
[--C-:B------:R-:W-:Y:S01]  /*9df0*/  @!P2 LEA.HI.X R11, R19, R11, R20.reuse, 0x1, P1 ;  /* 0x0000000b130ba211 */ /* 0x100fe200008f0c14 */
[----:B------:R-:W-:Y:S01]  /*9e00*/  @!PT LDS RZ, [RZ] ;  /* 0x00000000fffff984 */ /* 0x000fe20000000800 */
[----:B------:R-:W-:Y:S01]  /*9e10*/  @!PT LDS RZ, [RZ] ;  /* 0x00000000fffff984 */ /* 0x000fe20000000800 */
[----:B------:R-:W-:Y:S01]  /*9e20*/  @!PT LDS RZ, [RZ] ;  /* 0x00000000fffff984 */ /* 0x000fe20000000800 */
[----:B------:R3:W-:Y:S01]  /*9e30*/  @!P2 LDGSTS.E.BYPASS.LTC128B.128 [R221+0xa800], desc[UR8][R16.64+0x100] ;  /* 0x0a80010010ddafae */ /* 0x0007e2000b901d48 */
[----:B----4-:R-:W-:Y:S01]  /*9e40*/  @!P4 LEA R8, P6, R3, R8, 0x1 ;  /* 0x000000080308c211 */ /* 0x010fe200078c08ff */
[----:B------:R-:W-:Y:S02]  /*9e50*/  IMAD.X R20, R207, 0x1, R20, P0 ;  /* 0x00000001cf147824 */ /* 0x000fe400000e0614 */
[----:B------:R3:W-:Y:S01]  /*9e60*/  @P4 STS.128 [R221+0x7000], RZ ;  /* 0x007000ffdd004388 */ /* 0x0007e20000000c00 */
[C---:B-----5:R-:W-:Y:S03]  /*9e70*/  @!P3 LEA R6, P1, R3.reuse, R6, 0x1 ;  /* 0x000000060306b211 */ /* 0x060fe600078208ff */
[----:B------:R-:W-:Y:S01]  /*9e80*/  @!PT LDS RZ, [RZ] ;  /* 0x00000000fffff984 */ /* 0x000fe20000000800 */
[----:B------:R-:W-:Y:S01]  /*9e90*/  @!PT LDS RZ, [RZ] ;  /* 0x00000000fffff984 */ /* 0x000fe20000000800 */
[----:B------:R-:W-:Y:S01]  /*9ea0*/  @!PT LDS RZ, [RZ] ;  /* 0x00000000fffff984 */ /* 0x000fe20000000800 */
[----:B------:R3:W-:Y:S01]  /*9eb0*/  @!P4 LDGSTS.E.BYPASS.LTC128B.128 [R221+0x7000], desc[UR8][R14.64] ;  /* 0x070000000eddcfae */ /* 0x0007e2000b901d48 */
[C-C-:B------:R-:W-:Y:S02]  /*9ec0*/  @!P4 LEA.HI.X R9, R3.reuse, R9, R20.reuse, 0x1, P6 ;  /* 0x000000090309c211 */ /* 0x140fe400030f0c14 */
        /* <DEDUP_REMOVED lines=30> */
.L_x_638:
[----:B------:R-:W-:Y:S01]  /*a0b0*/  ISETP.GE.AND P3, PT, R223, UR10, PT ;  /* 0x0000000adf007c0c */ /* 0x000fe2000bf66270 */
[----:B------:R-:W-:Y:S04]  /*a0c0*/  DEPBAR.LE SB0, 0x0 ;  /* 0x000080000000791a */ /* 0x000fe80000000000 */
[----:B------:R-:W-:Y:S01]  /*a0d0*/  BAR.SYNC.DEFER_BLOCKING 0x0 ;  /* 0x0000000000007b1d */ /* 0x000fe20000010000 */
[----:B------:R-:W-:Y:S01]  /*a0e0*/  SHF.R.S32.HI R2, RZ, 0x1f, R231 ;  /* 0x0000001fff027819 */ /* 0x000fe200000114e7 */
[----:B------:R-:W-:Y:S01]  /*a0f0*/  IMAD R243, R217, R231, RZ ;  /* 0x000000e7d9f37224 */ /* 0x000fe200078e02ff */
[----:B------:R-:W-:Y:S01]  /*a100*/  ISETP.GE.AND P2, PT, R222, UR10, PT ;  /* 0x0000000ade007c0c */ /* 0x000fe2000bf46270 */
[-C--:B------:R-:W-:Y:S04]  /*a110*/  IMAD.WIDE.U32 R240, R231, R218.reuse, R232 ;  /* 0x000000dae7f07225 */ /* 0x080fe800078e00e8 */
[----:B------:R-:W-:Y:S01]  /*a120*/  IMAD R243, R2, R218, R243 ;  /* 0x000000da02f37224 */ /* 0x000fe200078e02f3 */
[C---:B-1----:R-:W-:Y:S03]  /*a130*/  @!P4 LEA R248, P1, R240.reuse, R214, 0x1 ;  /* 0x000000d6f0f8c211 */ /* 0x042fe600078208ff */
[----:B------:R-:W-:Y:S05]  /*a140*/  IMAD.IADD R134, R241, 0x1, R243 ;  /* 0x00000001f1867824 */ /* 0x000fea00078e02f3 */
        /* <DEDUP_REMOVED lines=19> */
[--C-:B------:R-:W-:Y:S04]  /*a280*/  @!P2 LEA.HI.X R247, R240, R133, R134.reuse, 0x1, P0 ;  /* 0x00000085f0f7a211 */ /* 0x100fe800000f0c86 */
[----:B------:R-:W-:Y:S01]  /*a290*/  @P2 STS.128 [R221+0x10000], RZ ;  /* 0x010000ffdd002388 */ /* 0x000fe20000000c00 */
[----:B------:R-:W1:Y:S04]  /*a2a0*/  @!P3 LDC.64 R132, c[0x0][0x220] ;  /* 0x00008800ff84bb82 */ /* 0x000e680000000a00 */
[----:B------:R-:W-:Y:S01]  /*a2b0*/  @!PT LDS RZ, [RZ] ;  /* 0x00000000fffff984 */ /* 0x000fe20000000800 */
[----:B------:R-:W-:Y:S01]  /*a2c0*/  @!PT LDS RZ, [RZ] ;  /* 0x00000000fffff984 */ /* 0x000fe20000000800 */
[----:B------:R-:W-:Y:S01]  /*a2d0*/  @!PT LDS RZ, [RZ] ;  /* 0x00000000fffff984 */ /* 0x000fe20000000800 */
[----:B------:R4:W-:Y:S05]  /*a2e0*/  @!P2 LDGSTS.E.BYPASS.LTC128B.128 [R221+0x10000], desc[UR8][R246.64+0x100] ;  /* 0x10000100f6ddafae */ /* 0x0009ea000b901d48 */
[----:B------:R-:W-:Y:S01]  /*a2f0*/  @P4 STS.128 [R221+0xc800], RZ ;  /* 0x00c800ffdd004388 */ /* 0x000fe20000000c00 */
[C---:B-----5:R-:W-:Y:S02]  /*a300*/  IADD3 R245, P5, R230.reuse, R240, RZ ;  /* 0x000000f0e6f57210 */ /* 0x060fe40007fbe0ff */
[----:B------:R-:W5:Y:S02]  /*a310*/  @!P3 LDC.64 R240, c[0x0][0x220] ;  /* 0x00008800fff0bb82 */ /* 0x000f640000000a00 */
[----:B--2---:R-:W-:Y:S01]  /*a320*/  @!P4 LEA R248, P1, R245, R212, 0x1 ;  /* 0x000000d4f5f8c211 */ /* 0x004fe200078208ff */
[----:B------:R-:W-:Y:S01]  /*a330*/  IMAD.X R134, R225, 0x1, R134, P5 ;  /* 0x00000001e1867824 */ /* 0x000fe200028e0686 */
[C---:B---3--:R-:W-:Y:S04]  /*a340*/  @!P3 LEA R250, P0, R245.reuse, R2, 0x1 ;  /* 0x00000002f5fab211 */ /* 0x048fe800078008ff */
[C-C-:B------:R-:W-:Y:S02]  /*a350*/  @!P4 LEA.HI.X R249, R245.reuse, R213, R134.reuse, 0x1, P1 ;  /* 0x000000d5f5f9c211 */ /* 0x140fe400008f0c86 */
[C-C-:B------:R-:W-:Y:S02]  /*a360*/  @!P3 LEA.HI.X R251, R245.reuse, R3, R134.reuse, 0x1, P0 ;  /* 0x00000003f5fbb211 */ /* 0x140fe400000f0c86 */
[C---:B----4-:R-:W-:Y:S01]  /*a370*/  @!P2 LEA R242, P0, R245.reuse, R242, 0x1 ;  /* 0x000000f2f5f2a211 */ /* 0x050fe200078008ff */
[----:B------:R-:W-:Y:S01]  /*a380*/  @!PT LDS RZ, [RZ] ;  /* 0x00000000fffff984 */ /* 0x000fe20000000800 */
[----:B------:R-:W-:Y:S01]  /*a390*/  @!PT LDS RZ, [RZ] ;  /* 0x00000000fffff984 */ /* 0x000fe20000000800 */
[----:B------:R-:W-:Y:S01]  /*a3a0*/  @!PT LDS RZ, [RZ] ;  /* 0x00000000fffff984 */ /* 0x000fe20000000800 */
[----:B------:R-:W-:Y:S01]  /*a3b0*/  @!P4 LDGSTS.E.BYPASS.LTC128B.128 [R221+0xc800], desc[UR8][R248.64] ;  /* 0x0c800000f8ddcfae */ /* 0x000fe2000b901d48 */
[C---:B------:R-:W-:Y:S01]  /*a3c0*/  IADD3 R247, P1, R230.reuse, R245, RZ ;  /* 0x000000f5e6f77210 */ /* 0x040fe20007f3e0ff */
[----:B------:R-:W2:Y:S01]  /*a3d0*/  @!P2 LDC.64 R2, c[0x0][0x220] ;  /* 0x00008800ff02ab82 */ /* 0x000ea20000000a00 */
[--C-:B------:R-:W-:Y:S02]  /*a3e0*/  @!P2 LEA.HI.X R243, R245, R243, R134.reuse, 0x1, P0 ;  /* 0x000000f3f5f3a211 */ /* 0x100fe400000f0c86 */
[----:B------:R-:W-:Y:S01]  /*a3f0*/  @P3 STS.128 [R221+0xe800], RZ ;  /* 0x00e800ffdd003388 */ /* 0x000fe20000000c00 */
[----:B------:R-:W-:Y:S01]  /*a400*/  @!P4 LEA R244, P0, R247, R210, 0x1 ;  /* 0x000000d2f7f4c211 */ /* 0x000fe200078008ff */
[----:B------:R-:W-:Y:S01]  /*a410*/  IMAD.X R134, R225, 0x1, R134, P1 ;  /* 0x00000001e1867824 */ /* 0x000fe200008e0686 */
[----:B------:R-:W-:Y:S02]  /*a420*/  IADD3 R234, P6, R230, R247, RZ ;  /* 0x000000f7e6ea7210 */ /* 0x000fe40007fde0ff */
[----:B------:R-:W-:Y:S01]  /*a430*/  @!PT LDS RZ, [RZ] ;  /* 0x00000000fffff984 */ /* 0x000fe20000000800 */
[----:B------:R-:W-:Y:S01]  /*a440*/  @!PT LDS RZ, [RZ] ;  /* 0x00000000fffff984 */ /* 0x000fe20000000800 */
[----:B------:R-:W-:Y:S01]  /*a450*/  @!PT LDS RZ, [RZ] ;  /* 0x00000000fffff984 */ /* 0x000fe20000000800 */
[----:B------:R-:W-:Y:S02]  /*a460*/  @!P3 LDGSTS.E.BYPASS.LTC128B.128 [R221+0xe800], desc[UR8][R250.64+0x80] ;  /* 0x0e800080faddbfae */ /* 0x000fe4000b901d48 */
[C-C-:B------:R-:W-:Y:S03]  /*a470*/  @!P4 LEA.HI.X R245, R247.reuse, R211, R134.reuse, 0x1, P0 ;  /* 0x000000d3f7f5c211 */ /* 0x140fe600000f0c86 */
[----:B------:R-:W-:Y:S01]  /*a480*/  @P2 STS.128 [R221+0x10800], RZ ;  /* 0x010800ffdd002388 */ /* 0x000fe20000000c00 */
[C---:B-----5:R-:W-:Y:S02]  /*a490*/  @!P3 LEA R240, P1, R247.reuse, R240, 0x1 ;  /* 0x000000f0f7f0b211 */ /* 0x060fe400078208ff */
[C---:B-1----:R-:W-:Y:S02]  /*a4a0*/  @!P2 LEA R238, P0, R247.reuse, R238, 0x1 ;  /* 0x000000eef7eea211 */ /* 0x042fe400078008ff */
[----:B------:R-:W-:Y:S01]  /*a4b0*/  @!PT LDS RZ, [RZ] ;  /* 0x00000000fffff984 */ /* 0x000fe20000000800 */
[----:B------:R-:W-:Y:S01]  /*a4c0*/  @!PT LDS RZ, [RZ] ;  /* 0x00000000fffff984 */ /* 0x000fe20000000800 */
[----:B------:R-:W-:Y:S01]  /*a4d0*/  @!PT LDS RZ, [RZ] ;  /* 0x00000000fffff984 */ /* 0x000fe20000000800 */
[----:B------:R-:W-:Y:S01]  /*a4e0*/  @!P2 LDGSTS.E.BYPASS.LTC128B.128 [R221+0x10800], desc[UR8][R242.64+0x100] ;  /* 0x10800100f2ddafae */ /* 0x000fe2000b901d48 */
[C-C-:B------:R-:W-:Y:S02]  /*a4f0*/  @!P3 LEA.HI.X R241, R247.reuse, R241, R134.reuse, 0x1, P1 ;  /* 0x000000f1f7f1b211 */ /* 0x140fe400008f0c86 */
[--C-:B------:R-:W-:Y:S02]  /*a500*/  @!P2 LEA.HI.X R239, R247, R239, R134.reuse, 0x1, P0 ;  /* 0x000000eff7efa211 */ /* 0x100fe400000f0c86 */
[----:B------:R-:W-:Y:S01]  /*a510*/  @P4 STS.128 [R221+0xd000], RZ ;  /* 0x00d000ffdd004388 */ /* 0x000fe20000000c00 */
[----:B------:R-:W-:Y:S01]  /*a520*/  IMAD.X R134, R225, 0x1, R134, P6 ;  /* 0x00000001e1867824 */ /* 0x000fe200030e0686 */
[C---:B------:R-:W-:Y:S03]  /*a530*/  @!P4 LEA R246, P5, R234.reuse, R208, 0x1 ;  /* 0x000000d0eaf6c211 */ /* 0x040fe600078a08ff */
[----:B------:R-:W-:Y:S01]  /*a540*/  @!PT LDS RZ, [RZ] ;  /* 0x00000000fffff984 */ /* 0x000fe20000000800 */
[----:B------:R-:W-:Y:S01]  /*a550*/  @!PT LDS RZ, [RZ] ;  /* 0x00000000fffff984 */ /* 0x000fe20000000800 */
[----:B------:R-:W-:Y:S01]  /*a560*/  @!PT LDS RZ, [RZ] ;  /* 0x00000000fffff984 */ /* 0x000fe20000000800 */
[----:B------:R-:W-:Y:S01]  /*a570*/  @!P4 LDGSTS.E.BYPASS.LTC128B.128 [R221+0xd000], desc[UR8][R244.64] ;  /* 0x0d000000f4ddcfae */ /* 0x000fe2000b901d48 */
[C---:B------:R-:W-:Y:S02]  /*a580*/  @!P3 LEA R132, P1, R234.reuse, R132, 0x1 ;  /* 0x00000084ea84b211 */ /* 0x040fe400078208ff */
[C-C-:B------:R-:W-:Y:S02]  /*a590*/  @!P4 LEA.HI.X R247, R234.reuse, R209, R134.reuse, 0x1, P5 ;  /* 0x000000d1eaf7c211 */ /* 0x140fe400028f0c86 */
[----:B------:R-:W-:Y:S01]  /*a5a0*/  @P3 STS.128 [R221+0xf000], RZ ;  /* 0x00f000ffdd003388 */ /* 0x000fe20000000c00 */
[C-C-:B------:R-:W-:Y:S02]  /*a5b0*/  @!P3 LEA.HI.X R133, R234.reuse, R133, R134.reuse, 0x1, P1 ;  /* 0x00000085ea85b211 */ /* 0x140fe400008f0c86 */
[C---:B--2---:R-:W-:Y:S02]  /*a5c0*/  @!P2 LEA R2, P0, R234.reuse, R2, 0x1 ;  /* 0x00000002ea02a211 */ /* 0x044fe400078008ff */
[----:B------:R-:W-:Y:S01]  /*a5d0*/  @!PT LDS RZ, [RZ] ;  /* 0x00000000fffff984 */ /* 0x000fe20000000800 */
[----:B------:R-:W-:Y:S01]  /*a5e0*/  @!PT LDS RZ, [RZ] ;  /* 0x00000000fffff984 */ /* 0x000fe20000000800 */
[----:B------:R-:W-:Y:S01]  /*a5f0*/  @!PT LDS RZ, [RZ] ;  /* 0x00000000fffff984 */ /* 0x000fe20000000800 */
[----:B------:R-:W-:Y:S01]  /*a600*/  @!P3 LDGSTS.E.BYPASS.LTC128B.128 [R221+0xf000], desc[UR8][R240.64+0x80] ;  /* 0x0f000080f0ddbfae */ /* 0x000fe2000b901d48 */
[----:B------:R-:W-:Y:S02]  /*a610*/  ISETP.GT.AND P5, PT, R231, RZ, PT ;  /* 0x000000ffe700720c */ /* 0x000fe40003fa4270 */
        /* <DEDUP_REMOVED lines=181> */
[----:B------:R2:W-:Y:S01]  /*b170*/  MUFU.TANH R165, R3 ;  /* 0x0000000300a57308 */ /* 0x0005e20000002400 */
[C---:B------:R-:W-:Y:S03]  /*b180*/  HMMA.16816.F32.BF16 R24, R176.reuse, R142, R24 ;  /* 0x0000008eb018723c */ /* 0x040fe60000041818 */
[----:B------:R-:W-:Y:S01]  /*b190*/  FMUL.FTZ R133, R8, UR5 ;  /* 0x0000000508857c20 */ /* 0x000fe20008410000 */
[----:B------:R-:W-:Y:S05]  /*b1a0*/  FMUL.FTZ R132, R9, UR5 ;  /* 0x0000000509847c20 */ /* 0x000fea0008410000 */
[----:B------:R3:W4:Y:S02]  /*b1b0*/  MUFU.TANH R182, R2 ;  /* 0x0000000200b67308 */ /* 0x0007240000002400 */
[----:B------:R-:W-:Y:S01]  /*b1c0*/  FMUL.FTZ R250, R18, UR5 ;  /* 0x0000000512fa7c20 */ /* 0x000fe20008410000 */
[----:B------:R-:W-:Y:S01]  /*b1d0*/  FMUL.FTZ R252, R17, UR5 ;  /* 0x0000000511fc7c20 */ /* 0x000fe20008410000 */
[----:B------:R-:W-:Y:S01]  /*b1e0*/  FMUL.FTZ R251, R19, UR5 ;  /* 0x0000000513fb7c20 */ /* 0x000fe20008410000 */
[----:B------:R-:W-:Y:S05]  /*b1f0*/  FMUL.FTZ R248, R20, UR5 ;  /* 0x0000000514f87c20 */ /* 0x000fea0008410000 */
[----:B------:R5:W4:Y:S01]  /*b200*/  MUFU.TANH R166, R234 ;  /* 0x000000ea00a67308 */ /* 0x000b220000002400 */
[----:B--2---:R-:W-:Y:S01]  /*b210*/  FMUL.FTZ R3, R11, UR5 ;  /* 0x000000050b037c20 */ /* 0x004fe20008410000 */
[----:B------:R-:W-:Y:S01]  /*b220*/  FMUL.FTZ R247, R22, UR5 ;  /* 0x0000000516f77c20 */ /* 0x000fe20008410000 */
[----:B------:R-:W-:Y:S01]  /*b230*/  FMUL.FTZ R246, R21, UR5 ;  /* 0x0000000515f67c20 */ /* 0x000fe20008410000 */
[----:B------:R-:W-:Y:S06]  /*b240*/  FMUL.FTZ R249, R23, UR5 ;  /* 0x0000000517f97c20 */ /* 0x000fec0008410000 */
[----:B------:R2:W-:Y:S01]  /*b250*/  MUFU.TANH R181, R3 ;  /* 0x0000000300b57308 */ /* 0x0005e20000002400 */
[----:B---3--:R-:W-:Y:S01]  /*b260*/  FMUL.FTZ R2, R10, UR5 ;  /* 0x000000050a027c20 */ /* 0x008fe20008410000 */
[C---:B-1----:R-:W-:Y:S03]  /*b270*/  HMMA.16816.F32.BF16 R28, R176.reuse, R136, R28 ;  /* 0x00000088b01c723c */ /* 0x042fe6000004181c */
[----:B------:R-:W-:Y:S01]  /*b280*/  FMUL.FTZ R244, R24, UR5 ;  /* 0x0000000518f47c20 */ /* 0x000fe20008410000 */
[----:B------:R-:W-:Y:S01]  /*b290*/  FMUL.FTZ R245, R26, UR5 ;  /* 0x000000051af57c20 */ /* 0x000fe20008410000 */
[----:B------:R-:W-:Y:S03]  /*b2a0*/  FMUL.FTZ R242, R25, UR5 ;  /* 0x0000000519f27c20 */ /* 0x000fe60008410000 */
[----:B------:R1:W-:Y:S03]  /*b2b0*/  MUFU.TANH R175, R2 ;  /* 0x0000000200af7308 */ /* 0x0003e60000002400 */
[----:B-----5:R-:W-:Y:S01]  /*b2c0*/  FMUL.FTZ R234, R12, UR5 ;  /* 0x000000050cea7c20 */ /* 0x020fe20008410000 */
[----:B------:R-:W-:Y:S03]  /*b2d0*/  HMMA.16816.F32.BF16 R32, R176, R138, R32 ;  /* 0x0000008ab020723c */ /* 0x000fe60000041820 */
[----:B------:R-:W-:Y:S03]  /*b2e0*/  FMUL.FTZ R243, R27, UR5 ;  /* 0x000000051bf37c20 */ /* 0x000fe60008410000 */
[----:B------:R3:W5:Y:S01]  /*b2f0*/  MUFU.TANH R167, R134 ;  /* 0x0000008600a77308 */ /* 0x0007620000002400 */
[----:B--2---:R-:W-:Y:S09]  /*b300*/  FMUL.FTZ R3, R16, UR5 ;  /* 0x0000000510037c20 */ /* 0x004ff20008410000 */
[----:B------:R2:W5:Y:S01]  /*b310*/  MUFU.TANH R150, R133 ;  /* 0x0000008500967308 */ /* 0x0005620000002400 */
[----:B-1----:R-:W-:Y:S01]  /*b320*/  FMUL.FTZ R2, R15, UR5 ;  /* 0x000000050f027c20 */ /* 0x002fe20008410000 */
[----:B------:R-:W-:Y:S01]  /*b330*/  FMUL.FTZ R238, R28, UR5 ;  /* 0x000000051cee7c20 */ /* 0x000fe20008410000 */
[----:B------:R-:W-:Y:S01]  /*b340*/  FMUL.FTZ R241, R30, UR5 ;  /* 0x000000051ef17c20 */ /* 0x000fe20008410000 */
[----:B------:R-:W-:Y:S01]  /*b350*/  FMUL.FTZ R240, R29, UR5 ;  /* 0x000000051df07c20 */ /* 0x000fe20008410000 */
[----:B------:R-:W-:Y:S05]  /*b360*/  FMUL.FTZ R239, R31, UR5 ;  /* 0x000000051fef7c20 */ /* 0x000fea0008410000 */
[----:B------:R4:W-:Y:S01]  /*b370*/  MUFU.TANH R162, R3 ;  /* 0x0000000300a27308 */ /* 0x0009e20000002400 */
[----:B---3--:R-:W-:Y:S01]  /*b380*/  FMUL.FTZ R134, R14, UR5 ;  /* 0x000000050e867c20 */ /* 0x008fe20008410000 */
[----:B------:R-:W-:Y:S01]  /*b390*/  FMUL.FTZ R236, R32, UR5 ;  /* 0x0000000520ec7c20 */ /* 0x000fe20008410000 */
[----:B------:R-:W-:Y:S07]  /*b3a0*/  FMUL.FTZ R35, R35, UR5 ;  /* 0x0000000523237c20 */ /* 0x000fee0008410000 */
[----:B------:R1:W-:Y:S01]  /*b3b0*/  MUFU.TANH R163, R2 ;  /* 0x0000000200a37308 */ /* 0x0003e20000002400 */
[----:B--2---:R-:W-:Y:S09]  /*b3c0*/  FMUL.FTZ R133, R13, UR5 ;  /* 0x000000050d857c20 */ /* 0x004ff20008410000 */
[----:B------:R2:W3:Y:S01]  /*b3d0*/  MUFU.TANH R183, R132 ;  /* 0x0000008400b77308 */ /* 0x0004e20000002400 */
[----:B----4-:R-:W-:Y:S04]  /*b3e0*/  FMNMX.FTZ R3, R182, R135, !PT ;  /* 0x00000087b6037209 */ /* 0x010fe80007810000 */
[----:B------:R-:W-:Y:S05]  /*b3f0*/  FMNMX.FTZ R3, R166, R3, !PT ;  /* 0x00000003a6037209 */ /* 0x000fea0007810000 */
[----:B------:R-:W4:Y:S01]  /*b400*/  MUFU.TANH R170, R234 ;  /* 0x000000ea00aa7308 */ /* 0x000f220000002400 */
[----:B-1----:R-:W-:Y:S04]  /*b410*/  FMNMX.FTZ R2, R165, R0, !PT ;  /* 0x00000000a5027209 */ /* 0x002fe80007810000 */
[----:B-----5:R-:W-:Y:S05]  /*b420*/  FMNMX.FTZ R2, R167, R2, !PT ;  /* 0x00000002a7027209 */ /* 0x020fea0007810000 */
[----:B------:R-:W1:Y:S01]  /*b430*/  MUFU.TANH R173, R134 ;  /* 0x0000008600ad7308 */ /* 0x000e620000002400 */
[----:B--2---:R-:W-:Y:S02]  /*b440*/  FMNMX.FTZ R132, R150, R3, !PT ;  /* 0x0000000396847209 */ /* 0x004fe40007810000 */
[----:B------:R-:W-:Y:S02]  /*b450*/  FMNMX.FTZ R2, R175, R2, !PT ;  /* 0x00000002af027209 */ /* 0x000fe40007810000 */
[----:B---3--:R-:W-:Y:S02]  /*b460*/  FMNMX.FTZ R3, R183, R132, !PT ;  /* 0x00000084b7037209 */ /* 0x008fe40007810000 */
[----:B------:R-:W-:Y:S03]  /*b470*/  FMNMX.FTZ R2, R181, R2, !PT ;  /* 0x00000002b5027209 */ /* 0x000fe60007810000 */
[----:B------:R-:W2:Y:S01]  /*b480*/  MUFU.TANH R174, R133 ;  /* 0x0000008500ae7308 */ /* 0x000ea20000002400 */
[----:B----4-:R-:W-:Y:S01]  /*b490*/  FMNMX.FTZ R3, R170, R3, !PT ;  /* 0x00000003aa037209 */ /* 0x010fe20007810000 */
[----:B------:R-:W-:Y:S08]  /*b4a0*/  FMUL.FTZ R234, R33, UR5 ;  /* 0x0000000521ea7c20 */ /* 0x000ff00008410000 */
[----:B------:R-:W3:Y:S01]  /*b4b0*/  MUFU.TANH R250, R250 ;  /* 0x000000fa00fa7308 */ /* 0x000ee20000002400 */
[----:B-1----:R-:W-:Y:S01]  /*b4c0*/  FMNMX.FTZ R2, R173, R2, !PT ;  /* 0x00000002ad027209 */ /* 0x002fe20007810000 */
[----:B------:R-:W-:Y:S08]  /*b4d0*/  FMUL.FTZ R134, R34, UR5 ;  /* 0x0000000522867c20 */ /* 0x000ff00008410000 */
[----:B------:R-:W1:Y:S01]  /*b4e0*/  MUFU.TANH R252, R252 ;  /* 0x000000fc00fc7308 */ /* 0x000e620000002400 */
[----:B--2---:R-:W-:Y:S02]  /*b4f0*/  FMNMX.FTZ R3, R174, R3, !PT ;  /* 0x00000003ae037209 */ /* 0x004fe40007810000 */
[----:B------:R-:W-:Y:S02]  /*b500*/  FMNMX.FTZ R133, R163, R2, !PT ;  /* 0x00000002a3857209 */ /* 0x000fe40007810000 */
[----:B------:R-:W-:Y:S05]  /*b510*/  FMNMX.FTZ R3, R162, R3, !PT ;  /* 0x00000003a2037209 */ /* 0x000fea0007810000 */
        /* <DEDUP_REMOVED lines=32> */
[----:B------:R3:W4:Y:S01]  /*b720*/  MUFU.TANH R133, R35 ;  /* 0x0000002300857308 */ /* 0x0007220000002400 */
[----:B-1----:R-:W-:Y:S02]  /*b730*/  FMNMX.FTZ R2, R134, R3, !PT ;  /* 0x0000000386027209 */ /* 0x002fe40007810000 */
[----:B--2---:R-:W-:Y:S01]  /*b740*/  FMNMX.FTZ R18, R234, R132, !PT ;  /* 0x00000084ea127209 */ /* 0x004fe20007810000 */
[----:B------:R-:W-:Y:S06]  /*b750*/  @P5 BRA `(.L_x_640) ;  /* 0xffffffe000945947 */ /* 0x000fec000383ffff */
.L_x_639:
[----:B------:R-:W1:Y:S01]  /*b760*/  SHFL.BFLY PT, R3, R18, 0x2, 0x1f ;  /* 0x0c401f0012037f89 */ /* 0x000e6200000e0000 */
[----:B---34-:R-:W-:Y:S02]  /*b770*/  FMNMX.FTZ R7, R133, R2, !PT ;  /* 0x0000000285077209 */ /* 0x018fe40007810000 */
[----:B------:R-:W-:Y:S05]  /*b780*/  IADD3 R231, R231, -0x1, RZ ;  /* 0xffffffffe7e77810 */ /* 0x000fea0007ffe0ff */
[----:B------:R-:W-:Y:S08]  /*b790*/  LDSM.16.MT88.4 R24, [R198+0xc000] ;  /* 0x00c00000c618783b */ /* 0x000ff00000004200 */
        /* <DEDUP_REMOVED lines=9> */
[----:B------:R-:W2:Y:S08]  /*b830*/  SHFL.BFLY PT, R3, R4, 0x1, 0x1f ;  /* 0x0c201f0004037f89 */ /* 0x000eb000000e0000 */
[----:B------:R-:W3:Y:S01]  /*b840*/  LDSM.16.MT88.4 R16, [R200+0xc000] ;  /* 0x00c00000c810783b */ /* 0x000ee20000004200 */
        /* <DEDUP_REMOVED lines=14> */
[----:B------:R-:W-:Y:S01]  /*b930*/  FMUL.FTZ R6, R0, UR4 ;  /* 0x0000000400067c20 */ /* 0x000fe20008410000 */
[----:B------:R-:W1:Y:S01]  /*b940*/  MUFU.EX2 R2, R5 ;  /* 0x0000000500027308 */ /* 0x000e620000000800 */
[--C-:B------:R-:W-:Y:S01]  /*b950*/  FFMA.FTZ R169, R165, UR4, -R144.reuse ;  /* 0x00000004a5a97c23 */ /* 0x100fe20008010890 */
[--C-:B------:R-:W-:Y:S01]  /*b960*/  FFMA.FTZ R165, R167, UR4, -R144.reuse ;  /* 0x00000004a7a57c23 */ /* 0x100fe20008010890 */
[--C-:B------:R-:W-:Y:S01]  /*b970*/  FFMA.FTZ R167, R150, UR4, -R145.reuse ;  /* 0x0000000496a77c23 */ /* 0x100fe20008010891 */
[--C-:B------:R-:W-:Y:S01]  /*b980*/  FFMA.FTZ R164, R175, UR4, -R144.reuse ;  /* 0x00000004afa47c23 */ /* 0x100fe20008010890 */
[--C-:B------:R-:W-:Y:S01]  /*b990*/  FFMA.FTZ R135, R181, UR4, -R144.reuse ;  /* 0x00000004b5877c23 */ /* 0x100fe20008010890 */
[----:B------:R-:W-:Y:S01]  /*b9a0*/  LDSM.16.MT88.4 R148, [R198+0xf800] ;  /* 0x00f80000c694783b */ /* 0x000fe20000004200 */
        /* <DEDUP_REMOVED lines=33> */
[----:B------:R-:W4:Y:S01]  /*bbc0*/  MUFU.EX2 R165, R165 ;  /* 0x000000a500a57308 */ /* 0x000f220000000800 */
[----:B-1----:R-:W-:Y:S01]  /*bbd0*/  F2FP.BF16.F32.PACK_AB R128, R168, R171 ;  /* 0x000000aba880723e */ /* 0x002fe200000010ff */
[----:B------:R-:W1:Y:S01]  /*bbe0*/  LDSM.16.MT88.4 R104, [R198+0xe000] ;  /* 0x00e00000c668783b */ /* 0x000e620000004200 */
[--C-:B------:R-:W-:Y:S01]  /*bbf0*/  FFMA.FTZ R134, R134, UR4, -R144.reuse ;  /* 0x0000000486867c23 */ /* 0x100fe20008010890 */
[--C-:B------:R-:W-:Y:S01]  /*bc00*/  FFMA.FTZ R133, R133, UR4, -R144.reuse ;  /* 0x0000000485857c23 */ /* 0x100fe20008010890 */
        /* <DEDUP_REMOVED lines=11> */
[----:B------:R-:W5:Y:S01]  /*bcc0*/  MUFU.EX2 R166, R166 ;  /* 0x000000a600a67308 */ /* 0x000f620000000800 */
[----:B----4-:R-:W-:Y:S01]  /*bcd0*/  F2FP.BF16.F32.PACK_AB R129, R165, R169 ;  /* 0x000000a9a581723e */ /* 0x010fe200000010ff */
        /* <DEDUP_REMOVED lines=15> */
[----:B-----5:R-:W-:Y:S01]  /*bdd0*/  F2FP.BF16.F32.PACK_AB R130, R166, R167 ;  /* 0x000000a7a682723e */ /* 0x020fe200000010ff */
        /* <DEDUP_REMOVED lines=22> */
[C---:B---3--:R-:W-:Y:S01]  /*bf40*/  HMMA.16816.F32.BF16 R4, R128.reuse, R16, R4 ;  /* 0x000000108004723c */ /* 0x048fe20000041804 */
[----:B------:R-:W-:Y:S04]  /*bf50*/  MUFU.EX2 R172, R172 ;  /* 0x000000ac00ac7308 */ /* 0x000fe80000000800 */
[----:B------:R-:W-:Y:S01]  /*bf60*/  FMUL.FTZ R78, R0, R78 ;  /* 0x0000004e004e7220 */ /* 0x000fe20000410000 */
[C---:B------:R-:W-:Y:S05]  /*bf70*/  HMMA.16816.F32.BF16 R8, R128.reuse, R18, R8 ;  /* 0x000000128008723c */ /* 0x040fea0000041808 */
[----:B------:R-:W-:Y:S01]  /*bf80*/  MUFU.EX2 R175, R175 ;  /* 0x000000af00af7308 */ /* 0x000fe20000000800 */
        /* <DEDUP_REMOVED lines=8> */
[----:B------:R-:W-:Y:S01]  /*c010*/  FMUL.FTZ R25, R2, R109 ;  /* 0x0000006d02197220 */ /* 0x000fe20000410000 */
[----:B------:R-:W-:Y:S01]  /*c020*/  FMUL.FTZ R79, R0, R79 ;  /* 0x0000004f004f7220 */ /* 0x000fe20000410000 */
[C---:B------:R-:W-:Y:S01]  /*c030*/  FMUL.FTZ R80, R2.reuse, R80 ;  /* 0x0000005002507220 */ /* 0x040fe20000410000 */
[C---:B------:R-:W-:Y:S03]  /*c040*/  HMMA.16816.F32.BF16 R16, R128.reuse, R26, R16 ;  /* 0x0000001a8010723c */ /* 0x040fe60000041810 */
[----:B------:R-:W-:Y:S01]  /*c050*/  FMUL.FTZ R81, R2, R81 ;  /* 0x0000005102517220 */ /* 0x000fe20000410000 */
[C---:B------:R-:W-:Y:S01]  /*c060*/  FMUL.FTZ R82, R0.reuse, R82 ;  /* 0x0000005200527220 */ /* 0x040fe20000410000 */
[C---:B------:R-:W-:Y:S01]  /*c070*/  FMUL.FTZ R83, R0.reuse, R83 ;  /* 0x0000005300537220 */ /* 0x040fe20000410000 */
[C---:B------:R-:W-:Y:S01]  /*c080*/  HMMA.16816.F32.BF16 R20, R128.reuse, R32, R20 ;  /* 0x000000208014723c */ /* 0x040fe20000041814 */
[----:B------:R-:W-:Y:S04]  /*c090*/  MUFU.EX2 R179, R179 ;  /* 0x000000b300b37308 */ /* 0x000fe80000000800 */
[C---:B------:R-:W-:Y:S01]  /*c0a0*/  FMUL.FTZ R26, R0.reuse, R110 ;  /* 0x0000006e001a7220 */ /* 0x040fe20000410000 */
[----:B------:R-:W-:Y:S01]  /*c0b0*/  FMUL.FTZ R27, R0, R111 ;  /* 0x0000006f001b7220 */ /* 0x000fe20000410000 */
[C---:B------:R-:W-:Y:S01]  /*c0c0*/  FMUL.FTZ R32, R2.reuse, R100 ;  /* 0x0000006402207220 */ /* 0x040fe20000410000 */
[----:B------:R-:W3:Y:S03]  /*c0d0*/  LDSM.16.MT88.4 R108, [R197+0xe000] ;  /* 0x00e00000c56c783b */ /* 0x000ee60000004200 */
[----:B------:R-:W-:Y:S01]  /*c0e0*/  MUFU.EX2 R180, R180 ;  /* 0x000000b400b47308 */ /* 0x000fe20000000800 */
[----:B------:R-:W-:Y:S01]  /*c0f0*/  FMUL.FTZ R33, R2, R101 ;  /* 0x0000006502217220 */ /* 0x000fe20000410000 */
[--C-:B------:R-:W-:Y:S01]  /*c100*/  FFMA.FTZ R174, R174, UR4, -R145.reuse ;  /* 0x00000004aeae7c23 */ /* 0x100fe20008010891 */
[C---:B------:R-:W-:Y:S03]  /*c110*/  HMMA.16816.F32.BF16 R24, R128.reuse, R34, R24 ;  /* 0x000000228018723c */ /* 0x040fe60000041818 */
[C---:B------:R-:W-:Y:S04]  /*c120*/  FMUL.FTZ R84, R2.reuse, R84 ;  /* 0x0000005402547220 */ /* 0x040fe80000410000 */
[----:B------:R4:W-:Y:S01]  /*c130*/  MUFU.EX2 R173, R174 ;  /* 0x000000ae00ad7308 */ /* 0x0009e20000000800 */
[----:B------:R-:W-:Y:S01]  /*c140*/  FMUL.FTZ R85, R2, R85 ;  /* 0x0000005502557220 */ /* 0x000fe20000410000 */
[C---:B------:R-:W-:Y:S03]  /*c150*/  HMMA.16816.F32.BF16 R28, R128.reuse, R136, R28 ;  /* 0x00000088801c723c */ /* 0x040fe6000004181c */
[C---:B------:R-:W-:Y:S01]  /*c160*/  FMUL.FTZ R34, R0.reuse, R102 ;  /* 0x0000006600227220 */ /* 0x040fe20000410000 */
[C---:B------:R-:W-:Y:S01]  /*c170*/  FMUL.FTZ R35, R0.reuse, R103 ;  /* 0x0000006700237220 */ /* 0x040fe20000410000 */
[C---:B------:R-:W-:Y:S01]  /*c180*/  FMUL.FTZ R86, R0.reuse, R86 ;  /* 0x0000005600567220 */ /* 0x040fe20000410000 */
[----:B------:R-:W5:Y:S02]  /*c190*/  LDSM.16.MT88.4 R100, [R196+0xe000] ;  /* 0x00e00000c464783b */ /* 0x000f640000004200 */
[----:B------:R-:W-:Y:S03]  /*c1a0*/  MUFU.EX2 R183, R183 ;  /* 0x000000b700b77308 */ /* 0x000fe60000000800 */
[----:B------:R-:W-:Y:S01]  /*c1b0*/  FMUL.FTZ R87, R0, R87 ;  /* 0x0000005700577220 */ /* 0x000fe20000410000 */
[--C-:B------:R-:W-:Y:S01]  /*c1c0*/  FFMA.FTZ R170, R170, UR4, -R145.reuse ;  /* 0x00000004aaaa7c23 */ /* 0x100fe20008010891 */
[C---:B------:R-:W-:Y:S01]  /*c1d0*/  HMMA.16816.F32.BF16 R32, R128.reuse, R138, R32 ;  /* 0x0000008a8020723c */ /* 0x040fe20000041820 */
[----:B------:R-:W-:Y:S02]  /*c1e0*/  LDSM.16.MT88.4 R136, [R198+0xe800] ;  /* 0x00e80000c688783b */ /* 0x000fe40000004200 */
[--C-:B----4-:R-:W-:Y:S01]  /*c1f0*/  FFMA.FTZ R174, R162, UR4, -R145.reuse ;  /* 0x00000004a2ae7c23 */ /* 0x110fe20008010891 */
[--C-:B------:R-:W-:Y:S02]  /*c200*/  FFMA.FTZ R177, R252, UR4, -R145.reuse ;  /* 0x00000004fcb17c23 */ /* 0x100fe40008010891 */
[C---:B--2---:R-:W-:Y:S01]  /*c210*/  HMMA.16816.F32.BF16 R36, R128.reuse, R120, R36 ;  /* 0x000000788024723c */ /* 0x044fe20000041824 */
[----:B------:R-:W2:Y:S02]  /*c220*/  MUFU.EX2 R170, R170 ;  /* 0x000000aa00aa7308 */ /* 0x000ea40000000800 */
[----:B------:R-:W-:Y:S03]  /*c230*/  LDSM.16.MT88.4 R160, [R200+0x11800] ;  /* 0x01180000c8a0783b */ /* 0x000fe60000004200 */
[C---:B------:R-:W-:Y:S05]  /*c240*/  HMMA.16816.F32.BF16 R40, R128.reuse, R122, R40 ;  /* 0x0000007a8028723c */ /* 0x040fea0000041828 */
[----:B------:R-:W-:Y:S01]  /*c250*/  MUFU.EX2 R174, R174 ;  /* 0x000000ae00ae7308 */ /* 0x000fe20000000800 */
[C---:B------:R-:W-:Y:S01]  /*c260*/  FMUL.FTZ R88, R2.reuse, R88 ;  /* 0x0000005802587220 */ /* 0x040fe20000410000 */
[C---:B-1----:R-:W-:Y:S01]  /*c270*/  HMMA.16816.F32.BF16 R44, R128.reuse, R104, R44 ;  /* 0x00000068802c723c */ /* 0x042fe2000004182c */
[----:B------:R-:W-:Y:S03]  /*c280*/  LDSM.16.MT88.4 R120, [R196+0xc800] ;  /* 0x00c80000c478783b */ /* 0x000fe60000004200 */
[----:B------:R-:W-:Y:S02]  /*c290*/  FMUL.FTZ R89, R2, R89 ;  /* 0x0000005902597220 */ /* 0x000fe40000410000 */
[C---:B------:R-:W-:Y:S02]  /*c2a0*/  HMMA.16816.F32.BF16 R48, R128.reuse, R106, R48 ;  /* 0x0000006a8030723c */ /* 0x040fe40000041830 */
[----:B------:R-:W1:Y:S01]  /*c2b0*/  MUFU.EX2 R177, R177 ;  /* 0x000000b100b17308 */ /* 0x000e620000000800 */
[----:B------:R-:W4:Y:S02]  /*c2c0*/  LDSM.16.MT88.4 R104, [R198+0x10000] ;  /* 0x01000000c668783b */ /* 0x000f240000004200 */
[C---:B------:R-:W-:Y:S01]  /*c2d0*/  FMUL.FTZ R90, R0.reuse, R90 ;  /* 0x0000005a005a7220 */ /* 0x040fe20000410000 */
[C---:B---3--:R-:W-:Y:S06]  /*c2e0*/  HMMA.16816.F32.BF16 R52, R128.reuse, R108, R52 ;  /* 0x0000006c8034723c */ /* 0x048fec0000041834 */
[----:B------:R-:W-:Y:S01]  /*c2f0*/  MUFU.EX2 R243, R243 ;  /* 0x000000f300f37308 */ /* 0x000fe20000000800 */
[----:B------:R-:W-:Y:S01]  /*c300*/  FMUL.FTZ R91, R0, R91 ;  /* 0x0000005b005b7220 */ /* 0x000fe20000410000 */
[C---:B------:R-:W-:Y:S01]  /*c310*/  HMMA.16816.F32.BF16 R56, R128.reuse, R110, R56 ;  /* 0x0000006e8038723c */ /* 0x040fe20000041838 */
[----:B------:R-:W-:Y:S02]  /*c320*/  LDSM.16.MT88.4 R108, [R200+0xc800] ;  /* 0x00c80000c86c783b */ /* 0x000fe40000004200 */
[C---:B------:R-:W-:Y:S03]  /*c330*/  FMUL.FTZ R92, R2.reuse, R92 ;  /* 0x0000005c025c7220 */ /* 0x040fe60000410000 */
[C---:B-----5:R-:W-:Y:S02]  /*c340*/  HMMA.16816.F32.BF16 R60, R128.reuse, R100, R60 ;  /* 0x00000064803c723c */ /* 0x060fe4000004183c */
[----:B------:R-:W-:Y:S03]  /*c350*/  MUFU.EX2 R239, R239 ;  /* 0x000000ef00ef7308 */ /* 0x000fe60000000800 */
[----:B------:R-:W-:Y:S01]  /*c360*/  FMUL.FTZ R93, R2, R93 ;  /* 0x0000005d025d7220 */ /* 0x000fe20000410000 */
[C---:B------:R-:W-:Y:S01]  /*c370*/  HMMA.16816.F32.BF16 R64, R128.reuse, R102, R64 ;  /* 0x000000668040723c */ /* 0x040fe20000041840 */
[----:B------:R-:W3:Y:S05]  /*c380*/  LDSM.16.MT88.4 R100, [R197+0x10000] ;  /* 0x01000000c564783b */ /* 0x000eea0000004200 */
[----:B------:R-:W-:Y:S01]  /*c390*/  MUFU.EX2 R134, R134 ;  /* 0x0000008600867308 */ /* 0x000fe20000000800 */
[C---:B------:R-:W-:Y:S01]  /*c3a0*/  FMUL.FTZ R94, R0.reuse, R94 ;  /* 0x0000005e005e7220 */ /* 0x040fe20000410000 */
[C---:B------:R-:W-:Y:S03]  /*c3b0*/  HMMA.16816.F32.BF16 R68, R128.reuse, R112, R68 ;  /* 0x000000708044723c */ /* 0x040fe60000041844 */
[----:B------:R-:W-:Y:S03]  /*c3c0*/  FMUL.FTZ R95, R0, R95 ;  /* 0x0000005f005f7220 */ /* 0x000fe60000410000 */
[C---:B------:R-:W-:Y:S01]  /*c3d0*/  HMMA.16816.F32.BF16 R72, R128.reuse, R114, R72 ;  /* 0x000000728048723c */ /* 0x040fe20000041848 */
[----:B------:R-:W-:Y:S01]  /*c3e0*/  LDSM.16.MT88.4 R112, [R198+0xc800] ;  /* 0x00c80000c670783b */ /* 0x000fe20000004200 */
[----:B------:R-:W-:Y:S03]  /*c3f0*/  MUFU.EX2 R133, R133 ;  /* 0x0000008500857308 */ /* 0x000fe60000000800 */
[C---:B------:R-:W-:Y:S01]  /*c400*/  FMUL.FTZ R96, R2.reuse, R96 ;  /* 0x0000006002607220 */ /* 0x040fe20000410000 */
[----:B------:R-:W-:Y:S01]  /*c410*/  FMUL.FTZ R97, R2, R97 ;  /* 0x0000006102617220 */ /* 0x000fe20000410000 */
[C---:B----4-:R-:W-:Y:S04]  /*c420*/  HMMA.16816.F32.BF16 R76, R128.reuse, R104, R76 ;  /* 0x00000068804c723c */ /* 0x050fe8000004184c */
[C---:B------:R-:W-:Y:S01]  /*c430*/  FMUL.FTZ R98, R0.reuse, R98 ;  /* 0x0000006200627220 */ /* 0x040fe20000410000 */
[----:B------:R-:W-:Y:S01]  /*c440*/  FMUL.FTZ R99, R0, R99 ;  /* 0x0000006300637220 */ /* 0x000fe20000410000 */
[C---:B------:R-:W-:Y:S01]  /*c450*/  HMMA.16816.F32.BF16 R80, R128.reuse, R106, R80 ;  /* 0x0000006a8050723c */ /* 0x040fe20000041850 */
[----:B------:R-:W4:Y:S04]  /*c460*/  LDSM.16.MT88.4 R104, [R196+0x10000] ;  /* 0x01000000c468783b */ /* 0x000f280000004200 */
[--C-:B------:R-:W-:Y:S01]  /*c470*/  FFMA.FTZ R247, R242, UR4, -R145.reuse ;  /* 0x00000004f2f77c23 */ /* 0x100fe20008010891 */
[--C-:B------:R-:W-:Y:S01]  /*c480*/  FFMA.FTZ R242, R245, UR4, -R144.reuse ;  /* 0x00000004f5f27c23 */ /* 0x100fe20008010890 */
[--C-:B------:R-:W-:Y:S01]  /*c490*/  FFMA.FTZ R178, R248, UR4, -R145.reuse ;  /* 0x00000004f8b27c23 */ /* 0x100fe20008010891 */
[--C-:B------:R-:W-:Y:S03]  /*c4a0*/  FFMA.FTZ R181, R246, UR4, -R145.reuse ;  /* 0x00000004f6b57c23 */ /* 0x100fe60008010891 */
[--C-:B------:R-:W-:Y:S01]  /*c4b0*/  FFMA.FTZ R182, R244, UR4, -R145.reuse ;  /* 0x00000004f4b67c23 */ /* 0x100fe20008010891 */
[--C-:B------:R-:W-:Y:S01]  /*c4c0*/  FFMA.FTZ R245, R240, UR4, -R145.reuse ;  /* 0x00000004f0f57c23 */ /* 0x100fe20008010891 */
[----:B------:R-:W-:Y:S01]  /*c4d0*/  FFMA.FTZ R240, R241, UR4, -R144 ;  /* 0x00000004f1f07c23 */ /* 0x000fe20008010890 */
[--C-:B------:R-:W-:Y:S01]  /*c4e0*/  FFMA.FTZ R238, R238, UR4, -R145.reuse ;  /* 0x00000004eeee7c23 */ /* 0x100fe20008010891 */
[--C-:B------:R-:W-:Y:S01]  /*c4f0*/  FFMA.FTZ R236, R236, UR4, -R145.reuse ;  /* 0x00000004ecec7c23 */ /* 0x100fe20008010891 */
[C---:B---3--:R-:W-:Y:S01]  /*c500*/  HMMA.16816.F32.BF16 R84, R128.reuse, R100, R84 ;  /* 0x000000648054723c */ /* 0x048fe20000041854 */
[----:B------:R-:W-:Y:S02]  /*c510*/  MUFU.EX2 R178, R178 ;  /* 0x000000b200b27308 */ /* 0x000fe40000000800 */
[----:B------:R-:W-:Y:S01]  /*c520*/  FFMA.FTZ R145, R234, UR4, -R145 ;  /* 0x00000004ea917c23 */ /* 0x000fe20008010891 */
[----:B------:R-:W-:Y:S01]  /*c530*/  FFMA.FTZ R171, R2, R237, R171 ;  /* 0x000000ed02ab7223 */ /* 0x000fe200000100ab */
[----:B------:R-:W-:Y:S01]  /*c540*/  FFMA.FTZ R169, R0, R235, R169 ;  /* 0x000000eb00a97223 */ /* 0x000fe200000100a9 */
[C---:B------:R-:W-:Y:S05]  /*c550*/  HMMA.16816.F32.BF16 R88, R128.reuse, R102, R88 ;  /* 0x000000668058723c */ /* 0x040fea0000041858 */
[----:B------:R3:W-:Y:S01]  /*c560*/  MUFU.EX2 R241, R145 ;  /* 0x0000009100f17308 */ /* 0x0007e20000000800 */
[----:B--2---:R-:W-:Y:S01]  /*c570*/  F2FP.BF16.F32.PACK_AB R100, R173, R170 ;  /* 0x000000aaad64723e */ /* 0x004fe200000010ff */
[----:B------:R-:W-:Y:S01]  /*c580*/  FADD.FTZ R168, R168, R171 ;  /* 0x000000aba8a87221 */ /* 0x000fe20000010000 */
[----:B------:R-:W-:Y:S03]  /*c590*/  F2FP.BF16.F32.PACK_AB R101, R175, R172 ;  /* 0x000000acaf65723e */ /* 0x000fe600000010ff */
[----:B------:R-:W-:Y:S01]  /*c5a0*/  FADD.FTZ R169, R165, R169 ;  /* 0x000000a9a5a97221 */ /* 0x000fe20000010000 */
[----:B-1----:R-:W-:Y:S03]  /*c5b0*/  F2FP.BF16.F32.PACK_AB R102, R177, R174 ;  /* 0x000000aeb166723e */ /* 0x002fe600000010ff */
[----:B------:R-:W1:Y:S01]  /*c5c0*/  MUFU.EX2 R181, R181 ;  /* 0x000000b500b57308 */ /* 0x000e620000000800 */
[----:B------:R-:W-:Y:S01]  /*c5d0*/  F2FP.BF16.F32.PACK_AB R103, R179, R176 ;  /* 0x000000b0b367723e */ /* 0x000fe200000010ff */
[----:B------:R-:W-:Y:S01]  /*c5e0*/  FADD.FTZ R164, R164, R169 ;  /* 0x000000a9a4a47221 */ /* 0x000fe20000010000 */
[----:B------:R-:W-:Y:S03]  /*c5f0*/  MOV R0, R3 ;  /* 0x0000000300007202 */ /* 0x000fe60000000f00 */
[----:B------:R-:W-:Y:S01]  /*c600*/  FADD.FTZ R135, R135, R164 ;  /* 0x000000a487877221 */ /* 0x000fe20000010000 */
[C---:B----4-:R-:W-:Y:S01]  /*c610*/  HMMA.16816.F32.BF16 R92, R128.reuse, R104, R92 ;  /* 0x00000068805c723c */ /* 0x050fe2000004185c */
[----:B---3--:R-:W-:Y:S02]  /*c620*/  LDSM.16.MT88.4 R144, [R200+0xf800] ;  /* 0x00f80000c890783b */ /* 0x008fe40000004200 */
[----:B------:R-:W-:Y:S01]  /*c630*/  MUFU.EX2 R182, R182 ;  /* 0x000000b600b67308 */ /* 0x000fe20000000800 */
[----:B------:R-:W-:Y:S01]  /*c640*/  FADD.FTZ R172, R172, R135 ;  /* 0x00000087acac7221 */ /* 0x000fe20000010000 */
[----:B------:R-:W-:Y:S01]  /*c650*/  MOV R135, R132 ;  /* 0x0000008400877202 */ /* 0x000fe20000000f00 */
[----:B------:R-:W-:Y:S03]  /*c660*/  HMMA.16816.F32.BF16 R96, R128, R106, R96 ;  /* 0x0000006a8060723c */ /* 0x000fe60000041860 */
[----:B------:R-:W2:Y:S04]  /*c670*/  LDSM.16.MT88.4 R104, [R196+0xe800] ;  /* 0x00e80000c468783b */ /* 0x000ea80000004200 */
[----:B------:R-:W3:Y:S01]  /*c680*/  MUFU.EX2 R247, R247 ;  /* 0x000000f700f77308 */ /* 0x000ee20000000800 */
[----:B------:R-:W-:Y:S01]  /*c690*/  FADD.FTZ R175, R175, R172 ;  /* 0x000000acafaf7221 */ /* 0x000fe20000010000 */
[C---:B------:R-:W-:Y:S02]  /*c6a0*/  HMMA.16816.F32.BF16 R4, R100.reuse, R108, R4 ;  /* 0x0000006c6404723c */ /* 0x040fe40000041804 */
[----:B------:R-:W-:Y:S04]  /*c6b0*/  LDSM.16.MT88.4 R128, [R196+0xd000] ;  /* 0x00d00000c480783b */ /* 0x000fe80000004200 */
[C---:B------:R-:W-:Y:S02]  /*c6c0*/  HMMA.16816.F32.BF16 R8, R100.reuse, R110, R8 ;  /* 0x0000006e6408723c */ /* 0x040fe40000041808 */
[----:B------:R-:W4:Y:S03]  /*c6d0*/  MUFU.EX2 R242, R242 ;  /* 0x000000f200f27308 */ /* 0x000f260000000800 */
[----:B------:R-:W-:Y:S01]  /*c6e0*/  FADD.FTZ R176, R176, R175 ;  /* 0x000000afb0b07221 */ /* 0x000fe20000010000 */
[C---:B------:R-:W-:Y:S01]  /*c6f0*/  HMMA.16816.F32.BF16 R12, R100.reuse, R112, R12 ;  /* 0x00000070640c723c */ /* 0x040fe2000004180c */
[----:B------:R-:W5:Y:S05]  /*c700*/  LDSM.16.MT88.4 R108, [R200+0x10800] ;  /* 0x01080000c86c783b */ /* 0x000f6a0000004200 */
[----:B------:R-:W-:Y:S01]  /*c710*/  MUFU.EX2 R238, R238 ;  /* 0x000000ee00ee7308 */ /* 0x000fe20000000800 */
[----:B------:R-:W-:Y:S01]  /*c720*/  FADD.FTZ R179, R179, R176 ;  /* 0x000000b0b3b37221 */ /* 0x000fe20000010000 */
[C---:B------:R-:W-:Y:S01]  /*c730*/  HMMA.16816.F32.BF16 R16, R100.reuse, R114, R16 ;  /* 0x000000726410723c */ /* 0x040fe20000041810 */
[----:B------:R-:W3:Y:S07]  /*c740*/  LDSM.16.MT88.4 R112, [R198+0x10800] ;  /* 0x01080000c670783b */ /* 0x000eee0000004200 */
[----:B------:R-:W4:Y:S01]  /*c750*/  MUFU.EX2 R245, R245 ;  /* 0x000000f500f57308 */ /* 0x000f220000000800 */
[C---:B------:R-:W-:Y:S06]  /*c760*/  HMMA.16816.F32.BF16 R20, R100.reuse, R116, R20 ;  /* 0x000000746414723c */ /* 0x040fec0000041814 */
[C---:B------:R-:W-:Y:S01]  /*c770*/  HMMA.16816.F32.BF16 R24, R100.reuse, R118, R24 ;  /* 0x000000766418723c */ /* 0x040fe20000041818 */
[----:B------:R-:W4:Y:S02]  /*c780*/  LDSM.16.MT88.4 R116, [R197+0x10800] ;  /* 0x01080000c574783b */ /* 0x000f240000004200 */
[----:B------:R-:W4:Y:S03]  /*c790*/  MUFU.EX2 R240, R240 ;  /* 0x000000f000f07308 */ /* 0x000f260000000800 */
[C---:B------:R-:W-:Y:S07]  /*c7a0*/  HMMA.16816.F32.BF16 R28, R100.reuse, R120, R28 ;  /* 0x00000078641c723c */ /* 0x040fee000004181c */
[----:B------:R-:W4:Y:S01]  /*c7b0*/  MUFU.EX2 R236, R236 ;  /* 0x000000ec00ec7308 */ /* 0x000f220000000800 */
        /* <DEDUP_REMOVED lines=14> */
[C---:B-----5:R-:W-:Y:S06]  /*c8a0*/  HMMA.16816.F32.BF16 R68, R100.reuse, R108, R68 ;  /* 0x0000006c6444723c */ /* 0x060fec0000041844 */
[C---:B------:R-:W-:Y:S05]  /*c8b0*/  HMMA.16816.F32.BF16 R72, R100.reuse, R110, R72 ;  /* 0x0000006e6448723c */ /* 0x040fea0000041848 */
[----:B-1----:R-:W-:Y:S01]  /*c8c0*/  F2FP.BF16.F32.PACK_AB R108, R181, R178 ;  /* 0x000000b2b56c723e */ /* 0x002fe200000010ff */
[C---:B---3--:R-:W-:Y:S05]  /*c8d0*/  HMMA.16816.F32.BF16 R76, R100.reuse, R112, R76 ;  /* 0x00000070644c723c */ /* 0x048fea000004184c */
[----:B------:R-:W-:Y:S01]  /*c8e0*/  F2FP.BF16.F32.PACK_AB R109, R183, R180 ;  /* 0x000000b4b76d723e */ /* 0x000fe200000010ff */
[C---:B------:R-:W-:Y:S01]  /*c8f0*/  HMMA.16816.F32.BF16 R80, R100.reuse, R114, R80 ;  /* 0x000000726450723c */ /* 0x040fe20000041850 */
[----:B------:R-:W1:Y:S04]  /*c900*/  LDSM.16.MT88.4 R112, [R197+0xd000] ;  /* 0x00d00000c570783b */ /* 0x000e680000004200 */
[----:B------:R-:W-:Y:S01]  /*c910*/  F2FP.BF16.F32.PACK_AB R110, R247, R182 ;  /* 0x000000b6f76e723e */ /* 0x000fe200000010ff */
[C---:B----4-:R-:W-:Y:S05]  /*c920*/  HMMA.16816.F32.BF16 R84, R100.reuse, R116, R84 ;  /* 0x000000746454723c */ /* 0x050fea0000041854 */
[----:B------:R-:W-:Y:S01]  /*c930*/  F2FP.BF16.F32.PACK_AB R111, R243, R242 ;  /* 0x000000f2f36f723e */ /* 0x000fe200000010ff */
[C---:B------:R-:W-:Y:S01]  /*c940*/  HMMA.16816.F32.BF16 R88, R100.reuse, R118, R88 ;  /* 0x000000766458723c */ /* 0x040fe20000041858 */
[----:B------:R-:W3:Y:S04]  /*c950*/  LDSM.16.MT88.4 R116, [R198+0xf000] ;  /* 0x00f00000c674783b */ /* 0x000ee80000004200 */
[----:B------:R-:W-:Y:S01]  /*c960*/  FADD.FTZ R180, R180, R179 ;  /* 0x000000b3b4b47221 */ /* 0x000fe20000010000 */
[C---:B--2---:R-:W-:Y:S05]  /*c970*/  HMMA.16816.F32.BF16 R92, R100.reuse, R104, R92 ;  /* 0x00000068645c723c */ /* 0x044fea000004185c */
[----:B------:R-:W-:Y:S01]  /*c980*/  FADD.FTZ R183, R183, R180 ;  /* 0x000000b4b7b77221 */ /* 0x000fe20000010000 */
[----:B------:R-:W-:Y:S01]  /*c990*/  HMMA.16816.F32.BF16 R96, R100, R106, R96 ;  /* 0x0000006a6460723c */ /* 0x000fe20000041860 */
[----:B------:R-:W2:Y:S04]  /*c9a0*/  LDSM.16.MT88.4 R100, [R196+0xf000] ;  /* 0x00f00000c464783b */ /* 0x000ea80000004200 */
[----:B------:R-:W-:Y:S01]  /*c9b0*/  FADD.FTZ R242, R242, R183 ;  /* 0x000000b7f2f27221 */ /* 0x000fe20000010000 */
[C---:B------:R-:W-:Y:S03]  /*c9c0*/  HMMA.16816.F32.BF16 R4, R108.reuse, R120, R4 ;  /* 0x000000786c04723c */ /* 0x040fe60000041804 */
[----:B------:R-:W4:Y:S02]  /*c9d0*/  LDSM.16.MT88.4 R104, [R200+0x11000] ;  /* 0x01100000c868783b */ /* 0x000f240000004200 */
[----:B------:R-:W-:Y:S01]  /*c9e0*/  FADD.FTZ R243, R243, R242 ;  /* 0x000000f2f3f37221 */ /* 0x000fe20000010000 */
[C---:B------:R-:W-:Y:S05]  /*c9f0*/  HMMA.16816.F32.BF16 R8, R108.reuse, R122, R8 ;  /* 0x0000007a6c08723c */ /* 0x040fea0000041808 */
[----:B------:R-:W-:Y:S01]  /*ca00*/  LDSM.16.MT88.4 R120, [R196+0x11000] ;  /* 0x01100000c478783b */ /* 0x000fe20000004200 */
[C---:B------:R-:W-:Y:S06]  /*ca10*/  HMMA.16816.F32.BF16 R12, R108.reuse, R124, R12 ;  /* 0x0000007c6c0c723c */ /* 0x040fec000004180c */
[C---:B------:R-:W-:Y:S01]  /*ca20*/  HMMA.16816.F32.BF16 R16, R108.reuse, R126, R16 ;  /* 0x0000007e6c10723c */ /* 0x040fe20000041810 */
[----:B------:R-:W-:Y:S05]  /*ca30*/  LDSM.16.MT88.4 R124, [R200+0xd800] ;  /* 0x00d80000c87c783b */ /* 0x000fea0000004200 */
[C---:B-1----:R-:W-:Y:S06]  /*ca40*/  HMMA.16816.F32.BF16 R20, R108.reuse, R112, R20 ;  /* 0x000000706c14723c */ /* 0x042fec0000041814 */
[C---:B------:R-:W-:Y:S01]  /*ca50*/  HMMA.16816.F32.BF16 R24, R108.reuse, R114, R24 ;  /* 0x000000726c18723c */ /* 0x040fe20000041818 */
[----:B------:R-:W1:Y:S05]  /*ca60*/  LDSM.16.MT88.4 R112, [R198+0x11000] ;  /* 0x01100000c670783b */ /* 0x000e6a0000004200 */
[C---:B------:R-:W-:Y:S06]  /*ca70*/  HMMA.16816.F32.BF16 R28, R108.reuse, R128, R28 ;  /* 0x000000806c1c723c */ /* 0x040fec000004181c */
[C---:B------:R-:W-:Y:S06]  /*ca80*/  HMMA.16816.F32.BF16 R32, R108.reuse, R130, R32 ;  /* 0x000000826c20723c */ /* 0x040fec0000041820 */
[C---:B------:R-:W-:Y:S06]  /*ca90*/  HMMA.16816.F32.BF16 R36, R108.reuse, R136, R36 ;  /* 0x000000886c24723c */ /* 0x040fec0000041824 */
[C---:B------:R-:W-:Y:S05]  /*caa0*/  HMMA.16816.F32.BF16 R40, R108.reuse, R138, R40 ;  /* 0x0000008a6c28723c */ /* 0x040fea0000041828 */
[----:B------:R-:W-:Y:S01]  /*cab0*/  F2FP.BF16.F32.PACK_AB R136, R245, R238 ;  /* 0x000000eef588723e */ /* 0x000fe200000010ff */
[C---:B---3--:R-:W-:Y:S05]  /*cac0*/  HMMA.16816.F32.BF16 R44, R108.reuse, R116, R44 ;  /* 0x000000746c2c723c */ /* 0x048fea000004182c */
[----:B------:R-:W-:Y:S01]  /*cad0*/  F2FP.BF16.F32.PACK_AB R137, R239, R240 ;  /* 0x000000f0ef89723e */ /* 0x000fe200000010ff */
[C---:B------:R-:W-:Y:S01]  /*cae0*/  HMMA.16816.F32.BF16 R48, R108.reuse, R118, R48 ;  /* 0x000000766c30723c */ /* 0x040fe20000041830 */
[----:B------:R-:W3:Y:S04]  /*caf0*/  LDSM.16.MT88.4 R116, [R197+0x11000] ;  /* 0x01100000c574783b */ /* 0x000ee80000004200 */
[----:B------:R-:W-:Y:S01]  /*cb00*/  F2FP.BF16.F32.PACK_AB R138, R241, R236 ;  /* 0x000000ecf18a723e */ /* 0x000fe200000010ff */
[C---:B------:R-:W-:Y:S05]  /*cb10*/  HMMA.16816.F32.BF16 R52, R108.reuse, R140, R52 ;  /* 0x0000008c6c34723c */ /* 0x040fea0000041834 */
[----:B------:R-:W-:Y:S01]  /*cb20*/  F2FP.BF16.F32.PACK_AB R139, R133, R134 ;  /* 0x00000086858b723e */ /* 0x000fe200000010ff */
        /* <DEDUP_REMOVED lines=8> */
[C---:B----4-:R-:W-:Y:S05]  /*cbb0*/  HMMA.16816.F32.BF16 R68, R108.reuse, R104, R68 ;  /* 0x000000686c44723c */ /* 0x050fea0000041844 */
[----:B------:R-:W-:Y:S01]  /*cbc0*/  FADD.FTZ R235, R133, R134 ;  /* 0x0000008685eb7221 */ /* 0x000fe20000010000 */
[C---:B------:R-:W-:Y:S01]  /*cbd0*/  HMMA.16816.F32.BF16 R72, R108.reuse, R106, R72 ;  /* 0x0000006a6c48723c */ /* 0x040fe20000041848 */
[----:B------:R-:W4:Y:S05]  /*cbe0*/  LDSM.16.MT88.4 R104, [R197+0xd800] ;  /* 0x00d80000c568783b */ /* 0x000f2a0000004200 */
[C---:B-1----:R-:W-:Y:S06]  /*cbf0*/  HMMA.16816.F32.BF16 R76, R108.reuse, R112, R76 ;  /* 0x000000706c4c723c */ /* 0x042fec000004184c */
[C---:B------:R-:W-:Y:S06]  /*cc00*/  HMMA.16816.F32.BF16 R80, R108.reuse, R114, R80 ;  /* 0x000000726c50723c */ /* 0x040fec0000041850 */
[C---:B---3--:R-:W-:Y:S06]  /*cc10*/  HMMA.16816.F32.BF16 R84, R108.reuse, R116, R84 ;  /* 0x000000746c54723c */ /* 0x048fec0000041854 */
[C---:B------:R-:W-:Y:S06]  /*cc20*/  HMMA.16816.F32.BF16 R88, R108.reuse, R118, R88 ;  /* 0x000000766c58723c */ /* 0x040fec0000041858 */
[C---:B------:R-:W-:Y:S06]  /*cc30*/  HMMA.16816.F32.BF16 R92, R108.reuse, R120, R92 ;  /* 0x000000786c5c723c */ /* 0x040fec000004185c */
[----:B------:R-:W-:Y:S06]  /*cc40*/  HMMA.16816.F32.BF16 R96, R108, R122, R96 ;  /* 0x0000007a6c60723c */ /* 0x000fec0000041860 */
[C---:B------:R-:W-:Y:S01]  /*cc50*/  HMMA.16816.F32.BF16 R128, R136.reuse, R124, R4 ;  /* 0x0000007c8880723c */ /* 0x040fe20000041804 */
[----:B------:R-:W1:Y:S05]  /*cc60*/  LDSM.16.MT88.4 R4, [R198+0x11800] ;  /* 0x01180000c604783b */ /* 0x000e6a0000004200 */
[C---:B------:R-:W-:Y:S03]  /*cc70*/  HMMA.16816.F32.BF16 R124, R136.reuse, R126, R8 ;  /* 0x0000007e887c723c */ /* 0x040fe60000041808 */
[----:B------:R-:W3:Y:S03]  /*cc80*/  LDSM.16.MT88.4 R8, [R197+0x11800] ;  /* 0x01180000c508783b */ /* 0x000ee60000004200 */
[C---:B--2---:R-:W-:Y:S05]  /*cc90*/  HMMA.16816.F32.BF16 R120, R136.reuse, R100, R12 ;  /* 0x000000648878723c */ /* 0x044fea000004180c */
[----:B------:R-:W2:Y:S01]  /*cca0*/  LDSM.16.MT88.4 R12, [R196+0x11800] ;  /* 0x01180000c40c783b */ /* 0x000ea20000004200 */
        /* <DEDUP_REMOVED lines=29> */
[C---:B-1----:R-:W-:Y:S06]  /*ce80*/  HMMA.16816.F32.BF16 R76, R136.reuse, R4, R76 ;  /* 0x00000004884c723c */ /* 0x042fec000004184c */
[C---:B------:R-:W-:Y:S06]  /*ce90*/  HMMA.16816.F32.BF16 R80, R136.reuse, R6, R80 ;  /* 0x000000068850723c */ /* 0x040fec0000041850 */
[C---:B---3--:R-:W-:Y:S06]  /*cea0*/  HMMA.16816.F32.BF16 R84, R136.reuse, R8, R84 ;  /* 0x000000088854723c */ /* 0x048fec0000041854 */
[C---:B------:R-:W-:Y:S06]  /*ceb0*/  HMMA.16816.F32.BF16 R88, R136.reuse, R10, R88 ;  /* 0x0000000a8858723c */ /* 0x040fec0000041858 */
[C---:B--2---:R-:W-:Y:S06]  /*cec0*/  HMMA.16816.F32.BF16 R92, R136.reuse, R12, R92 ;  /* 0x0000000c885c723c */ /* 0x044fec000004185c */
[----:B------:R-:W-:Y:S01]  /*ced0*/  HMMA.16816.F32.BF16 R96, R136, R14, R96 ;  /* 0x0000000e8860723c */ /* 0x000fe20000041860 */
[----:B------:R-:W-:Y:S11]  /*cee0*/  @!UPT UIADD3 URZ, URZ, URZ, URZ ;  /* 0x0000003f3f3ff290 */ /* 0x000ff6000fffe03f */
[----:B------:R-:W-:Y:S01]  /*cef0*/  @!UPT UIADD3 URZ, URZ, URZ, URZ ;  /* 0x0000003f3f3ff290 */ /* 0x000fe2000fffe03f */
[----:B------:R-:W-:Y:S11]  /*cf00*/  @P5 BRA `(.L_x_638) ;  /* 0xffffffd000685947 */ /* 0x000ff6000383ffff */
.L_x_637:
[----:B------:R-:W1:Y:S01]  /*cf10*/  SHFL.BFLY PT, R2, R235, 0x2, 0x1f ;  /* 0x0c401f00eb027f89 */ /* 0x000e6200000e0000 */
[----:B------:R-:W-:Y:S01]  /*cf20*/  MOV R10, 0x3f800000 ;  /* 0x3f800000000a7802 */ /* 0x000fe20000000f00 */
[----:B------:R-:W2:Y:S01]  /*cf30*/  S2UR UR4, SR_CgaCtaId ;  /* 0x00000000000479c3 */ /* 0x000ea20000008800 */
[----:B------:R-:W-:Y:S01]  /*cf40*/  MOV R9, 0x3f800000 ;  /* 0x3f80000000097802 */ /* 0x000fe20000000f00 */
[----:B------:R-:W3:Y:S01]  /*cf50*/  SHFL.BFLY PT, R0, R237, 0x2, 0x1f ;  /* 0x0c401f00ed007f89 */ /* 0x000ee200000e0000 */
[----:B------:R-:W-:Y:S01]  /*cf60*/  UMOV UR5, 0x400 ;  /* 0x0000040000057882 */ /* 0x000fe20000000000 */
        /* <DEDUP_REMOVED lines=8> */
[-C--:B------:R-:W-:Y:S02]  /*cff0*/  LEA.HI R4, R0, R11.reuse, RZ, 0x5 ;  /* 0x0000000b00047211 */ /* 0x080fe400078f28ff */
[----:B------:R-:W-:Y:S02]  /*d000*/  LOP3.LUT R12, R8, 0x3ffffffc, RZ, 0xc0, !PT ;  /* 0x3ffffffc080c7812 */ /* 0x000fe400078ec0ff */
[----:B------:R-:W-:Y:S01]  /*d010*/  LEA.HI R0, R0, R11, RZ, 0x3 ;  /* 0x0000000b00007211 */ /* 0x000fe200078f18ff */
[----:B-1----:R-:W-:Y:S01]  /*d020*/  FADD.FTZ R5, R2, R5 ;  /* 0x0000000502057221 */ /* 0x002fe20000010000 */
[----:B------:R-:W-:Y:S02]  /*d030*/  LOP3.LUT R2, R4, 0xffffffe0, RZ, 0xc0, !PT ;  /* 0xffffffe004027812 */ /* 0x000fe400078ec0ff */
[----:B------:R-:W-:Y:S01]  /*d040*/  SHF.R.S32.HI R4, RZ, 0x5, R4 ;  /* 0x00000005ff047819 */ /* 0x000fe20000011404 */
[----:B--2---:R-:W-:Y:S01]  /*d050*/  FADD.FTZ R6, R7, R6 ;  /* 0x0000000607067221 */ /* 0x004fe20000010000 */
[----:B------:R-:W-:-:S02]  /*d060*/  FSETP.NE.FTZ.AND P3, PT, R5, RZ, PT ;  /* 0x000000ff0500720b */ /* 0x000fc40003f75000 */
[-C--:B------:R-:W-:Y:S02]  /*d070*/  IADD3 R7, -R12, R11.reuse, RZ ;  /* 0x0000000b0c077210 */ /* 0x080fe40007ffe1ff */
[----:B------:R-:W-:Y:S02]  /*d080*/  IADD3 R2, -R2, R11, RZ ;  /* 0x0000000b02027210 */ /* 0x000fe40007ffe1ff */
[--C-:B------:R-:W-:Y:S02]  /*d090*/  SHF.R.S32.HI R11, RZ, 0x2, R8.reuse ;  /* 0x00000002ff0b7819 */ /* 0x100fe40000011408 */
[----:B------:R-:W-:Y:S02]  /*d0a0*/  SHF.R.S32.HI R8, RZ, 0x1f, R8 ;  /* 0x0000001fff087819 */ /* 0x000fe40000011408 */
[----:B------:R-:W-:Y:S02]  /*d0b0*/  FSETP.NE.FTZ.AND P4, PT, R6, RZ, PT ;  /* 0x000000ff0600720b */ /* 0x000fe40003f95000 */
[----:B------:R-:W-:Y:S01]  /*d0c0*/  LEA.HI R8, R8, R11, RZ, 0x3 ;  /* 0x0000000b08087211 */ /* 0x000fe200078f18ff */
[----:B------:R-:W1:Y:S01]  /*d0d0*/  @P3 MUFU.RCP R10, R5 ;  /* 0x00000005000a3308 */ /* 0x000e620000001000 */
[----:B------:R-:W-:-:S02]  /*d0e0*/  LEA R7, R4, R7, 0x9 ;  /* 0x0000000704077211 */ /* 0x000fc400078e48ff */
[----:B------:R-:W-:-:S04]  /*d0f0*/  LOP3.LUT R8, R8, 0xfffffff8, RZ, 0xc0, !PT ;  /* 0xfffffff808087812 */ /* 0x000fc800078ec0ff */
[----:B------:R-:W-:-:S03]  /*d100*/  IADD3 R8, R11, -R8, RZ ;  /* 0x800000080b087210 */ /* 0x000fc60007ffe0ff */
[----:B------:R-:W2:Y:S01]  /*d110*/  @P4 MUFU.RCP R9, R6 ;  /* 0x0000000600094308 */ /* 0x000ea20000001000 */
[----:B------:R-:W-:-:S04]  /*d120*/  LOP3.LUT R11, R8, 0x1, RZ, 0xc0, !PT ;  /* 0x00000001080b7812 */ /* 0x000fc800078ec0ff */
[----:B------:R-:W-:Y:S01]  /*d130*/  ISETP.NE.U32.AND P5, PT, R11, 0x1, PT ;  /* 0x000000010b00780c */ /* 0x000fe20003fa5070 */
        /* <DEDUP_REMOVED lines=49> */
[C---:B--2---:R-:W-:Y:S01]  /*d450*/  FMUL.FTZ R128, R9.reuse, R128 ;  /* 0x0000008009807220 */ /* 0x044fe20000410000 */
[----:B------:R-:W-:Y:S01]  /*d460*/  R2P PR, R8, 0x6 ;  /* 0x0000000608007804 */ /* 0x000fe20000000000 */
[C---:B------:R-:W-:Y:S01]  /*d470*/  FMUL.FTZ R129, R9.reuse, R129 ;  /* 0x0000008109817220 */ /* 0x040fe20000410000 */
[----:B------:R-:W-:Y:S01]  /*d480*/  LOP3.LUT R10, R10, 0x1c0, RZ, 0xc0, !PT ;  /* 0x000001c00a0a7812 */ /* 0x000fe200078ec0ff */
[----:B------:R-:W-:Y:S01]  /*d490*/  FMUL.FTZ R124, R9, R124 ;  /* 0x0000007c097c7220 */ /* 0x000fe20000410000 */
[----:B------:R-:W-:Y:S01]  /*d4a0*/  ISETP.NE.AND P0, PT, R219, -0x1, PT ;  /* 0xffffffffdb00780c */ /* 0x000fe20003f05270 */
[C---:B------:R-:W-:Y:S01]  /*d4b0*/  FMUL.FTZ R125, R9.reuse, R125 ;  /* 0x0000007d097d7220 */ /* 0x040fe20000410000 */
[----:B------:R-:W-:Y:S01]  /*d4c0*/  LEA.HI R10, R10, R10, RZ, 0x1d ;  /* 0x0000000a0a0a7211 */ /* 0x000fe200078fe8ff */
[C---:B------:R-:W-:Y:S01]  /*d4d0*/  FMUL.FTZ R120, R9.reuse, R120 ;  /* 0x0000007809787220 */ /* 0x040fe20000410000 */
[----:B------:R-:W-:Y:S01]  /*d4e0*/  MOV R8, 0x20 ;  /* 0x0000002000087802 */ /* 0x000fe20000000f00 */
[----:B------:R-:W-:Y:S01]  /*d4f0*/  FMUL.FTZ R121, R9, R121 ;  /* 0x0000007909797220 */ /* 0x000fe20000410000 */
[----:B------:R-:W-:Y:S01]  /*d500*/  LEA R7, R7, R10, 0x1 ;  /* 0x0000000a07077211 */ /* 0x000fe200078e08ff */
[C---:B------:R-:W-:Y:S01]  /*d510*/  FMUL.FTZ R116, R9.reuse, R116 ;  /* 0x0000007409747220 */ /* 0x040fe20000410000 */
[----:B------:R-:W-:Y:S01]  /*d520*/  SEL R10, R8, 0xffffffe0, !P1 ;  /* 0xffffffe0080a7807 */ /* 0x000fe20004800000 */
[----:B------:R-:W-:Y:S01]  /*d530*/  FMUL.FTZ R117, R9, R117 ;  /* 0x0000007509757220 */ /* 0x000fe20000410000 */
        /* <DEDUP_REMOVED lines=11> */
[----:B------:R-:W-:Y:S01]  /*d5f0*/  FMUL.FTZ R105, R9, R105 ;  /* 0x0000006909697220 */ /* 0x000fe20000410000 */
        /* <DEDUP_REMOVED lines=12> */
[----:B------:R-:W-:Y:S01]  /*d6c0*/  IADD3 R17, R10, R13, RZ ;  /* 0x0000000d0a117210 */ /* 0x000fe20007ffe0ff */
[----:B------:R1:W-:Y:S01]  /*d6d0*/  STS [R13+0x400], R126 ;  /* 0x0004007e0d007388 */ /* 0x0003e20000000800 */
[----:B------:R-:W-:Y:S01]  /*d6e0*/  F2FP.BF16.F32.PACK_AB R116, R117, R116 ;  /* 0x000000747574723e */ /* 0x000fe200000010ff */
[----:B------:R-:W2:Y:S01]  /*d6f0*/  @P0 LDC.64 R10, c[0x0][0x298] ;  /* 0x0000a600ff0a0b82 */ /* 0x000ea20000000a00 */
[----:B------:R-:W-:Y:S01]  /*d700*/  F2FP.BF16.F32.PACK_AB R118, R119, R118 ;  /* 0x000000767776723e */ /* 0x000fe200000010ff */
        /* <DEDUP_REMOVED lines=41> */
[----:B------:R-:W-:Y:S01]  /*d9a0*/  FMUL.FTZ R81, R9, R81 ;  /* 0x0000005109517220 */ /* 0x000fe20000410000 */
[----:B--2---:R-:W-:-:S04]  /*d9b0*/  @P0 IMAD.WIDE.U32 R24, R219, R10, RZ ;  /* 0x0000000adb180225 */ /* 0x004fc800078e00ff */
        /* <DEDUP_REMOVED lines=8> */
[----:B------:R-:W-:Y:S01]  /*da40*/  F2FP.BF16.F32.PACK_AB R100, R101, R100 ;  /* 0x000000646564723e */ /* 0x000fe200000010ff */
[----:B------:R-:W-:Y:S01]  /*da50*/  @P0 IMAD R11, R219, R11, R25 ;  /* 0x0000000bdb0b0224 */ /* 0x000fe200078e0219 */
        /* <DEDUP_REMOVED lines=34> */
.L_x_641:
[----:B------:R-:W-:Y:S01]  /*dc80*/  ULDC.U8 UR4, c[0x0][0x3d8] ;  /* 0x0000f60000047ab9 */ /* 0x000fe20000000000 */
[----:B------:R-:W-:Y:S01]  /*dc90*/  F2FP.BF16.F32.PACK_AB R84, R85, R84 ;  /* 0x000000545554723e */ /* 0x000fe200000010ff */
[----:B------:R-:W-:Y:S01]  /*dca0*/  IMAD.IADD R27, R17, 0x1, R8 ;  /* 0x00000001111b7824 */ /* 0x000fe200078e0208 */
[----:B------:R-:W-:Y:S01]  /*dcb0*/  ISETP.NE.AND P1, PT, RZ, UR4, PT ;  /* 0x00000004ff007c0c */ /* 0x000fe2000bf25270 */
[----:B------:R-:W-:Y:S01]  /*dcc0*/  ULDC.U8 UR4, c[0x0][0x3d9] ;  /* 0x0000f64000047ab9 */ /* 0x000fe20000000000 */
[----:B------:R-:W-:Y:S02]  /*dcd0*/  F2FP.BF16.F32.PACK_AB R86, R87, R86 ;  /* 0x000000565756723e */ /* 0x000fe400000010ff */
[----:B------:R-:W-:Y:S02]  /*dce0*/  CS2R R28, SRZ ;  /* 0x00000000001c7805 */ /* 0x000fe4000001ff00 */
[----:B------:R-:W-:Y:S02]  /*dcf0*/  ISETP.NE.OR P5, PT, RZ, UR4, !P1 ;  /* 0x00000004ff007c0c */ /* 0x000fe4000cfa5670 */
        /* <DEDUP_REMOVED lines=15> */
.L_x_642:
[----:B------:R-:W-:Y:S01]  /*ddf0*/  ISETP.NE.AND P5, PT, RZ, UR4, PT ;  /* 0x00000004ff007c0c */ /* 0x000fe2000bfa5270 */
[----:B------:R-:W1:Y:S01]  /*de00*/  S2R R8, SR_TID.X ;  /* 0x0000000000087919 */ /* 0x000e620000002100 */
[----:B------:R-:W-:Y:S01]  /*de10*/  PLOP3.LUT P0, PT, PT, PT, PT, 0x8, 0x0 ;  /* 0x000000000000781c */ /* 0x000fe20003f0e170 */
[----:B------:R-:W2:Y:S01]  /*de20*/  @P4 MUFU.LG2 R6, R6 ;  /* 0x0000000600064308 */ /* 0x000ea20000000c00 */
[----:B------:R-:W-:Y:S01]  /*de30*/  SHF.R.S32.HI R39, RZ, 0x1f, R4 ;  /* 0x0000001fff277819 */ /* 0x000fe20000011404 */
[----:B------:R-:W-:Y:S01]  /*de40*/  STS [R27], R100 ;  /* 0x000000641b007388 */ /* 0x000fe20000000800 */
[----:B------:R-:W3:Y:S01]  /*de50*/  @P4 LDC R37, c[0x0][0x2e8] ;  /* 0x0000ba00ff254b82 */ /* 0x000ee20000000800 */
[----:B------:R-:W-:Y:S01]  /*de60*/  BSSY B0, `(.L_x_643) ;  /* 0x0000068000007945 */ /* 0x000fe20003800000 */
[----:B------:R-:W-:Y:S01]  /*de70*/  LEA.HI R39, R39, R4, RZ, 0x2 ;  /* 0x0000000427277211 */ /* 0x000fe200078f10ff */
[----:B------:R-:W-:Y:S02]  /*de80*/  STS [R27+0x400], R102 ;  /* 0x000400661b007388 */ /* 0x000fe40000000800 */
[----:B------:R-:W4:Y:S01]  /*de90*/  @P3 MUFU.LG2 R5, R5 ;  /* 0x0000000500053308 */ /* 0x000f220000000c00 */
[----:B------:R-:W-:Y:S01]  /*dea0*/  LOP3.LUT R39, R39, 0xffffffc, RZ, 0xc0, !PT ;  /* 0x0ffffffc27277812 */ /* 0x000fe200078ec0ff */
[----:B------:R-:W-:Y:S01]  /*deb0*/  STS [R7+0x2000], R36 ;  /* 0x0020002407007388 */ /* 0x000fe20000000800 */
[----:B------:R-:W5:Y:S01]  /*dec0*/  @!P5 LDC R10, c[0x0][0x2c4] ;  /* 0x0000b100ff0adb82 */ /* 0x000f620000000800 */
[----:B------:R-:W-:Y:S01]  /*ded0*/  @!P5 PLOP3.LUT P0, PT, P1, PT, PT, 0x80, 0x0 ;  /* 0x000000000000d81c */ /* 0x000fe20000f0f070 */
[----:B------:R-:W-:Y:S01]  /*dee0*/  @P5 IMAD.MOV.U32 R30, RZ, RZ, 0x1 ;  /* 0x00000001ff1e5424 */ /* 0x000fe200078e00ff */
[----:B------:R-:W-:Y:S01]  /*def0*/  STS [R7+0x2400], R38 ;  /* 0x0024002607007388 */ /* 0x000fe20000000800 */
[----:B------:R-:W-:-:S03]  /*df00*/  IMAD.IADD R39, R4, 0x1, -R39 ;  /* 0x0000000104277824 */ /* 0x000fc600078e0a27 */
[----:B------:R-:W-:Y:S01]  /*df10*/  STS [R13+0x2000], R40 ;  /* 0x002000280d007388 */ /* 0x000fe20000000800 */
[----:B------:R-:W2:Y:S03]  /*df20*/  @!P5 LDC R31, c[0x0][0x270] ;  /* 0x00009c00ff1fdb82 */ /* 0x000ea60000000800 */
[----:B------:R-:W-:Y:S04]  /*df30*/  STS [R13+0x2400], R42 ;  /* 0x0024002a0d007388 */ /* 0x000fe80000000800 */
[----:B------:R-:W-:Y:S04]  /*df40*/  STS [R15+0x2000], R44 ;  /* 0x0020002c0f007388 */ /* 0x000fe80000000800 */
[----:B------:R-:W-:Y:S04]  /*df50*/  STS [R15+0x2400], R46 ;  /* 0x0024002e0f007388 */ /* 0x000fe80000000800 */
[----:B------:R-:W-:Y:S01]  /*df60*/  STS [R17+0x2000], R48 ;  /* 0x0020003011007388 */ /* 0x000fe20000000800 */
[----:B-----5:R-:W2:Y:S01]  /*df70*/  @P0 LDC R10, c[0x0][0x2e4] ;  /* 0x0000b900ff0a0b82 */ /* 0x020ea20000000800 */
[----:B------:R-:W-:-:S02]  /*df80*/  LOP3.LUT P0, RZ, R2, 0x3, RZ, 0xc0, !PT ;  /* 0x0000000302ff7812 */ /* 0x000fc4000780c0ff */
[----:B------:R-:W-:Y:S04]  /*df90*/  STS [R17+0x2400], R50 ;  /* 0x0024003211007388 */ /* 0x000fe80000000800 */
[----:B------:R-:W-:Y:S01]  /*dfa0*/  STS [R19+0x2000], R52 ;  /* 0x0020003413007388 */ /* 0x000fe20000000800 */
[----:B------:R-:W5:Y:S03]  /*dfb0*/  @P3 LDC R2, c[0x0][0x2e8] ;  /* 0x0000ba00ff023b82 */ /* 0x000f660000000800 */
[----:B------:R-:W-:Y:S04]  /*dfc0*/  STS [R19+0x2400], R54 ;  /* 0x0024003613007388 */ /* 0x000fe80000000800 */
[----:B------:R-:W-:Y:S04]  /*dfd0*/  STS [R21+0x2000], R56 ;  /* 0x0020003815007388 */ /* 0x000fe80000000800 */
[----:B------:R-:W-:Y:S04]  /*dfe0*/  STS [R21+0x2400], R58 ;  /* 0x0024003a15007388 */ /* 0x000fe80000000800 */
[----:B------:R-:W-:Y:S01]  /*dff0*/  STS [R23+0x2000], R60 ;  /* 0x0020003c17007388 */ /* 0x000fe20000000800 */
[----:B--2---:R-:W-:-:S03]  /*e000*/  @!P5 IMAD R30, R10, R31, RZ ;  /* 0x0000001f0a1ed224 */ /* 0x004fc600078e02ff */
        /* <DEDUP_REMOVED lines=10> */
[----:B------:R3:W-:Y:S01]  /*e0b0*/  STS [R17+0x4400], R82 ;  /* 0x0044005211007388 */ /* 0x0007e20000000800 */
[----:B-1----:R-:W-:-:S03]  /*e0c0*/  SHF.R.S32.HI R7, RZ, 0x1f, R8 ;  /* 0x0000001fff077819 */ /* 0x002fc60000011408 */
[----:B------:R-:W-:Y:S04]  /*e0d0*/  STS [R19+0x4000], R84 ;  /* 0x0040005413007388 */ /* 0x000fe80000000800 */
[----:B------:R-:W-:Y:S01]  /*e0e0*/  STS [R19+0x4400], R86 ;  /* 0x0044005613007388 */ /* 0x000fe20000000800 */
[----:B--2---:R-:W1:Y:S03]  /*e0f0*/  @P5 LDC.64 R12, c[0x0][0x2c0] ;  /* 0x0000b000ff0c5b82 */ /* 0x004e660000000a00 */
[----:B------:R-:W-:Y:S04]  /*e100*/  STS [R21+0x4000], R88 ;  /* 0x0040005815007388 */ /* 0x000fe80000000800 */
[----:B------:R-:W-:Y:S01]  /*e110*/  STS [R21+0x4400], R90 ;  /* 0x0044005a15007388 */ /* 0x000fe20000000800 */
[----:B----4-:R-:W2:Y:S03]  /*e120*/  @P5 LDC R15, c[0x0][0x2c0] ;  /* 0x0000b000ff0f5b82 */ /* 0x010ea60000000800 */
[----:B------:R-:W-:Y:S04]  /*e130*/  STS [R23+0x4000], R92 ;  /* 0x0040005c17007388 */ /* 0x000fe80000000800 */
[----:B------:R-:W-:Y:S01]  /*e140*/  STS [R23+0x4400], R94 ;  /* 0x0044005e17007388 */ /* 0x000fe20000000800 */
[----:B---3--:R-:W-:-:S02]  /*e150*/  LEA.HI R17, R7, R8, RZ, 0x5 ;  /* 0x0000000807117211 */ /* 0x008fc400078f28ff */
[----:B------:R-:W-:Y:S01]  /*e160*/  LEA.HI R7, R7, R8, RZ, 0x3 ;  /* 0x0000000807077211 */ /* 0x000fe200078f18ff */
[----:B------:R3:W-:Y:S01]  /*e170*/  STS [R27+0x4000], R9 ;  /* 0x004000091b007388 */ /* 0x0007e20000000800 */
[----:B------:R-:W-:Y:S02]  /*e180*/  LOP3.LUT R17, R17, 0xffffffe0, RZ, 0xc0, !PT ;  /* 0xffffffe011117812 */ /* 0x000fe400078ec0ff */
[----:B------:R-:W-:Y:S01]  /*e190*/  LOP3.LUT R35, R7, 0xfffffff8, RZ, 0xc0, !PT ;  /* 0xfffffff807237812 */ /* 0x000fe200078ec0ff */
[----:B------:R4:W-:Y:S01]  /*e1a0*/  STS [R27+0x4400], R98 ;  /* 0x004400621b007388 */ /* 0x0009e20000000800 */
[----:B-1----:R-:W-:Y:S01]  /*e1b0*/  @P5 IMAD R13, R13, R12, RZ ;  /* 0x0000000c0d0d5224 */ /* 0x002fe200078e02ff */
[----:B------:R-:W-:Y:S01]  /*e1c0*/  @!P5 MOV R13, R10 ;  /* 0x0000000a000dd202 */ /* 0x000fe20000000f00 */
[C---:B------:R-:W-:Y:S01]  /*e1d0*/  IMAD.IADD R26, R8.reuse, 0x1, -R17 ;  /* 0x00000001081a7824 */ /* 0x040fe200078e0a11 */
[----:B------:R-:W-:Y:S01]  /*e1e0*/  BAR.SYNC.DEFER_BLOCKING 0x0 ;  /* 0x0000000000007b1d */ /* 0x000fe20000010000 */
[----:B------:R-:W-:-:S02]  /*e1f0*/  IMAD.IADD R35, R8, 0x1, -R35 ;  /* 0x0000000108237824 */ /* 0x000fc400078e0a23 */
[----:B------:R-:W-:Y:S02]  /*e200*/  IMAD.MOV.U32 R8, RZ, RZ, 0x7f800000 ;  /* 0x7f800000ff087424 */ /* 0x000fe400078e00ff */
[----:B------:R-:W-:Y:S01]  /*e210*/  @!P5 IMAD.MOV.U32 R15, RZ, RZ, 0x1 ;  /* 0x00000001ff0fd424 */ /* 0x000fe200078e00ff */
[----:B------:R-:W1:Y:S01]  /*e220*/  S2R R25, SR_CTAID.Y ;  /* 0x0000000000197919 */ /* 0x000e620000002600 */
[----:B------:R-:W2:Y:S01]  /*e230*/  S2R R33, SR_CTAID.X ;  /* 0x0000000000217919 */ /* 0x000ea20000002500 */
[----:B------:R-:W5:Y:S01]  /*e240*/  S2R R14, SR_CTAID.Z ;  /* 0x00000000000e7919 */ /* 0x000f620000002700 */
[----:B---3--:R-:W-:-:S04]  /*e250*/  SHF.R.S32.HI R9, RZ, 0x1f, R26 ;  /* 0x0000001fff097819 */ /* 0x008fc8000001141a */
[----:B------:R-:W-:Y:S01]  /*e260*/  LEA.HI R9, R9, R26, RZ, 0x2 ;  /* 0x0000001a09097211 */ /* 0x000fe200078f10ff */
[----:B----4-:R-:W-:Y:S01]  /*e270*/  @P4 FMUL.FTZ R27, R6, 0.69314718246459960938 ;  /* 0x3f317218061b4820 */ /* 0x010fe20000410000 */
[----:B------:R3:W4:Y:S02]  /*e280*/  LDS.128 R20, [R221+0x1800] ;  /* 0x00180000dd147984 */ /* 0x0007240000000c00 */
[----:B------:R-:W-:Y:S01]  /*e290*/  SHF.R.S32.HI R4, RZ, 0x2, R9 ;  /* 0x00000002ff047819 */ /* 0x000fe20000011409 */
[----:B------:R-:W-:Y:S01]  /*e2a0*/  @P4 FFMA.FTZ R8, R132, R37, R27 ;  /* 0x0000002584084223 */ /* 0x000fe2000001001b */
[----:B------:R3:W3:Y:S03]  /*e2b0*/  LDS.128 R16, [R221+0x3800] ;  /* 0x00380000dd107984 */ /* 0x0006e60000000c00 */
[----:B------:R-:W-:Y:S02]  /*e2c0*/  IMAD R6, R39, 0x10, R4 ;  /* 0x0000001027067824 */ /* 0x000fe400078e0204 */
[----:B------:R-:W-:Y:S01]  /*e2d0*/  @P3 FMUL.FTZ R4, R5, 0.69314718246459960938 ;  /* 0x3f31721805043820 */ /* 0x000fe20000410000 */
[----:B-1----:R-:W-:-:S02]  /*e2e0*/  IMAD R25, R25, R30, RZ ;  /* 0x0000001e19197224 */ /* 0x002fc400078e02ff */
[----:B--2---:R-:W-:-:S03]  /*e2f0*/  IMAD R9, R33, R15, RZ ;  /* 0x0000000f21097224 */ /* 0x004fc600078e02ff */
[----:B------:R-:W-:Y:S01]  /*e300*/  SEL R25, R25, RZ, !P2 ;  /* 0x000000ff19197207 */ /* 0x000fe20005000000 */
[----:B------:R-:W-:Y:S02]  /*e310*/  IMAD R12, R33, -0x40, R224 ;  /* 0xffffffc0210c7824 */ /* 0x000fe400078e02e0 */
[----:B------:R-:W-:Y:S01]  /*e320*/  IMAD.SHL.U32 R10, R9, 0x40, RZ ;  /* 0x00000040090a7824 */ /* 0x000fe200078e00ff */
[----:B------:R-:W-:Y:S01]  /*e330*/  MOV R9, 0x7f800000 ;  /* 0x7f80000000097802 */ /* 0x000fe20000000f00 */
[----:B-----5:R-:W-:Y:S02]  /*e340*/  IMAD R13, R14, R13, R25 ;  /* 0x0000000d0e0d7224 */ /* 0x020fe400078e0219 */
[----:B------:R-:W-:Y:S01]  /*e350*/  @P3 FFMA.FTZ R9, R3, R2, R4 ;  /* 0x0000000203093223 */ /* 0x000fe20000010004 */
[----:B------:R-:W-:Y:S02]  /*e360*/  SHF.R.S32.HI R5, RZ, 0x1f, R10 ;  /* 0x0000001fff057819 */ /* 0x000fe4000001140a */
[----:B------:R-:W-:-:S02]  /*e370*/  IADD3 R10, P2, P1, R10, R28, R13 ;  /* 0x0000001c0a0a7210 */ /* 0x000fc4000795e00d */
[----:B------:R-:W-:Y:S01]  /*e380*/  SHF.R.S32.HI R28, RZ, 0x1f, R13 ;  /* 0x0000001fff1c7819 */ /* 0x000fe2000001140d */
[----:B------:R-:W-:-:S03]  /*e390*/  IMAD.SHL.U32 R13, R35, 0x8, RZ ;  /* 0x00000008230d7824 */ /* 0x000fc600078e00ff */
[----:B------:R-:W-:Y:S01]  /*e3a0*/  IADD3.X R28, R5, R29, R28, P2, P1 ;  /* 0x0000001d051c7210 */ /* 0x000fe200017e241c */
[----:B---34-:R-:W-:Y:S06]  /*e3b0*/  @P0 BRA `(.L_x_644) ;  /* 0x0000000000480947 */ /* 0x018fec0003800000 */
        /* <DEDUP_REMOVED lines=18> */
.L_x_644:
[----:B------:R-:W-:Y:S05]  /*e4e0*/  BSYNC B0 ;  /* 0x0000000000007941 */ /* 0x000fea0003800000 */
.L_x_643:
[----:B-1----:R-:W-:Y:S01]  /*e4f0*/  SHF.R.S32.HI R2, RZ, 0x1f, R13 ;  /* 0x0000001fff027819 */ /* 0x002fe2000001140d */
[----:B------:R-:W-:Y:S01]  /*e500*/  ULDC.64 UR4, c[0x0][0x2a0] ;  /* 0x0000a80000047ab9 */ /* 0x000fe20000000a00 */
[----:B------:R-:W-:Y:S01]  /*e510*/  IADD3 R24, P1, R13, R24, RZ ;  /* 0x000000180d187210 */ /* 0x000fe20007f3e0ff */
[----:B------:R-:W-:Y:S01]  /*e520*/  BSSY B0, `(.L_x_645) ;  /* 0x0000026000007945 */ /* 0x000fe20003800000 */
[----:B------:R-:W-:Y:S02]  /*e530*/  SHF.R.S32.HI R3, RZ, 0x3, R0 ;  /* 0x00000003ff037819 */ /* 0x000fe40000011400 */
[----:B------:R-:W-:Y:S01]  /*e540*/  LEA.HI.SX32 R5, R0, 0x10, 0x1d ;  /* 0x0000001000057811 */ /* 0x000fe200078feaff */
[----:B------:R-:W-:Y:S01]  /*e550*/  IMAD.X R25, R2, 0x1, R11, P1 ;  /* 0x0000000102197824 */ /* 0x000fe200008e060b */
[----:B------:R-:W-:Y:S01]  /*e560*/  SHF.R.S32.HI R2, RZ, 0x1f, R14 ;  /* 0x0000001fff027819 */ /* 0x000fe2000001140e */
[----:B------:R1:W2:Y:S01]  /*e570*/  LDS.128 R8, [R221+0x2000] ;  /* 0x00200000dd087984 */ /* 0x0002a20000000c00 */
[----:B------:R-:W-:-:S02]  /*e580*/  SHF.R.S32.HI R6, RZ, 0x3, R7 ;  /* 0x00000003ff067819 */ /* 0x000fc40000011407 */
[-C--:B------:R-:W-:Y:S01]  /*e590*/  ISETP.GE.AND P0, PT, R3, R12.reuse, PT ;  /* 0x0000000c0300720c */ /* 0x080fe20003f06270 */
[----:B------:R-:W-:Y:S01]  /*e5a0*/  IMAD R29, R2, UR4, RZ ;  /* 0x00000004021d7c24 */ /* 0x000fe2000f8e02ff */
[-C--:B------:R-:W-:Y:S02]  /*e5b0*/  ISETP.GE.AND P3, PT, R5, R12.reuse, PT ;  /* 0x0000000c0500720c */ /* 0x080fe40003f66270 */
[----:B------:R-:W-:Y:S01]  /*e5c0*/  LEA.HI.SX32 R3, R0, 0x20, 0x1d ;  /* 0x0000002000037811 */ /* 0x000fe200078feaff */
[----:B------:R-:W-:Y:S01]  /*e5d0*/  IMAD R29, R14, UR5, R29 ;  /* 0x000000050e1d7c24 */ /* 0x000fe2000f8e021d */
[----:B------:R-:W-:Y:S02]  /*e5e0*/  LEA.HI.SX32 R5, R0, 0x30, 0x1d ;  /* 0x0000003000057811 */ /* 0x000fe400078feaff */
[----:B------:R-:W-:Y:S02]  /*e5f0*/  SHF.R.S32.HI R7, RZ, 0x1f, R6 ;  /* 0x0000001fff077819 */ /* 0x000fe40000011406 */
[-C--:B------:R-:W-:Y:S01]  /*e600*/  ISETP.GE.AND P2, PT, R3, R12.reuse, PT ;  /* 0x0000000c0300720c */ /* 0x080fe20003f46270 */
[----:B------:R-:W-:Y:S01]  /*e610*/  IMAD.WIDE.U32 R2, R14, UR4, R24 ;  /* 0x000000040e027c25 */ /* 0x000fe2000f8e0018 */
[----:B------:R-:W-:Y:S01]  /*e620*/  ISETP.GE.AND P1, PT, R5, R12, PT ;  /* 0x0000000c0500720c */ /* 0x000fe20003f26270 */
[----:B------:R1:W3:Y:S02]  /*e630*/  LDS.128 R24, [R221] ;  /* 0x00000000dd187984 */ /* 0x0002e40000000c00 */
[----:B------:R-:W-:-:S02]  /*e640*/  IMAD.WIDE R14, R220, 0x40, R6 ;  /* 0x00000040dc0e7825 */ /* 0x000fc400078e0206 */
[----:B------:R1:W4:Y:S02]  /*e650*/  LDS.128 R4, [R221+0x4000] ;  /* 0x00400000dd047984 */ /* 0x0003240000000c00 */
        /* <DEDUP_REMOVED lines=16> */
[----:B--2---:R3:W-:Y:S04]  /*e760*/  @!P5 STG.E.128 desc[UR8][R30.64+0x80], R8 ;  /* 0x000080081e00d986 */ /* 0x0047e8000c101d08 */
[----:B----4-:R3:W-:Y:S02]  /*e770*/  @!P4 STG.E.128 desc[UR8][R30.64+0x100], R4 ;  /* 0x000100041e00c986 */ /* 0x0107e4000c101d08 */
.L_x_646:
[----:B------:R-:W-:Y:S05]  /*e780*/  BSYNC B0 ;  /* 0x0000000000007941 */ /* 0x000fea0003800000 */
.L_x_645:
[----:B---3--:R3:W1:Y:S01]  /*e790*/  LDS.128 R24, [R221+0x800] ;  /* 0x00080000dd187984 */ /* 0x0086620000000c00 */
[----:B------:R-:W-:Y:S03]  /*e7a0*/  BSSY B0, `(.L_x_647) ;  /* 0x0000017000007945 */ /* 0x000fe60003800000 */
[----:B--2---:R3:W2:Y:S04]  /*e7b0*/  LDS.128 R8, [R221+0x2800] ;  /* 0x00280000dd087984 */ /* 0x0046a80000000c00 */
[----:B----4-:R3:W4:Y:S01]  /*e7c0*/  LDS.128 R4, [R221+0x4800] ;  /* 0x00480000dd047984 */ /* 0x0107220000000c00 */
        /* <DEDUP_REMOVED lines=18> */
[----:B--2---:R1:W-:Y:S04]  /*e8f0*/  @!P3 STG.E.128 desc[UR8][R30.64+0x80], R8 ;  /* 0x000080081e00b986 */ /* 0x0043e8000c101d08 */
[----:B----4-:R1:W-:Y:S02]  /*e900*/  @!P0 STG.E.128 desc[UR8][R30.64+0x100], R4 ;  /* 0x000100041e008986 */ /* 0x0103e4000c101d08 */
.L_x_648:
[----:B------:R-:W-:Y:S05]  /*e910*/  BSYNC B0 ;  /* 0x0000000000007941 */ /* 0x000fea0003800000 */
.L_x_647:
[----:B-1----:R1:W1:Y:S01]  /*e920*/  LDS.128 R24, [R221+0x1000] ;  /* 0x00100000dd187984 */ /* 0x0022620000000c00 */
[----:B------:R-:W-:Y:S03]  /*e930*/  BSSY B0, `(.L_x_649) ;  /* 0x0000017000007945 */ /* 0x000fe60003800000 */
[----:B--2---:R2:W1:Y:S04]  /*e940*/  LDS.128 R8, [R221+0x3000] ;  /* 0x00300000dd087984 */ /* 0x0044680000000c00 */
        /* <DEDUP_REMOVED lines=20> */
[----:B----4-:R1:W-:Y:S02]  /*ea90*/  @!P0 STG.E.128 desc[UR8][R30.64+0x100], R4 ;  /* 0x000100041e008986 */ /* 0x0103e4000c101d08 */
.L_x_650:
[----:B------:R-:W-:Y:S05]  /*eaa0*/  BSYNC B0 ;  /* 0x0000000000007941 */ /* 0x000fea0003800000 */
.L_x_649:
[----:B-1--4-:R1:W4:Y:S01]  /*eab0*/  LDS.128 R4, [R221+0x5800] ;  /* 0x00580000dd047984 */ /* 0x0123220000000c00 */
        /* <DEDUP_REMOVED lines=20> */
[----:B----4-:R-:W-:Y:S01]  /*ec00*/  STG.E.128 desc[UR8][R2.64+0x100], R4 ;  /* 0x0001000402007986 */ /* 0x010fe2000c101d08 */
[----:B------:R-:W-:Y:S05]  /*ec10*/  EXIT ;  /* 0x000000000000794d */ /* 0x000fea0003800000 */
.L_x_602:
[----:B------:R-:W1:Y:S01]  /*ec20*/  LDC.U8 R8, c[0x0][0x3d9] ;  /* 0x0000f640ff087b82 */ /* 0x000e620000000000 */
[----:B------:R-:W-:Y:S01]  /*ec30*/  ISETP.NE.AND P3, PT, R219, -0x1, PT ;  /* 0xffffffffdb00780c */ /* 0x000fe20003f65270 */
[----:B------:R-:W-:Y:S01]  /*ec40*/  ULDC.64 UR4, c[0x0][0x2a0] ;  /* 0x0000a80000047ab9 */ /* 0x000fe20000000a00 */
[----:B------:R-:W-:Y:S01]  /*ec50*/  IADD3 R224, -R129, R224, RZ ;  /* 0x000000e081e07210 */ /* 0x000fe20007ffe1ff */
[----:B------:R-:W-:Y:S04]  /*ec60*/  BSSY B0, `(.L_x_651) ;  /* 0x000003b000007945 */ /* 0x000fe80003800000 */
[----:B------:R-:W2:Y:S06]  /*ec70*/  LDC.U8 R7, c[0x0][0x3d8] ;  /* 0x0000f600ff077b82 */ /* 0x000eac0000000000 */
[----:B------:R-:W-:-:S02]  /*ec80*/  @!P3 SHF.R.S32.HI R9, RZ, 0x1f, R11 ;  /* 0x0000001fff09b819 */ /* 0x000fc4000001140b */
[----:B------:R-:W3:Y:S08]  /*ec90*/  @!P3 LDC.64 R2, c[0x0][0x290] ;  /* 0x0000a400ff02bb82 */ /* 0x000ef00000000a00 */
[----:B------:R-:W4:Y:S01]  /*eca0*/  @P3 LDC.64 R4, c[0x0][0x298] ;  /* 0x0000a600ff043b82 */ /* 0x000f220000000a00 */
[----:B-1----:R-:W-:Y:S02]  /*ecb0*/  ISETP.NE.AND P0, PT, R8, RZ, PT ;  /* 0x000000ff0800720c */ /* 0x002fe40003f05270 */
[----:B--2---:R-:W-:-:S02]  /*ecc0*/  ISETP.NE.AND P2, PT, R7, RZ, PT ;  /* 0x000000ff0700720c */ /* 0x004fc40003f45270 */
[----:B------:R-:W-:Y:S02]  /*ecd0*/  ISETP.NE.AND P1, PT, R7, RZ, !P0 ;  /* 0x000000ff0700720c */ /* 0x000fe40004725270 */
[----:B------:R-:W-:-:S07]  /*ece0*/  ISETP.NE.OR P2, PT, R8, RZ, !P2 ;  /* 0x000000ff0800720c */ /* 0x000fce0005745670 */
[----:B------:R-:W1:Y:S01]  /*ecf0*/  @!P0 LDC R0, c[0x0][0x2c4] ;  /* 0x0000b100ff008b82 */ /* 0x000e620000000800 */
[-C--:B---3--:R-:W-:Y:S01]  /*ed00*/  @!P3 IMAD R10, R9, R2.reuse, RZ ;  /* 0x00000002090ab224 */ /* 0x088fe200078e02ff */
[----:B------:R-:W-:Y:S01]  /*ed10*/  SHF.R.S32.HI R9, RZ, 0x1f, R6 ;  /* 0x0000001fff097819 */ /* 0x000fe20000011406 */
[----:B------:R-:W-:-:S03]  /*ed20*/  @!P3 IMAD.WIDE.U32 R14, R11, R2, RZ ;  /* 0x000000020b0eb225 */ /* 0x000fc600078e00ff */
[----:B------:R-:W-:Y:S01]  /*ed30*/  LEA.HI R12, R9, R6, RZ, 0x3 ;  /* 0x00000006090c7211 */ /* 0x000fe200078f18ff */
[----:B------:R-:W-:Y:S02]  /*ed40*/  @!P3 IMAD R3, R11, R3, R10 ;  /* 0x000000030b03b224 */ /* 0x000fe400078e020a */
[C---:B----4-:R-:W-:Y:S01]  /*ed50*/  @P3 IMAD.WIDE.U32 R22, R219.reuse, R4, RZ ;  /* 0x00000004db163225 */ /* 0x050fe200078e00ff */
[----:B------:R-:W2:Y:S03]  /*ed60*/  @P0 LDC R10, c[0x0][0x2c0] ;  /* 0x0000b000ff0a0b82 */ /* 0x000ea60000000800 */
[----:B------:R-:W-:Y:S01]  /*ed70*/  @P3 IMAD R9, R219, R5, R23 ;  /* 0x00000005db093224 */ /* 0x000fe200078e0217 */
[----:B------:R-:W-:Y:S01]  /*ed80*/  LOP3.LUT R5, R12, 0xfffffff8, RZ, 0xc0, !PT ;  /* 0xfffffff80c057812 */ /* 0x000fe200078ec0ff */
[----:B------:R-:W-:Y:S01]  /*ed90*/  @!P3 IMAD.MOV.U32 R22, RZ, RZ, R14 ;  /* 0x000000ffff16b224 */ /* 0x000fe200078e000e */
[----:B------:R-:W-:Y:S01]  /*eda0*/  SHF.R.S32.HI R12, RZ, 0x3, R12 ;  /* 0x00000003ff0c7819 */ /* 0x000fe2000001140c */
[----:B------:R-:W-:Y:S01]  /*edb0*/  @!P3 IMAD.IADD R9, R15, 0x1, R3 ;  /* 0x000000010f09b824 */ /* 0x000fe200078e0203 */
[----:B------:R-:W3:Y:S01]  /*edc0*/  @!P2 LDC R8, c[0x0][0x2c4] ;  /* 0x0000b100ff08ab82 */ /* 0x000ee20000000800 */
[----:B------:R-:W-:Y:S01]  /*edd0*/  IMAD.IADD R6, R6, 0x1, -R5 ;  /* 0x0000000106067824 */ /* 0x000fe200078e0a05 */
[----:B------:R-:W-:Y:S01]  /*ede0*/  SHF.R.S32.HI R14, RZ, 0x1f, R21 ;  /* 0x0000001fff0e7819 */ /* 0x000fe20000011415 */
[----:B------:R-:W-:Y:S01]  /*edf0*/  VIADD R7, R12, 0x10 ;  /* 0x000000100c077836 */ /* 0x000fe20000000000 */
[----:B------:R-:W-:Y:S01]  /*ee00*/  SHF.R.S32.HI R13, RZ, 0x1f, R12 ;  /* 0x0000001fff0d7819 */ /* 0x000fe2000001140c */
[----:B------:R-:W-:-:S02]  /*ee10*/  IMAD.SHL.U32 R4, R6, 0x8, RZ ;  /* 0x0000000806047824 */ /* 0x000fc400078e00ff */
[----:B------:R-:W-:Y:S01]  /*ee20*/  IMAD R14, R14, UR4, RZ ;  /* 0x000000040e0e7c24 */ /* 0x000fe2000f8e02ff */
[----:B-1----:R-:W1:Y:S01]  /*ee30*/  @P1 LDC R0, c[0x0][0x2e4] ;  /* 0x0000b900ff001b82 */ /* 0x002e620000000800 */
[----:B------:R-:W-:Y:S01]  /*ee40*/  ISETP.GE.AND P3, PT, R7, R224, PT ;  /* 0x000000e00700720c */ /* 0x000fe20003f66270 */
[----:B------:R-:W-:Y:S01]  /*ee50*/  IMAD.WIDE R220, R220, 0x40, R12 ;  /* 0x00000040dcdc7825 */ /* 0x000fe200078e020c */
[----:B------:R-:W-:-:S03]  /*ee60*/  IADD3 R22, P1, R4, R22, RZ ;  /* 0x0000001604167210 */ /* 0x000fc60007f3e0ff */
[C---:B------:R-:W-:Y:S01]  /*ee70*/  IMAD R25, R21.reuse, UR5, R14 ;  /* 0x0000000515197c24 */ /* 0x040fe2000f8e020e */
[----:B------:R-:W-:Y:S01]  /*ee80*/  LEA.HI.X.SX32 R23, R4, R9, 0x1, P1 ;  /* 0x0000000904177211 */ /* 0x000fe200008f0eff */
[----:B------:R-:W4:Y:S01]  /*ee90*/  @!P0 LDC R5, c[0x0][0x270] ;  /* 0x00009c00ff058b82 */ /* 0x000f220000000800 */
[----:B------:R-:W-:Y:S01]  /*eea0*/  ISETP.GE.AND P1, PT, R12, R224, PT ;  /* 0x000000e00c00720c */ /* 0x000fe20003f26270 */
[C---:B------:R-:W-:Y:S01]  /*eeb0*/  VIADD R15, R4.reuse, 0x40 ;  /* 0x00000040040f7836 */ /* 0x040fe20000000000 */
[----:B------:R-:W-:Y:S01]  /*eec0*/  IADD3 R14, R4, 0x80, RZ ;  /* 0x00000080040e7810 */ /* 0x000fe20007ffe0ff */
[----:B------:R-:W-:-:S04]  /*eed0*/  IMAD.WIDE.U32 R22, R21, UR4, R22 ;  /* 0x0000000415167c25 */ /* 0x000fc8000f8e0016 */
[----:B------:R-:W1:Y:S01]  /*eee0*/  @P0 LDC.64 R2, c[0x0][0x2c0] ;  /* 0x0000b000ff020b82 */ /* 0x000e620000000a00 */
[----:B------:R-:W-:-:S05]  /*eef0*/  IMAD.IADD R25, R25, 0x1, R23 ;  /* 0x0000000119197824 */ /* 0x000fca00078e0217 */
[----:B--23--:R-:W-:Y:S05]  /*ef00*/  @P1 BRA `(.L_x_652) ;  /* 0x0000000000401947 */ /* 0x00cfea0003800000 */
        /* <DEDUP_REMOVED lines=16> */
.L_x_652:
[----:B------:R-:W-:Y:S05]  /*f010*/  BSYNC B0 ;  /* 0x0000000000007941 */ /* 0x000fea0003800000 */
.L_x_651:
[----:B------:R-:W-:Y:S01]  /*f020*/  BSSY B0, `(.L_x_653) ;  /* 0x0000018000007945 */ /* 0x000fe20003800000 */
[----:B------:R-:W-:Y:S01]  /*f030*/  ISETP.NE.OR P1, PT, R219, -0x1, P2 ;  /* 0xffffffffdb00780c */ /* 0x000fe20001725670 */
[----:B--2---:R-:W-:Y:S01]  /*f040*/  @P0 IMAD.MOV.U32 R18, RZ, RZ, 0x1 ;  /* 0x00000001ff120424 */ /* 0x004fe200078e00ff */
[----:B------:R-:W-:Y:S01]  /*f050*/  IADD3 R9, R12, 0x20, RZ ;  /* 0x000000200c097810 */ /* 0x000fe20007ffe0ff */
        /* <DEDUP_REMOVED lines=20> */
.L_x_654:
[----:B------:R-:W-:Y:S05]  /*f1a0*/  BSYNC B0 ;  /* 0x0000000000007941 */ /* 0x000fea0003800000 */
.L_x_653:
[----:B------:R-:W-:Y:S01]  /*f1b0*/  ISETP.GE.AND P4, PT, R9, R224, PT ;  /* 0x000000e00900720c */ /* 0x000fe20003f86270 */
[----:B-1--4-:R-:W-:Y:S01]  /*f1c0*/  @!P0 IMAD R18, R0, R5, RZ ;  /* 0x0000000500128224 */ /* 0x012fe200078e02ff */
[----:B------:R-:W-:Y:S01]  /*f1d0*/  BSSY B0, `(.L_x_655) ;  /* 0x000001b000007945 */ /* 0x000fe20003800000 */
[----:B------:R-:W-:Y:S01]  /*f1e0*/  @P0 IMAD R2, R3, R2, RZ ;  /* 0x0000000203020224 */ /* 0x000fe200078e02ff */
[----:B------:R-:W-:Y:S01]  /*f1f0*/  ISETP.NE.AND P3, PT, R6, RZ, PT ;  /* 0x000000ff0600720c */ /* 0x000fe20003f65270 */
[C---:B------:R-:W-:Y:S01]  /*f200*/  @!P1 IMAD R219, R11.reuse, R8, RZ ;  /* 0x000000080bdb9224 */ /* 0x040fe200078e02ff */
[----:B------:R-:W-:Y:S01]  /*f210*/  @!P0 MOV R2, R0 ;  /* 0x0000000000028202 */ /* 0x000fe20000000f00 */
[----:B------:R-:W-:Y:S01]  /*f220*/  IMAD R18, R11, R18, RZ ;  /* 0x000000120b127224 */ /* 0x000fe200078e02ff */
[----:B------:R-:W-:-:S05]  /*f230*/  IADD3 R3, R12, 0x30, RZ ;  /* 0x000000300c037810 */ /* 0x000fca0007ffe0ff */
        /* <DEDUP_REMOVED lines=20> */
.L_x_656:
[----:B------:R-:W-:Y:S05]  /*f380*/  BSYNC B0 ;  /* 0x0000000000007941 */ /* 0x000fea0003800000 */
.L_x_655:
[-C--:B------:R-:W-:Y:S01]  /*f390*/  ISETP.GE.AND P1, PT, R3, R224.reuse, PT ;  /* 0x000000e00300720c */ /* 0x080fe20003f26270 */
[----:B------:R-:W-:Y:S01]  /*f3a0*/  @!P0 IMAD.MOV.U32 R10, RZ, RZ, 0x1 ;  /* 0x00000001ff0a8424 */ /* 0x000fe200078e00ff */
[----:B------:R-:W-:Y:S01]  /*f3b0*/  SEL R18, R18, RZ, P2 ;  /* 0x000000ff12127207 */ /* 0x000fe20001000000 */
[----:B------:R-:W-:Y:S01]  /*f3c0*/  BSSY B0, `(.L_x_657) ;  /* 0x000001d000007945 */ /* 0x000fe20003800000 */
[-C--:B------:R-:W-:Y:S02]  /*f3d0*/  ISETP.GE.OR P6, PT, R12, R224.reuse, P3 ;  /* 0x000000e00c00720c */ /* 0x080fe40001fc6670 */
[----:B------:R-:W-:Y:S02]  /*f3e0*/  CS2R R16, SRZ ;  /* 0x0000000000107805 */ /* 0x000fe4000001ff00 */
[----:B------:R-:W-:Y:S01]  /*f3f0*/  ISETP.GE.OR P5, PT, R7, R224, P3 ;  /* 0x000000e00700720c */ /* 0x000fe20001fa6670 */
[----:B------:R-:W-:Y:S01]  /*f400*/  IMAD R2, R21, R2, R18 ;  /* 0x0000000215027224 */ /* 0x000fe200078e0212 */
[----:B------:R-:W-:Y:S01]  /*f410*/  ISETP.GE.OR P4, PT, R9, R224, P3 ;  /* 0x000000e00900720c */ /* 0x000fe20001f86670 */
[----:B------:R-:W-:Y:S01]  /*f420*/  IMAD R129, R129, R10, RZ ;  /* 0x0000000a81817224 */ /* 0x000fe200078e02ff */
[----:B------:R-:W-:-:S02]  /*f430*/  ISETP.GE.OR P3, PT, R3, R224, P3 ;  /* 0x000000e00300720c */ /* 0x000fc40001f66670 */
[----:B------:R-:W-:Y:S01]  /*f440*/  @!P2 SHF.R.S32.HI R6, RZ, 0x1f, R219 ;  /* 0x0000001fff06a819 */ /* 0x000fe200000114db */
[----:B------:R-:W-:Y:S10]  /*f450*/  @P1 BRA `(.L_x_658) ;  /* 0x00000000004c1947 */ /* 0x000ff40003800000 */
[----:B------:R-:W-:Y:S01]  /*f460*/  IADD3 R0, P0, R220, 0x30, RZ ;  /* 0x00000030dc007810 */ /* 0x000fe20007f1e0ff */
[----:B------:R-:W-:Y:S01]  /*f470*/  ULDC.64 UR4, c[0x0][0x298] ;  /* 0x0000a60000047ab9 */ /* 0x000fe20000000a00 */
[----:B------:R-:W-:Y:S01]  /*f480*/  MOV R19, R25 ;  /* 0x0000001900137202 */ /* 0x000fe20000000f00 */
[----:B------:R-:W-:Y:S01]  /*f490*/  IMAD.MOV.U32 R18, RZ, RZ, R22 ;  /* 0x000000ffff127224 */ /* 0x000fe200078e0016 */
[----:B------:R-:W-:Y:S01]  /*f4a0*/  ULDC UR6, c[0x0][0x2d0] ;  /* 0x0000b40000067ab9 */ /* 0x000fe20000000800 */
[----:B------:R-:W-:Y:S01]  /*f4b0*/  IMAD.X R5, RZ, RZ, R221, P0 ;  /* 0x000000ffff057224 */ /* 0x000fe200000e06dd */
[----:B------:R-:W-:Y:S01]  /*f4c0*/  ISETP.GE.AND P0, PT, R4, UR6, PT ;  /* 0x0000000604007c0c */ /* 0x000fe2000bf06270 */
[----:B------:R-:W-:-:S04]  /*f4d0*/  IMAD.WIDE.U32 R18, R0, UR4, R18 ;  /* 0x0000000400127c25 */ /* 0x000fc8000f8e0012 */
[----:B------:R-:W-:-:S04]  /*f4e0*/  IMAD R5, R5, UR4, RZ ;  /* 0x0000000405057c24 */ /* 0x000fc8000f8e02ff */
[----:B------:R-:W-:Y:S01]  /*f4f0*/  IMAD R5, R0, UR5, R5 ;  /* 0x0000000500057c24 */ /* 0x000fe2000f8e0205 */
[----:B------:R-:W-:Y:S02]  /*f500*/  ULDC.64 UR4, c[0x0][0x280] ;  /* 0x0000a00000047ab9 */ /* 0x000fe40000000a00 */
[----:B------:R-:W-:Y:S01]  /*f510*/  LEA R4, P1, R18, UR4, 0x1 ;  /* 0x0000000412047c11 */ /* 0x000fe2000f8208ff */
[----:B------:R-:W-:-:S05]  /*f520*/  IMAD.IADD R5, R19, 0x1, R5 ;  /* 0x0000000113057824 */ /* 0x000fca00078e0205 */
[----:B------:R-:W-:Y:S02]  /*f530*/  LEA.HI.X R5, R18, UR5, R5, 0x1, P1 ;  /* 0x0000000512057c11 */ /* 0x000fe400088f0c05 */
[----:B------:R-:W-:-:S03]  /*f540*/  ISETP.GE.AND P1, PT, R15, UR6, PT ;  /* 0x000000060f007c0c */ /* 0x000fc6000bf26270 */
[----:B------:R3:W-:Y:S01]  /*f550*/  @!P0 STG.E.128 desc[UR8][R4.64], RZ ;  /* 0x000000ff04008986 */ /* 0x0007e2000c101d08 */
[----:B------:R-:W-:-:S09]  /*f560*/  ISETP.GE.AND P0, PT, R14, UR6, PT ;  /* 0x000000060e007c0c */ /* 0x000fd2000bf06270 */
[----:B------:R3:W-:Y:S04]  /*f570*/  @!P1 STG.E.128 desc[UR8][R4.64+0x80], RZ ;  /* 0x000080ff04009986 */ /* 0x0007e8000c101d08 */
[----:B------:R3:W-:Y:S02]  /*f580*/  @!P0 STG.E.128 desc[UR8][R4.64+0x100], RZ ;  /* 0x000100ff04008986 */ /* 0x0007e4000c101d08 */
.L_x_658:
[----:B------:R-:W-:Y:S05]  /*f590*/  BSYNC B0 ;  /* 0x0000000000007941 */ /* 0x000fea0003800000 */
.L_x_657:
[----:B------:R-:W-:Y:S01]  /*f5a0*/  @!P2 IMAD.MOV.U32 R16, RZ, RZ, R219 ;  /* 0x000000ffff10a224 */ /* 0x000fe200078e00db */
[----:B---3--:R-:W-:Y:S01]  /*f5b0*/  SHF.R.S32.HI R5, RZ, 0x1f, R129 ;  /* 0x0000001fff057819 */ /* 0x008fe20000011481 */
[----:B------:R-:W-:Y:S01]  /*f5c0*/  @!P2 IMAD.MOV.U32 R17, RZ, RZ, R6 ;  /* 0x000000ffff11a224 */ /* 0x000fe200078e0006 */
[----:B------:R-:W-:Y:S02]  /*f5d0*/  BSSY B0, `(.L_x_659) ;  /* 0x000000d000007945 */ /* 0x000fe40003800000 */
[--C-:B------:R-:W-:Y:S02]  /*f5e0*/  IADD3 R129, P1, P0, R129, R16, R2.reuse ;  /* 0x0000001081817210 */ /* 0x100fe4000783e002 */
[----:B------:R-:W-:-:S04]  /*f5f0*/  SHF.R.S32.HI R16, RZ, 0x1f, R2 ;  /* 0x0000001fff107819 */ /* 0x000fc80000011402 */
[----:B------:R-:W-:Y:S01]  /*f600*/  IADD3.X R16, R5, R17, R16, P1, P0 ;  /* 0x0000001105107210 */ /* 0x000fe20000fe0410 */
[----:B------:R-:W-:Y:S06]  /*f610*/  @P6 BRA `(.L_x_660) ;  /* 0x0000000000206947 */ /* 0x000fec0003800000 */
[----:B------:R-:W-:Y:S01]  /*f620*/  IMAD R0, R12, R10, RZ ;  /* 0x0000000a0c007224 */ /* 0x000fe200078e02ff */
[----:B------:R-:W-:Y:S01]  /*f630*/  ULDC.64 UR4, c[0x0][0x2b0] ;  /* 0x0000ac0000047ab9 */ /* 0x000fe20000000a00 */
[----:B------:R-:W-:-:S03]  /*f640*/  IMAD.MOV.U32 R11, RZ, RZ, 0x7f800000 ;  /* 0x7f800000ff0b7424 */ /* 0x000fc600078e00ff */
[----:B------:R-:W-:-:S04]  /*f650*/  IADD3 R5, P0, R0, R129, RZ ;  /* 0x0000008100057210 */ /* 0x000fc80007f1e0ff */
[----:B------:R-:W-:Y:S02]  /*f660*/  LEA.HI.X.SX32 R0, R0, R16, 0x1, P0 ;  /* 0x0000001000007211 */ /* 0x000fe400000f0eff */
[----:B------:R-:W-:-:S04]  /*f670*/  LEA R4, P0, R5, UR4, 0x2 ;  /* 0x0000000405047c11 */ /* 0x000fc8000f8010ff */
[----:B------:R-:W-:-:S05]  /*f680*/  LEA.HI.X R5, R5, UR5, R0, 0x2, P0 ;  /* 0x0000000505057c11 */ /* 0x000fca00080f1400 */
[----:B------:R3:W-:Y:S04]  /*f690*/  STG.E desc[UR8][R4.64], R11 ;  /* 0x0000000b04007986 */ /* 0x0007e8000c101908 */
.L_x_660:
[----:B------:R-:W-:Y:S05]  /*f6a0*/  BSYNC B0 ;  /* 0x0000000000007941 */ /* 0x000fea0003800000 */
.L_x_659:
[----:B------:R-:W-:Y:S04]  /*f6b0*/  BSSY B0, `(.L_x_661) ;  /* 0x000000a000007945 */ /* 0x000fe80003800000 */
[----:B------:R-:W-:Y:S05]  /*f6c0*/  @P5 BRA `(.L_x_662) ;  /* 0x0000000000205947 */ /* 0x000fea0003800000 */
[----:B------:R-:W-:Y:S01]  /*f6d0*/  IMAD R0, R7, R10, RZ ;  /* 0x0000000a07007224 */ /* 0x000fe200078e02ff */
[----:B------:R-:W-:Y:S01]  /*f6e0*/  ULDC.64 UR4, c[0x0][0x2b0] ;  /* 0x0000ac0000047ab9 */ /* 0x000fe20000000a00 */
[----:B------:R-:W-:-:S03]  /*f6f0*/  IMAD.MOV.U32 R7, RZ, RZ, 0x7f800000 ;  /* 0x7f800000ff077424 */ /* 0x000fc600078e00ff */
[----:B---3--:R-:W-:-:S04]  /*f700*/  IADD3 R5, P0, R0, R129, RZ ;  /* 0x0000008100057210 */ /* 0x008fc80007f1e0ff */
[----:B------:R-:W-:Y:S02]  /*f710*/  LEA.HI.X.SX32 R0, R0, R16, 0x1, P0 ;  /* 0x0000001000007211 */ /* 0x000fe400000f0eff */
[----:B------:R-:W-:-:S04]  /*f720*/  LEA R4, P0, R5, UR4, 0x2 ;  /* 0x0000000405047c11 */ /* 0x000fc8000f8010ff */
[----:B------:R-:W-:-:S05]  /*f730*/  LEA.HI.X R5, R5, UR5, R0, 0x2, P0 ;  /* 0x0000000505057c11 */ /* 0x000fca00080f1400 */
[----:B------:R4:W-:Y:S04]  /*f740*/  STG.E desc[UR8][R4.64], R7 ;  /* 0x0000000704007986 */ /* 0x0009e8000c101908 */
.L_x_662:
[----:B------:R-:W-:Y:S05]  /*f750*/  BSYNC B0 ;  /* 0x0000000000007941 */ /* 0x000fea0003800000 */
.L_x_661:
[----:B------:R-:W-:Y:S04]  /*f760*/  BSSY B0, `(.L_x_663) ;  /* 0x000000a000007945 */ /* 0x000fe80003800000 */
[----:B------:R-:W-:Y:S05]  /*f770*/  @P4 BRA `(.L_x_664) ;  /* 0x0000000000204947 */ /* 0x000fea0003800000 */
[----:B------:R-:W-:Y:S01]  /*f780*/  IMAD R0, R9, R10, RZ ;  /* 0x0000000a09007224 */ /* 0x000fe200078e02ff */
[----:B------:R-:W-:Y:S01]  /*f790*/  ULDC.64 UR4, c[0x0][0x2b0] ;  /* 0x0000ac0000047ab9 */ /* 0x000fe20000000a00 */
[----:B----4-:R-:W-:-:S03]  /*f7a0*/  IMAD.MOV.U32 R7, RZ, RZ, 0x7f800000 ;  /* 0x7f800000ff077424 */ /* 0x010fc600078e00ff */
[----:B---3--:R-:W-:-:S04]  /*f7b0*/  IADD3 R5, P0, R0, R129, RZ ;  /* 0x0000008100057210 */ /* 0x008fc80007f1e0ff */
[----:B------:R-:W-:Y:S02]  /*f7c0*/  LEA.HI.X.SX32 R0, R0, R16, 0x1, P0 ;  /* 0x0000001000007211 */ /* 0x000fe400000f0eff */
[----:B------:R-:W-:-:S04]  /*f7d0*/  LEA R4, P0, R5, UR4, 0x2 ;  /* 0x0000000405047c11 */ /* 0x000fc8000f8010ff */
[----:B------:R-:W-:-:S05]  /*f7e0*/  LEA.HI.X R5, R5, UR5, R0, 0x2, P0 ;  /* 0x0000000505057c11 */ /* 0x000fca00080f1400 */
[----:B------:R3:W-:Y:S04]  /*f7f0*/  STG.E desc[UR8][R4.64], R7 ;  /* 0x0000000704007986 */ /* 0x0007e8000c101908 */
.L_x_664:
[----:B------:R-:W-:Y:S05]  /*f800*/  BSYNC B0 ;  /* 0x0000000000007941 */ /* 0x000fea0003800000 */
.L_x_663:
[----:B------:R-:W-:Y:S05]  /*f810*/  @P3 EXIT ;  /* 0x000000000000394d */ /* 0x000fea0003800000 */
[----:B------:R-:W-:Y:S01]  /*f820*/  IMAD R3, R3, R10, RZ ;  /* 0x0000000a03037224 */ /* 0x000fe200078e02ff */
[----:B------:R-:W-:Y:S01]  /*f830*/  ULDC.64 UR4, c[0x0][0x2b0] ;  /* 0x0000ac0000047ab9 */ /* 0x000fe20000000a00 */
[----:B---34-:R-:W-:-:S03]  /*f840*/  IMAD.MOV.U32 R5, RZ, RZ, 0x7f800000 ;  /* 0x7f800000ff057424 */ /* 0x018fc600078e00ff */
[----:B------:R-:W-:-:S04]  /*f850*/  IADD3 R129, P0, R3, R129, RZ ;  /* 0x0000008103817210 */ /* 0x000fc80007f1e0ff */
[----:B------:R-:W-:Y:S02]  /*f860*/  LEA.HI.X.SX32 R16, R3, R16, 0x1, P0 ;  /* 0x0000001003107211 */ /* 0x000fe400000f0eff */
[----:B------:R-:W-:-:S04]  /*f870*/  LEA R2, P0, R129, UR4, 0x2 ;  /* 0x0000000481027c11 */ /* 0x000fc8000f8010ff */
[----:B------:R-:W-:-:S05]  /*f880*/  LEA.HI.X R3, R129, UR5, R16, 0x2, P0 ;  /* 0x0000000581037c11 */ /* 0x000fca00080f1410 */
[----:B------:R-:W-:Y:S01]  /*f890*/  STG.E desc[UR8][R2.64], R5 ;  /* 0x0000000502007986 */ /* 0x000fe2000c101908 */
[----:B------:R-:W-:Y:S05]  /*f8a0*/  EXIT ;  /* 0x000000000000794d */ /* 0x000fea0003800000 */
.L_x_665:
        /* <DEDUP_REMOVED lines=13> */
.L_x_810:


//--------------------- .text._ZN5flash16flash_fwd_kernelI23Flash_fwd_kernel_traitsILi192ELi64ELi64ELi4ELb0ELb0EN7cutlass10bfloat16_tE19Flash_kernel_traitsILi192ELi64ELi64ELi4ES3_EELb1ELb1ELb0ELb1ELb0ELb0ELb0ELb1EEEvNS_16Flash_fwd_paramsE --------------------------
	.section	.text._ZN5flash16flash_fwd_kernelI23Flash_fwd_kernel_traitsILi192ELi64ELi64ELi4ELb0ELb0EN7cutlass10bfloat16_tE19Flash_kernel_traitsILi192ELi64ELi64ELi4ES3_EELb1ELb1ELb0ELb1ELb0ELb0ELb0ELb1EEEvNS_16Flash_fwd_paramsE,"ax",@progbits
	.align	128
        .global         _ZN5flash16flash_fwd_kernelI23Flash_fwd_kernel_traitsILi192ELi64ELi64ELi4ELb0ELb0EN7cutlass10bfloat16_tE19Flash_kernel_traitsILi192ELi64ELi64ELi4ES3_EELb1ELb1ELb0ELb1ELb0ELb0ELb0ELb1EEEvNS_16Flash_fwd_paramsE
        .type           _ZN5flash16flash_fwd_kernelI23Flash_fwd_kernel_traitsILi192ELi64ELi64ELi4ELb0ELb0EN7cutlass10bfloat16_tE19Flash_kernel_traitsILi192ELi64ELi64ELi4ES3_EELb1ELb1ELb0ELb1ELb0ELb0ELb0ELb1EEEvNS_16Flash_fwd_paramsE,@function
        .size           _ZN5flash16flash_fwd_kernelI23Flash_fwd_kernel_traitsILi192ELi64ELi64ELi4ELb0ELb0EN7cutlass10bfloat16_tE19Flash_kernel_traitsILi192ELi64ELi64ELi4ES3_EELb1ELb1ELb0ELb1ELb0ELb0ELb0ELb1EEEvNS_16Flash_fwd_paramsE,(.L_x_811 - _ZN5flash16flash_fwd_kernelI23Flash_fwd_kernel_traitsILi192ELi64ELi64ELi4ELb0ELb0EN7cutlass10bfloat16_tE19Flash_kernel_traitsILi192ELi64ELi64ELi4ES3_EELb1ELb1ELb0ELb1ELb0ELb0ELb0ELb1EEEvNS_16Flash_fwd_paramsE)
        .other          _ZN5flash16flash_fwd_kernelI23Flash_fwd_kernel_traitsILi192ELi64ELi64ELi4ELb0ELb0EN7cutlass10bfloat16_tE19Flash_kernel_traitsILi192ELi64ELi64ELi4ES3_EELb1ELb1ELb0ELb1ELb0ELb0ELb0ELb1EEEvNS_16Flash_fwd_paramsE,@"STO_CUDA_ENTRY STV_DEFAULT"
_ZN5flash16flash_fwd_kernelI23Flash_fwd_kernel_traitsILi192ELi64ELi64ELi4ELb0ELb0EN7cutlass10bfloat16_tE19Flash_kernel_traitsILi192ELi64ELi64ELi4ES3_EELb1ELb1ELb0ELb1ELb0ELb0ELb0ELb1EEEvNS_16Flash_fwd_paramsE:
.text._ZN5flash16flash_fwd_kernelI23Flash_fwd_kernel_traitsILi192ELi64ELi64ELi4ELb0ELb0EN7cutlass10bfloat16_tE19Flash_kernel_traitsILi192ELi64ELi64ELi4ES3_EELb1ELb1ELb0ELb1ELb0ELb0ELb0ELb1EEEvNS_16Flash_fwd_paramsE:
        /* <DEDUP_REMOVED lines=15> */
[----:B------:R-:W1:Y:S08]  /*00f0*/  S2UR UR22, SR_CTAID.Y ;  /* 0x00000000001679c3 */ /* 0x000e700000002600 */
[----:B------:R-:W4:Y:S01]  /*0100*/  S2UR UR20, SR_CTAID.Z ;  /* 0x00000000001479c3 */ /* 0x000f220000002700 */
[----:B--2---:R-:W-:-:S07]  /*0110*/  @P2 IMAD.MOV.U32 R2, RZ, RZ, R8 ;  /* 0x000000ffff022224 */ /* 0x004fce00078e0008 */
[----:B------:R-:W2:Y:S01]  /*0120*/  @P2 LDC R0, c[0x0][0x3b0] ;  /* 0x0000ec00ff002b82 */ /* 0x000ea20000000800 */
[----:B---3--:R-:W-:-:S06]  /*0130*/  @P2 IMAD.MOV.U32 R3, RZ, RZ, R9 ;  /* 0x000000ffff032224 */ /* 0x008fcc00078e0009 */
[----:B------:R-:W2:Y:S01]  /*0140*/  @P2 LDG.E.64 R2, desc[UR24][R2.64] ;  /* 0x0000001802022981 */ /* 0x000ea2000c1e1b00 */
[----:B------:R-:W-:Y:S02]  /*0150*/  UISETP.NE.U32.AND UP2, UPT, UR6, URZ, UPT ;  /* 0x0000003f0600728c */ /* 0x000fe4000bf45070 */
[----:B-1----:R-:W-:Y:S02]  /*0160*/  UIMAD.WIDE UR8, UR22, 0x4, UR8 ;  /* 0x00000004160878a5 */ /* 0x002fe4000f8e0208 */
[----:B------:R-:W-:Y:S02]  /*0170*/  UISETP.NE.AND.EX UP2, UPT, UR7, URZ, UPT, UP2 ;  /* 0x0000003f0700728c */ /* 0x000fe4000bf45320 */
[----:B----4-:R-:W-:Y:S01]  /*0180*/  ULOP3.LUT UR4, UR20, UR13, UR22, 0xfe, !UPT ;  /* 0x0000000d14047292 */ /* 0x010fe2000f8efe16 */
[----:B------:R-:W-:-:S03]  /*0190*/  ULDC.64 UR6, c[0x0][0x2f8] ;  /* 0x0000be0000067ab9 */ /* 0x000fc60000000a00 */
[----:B------:R-:W-:Y:S01]  /*01a0*/  PLOP3.LUT P0, PT, PT, PT, UP2, 0x80, 0x0 ;  /* 0x000000000000781c */ /* 0x000fe20003f0f028 */
[----:B------:R-:W-:Y:S01]  /*01b0*/  UISETP.EQ.U32.AND UP0, UPT, UR6, URZ, UPT ;  /* 0x0000003f0600728c */ /* 0x000fe2000bf02070 */
[----:B------:R-:W-:Y:S01]  /*01c0*/  LOP3.LUT P3, RZ, R115, UR4, RZ, 0xfc, !PT ;  /* 0x0000000473ff7c12 */ /* 0x000fe2000f86fcff */
[----:B------:R-:W-:Y:S02]  /*01d0*/  ULDC.64 UR4, c[0x0][0x300] ;  /* 0x0000c00000047ab9 */ /* 0x000fe40000000a00 */
[----:B------:R-:W-:-:S03]  /*01e0*/  UISETP.NE.U32.AND UP1, UPT, UR4, URZ, UPT ;  /* 0x0000003f0400728c */ /* 0x000fc6000bf25070 */
[----:B------:R-:W-:Y:S01]  /*01f0*/  ULDC.U8 UR4, c[0x0][0x3c2] ;  /* 0x0000f08000047ab9 */ /* 0x000fe20000000000 */
[----:B------:R-:W-:Y:S02]  /*0200*/  UISETP.NE.AND.EX UP1, UPT, UR5, URZ, UPT, UP1 ;  /* 0x0000003f0500728c */ /* 0x000fe4000bf25310 */
[----:B------:R-:W-:-:S03]  /*0210*/  UISETP.NE.AND UP3, UPT, UR4, URZ, UPT ;  /* 0x0000003f0400728c */ /* 0x000fc6000bf65270 */
[----:B------:R-:W-:Y:S01]  /*0220*/  ULDC.64 UR4, c[0x0][0x2f8] ;  /* 0x0000be0000047ab9 */ /* 0x000fe20000000a00 */
[----:B------:R-:W1:Y:S01]  /*0230*/  @!P3 LDC.64 R6, c[0x0][0x3b8] ;  /* 0x0000ee00ff06bb82 */ /* 0x000e620000000a00 */
[----:B------:R-:W-:Y:S02]  /*0240*/  UISETP.EQ.OR.EX UP0, UPT, UR7, URZ, !UP3, UP0 ;  /* 0x0000003f0700728c */ /* 0x000fe4000df02700 */
[----:B------:R-:W-:Y:S01]  /*0250*/  UIMAD.WIDE UR4, UR22, 0x4, UR4 ;  /* 0x00000004160478a5 */ /* 0x000fe2000f8e0204 */
        /* <DEDUP_REMOVED lines=10> */
[----:B------:R-:W-:Y:S01]  /*0300*/  @UP1 ULDC.64 UR8, c[0x0][0x300] ;  /* 0x0000c00000081ab9 */ /* 0x000fe20000000a00 */
[----:B-1----:R-:W-:Y:S02]  /*0310*/  @!P3 IMAD.MOV.U32 R4, RZ, RZ, R8 ;  /* 0x000000ffff04b224 */ /* 0x002fe400078e0008 */
[----:B------:R-:W-:-:S05]  /*0320*/  @!P3 IMAD.MOV.U32 R5, RZ, RZ, R9 ;  /* 0x000000ffff05b224 */ /* 0x000fca00078e0009 */
[----:B------:R1:W-:Y:S01]  /*0330*/  @!P3 STG.E.64 desc[UR24][R6.64+0x8], R4 ;  /* 0x000008040600b986 */ /* 0x0003e2000c101b18 */
[----:B------:R-:W-:Y:S01]  /*0340*/  PLOP3.LUT P2, PT, PT, PT, UP0, 0x80, 0x0 ;  /* 0x000000000000781c */ /* 0x000fe20003f4f008 */
[----:B------:R-:W-:Y:S02]  /*0350*/  @UP1 UIMAD.WIDE UR8, UR22, 0x4, UR8 ;  /* 0x00000004160818a5 */ /* 0x000fe4000f8e0208 */
[----:B-1----:R-:W2:Y:S04]  /*0360*/  @P0 LDG.E R7, desc[UR24][R2.64] ;  /* 0x0000001802070981 */ /* 0x002ea8000c1e1900 */
[----:B------:R1:W3:Y:S01]  /*0370*/  @P0 LDG.E R6, desc[UR24][R2.64+0x4] ;  /* 0x0000041802060981 */ /* 0x0002e2000c1e1900 */
[----:B------:R-:W-:Y:S02]  /*0380*/  IMAD.U32 R4, RZ, RZ, UR8 ;  /* 0x00000008ff047e24 */ /* 0x000fe4000f8e00ff */
[----:B------:R-:W-:-:S05]  /*0390*/  IMAD.U32 R5, RZ, RZ, UR9 ;  /* 0x00000009ff057e24 */ /* 0x000fca000f8e00ff */
[----:B------:R-:W4:Y:S01]  /*03a0*/  @P1 LDG.E R4, desc[UR24][R4.64] ;  /* 0x0000001804041981 */ /* 0x000f22000c1e1900 */
[----:B-1----:R-:W-:Y:S02]  /*03b0*/  IMAD.U32 R2, RZ, RZ, UR4 ;  /* 0x00000004ff027e24 */ /* 0x002fe4000f8e00ff */
[----:B------:R-:W-:Y:S01]  /*03c0*/  IMAD.U32 R3, RZ, RZ, UR5 ;  /* 0x00000005ff037e24 */ /* 0x000fe2000f8e00ff */
[----:B------:R-:W-:Y:S01]  /*03d0*/  UMOV UR12, 0xffffffff ;  /* 0xffffffff000c7882 */ /* 0x000fe20000000000 */
[----:B------:R-:W-:Y:S01]  /*03e0*/  UMOV UR4, URZ ;  /* 0x0000003f00047c82 */ /* 0x000fe20008000000 */
[----:B------:R-:W-:Y:S01]  /*03f0*/  UMOV UR8, 0xffffffff ;  /* 0xffffffff00087882 */ /* 0x000fe20000000000 */
[----:B------:R-:W-:Y:S01]  /*0400*/  SHF.R.S32.HI R24, RZ, 0x1f, R115 ;  /* 0x0000001fff187819 */ /* 0x000fe20000011473 */
[----:B------:R-:W5:Y:S01]  /*0410*/  @!P2 LDG.E R0, desc[UR24][R2.64] ;  /* 0x000000180200a981 */ /* 0x000f62000c1e1900 */
[----:B------:R-:W-:Y:S02]  /*0420*/  ULDC.U8 UR5, c[0x0][0x388] ;  /* 0x0000e20000057ab9 */ /* 0x000fe40000000000 */
[----:B------:R-:W-:-:S02]  /*0430*/  LEA.HI R14, R24, R115, RZ, 0x5 ;  /* 0x00000073180e7211 */ /* 0x000fc400078f28ff */
[----:B--2---:R-:W-:Y:S02]  /*0440*/  @P0 R2UR UR12, R7 ;  /* 0x00000000070c02ca */ /* 0x004fe400000e0000 */
[----:B---3--:R-:W-:Y:S02]  /*0450*/  @P0 R2UR UR14, R6 ;  /* 0x00000000060e02ca */ /* 0x008fe400000e0000 */
[----:B------:R-:W-:-:S04]  /*0460*/  ISETP.NE.U32.AND P0, PT, RZ, UR6, PT ;  /* 0x00000006ff007c0c */ /* 0x000fc8000bf05070 */
[----:B------:R-:W-:-:S07]  /*0470*/  ISETP.NE.AND.EX P0, PT, RZ, UR7, PT, P0 ;  /* 0x00000007ff007c0c */ /* 0x000fce000bf05300 */
[----:B------:R-:W-:Y:S01]  /*0480*/  @UP2 UIADD3 UR14, UR14, -UR12, URZ ;  /* 0x8000000c0e0e2290 */ /* 0x000fe2000fffe03f */
[----:B----4-:R-:W-:-:S06]  /*0490*/  @P1 R2UR UR4, R4 ;  /* 0x00000000040412ca */ /* 0x010fcc00000e0000 */
[----:B------:R-:W-:Y:S01]  /*04a0*/  @!UP2 ULDC UR14, c[0x0][0x2c4] ;  /* 0x0000b100000eaab9 */ /* 0x000fe20000000800 */
[----:B-----5:R-:W-:Y:S01]  /*04b0*/  @!P2 R2UR UR8, R0 ;  /* 0x000000000008a2ca */ /* 0x020fe200000e0000 */
        /* <DEDUP_REMOVED lines=8> */
.L_x_666:
[----:B------:R-:W-:-:S05]  /*0540*/  ULDC UR9, c[0x0][0x2c8] ;  /* 0x0000b20000097ab9 */ /* 0x000fca0000000800 */
.L_x_667:
        /* <DEDUP_REMOVED lines=39> */
[----:B------:R-:W-:Y:S01]  /*07c0*/  LEA.HI R12, R24, R115, RZ, 0x3 ;  /* 0x00000073180c7211 */ /* 0x000fe200078f18ff */
[----:B------:R-:W-:Y:S01]  /*07d0*/  UIMAD UR9, UR22, UR9, UR20 ;  /* 0x00000009160972a4 */ /* 0x000fe2000f8e0214 */
[----:B------:R-:W-:Y:S01]  /*07e0*/  SHF.R.S32.HI R112, RZ, 0x5, R14 ;  /* 0x00000005ff707819 */ /* 0x000fe2000001140e */
[----:B------:R-:W-:Y:S01]  /*07f0*/  UISETP.NE.AND UP1, UPT, UR12, -0x1, UPT ;  /* 0xffffffff0c00788c */ /* 0x000fe2000bf25270 */
[----:B------:R-:W-:Y:S01]  /*0800*/  IMAD.U32 R10, RZ, RZ, UR13 ;  /* 0x0000000dff0a7e24 */ /* 0x000fe2000f8e00ff */
[----:B------:R-:W-:Y:S02]  /*0810*/  USHF.L.U32 UR7, UR9, 0x5, URZ ;  /* 0x0000000509077899 */ /* 0x000fe4000800063f */
[----:B------:R-:W-:-:S02]  /*0820*/  UISETP.NE.AND UP0, UPT, UR8, -0x1, UPT ;  /* 0xffffffff0800788c */ /* 0x000fc4000bf05270 */
[----:B------:R-:W-:Y:S01]  /*0830*/  USHF.R.S32.HI UR6, URZ, 0x1f, UR7 ;  /* 0x0000001f3f067899 */ /* 0x000fe20008011407 */
[----:B------:R-:W-:-:S04]  /*0840*/  ULDC UR18, c[0x0][0x2d8] ;  /* 0x0000b60000127ab9 */ /* 0x000fc80000000800 */
[----:B------:R-:W-:-:S04]  /*0850*/  @!UP1 USHF.R.S32.HI UR10, URZ, 0x1f, UR22 ;  /* 0x0000001f3f0a9899 */ /* 0x000fc80008011416 */
[----:B------:R-:W-:Y:S01]  /*0860*/  @UP0 UIADD3 UR30, UR4, UR8, URZ ;  /* 0x00000008041e0290 */ /* 0x000fe2000fffe03f */
[----:B-1----:R-:W-:Y:S02]  /*0870*/  IABS R15, R16 ;  /* 0x00000010000f7213 */ /* 0x002fe40000000000 */
[----:B------:R-:W-:Y:S02]  /*0880*/  ISETP.NE.AND P3, PT, R16, RZ, PT ;  /* 0x000000ff1000720c */ /* 0x000fe40003f65270 */
[----:B------:R-:W1:Y:S01]  /*0890*/  I2F.RP R2, R15 ;  /* 0x0000000f00027306 */ /* 0x000e620000209400 */
[----:B--2---:R-:W-:-:S07]  /*08a0*/  IABS R4, R4 ;  /* 0x0000000400047213 */ /* 0x004fce0000000000 */
[----:B-1----:R-:W1:Y:S02]  /*08b0*/  MUFU.RCP R2, R2 ;  /* 0x0000000200027308 */ /* 0x002e640000001000 */
[----:B-1----:R-:W-:-:S06]  /*08c0*/  VIADD R2, R2, 0xffffffe ;  /* 0x0ffffffe02027836 */ /* 0x002fcc0000000000 */
[----:B------:R-:W1:Y:S02]  /*08d0*/  F2I.FTZ.U32.TRUNC.NTZ R3, R2 ;  /* 0x0000000200037305 */ /* 0x000e64000021f000 */
[----:B-1----:R-:W-:Y:S02]  /*08e0*/  IMAD.MOV R0, RZ, RZ, -R3 ;  /* 0x000000ffff007224 */ /* 0x002fe400078e0a03 */
[----:B------:R-:W-:Y:S02]  /*08f0*/  IMAD.MOV.U32 R2, RZ, RZ, RZ ;  /* 0x000000ffff027224 */ /* 0x000fe400078e00ff */
[----:B------:R-:W-:-:S04]  /*0900*/  IMAD R0, R0, R15, RZ ;  /* 0x0000000f00007224 */ /* 0x000fc800078e02ff */
[----:B------:R-:W-:Y:S01]  /*0910*/  IMAD.HI.U32 R2, R3, R0, R2 ;  /* 0x0000000003027227 */ /* 0x000fe200078e0002 */
[----:B------:R-:W-:-:S05]  /*0920*/  LOP3.LUT R0, R14, 0xffffffe0, RZ, 0xc0, !PT ;  /* 0xffffffe00e007812 */ /* 0x000fca00078ec0ff */
[----:B------:R-:W-:-:S04]  /*0930*/  IMAD.HI.U32 R6, R2, R4, RZ ;  /* 0x0000000402067227 */ /* 0x000fc800078e00ff */
[----:B------:R-:W-:Y:S02]  /*0940*/  IMAD.MOV R2, RZ, RZ, -R6 ;  /* 0x000000ffff027224 */ /* 0x000fe400078e0a06 */
[----:B------:R-:W-:Y:S02]  /*0950*/  IMAD.IADD R0, R115, 0x1, -R0 ;  /* 0x0000000173007824 */ /* 0x000fe400078e0a00 */
[----:B------:R-:W-:Y:S01]  /*0960*/  IMAD R2, R15, R2, R4 ;  /* 0x000000020f027224 */ /* 0x000fe200078e0204 */
[----:B------:R-:W-:Y:S02]  /*0970*/  LOP3.LUT R4, R12, 0xfffffff8, RZ, 0xc0, !PT ;  /* 0xfffffff80c047812 */ /* 0x000fe400078ec0ff */
[--C-:B------:R-:W-:Y:S02]  /*0980*/  SHF.R.S32.HI R3, RZ, 0x1f, R0.reuse ;  /* 0x0000001fff037819 */ /* 0x100fe40000011400 */
[----:B------:R-:W-:Y:S01]  /*0990*/  IADD3 R119, P1, P0, R8, UR7, R0 ;  /* 0x0000000708777c10 */ /* 0x000fe2000f83e000 */
[----:B------:R-:W-:Y:S01]  /*09a0*/  IMAD.IADD R35, R115, 0x1, -R4 ;  /* 0x0000000173237824 */ /* 0x000fe200078e0a04 */
[----:B------:R-:W-:-:S02]  /*09b0*/  SHF.R.S32.HI R12, RZ, 0x3, R12 ;  /* 0x00000003ff0c7819 */ /* 0x000fc4000001140c */
[----:B------:R-:W-:Y:S01]  /*09c0*/  IADD3.X R118, R9, UR6, R3, P1, P0 ;  /* 0x0000000609767c10 */ /* 0x000fe20008fe0403 */
[----:B------:R-:W-:Y:S01]  /*09d0*/  IMAD.SHL.U32 R32, R35, 0x8, RZ ;  /* 0x0000000823207824 */ /* 0x000fe200078e00ff */
[----:B------:R-:W-:Y:S01]  /*09e0*/  SHF.R.S32.HI R4, RZ, 0x1f, R0 ;  /* 0x0000001fff047819 */ /* 0x000fe20000011400 */
[----:B------:R-:W-:Y:S01]  /*09f0*/  IMAD.SHL.U32 R3, R12, 0x40, RZ ;  /* 0x000000400c037824 */ /* 0x000fe200078e00ff */
[----:B------:R-:W-:Y:S01]  /*0a00*/  @UP1 ULDC.64 UR6, c[0x0][0x240] ;  /* 0x0000900000061ab9 */ /* 0x000fe20000000a00 */
[----:B------:R1:W-:Y:S01]  /*0a10*/  STL [R1+0x80], R119 ;  /* 0x0000807701007387 */ /* 0x0003e20000100800 */
[----:B------:R-:W-:Y:S01]  /*0a20*/  LEA.HI R4, R4, R0, RZ, 0x2 ;  /* 0x0000000004047211 */ /* 0x000fe200078f10ff */
[----:B------:R-:W-:Y:S01]  /*0a30*/  @UP1 UIMAD.WIDE.U32 UR32, UR12, UR6, URZ ;  /* 0x000000060c2012a5 */ /* 0x000fe2000f8e003f */
[----:B------:R-:W-:Y:S02]  /*0a40*/  LOP3.LUT R3, R3, 0x1c0, RZ, 0xc0, !PT ;  /* 0x000001c003037812 */ /* 0x000fe400078ec0ff */
[----:B------:R-:W-:Y:S01]  /*0a50*/  ISETP.GT.U32.AND P2, PT, R15, R2, PT ;  /* 0x000000020f00720c */ /* 0x000fe20003f44070 */
[----:B------:R-:W-:Y:S01]  /*0a60*/  @UP1 UIMAD UR15, UR12, UR7, UR33 ;  /* 0x000000070c0f12a4 */ /* 0x000fe2000f8e0221 */
[----:B------:R-:W-:-:S02]  /*0a70*/  LOP3.LUT R5, R3, 0x38, R32, 0xf8, !PT ;  /* 0x0000003803057812 */ /* 0x000fc400078ef820 */
[----:B------:R-:W-:Y:S01]  /*0a80*/  SHF.R.U32.HI R7, RZ, 0x3, R3 ;  /* 0x00000003ff077819 */ /* 0x000fe20000011603 */
[----:B------:R-:W-:Y:S01]  /*0a90*/  @!UP1 ULDC.64 UR6, c[0x0][0x228] ;  /* 0x00008a0000069ab9 */ /* 0x000fe20000000a00 */
[----:B------:R-:W-:Y:S01]  /*0aa0*/  LOP3.LUT R3, R4, 0x7ffffffc, RZ, 0xc0, !PT ;  /* 0x7ffffffc04037812 */ /* 0x000fe200078ec0ff */
[----:B------:R-:W-:Y:S01]  /*0ab0*/  @!UP1 UIMAD UR10, UR10, UR6, URZ ;  /* 0x000000060a0a92a4 */ /* 0x000fe2000f8e023f */
[----:B------:R-:W-:Y:S01]  /*0ac0*/  LOP3.LUT R7, R5, R7, RZ, 0x3c, !PT ;  /* 0x0000000705077212 */ /* 0x000fe200078e3cff */
[----:B------:R-:W-:Y:S01]  /*0ad0*/  @!UP1 UIMAD.WIDE.U32 UR34, UR22, UR6, URZ ;  /* 0x00000006162292a5 */ /* 0x000fe2000f8e003f */
[----:B------:R-:W-:Y:S01]  /*0ae0*/  PLOP3.LUT P0, PT, PT, PT, UP0, 0x80, 0x0 ;  /* 0x000000000000781c */ /* 0x000fe20003f0f008 */
[----:B------:R-:W-:Y:S01]  /*0af0*/  IMAD.IADD R5, R0, 0x1, -R3 ;  /* 0x0000000100057824 */ /* 0x000fe200078e0a03 */
[----:B------:R-:W-:Y:S01]  /*0b00*/  LOP3.LUT R0, R16, UR20, RZ, 0x3c, !PT ;  /* 0x0000001410007c12 */ /* 0x000fe2000f8e3cff */
[----:B------:R-:W-:Y:S01]  /*0b10*/  @!UP1 UIMAD UR7, UR22, UR7, UR10 ;  /* 0x00000007160792a4 */ /* 0x000fe2000f8e020a */
[----:B------:R-:W-:Y:S01]  /*0b20*/  @!P2 IMAD.IADD R2, R2, 0x1, -R15 ;  /* 0x000000010202a824 */ /* 0x000fe200078e0a0f */
[----:B------:R-:W-:Y:S01]  /*0b30*/  ULDC UR6, c[0x0][0x2d4] ;  /* 0x0000b50000067ab9 */ /* 0x000fe20000000800 */
[----:B------:R-:W-:Y:S01]  /*0b40*/  ISETP.GE.AND P1, PT, R0, RZ, PT ;  /* 0x000000ff0000720c */ /* 0x000fe20003f26270 */
[----:B------:R-:W-:Y:S01]  /*0b50*/  @UP0 ULDC.64 UR10, c[0x0][0x248] ;  /* 0x00009200000a0ab9 */ /* 0x000fe20000000a00 */
[----:B------:R-:W-:Y:S01]  /*0b60*/  SHF.R.S32.HI R0, RZ, 0x1f, R14 ;  /* 0x0000001fff007819 */ /* 0x000fe2000001140e */
[----:B------:R-:W-:Y:S01]  /*0b70*/  @UP0 UIMAD.WIDE.U32 UR36, UR30, UR10, URZ ;  /* 0x0000000a1e2402a5 */ /* 0x000fe2000f8e003f */
[----:B------:R-:W-:Y:S01]  /*0b80*/  SHF.R.S32.HI R13, RZ, 0x1f, R12 ;  /* 0x0000001fff0d7819 */ /* 0x000fe2000001140c */
[----:B------:R-:W-:Y:S01]  /*0b90*/  UIMAD UR6, UR9, UR6, UR23 ;  /* 0x00000006090672a4 */ /* 0x000fe2000f8e0217 */
[----:B------:R-:W-:Y:S01]  /*0ba0*/  LEA.HI R0, R0, R112, RZ, 0x2 ;  /* 0x0000007000007211 */ /* 0x000fe200078f10ff */
[----:B------:R-:W-:Y:S01]  /*0bb0*/  @UP0 UIMAD UR30, UR30, UR11, URZ ;  /* 0x0000000b1e1e02a4 */ /* 0x000fe2000f8e023f */
[----:B------:R-:W-:Y:S01]  /*0bc0*/  LEA.HI R3, R24, R115, RZ, 0x6 ;  /* 0x0000007318037211 */ /* 0x000fe200078f30ff */
[----:B------:R-:W-:Y:S01]  /*0bd0*/  @UP1 UMOV UR16, UR32 ;  /* 0x0000002000101c82 */ /* 0x000fe20008000000 */
[----:B------:R-:W-:Y:S01]  /*0be0*/  LOP3.LUT R0, R0, 0xffffffc, RZ, 0xc0, !PT ;  /* 0x0ffffffc00007812 */ /* 0x000fe200078ec0ff */
[----:B------:R-:W-:Y:S01]  /*0bf0*/  UIMAD UR27, UR6, UR18, URZ ;  /* 0x00000012061b72a4 */ /* 0x000fe2000f8e023f */
[----:B------:R-:W-:Y:S01]  /*0c00*/  SHF.R.S32.HI R22, RZ, 0x2, R4 ;  /* 0x00000002ff167819 */ /* 0x000fe20000011404 */
[----:B------:R-:W-:Y:S01]  /*0c10*/  @UP0 UIADD3 UR30, UR37, UR30, URZ ;  /* 0x0000001e251e0290 */ /* 0x000fe2000fffe03f */
[----:B------:R-:W-:Y:S01]  /*0c20*/  ISETP.GE.U32.AND P4, PT, R2, R15, PT ;  /* 0x0000000f0200720c */ /* 0x000fe20003f86070 */
[----:B------:R-:W-:Y:S01]  /*0c30*/  IMAD.IADD R0, R112, 0x1, -R0 ;  /* 0x0000000170007824 */ /* 0x000fe200078e0a00 */
[----:B------:R-:W-:Y:S01]  /*0c40*/  @UP0 UMOV UR32, UR36 ;  /* 0x0000002400200c82 */ /* 0x000fe20008000000 */
[----:B------:R-:W-:Y:S01]  /*0c50*/  @!UP1 UIADD3 UR15, UR35, UR7, URZ ;  /* 0x00000007230f9290 */ /* 0x000fe2000fffe03f */
[----:B------:R-:W-:Y:S01]  /*0c60*/  IMAD.WIDE R10, R10, 0x40, R12 ;  /* 0x000000400a0a7825 */ /* 0x000fe200078e020c */
[----:B------:R-:W-:-:S03]  /*0c70*/  @!UP1 UMOV UR16, UR34 ;  /* 0x0000002200109c82 */ /* 0x000fc60008000000 */
[----:B------:R-:W-:Y:S02]  /*0c80*/  IMAD.SHL.U32 R3, R3, 0x8, RZ ;  /* 0x0000000803037824 */ /* 0x000fe400078e00ff */
[----:B------:R-:W-:Y:S01]  /*0c90*/  IMAD R2, R0, 0x10, R22 ;  /* 0x0000001000027824 */ /* 0x000fe200078e0216 */
[----:B-1----:R-:W-:Y:S06]  /*0ca0*/  @P0 BRA `(.L_x_669) ;  /* 0x0000000000300947 */ /* 0x002fec0003800000 */
        /* <DEDUP_REMOVED lines=12> */
.L_x_669:
[----:B------:R-:W-:Y:S01]  /*0d70*/  @UP0 UIADD3 UR6, UR4, UR8, URZ ;  /* 0x0000000804060290 */ /* 0x000fe2000fffe03f */
[----:B------:R-:W-:Y:S01]  /*0d80*/  SHF.L.U32 R0, R5, 0x1, RZ ;  /* 0x0000000105007819 */ /* 0x000fe200000006ff */
[----:B------:R-:W-:Y:S01]  /*0d90*/  USHF.R.S32.HI UR21, URZ, 0x1f, UR20 ;  /* 0x0000001f3f157899 */ /* 0x000fe20008011414 */
[----:B------:R-:W-:Y:S01]  /*0da0*/  SHF.R.S32.HI R33, RZ, 0x1f, R32 ;  /* 0x0000001fff217819 */ /* 0x000fe20000011420 */
[----:B------:R-:W-:Y:S01]  /*0db0*/  @UP0 ULDC.64 UR8, c[0x0][0x250] ;  /* 0x0000940000080ab9 */ /* 0x000fe20000000a00 */
[----:B------:R-:W-:Y:S01]  /*0dc0*/  LOP3.LUT R192, R7, 0xfffffe00, R3, 0xf8, !PT ;  /* 0xfffffe0007c07812 */ /* 0x000fe200078ef803 */
[----:B------:R-:W-:Y:S01]  /*0dd0*/  @UP0 UIMAD.WIDE.U32 UR34, UR6, UR8, URZ ;  /* 0x00000008062202a5 */ /* 0x000fe2000f8e003f */
[----:B------:R-:W-:Y:S01]  /*0de0*/  IMAD R114, R2, UR18, R0 ;  /* 0x0000001202727c24 */ /* 0x000fe2000f8e0200 */
[----:B------:R-:W-:-:S04]  /*0df0*/  @UP0 UIMAD UR6, UR6, UR9, URZ ;  /* 0x00000009060602a4 */ /* 0x000fc8000f8e023f */
        /* <DEDUP_REMOVED lines=14> */
.L_x_670:
[----:B------:R-:W-:Y:S01]  /*0ee0*/  @!P2 IADD3 R6, R6, 0x1, RZ ;  /* 0x000000010606a810 */ /* 0x000fe20007ffe0ff */
[C---:B------:R-:W-:Y:S01]  /*0ef0*/  IMAD R0, R13.reuse, UR10, RZ ;  /* 0x0000000a0d007c24 */ /* 0x040fe2000f8e02ff */
[----:B------:R-:W1:Y:S01]  /*0f00*/  S2UR UR4, SR_CgaCtaId ;  /* 0x00000000000479c3 */ /* 0x000e620000008800 */
[--C-:B------:R-:W-:Y:S01]  /*0f10*/  IMAD.WIDE.U32 R4, R12, UR10, R32.reuse ;  /* 0x0000000a0c047c25 */ /* 0x100fe2000f8e0020 */
[----:B------:R-:W-:Y:S01]  /*0f20*/  @P4 IADD3 R6, R6, 0x1, RZ ;  /* 0x0000000106064810 */ /* 0x000fe20007ffe0ff */
[----:B------:R-:W-:Y:S01]  /*0f30*/  BSSY B0, `(.L_x_671) ;  /* 0x0000050000007945 */ /* 0x000fe20003800000 */
[----:B------:R-:W-:Y:S01]  /*0f40*/  IADD3 R122, R32, 0x80, RZ ;  /* 0x00000080207a7810 */ /* 0x000fe20007ffe0ff */
[C---:B------:R-:W-:Y:S01]  /*0f50*/  IMAD.WIDE.U32 R2, R12.reuse, UR8, R32 ;  /* 0x000000080c027c25 */ /* 0x040fe2000f8e0020 */
[C---:B------:R-:W-:Y:S02]  /*0f60*/  IADD3 R18, R12.reuse, 0x10, RZ ;  /* 0x000000100c127810 */ /* 0x040fe40007ffe0ff */
[----:B------:R-:W-:Y:S01]  /*0f70*/  IADD3 R19, R12, 0x20, RZ ;  /* 0x000000200c137810 */ /* 0x000fe20007ffe0ff */
[----:B------:R-:W-:-:S02]  /*0f80*/  IMAD R7, R13, UR8, RZ ;  /* 0x000000080d077c24 */ /* 0x000fc4000f8e02ff */
[----:B------:R-:W-:Y:S02]  /*0f90*/  IMAD R9, R12, UR11, R0 ;  /* 0x0000000b0c097c24 */ /* 0x000fe4000f8e0200 */
[----:B------:R-:W-:Y:S01]  /*0fa0*/  IMAD.MOV.U32 R0, RZ, RZ, R6 ;  /* 0x000000ffff007224 */ /* 0x000fe200078e0006 */
[----:B------:R-:W-:Y:S01]  /*0fb0*/  IADD3 R6, P2, R4, UR32, RZ ;  /* 0x0000002004067c10 */ /* 0x000fe2000ff5e0ff */
[----:B------:R-:W-:Y:S01]  /*0fc0*/  IMAD R8, R12, UR9, R7 ;  /* 0x000000090c087c24 */ /* 0x000fe2000f8e0207 */
[----:B------:R-:W-:Y:S01]  /*0fd0*/  IADD3 R4, P0, R2, UR34, RZ ;  /* 0x0000002202047c10 */ /* 0x000fe2000ff1e0ff */
[----:B------:R-:W-:Y:S01]  /*0fe0*/  VIADD R123, R32, 0x40 ;  /* 0x00000040207b7836 */ /* 0x000fe20000000000 */
[----:B------:R-:W-:Y:S01]  /*0ff0*/  IADD3.X R7, R5, UR30, R9, P2, !PT ;  /* 0x0000001e05077c10 */ /* 0x000fe200097fe409 */
[----:B------:R-:W-:Y:S01]  /*1000*/  ULDC.64 UR30, c[0x0][0x260] ;  /* 0x00009800001e7ab9 */ /* 0x000fe20000000a00 */
[----:B------:R-:W-:Y:S01]  /*1010*/  IADD3.X R5, R3, UR6, R8, P0, !PT ;  /* 0x0000000603057c10 */ /* 0x000fe200087fe408 */
[----:B------:R-:W-:Y:S01]  /*1020*/  ULDC.64 UR6, c[0x0][0x258] ;  /* 0x0000960000067ab9 */ /* 0x000fe20000000a00 */
[----:B------:R-:W-:Y:S01]  /*1030*/  @!P1 IADD3 R0, -R0, RZ, RZ ;  /* 0x000000ff00009210 */ /* 0x000fe20007ffe1ff */
[----:B------:R-:W-:Y:S01]  /*1040*/  UIMAD UR33, UR21, UR6, URZ ;  /* 0x00000006152172a4 */ /* 0x000fe2000f8e023f */
[----:B------:R-:W-:Y:S01]  /*1050*/  @!P3 LOP3.LUT R0, RZ, R16, RZ, 0x33, !PT ;  /* 0x00000010ff00b212 */ /* 0x000fe200078e33ff */
[----:B------:R-:W-:Y:S01]  /*1060*/  IMAD.U32 R14, RZ, RZ, UR6 ;  /* 0x00000006ff0e7e24 */ /* 0x000fe2000f8e00ff */
[----:B------:R-:W-:Y:S01]  /*1070*/  UIADD3 UR32, -UR23, UR14, URZ ;  /* 0x0000000e17207290 */ /* 0x000fe2000fffe13f */
[----:B------:R-:W-:Y:S01]  /*1080*/  IADD3 R2, P1, R32, UR16, RZ ;  /* 0x0000001020027c10 */ /* 0x000fe2000ff3e0ff */
[----:B------:R-:W-:Y:S01]  /*1090*/  UIMAD UR33, UR20, UR7, UR33 ;  /* 0x00000007142172a4 */ /* 0x000fe2000f8e0221 */
[----:B------:R-:W-:Y:S01]  /*10a0*/  IMAD.WIDE.U32 R28, R0, UR30, R6 ;  /* 0x0000001e001c7c25 */ /* 0x000fe2000f8e0006 */
[----:B------:R-:W-:Y:S01]  /*10b0*/  SHF.R.S32.HI R8, RZ, 0x1f, R0 ;  /* 0x0000001fff087819 */ /* 0x000fe20000011400 */
[----:B------:R-:W-:Y:S01]  /*10c0*/  ULDC.64 UR6, c[0x0][0x268] ;  /* 0x00009a0000067ab9 */ /* 0x000fe20000000a00 */
[----:B------:R-:W-:Y:S01]  /*10d0*/  ISETP.GE.AND P0, PT, R12, UR32, PT ;  /* 0x000000200c007c0c */ /* 0x000fe2000bf06270 */
[----:B------:R-:W-:Y:S01]  /*10e0*/  IMAD.WIDE.U32 R26, R0, UR6, R4 ;  /* 0x00000006001a7c25 */ /* 0x000fe2000f8e0004 */
[----:B------:R2:W-:Y:S01]  /*10f0*/  STL.64 [R1+0x58], R28 ;  /* 0x0000581c01007387 */ /* 0x0005e20000100a00 */
[----:B------:R-:W-:Y:S01]  /*1100*/  IADD3.X R3, R33, UR15, RZ, P1, !PT ;  /* 0x0000000f21037c10 */ /* 0x000fe20008ffe4ff */
[----:B------:R-:W-:Y:S01]  /*1110*/  UMOV UR15, 0x400 ;  /* 0x00000400000f7882 */ /* 0x000fe20000000000 */
[----:B------:R-:W-:Y:S01]  /*1120*/  UIADD3 UR16, UR17, -0x1, URZ ;  /* 0xffffffff11107890 */ /* 0x000fe2000fffe03f */
[----:B------:R2:W-:Y:S01]  /*1130*/  STL.64 [R1+0x78], R26 ;  /* 0x0000781a01007387 */ /* 0x0005e20000100a00 */
[----:B-1----:R-:W-:Y:S01]  /*1140*/  ULEA UR4, UR4, UR15, 0x18 ;  /* 0x0000000f04047291 */ /* 0x002fe2000f8ec03f */
[----:B------:R-:W-:Y:S01]  /*1150*/  IMAD.WIDE.U32 R14, R14, UR20, R2 ;  /* 0x000000140e0e7c25 */ /* 0x000fe2000f8e0002 */
[----:B------:R-:W-:Y:S01]  /*1160*/  USHF.R.S32.HI UR15, URZ, 0x1f, UR16 ;  /* 0x0000001f3f0f7899 */ /* 0x000fe20008011410 */
[----:B------:R2:W-:Y:S02]  /*1170*/  STL [R1+0x1c], R123 ;  /* 0x00001c7b01007387 */ /* 0x0005e40000100800 */
[C---:B------:R-:W-:Y:S01]  /*1180*/  IMAD R2, R8.reuse, UR30, RZ ;  /* 0x0000001e08027c24 */ /* 0x040fe2000f8e02ff */
[----:B------:R-:W-:Y:S01]  /*1190*/  IADD3 R9, R15, UR33, RZ ;  /* 0x000000210f097c10 */ /* 0x000fe2000fffe0ff */
[----:B------:R2:W-:Y:S01]  /*11a0*/  STL [R1+0x20], R122 ;  /* 0x0000207a01007387 */ /* 0x0005e20000100800 */
[----:B------:R-:W-:Y:S01]  /*11b0*/  IMAD R8, R8, UR6, RZ ;  /* 0x0000000608087c24 */ /* 0x000fe2000f8e02ff */
[----:B------:R-:W-:Y:S01]  /*11c0*/  LEA R192, R192, UR4, 0x1 ;  /* 0x00000004c0c07c11 */ /* 0x000fe2000f8e08ff */
[----:B------:R-:W-:-:S02]  /*11d0*/  IMAD R21, R0, UR31, R2 ;  /* 0x0000001f00157c24 */ /* 0x000fc4000f8e0202 */
        /* <DEDUP_REMOVED lines=37> */
.L_x_672:
[----:B------:R-:W-:Y:S05]  /*1430*/  BSYNC B0 ;  /* 0x0000000000007941 */ /* 0x000fea0003800000 */
.L_x_671:
        /* <DEDUP_REMOVED lines=49> */
.L_x_674:
[----:B------:R-:W-:Y:S05]  /*1750*/  BSYNC B0 ;  /* 0x0000000000007941 */ /* 0x000fea0003800000 */
.L_x_673:
[----:B------:R-:W-:Y:S04]  /*1760*/  BSSY B0, `(.L_x_675) ;  /* 0x0000028000007945 */ /* 0x000fe80003800000 */
[----:B------:R-:W-:Y:S05]  /*1770*/  @P4 BRA `(.L_x_676) ;  /* 0x0000000000984947 */ /* 0x000fea0003800000 */
        /* <DEDUP_REMOVED lines=38> */
.L_x_676:
[----:B------:R-:W-:Y:S05]  /*19e0*/  BSYNC B0 ;  /* 0x0000000000007941 */ /* 0x000fea0003800000 */
.L_x_675:
        /* <DEDUP_REMOVED lines=40> */
.L_x_678:
[----:B------:R-:W-:Y:S05]  /*1c70*/  BSYNC B0 ;  /* 0x0000000000007941 */ /* 0x000fea0003800000 */
.L_x_677:
        /* <DEDUP_REMOVED lines=8> */
[----:B------:R-:W-:Y:S01]  /*1d00*/  BSSY B0, `(.L_x_679) ;  /* 0x0000024000007945 */ /* 0x000fe20003800000 */
[----:B------:R-:W-:Y:S01]  /*1d10*/  ISETP.GE.AND P6, PT, R18, UR27, PT ;  /* 0x0000001b12007c0c */ /* 0x000fe2000bfc6270 */
[----:B-1-3--:R-:W-:Y:S01]  /*1d20*/  IMAD.WIDE.U32 R2, R11, UR31, R120 ;  /* 0x0000001f0b027c25 */ /* 0x00afe2000f8e0078 */
[----:B------:R-:W-:Y:S01]  /*1d30*/  UIMAD UR6, UR15, UR31, UR6 ;  /* 0x0000001f0f0672a4 */ /* 0x000fe2000f8e0206 */
[----:B------:R-:W-:-:S05]  /*1d40*/  ISETP.GE.AND P0, PT, R19, UR27, PT ;  /* 0x0000001b13007c0c */ /* 0x000fca000bf06270 */
[----:B----4-:R-:W-:Y:S01]  /*1d50*/  VIADD R5, R3, UR6 ;  /* 0x0000000603057c36 */ /* 0x010fe20008000000 */
[----:B------:R-:W-:Y:S07]  /*1d60*/  @P1 BRA `(.L_x_680) ;  /* 0x0000000000741947 */ /* 0x000fee0003800000 */
        /* <DEDUP_REMOVED lines=29> */
.L_x_680:
[----:B------:R-:W-:Y:S05]  /*1f40*/  BSYNC B0 ;  /* 0x0000000000007941 */ /* 0x000fea0003800000 */
.L_x_679:
        /* <DEDUP_REMOVED lines=35> */
.L_x_682:
[----:B------:R-:W-:Y:S05]  /*2180*/  BSYNC B0 ;  /* 0x0000000000007941 */ /* 0x000fea0003800000 */
.L_x_681:
[----:B------:R-:W-:Y:S01]  /*2190*/  BSSY B0, `(.L_x_683) ;  /* 0x0000024000007945 */ /* 0x000fe20003800000 */
[----:B------:R-:W-:-:S03]  /*21a0*/  ISETP.GE.AND P6, PT, R20, UR27, PT ;  /* 0x0000001b14007c0c */ /* 0x000fc6000bfc6270 */
[----:B------:R-:W-:Y:S10]  /*21b0*/  @P0 BRA `(.L_x_684) ;  /* 0x0000000000840947 */ /* 0x000ff40003800000 */
        /* <DEDUP_REMOVED lines=33> */
.L_x_684:
[----:B------:R-:W-:Y:S05]  /*23d0*/  BSYNC B0 ;  /* 0x0000000000007941 */ /* 0x000fea0003800000 */
.L_x_683:
        /* <DEDUP_REMOVED lines=11> */
[----:B-1-34-:R-:W1:Y:S01]  /*2490*/  @!P3 LDC.64 R6, c[0x0][0x218] ;  /* 0x00008600ff06bb82 */ /* 0x01ae620000000a00 */
        /* <DEDUP_REMOVED lines=24> */
.L_x_686:
[----:B------:R-:W-:Y:S05]  /*2620*/  BSYNC B0 ;  /* 0x0000000000007941 */ /* 0x000fea0003800000 */
.L_x_685:
[----:B------:R-:W-:Y:S01]  /*2630*/  ULDC.64 UR10, c[0x0][0x3c8] ;  /* 0x0000f200000a7ab9 */ /* 0x000fe20000000a00 */
[----:B------:R-:W0:Y:S01]  /*2640*/  LDGDEPBAR ;  /* 0x00000000000079af */ /* 0x000e220000000000 */
[----:B------:R-:W-:-:S04]  /*2650*/  UISETP.NE.U32.AND UP1, UPT, UR10, URZ, UPT ;  /* 0x0000003f0a00728c */ /* 0x000fc8000bf25070 */
[----:B------:R-:W-:-:S06]  /*2660*/  UISETP.NE.AND.EX UP1, UPT, UR11, URZ, UPT, UP1 ;  /* 0x0000003f0b00728c */ /* 0x000fcc000bf25310 */
[----:B------:R-:W-:-:S05]  /*2670*/  PLOP3.LUT P1, PT, PT, PT, UP1, 0x80, 0x0 ;  /* 0x000000000000781c */ /* 0x000fca0003f2f018 */
[----:B------:R-:W-:Y:S01]  /*2680*/  @UP1 USHF.R.S32.HI UR34, URZ, 0x1f, UR22 ;  /* 0x0000001f3f221899 */ /* 0x000fe20008011416 */
[----:B------:R-:W-:-:S03]  /*2690*/  @UP1 ULDC.64 UR6, c[0x0][0x3d0] ;  /* 0x0000f40000061ab9 */ /* 0x000fc60000000a00 */
[----:B------:R-:W-:Y:S02]  /*26a0*/  @UP1 UIMAD UR34, UR34, UR6, URZ ;  /* 0x00000006222212a4 */ /* 0x000fe4000f8e023f */
[----:B------:R-:W-:Y:S02]  /*26b0*/  @UP1 UIMAD.WIDE.U32 UR20, UR22, UR6, UR20 ;  /* 0x00000006161412a5 */ /* 0x000fe4000f8e0014 */
[----:B------:R-:W-:Y:S01]  /*26c0*/  @UP1 UIMAD UR7, UR22, UR7, UR34 ;  /* 0x00000007160712a4 */ /* 0x000fe2000f8e0222 */
[----:B-1-3--:R-:W-:Y:S01]  /*26d0*/  LEA.HI R5, R24, R115, RZ, 0x4 ;  /* 0x0000007318057211 */ /* 0x00afe200078f20ff */
[----:B------:R-:W-:Y:S01]  /*26e0*/  @UP1 ULEA UR10, UP0, UR20, UR10, 0x2 ;  /* 0x0000000a140a1291 */ /* 0x000fe2000f80103f */
[----:B------:R-:W-:-:S04]  /*26f0*/  DEPBAR.LE SB0, 0x0 ;  /* 0x000080000000791a */ /* 0x000fc80000000000 */
[----:B------:R-:W-:Y:S01]  /*2700*/  @UP1 UIADD3 UR7, UR21, UR7, URZ ;  /* 0x0000000715071290 */ /* 0x000fe2000fffe03f */
[----:B------:R-:W-:Y:S01]  /*2710*/  IMAD.U32 R2, RZ, RZ, UR10 ;  /* 0x0000000aff027e24 */ /* 0x000fe2000f8e00ff */
[----:B------:R-:W-:Y:S02]  /*2720*/  @UP1 ULDC UR6, c[0x0][0x2e8] ;  /* 0x0000ba0000061ab9 */ /* 0x000fe40000000800 */
[----:B------:R-:W-:-:S06]  /*2730*/  @UP1 ULEA.HI.X UR11, UR20, UR11, UR7, 0x2, UP0 ;  /* 0x0000000b140b1291 */ /* 0x000fcc00080f1407 */
[----:B------:R-:W-:-:S05]  /*2740*/  IMAD.U32 R3, RZ, RZ, UR11 ;  /* 0x0000000bff037e24 */ /* 0x000fca000f8e00ff */
[----:B----4-:R1:W3:Y:S01]  /*2750*/  @P1 LDG.E R8, desc[UR24][R2.64] ;  /* 0x0000001802081981 */ /* 0x0102e2000c1e1900 */
[----:B------:R-:W-:Y:S01]  /*2760*/  LOP3.LUT R0, R5, 0xfffffff0, RZ, 0xc0, !PT ;  /* 0xfffffff005007812 */ /* 0x000fe200078ec0ff */
[----:B------:R-:W3:Y:S01]  /*2770*/  @P1 MUFU.RCP R6, UR6 ;  /* 0x0000000600061d08 */ /* 0x000ee20008001000 */
[----:B------:R-:W-:Y:S01]  /*2780*/  ISETP.GE.AND P2, PT, R12, UR27, PT ;  /* 0x0000001b0c007c0c */ /* 0x000fe2000bf46270 */
[----:B------:R-:W-:Y:S01]  /*2790*/  BAR.SYNC.DEFER_BLOCKING 0x0 ;  /* 0x0000000000007b1d */ /* 0x000fe20000010000 */
[----:B------:R-:W-:Y:S01]  /*27a0*/  IMAD.IADD R15, R27, 0x1, R23 ;  /* 0x000000011b0f7824 */ /* 0x000fe200078e0217 */
[----:B------:R-:W-:Y:S01]  /*27b0*/  USHF.L.U64.HI UR10, UR8, 0x6, UR9 ;  /* 0x00000006080a7899 */ /* 0x000fe20008010209 */
[----:B------:R-:W-:Y:S01]  /*27c0*/  IMAD.IADD R0, R115, 0x1, -R0 ;  /* 0x0000000173007824 */ /* 0x000fe200078e0a00 */
[----:B------:R-:W-:Y:S01]  /*27d0*/  USHF.L.U32 UR11, UR8, 0x6, URZ ;  /* 0x00000006080b7899 */ /* 0x000fe2000800063f */
[----:B------:R-:W-:Y:S01]  /*27e0*/  IMAD.MOV.U32 R14, RZ, RZ, R26 ;  /* 0x000000ffff0e7224 */ /* 0x000fe200078e001a */
[----:B------:R-:W-:Y:S01]  /*27f0*/  UIMAD UR7, UR10, UR16, URZ ;  /* 0x000000100a0772a4 */ /* 0x000fe2000f8e023f */
[----:B------:R-:W-:Y:S01]  /*2800*/  BSSY B0, `(.L_x_687) ;  /* 0x0000046000007945 */ /* 0x000fe20003800000 */
[----:B------:R-:W-:-:S02]  /*2810*/  ISETP.GE.AND P6, PT, R18, UR27, PT ;  /* 0x0000001b12007c0c */ /* 0x000fc4000bfc6270 */
[----:B------:R4:W-:Y:S01]  /*2820*/  STL.64 [R1+0x68], R14 ;  /* 0x0000680e01007387 */ /* 0x0009e20000100a00 */
[----:B------:R-:W-:Y:S01]  /*2830*/  UIMAD UR7, UR15, UR11, UR7 ;  /* 0x0000000b0f0772a4 */ /* 0x000fe2000f8e0207 */
[----:B------:R-:W-:Y:S02]  /*2840*/  ISETP.GE.AND P0, PT, R19, UR27, PT ;  /* 0x0000001b13007c0c */ /* 0x000fe4000bf06270 */
[----:B------:R-:W-:Y:S01]  /*2850*/  UMOV UR15, URZ ;  /* 0x0000003f000f7c82 */ /* 0x000fe20008000000 */
[----:B-1----:R-:W-:Y:S02]  /*2860*/  SHF.R.S32.HI R2, RZ, 0x1f, R0 ;  /* 0x0000001fff027819 */ /* 0x002fe40000011400 */
[----:B------:R-:W-:Y:S01]  /*2870*/  SHF.R.S32.HI R3, RZ, 0x4, R5 ;  /* 0x00000004ff037819 */ /* 0x000fe20000011405 */
[----:B------:R4:W-:Y:S01]  /*2880*/  @P2 STS.128 [R192+0xc000], RZ ;  /* 0x00c000ffc0002388 */ /* 0x0009e20000000c00 */
[----:B------:R-:W-:Y:S02]  /*2890*/  LEA.HI R7, R2, R0, RZ, 0x3 ;  /* 0x0000000002077211 */ /* 0x000fe400078f18ff */
[----:B------:R-:W-:Y:S01]  /*28a0*/  LEA.HI R2, R5, R3, RZ, 0x1 ;  /* 0x0000000305027211 */ /* 0x000fe200078f08ff */
[----:B------:R4:W-:Y:S01]  /*28b0*/  @P2 STS.128 [R192+0xe000], RZ ;  /* 0x00e000ffc0002388 */ /* 0x0009e20000000c00 */
[----:B------:R-:W-:-:S02]  /*28c0*/  LOP3.LUT R4, R7, 0xfffffff8, RZ, 0xc0, !PT ;  /* 0xfffffff807047812 */ /* 0x000fc400078ec0ff */
[----:B------:R-:W-:Y:S01]  /*28d0*/  LOP3.LUT R2, R2, 0xfffffffe, RZ, 0xc0, !PT ;  /* 0xfffffffe02027812 */ /* 0x000fe200078ec0ff */
[----:B------:R4:W-:Y:S02]  /*28e0*/  @P2 STS.128 [R192+0x10000], RZ ;  /* 0x010000ffc0002388 */ /* 0x0009e40000000c00 */
[----:B------:R-:W-:Y:S02]  /*28f0*/  IMAD.IADD R34, R0, 0x1, -R4 ;  /* 0x0000000100227824 */ /* 0x000fe400078e0a04 */
[----:B------:R-:W-:Y:S02]  /*2900*/  IMAD.SHL.U32 R0, R35, 0x40, RZ ;  /* 0x0000004023007824 */ /* 0x000fe400078e00ff */
[----:B------:R-:W-:Y:S02]  /*2910*/  IMAD.SHL.U32 R4, R12, 0x8, RZ ;  /* 0x000000080c047824 */ /* 0x000fe400078e00ff */
[----:B------:R-:W-:Y:S01]  /*2920*/  IMAD.IADD R12, R3, 0x1, -R2 ;  /* 0x00000001030c7824 */ /* 0x000fe200078e0a02 */
[----:B------:R-:W-:Y:S01]  /*2930*/  LOP3.LUT R0, R0, 0x1c0, RZ, 0xc0, !PT ;  /* 0x000001c000007812 */ /* 0x000fe200078ec0ff */
[----:B------:R-:W-:Y:S01]  /*2940*/  IMAD.SHL.U32 R2, R34, 0x40, RZ ;  /* 0x0000004022027824 */ /* 0x000fe200078e00ff */
[----:B------:R-:W-:-:S02]  /*2950*/  LEA R3, R112, UR23, 0x4 ;  /* 0x0000001770037c11 */ /* 0x000fc4000f8e20ff */
[----:B------:R-:W-:Y:S01]  /*2960*/  LOP3.LUT R5, R0, 0x8, R4, 0xf8, !PT ;  /* 0x0000000800057812 */ /* 0x000fe200078ef804 */
[----:B------:R-:W-:Y:S01]  /*2970*/  IMAD.SHL.U32 R4, R12, 0x8, RZ ;  /* 0x000000080c047824 */ /* 0x000fe200078e00ff */
[----:B------:R-:W-:Y:S02]  /*2980*/  SHF.R.U32.HI R0, RZ, 0x3, R0 ;  /* 0x00000003ff007819 */ /* 0x000fe40000011600 */
[----:B------:R-:W-:Y:S02]  /*2990*/  LOP3.LUT R2, R2, 0x1c0, RZ, 0xc0, !PT ;  /* 0x000001c002027812 */ /* 0x000fe400078ec0ff */
[----:B------:R-:W-:Y:S01]  /*29a0*/  LOP3.LUT R13, R5, R0, RZ, 0x3c, !PT ;  /* 0x00000000050d7212 */ /* 0x000fe200078e3cff */
[----:B------:R-:W-:Y:S01]  /*29b0*/  IMAD.U32 R0, RZ, RZ, UR26 ;  /* 0x0000001aff007e24 */ /* 0x000fe2000f8e00ff */
[----:B------:R-:W-:Y:S02]  /*29c0*/  IADD3 R3, R3, 0x1, R22 ;  /* 0x0000000103037810 */ /* 0x000fe40007ffe016 */
[----:B------:R-:W-:-:S02]  /*29d0*/  LOP3.LUT R5, R2, 0x8, R4, 0xf8, !PT ;  /* 0x0000000802057812 */ /* 0x000fc400078ef804 */
[----:B------:R-:W-:Y:S02]  /*29e0*/  SHF.R.U32.HI R4, RZ, 0x3, R2 ;  /* 0x00000003ff047819 */ /* 0x000fe40000011602 */
[----:B------:R-:W-:-:S05]  /*29f0*/  IADD3 R2, R0, -UR14, R3 ;  /* 0x8000000e00027c10 */ /* 0x000fca000fffe003 */
[----:B------:R-:W-:Y:S02]  /*2a00*/  VIADD R113, R2, UR19 ;  /* 0x0000001302717c36 */ /* 0x000fe40008000000 */
[----:B---3--:R-:W-:Y:S01]  /*2a10*/  @P1 FMUL.FTZ R0, R8, R6 ;  /* 0x0000000608001220 */ /* 0x008fe20000410000 */
[----:B------:R-:W-:Y:S01]  /*2a20*/  LOP3.LUT R8, R5, R4, RZ, 0x3c, !PT ;  /* 0x0000000405087212 */ /* 0x000fe200078e3cff */
[----:B------:R-:W-:-:S03]  /*2a30*/  IMAD.WIDE.U32 R4, R11, UR11, R14 ;  /* 0x0000000b0b047c25 */ /* 0x000fc6000f8e000e */
[----:B------:R-:W-:Y:S01]  /*2a40*/  @P1 R2UR UR6, R0 ;  /* 0x00000000000612ca */ /* 0x000fe200000e0000 */
[----:B------:R-:W-:Y:S02]  /*2a50*/  VIADD R9, R5, UR7 ;  /* 0x0000000705097c36 */ /* 0x000fe40008000000 */
[----:B------:R-:W-:-:S10]  /*2a60*/  IMAD.SHL.U32 R0, R7, 0x40, RZ ;  /* 0x0000004007007824 */ /* 0x000fd400078e00ff */
[----:B------:R-:W-:Y:S01]  /*2a70*/  @UP1 UMOV UR15, UR6 ;  /* 0x00000006000f1c82 */ /* 0x000fe20008000000 */
[----:B----4-:R-:W-:Y:S05]  /*2a80*/  @P2 BRA `(.L_x_688) ;  /* 0x0000000000742947 */ /* 0x010fea0003800000 */
        /* <DEDUP_REMOVED lines=29> */
.L_x_688:
[----:B------:R-:W-:Y:S05]  /*2c60*/  BSYNC B0 ;  /* 0x0000000000007941 */ /* 0x000fea0003800000 */
.L_x_687:
[----:B------:R4:W-:Y:S01]  /*2c70*/  @P6 STS.128 [R192+0xc800], RZ ;  /* 0x00c800ffc0006388 */ /* 0x0009e20000000c00 */
[----:B------:R-:W-:Y:S01]  /*2c80*/  USHF.L.U64.HI UR19, UR8, 0x4, UR9 ;  /* 0x0000000408137899 */ /* 0x000fe20008010209 */
[----:B------:R-:W-:Y:S01]  /*2c90*/  BSSY B0, `(.L_x_689) ;  /* 0x0000025000007945 */ /* 0x000fe20003800000 */
[----:B------:R-:W-:Y:S01]  /*2ca0*/  USHF.L.U32 UR20, UR8, 0x4, URZ ;  /* 0x0000000408147899 */ /* 0x000fe2000800063f */
[----:B------:R4:W-:Y:S01]  /*2cb0*/  @P6 STS.128 [R192+0xe800], RZ ;  /* 0x00e800ffc0006388 */ /* 0x0009e20000000c00 */
[----:B---3--:R-:W-:-:S03]  /*2cc0*/  LOP3.LUT R6, R8, 0xfffffe00, R0, 0xf8, !PT ;  /* 0xfffffe0008067812 */ /* 0x008fc600078ef800 */
        /* <DEDUP_REMOVED lines=8> */
[----:B------:R-:W3:Y:S01]  /*2d50*/  @!P4 LDC.64 R10, c[0x0][0x220] ;  /* 0x00008800ff0acb82 */ /* 0x000ee20000000a00 */
        /* <DEDUP_REMOVED lines=24> */
.L_x_690:
[----:B------:R-:W-:Y:S05]  /*2ee0*/  BSYNC B0 ;  /* 0x0000000000007941 */ /* 0x000fea0003800000 */
.L_x_689:
[----:B------:R4:W-:Y:S01]  /*2ef0*/  @P0 STS.128 [R192+0xd000], RZ ;  /* 0x00d000ffc0000388 */ /* 0x0009e20000000c00 */
[----:B-123--:R-:W-:Y:S01]  /*2f00*/  IMAD R2, R112, 0x400, R6 ;  /* 0x0000040070027824 */ /* 0x00efe200078e0206 */
        /* <DEDUP_REMOVED lines=41> */
.L_x_692:
[----:B------:R-:W-:Y:S05]  /*31a0*/  BSYNC B0 ;  /* 0x0000000000007941 */ /* 0x000fea0003800000 */
.L_x_691:
[----:B------:R3:W-:Y:S01]  /*31b0*/  @P6 STS.128 [R192+0xd800], RZ ;  /* 0x00d800ffc0006388 */ /* 0x0007e20000000c00 */
[----:B------:R-:W-:Y:S03]  /*31c0*/  BSSY B0, `(.L_x_693) ;  /* 0x0000026000007945 */ /* 0x000fe60003800000 */
[----:B------:R3:W-:Y:S04]  /*31d0*/  @P6 STS.128 [R192+0xf800], RZ ;  /* 0x00f800ffc0006388 */ /* 0x0007e80000000c00 */
[----:B------:R3:W-:Y:S01]  /*31e0*/  @P6 STS.128 [R192+0x11800], RZ ;  /* 0x011800ffc0006388 */ /* 0x0007e20000000c00 */
[----:B------:R-:W-:Y:S05]  /*31f0*/  @P6 BRA `(.L_x_694) ;  /* 0x0000000000886947 */ /* 0x000fea0003800000 */
[----:B------:R-:W-:Y:S01]  /*3200*/  ULDC UR6, c[0x0][0x2d0] ;  /* 0x0000b40000067ab9 */ /* 0x000fe20000000800 */
[----:B-12---:R-:W-:Y:S01]  /*3210*/  IMAD.U32 R2, RZ, RZ, UR8 ;  /* 0x00000008ff027e24 */ /* 0x006fe2000f8e00ff */
        /* <DEDUP_REMOVED lines=32> */
.L_x_694:
[----:B------:R-:W-:Y:S05]  /*3420*/  BSYNC B0 ;  /* 0x0000000000007941 */ /* 0x000fea0003800000 */
.L_x_693:
[----:B--2---:R-:W-:Y:S01]  /*3430*/  LDSM.16.M88.4 R8, [R188] ;  /* 0x00000000bc08783b */ /* 0x004fe20000000200 */
[----:B-1----:R-:W-:Y:S01]  /*3440*/  IMAD.MOV.U32 R5, RZ, RZ, 0x10 ;  /* 0x00000010ff057424 */ /* 0x002fe200078e00ff */
[----:B------:R-:W-:Y:S01]  /*3450*/  LOP3.LUT P0, RZ, R35, 0x2, RZ, 0xc0, !PT ;  /* 0x0000000223ff7812 */ /* 0x000fe2000780c0ff */
[----:B------:R-:W-:Y:S01]  /*3460*/  IMAD.MOV.U32 R2, RZ, RZ, 0x20 ;  /* 0x00000020ff027424 */ /* 0x000fe200078e00ff */
[----:B------:R-:W1:Y:S01]  /*3470*/  LDSM.16.M88.4 R24, [R180+0x6000] ;  /* 0x00600000b418783b */ /* 0x000e620000000200 */
[----:B------:R-:W-:Y:S01]  /*3480*/  LOP3.LUT P1, RZ, R34, 0x2, RZ, 0xc0, !PT ;  /* 0x0000000222ff7812 */ /* 0x000fe2000782c0ff */
[----:B------:R-:W-:Y:S01]  /*3490*/  VIADD R3, R180, 0x6000 ;  /* 0x00006000b4037836 */ /* 0x000fe20000000000 */
[C---:B------:R-:W-:Y:S01]  /*34a0*/  SEL R0, R5.reuse, 0xfffffff0, !P0 ;  /* 0xfffffff005007807 */ /* 0x040fe20004000000 */
[----:B------:R-:W2:Y:S01]  /*34b0*/  LDSM.16.M88.4 R20, [R180+0x6800] ;  /* 0x00680000b414783b */ /* 0x000ea20000000200 */
[----:B------:R-:W-:Y:S01]  /*34c0*/  SEL R5, R5, 0xfffffff0, !P1 ;  /* 0xfffffff005057807 */ /* 0x000fe20004800000 */
[----:B------:R-:W-:Y:S01]  /*34d0*/  IMAD.SHL.U32 R115, R115, 0x2, RZ ;  /* 0x0000000273737824 */ /* 0x000fe200078e00ff */
[----:B------:R-:W-:Y:S01]  /*34e0*/  LOP3.LUT P1, RZ, R34, 0x4, RZ, 0xc0, !PT ;  /* 0x0000000422ff7812 */ /* 0x000fe2000782c0ff */
[----:B------:R-:W5:Y:S01]  /*34f0*/  LDSM.16.M88.4 R16, [R180+0x7000] ;  /* 0x00700000b410783b */ /* 0x000f620000000200 */
[----:B------:R-:W-:Y:S01]  /*3500*/  IMAD R7, R0, 0x2, R180 ;  /* 0x0000000200077824 */ /* 0x000fe200078e02b4 */
[----:B------:R-:W-:Y:S01]  /*3510*/  LOP3.LUT P0, RZ, R35, 0x4, RZ, 0xc0, !PT ;  /* 0x0000000423ff7812 */ /* 0x000fe2000780c0ff */
[--C-:B------:R-:W-:Y:S01]  /*3520*/  IMAD R189, R5, 0x2, R188.reuse ;  /* 0x0000000205bd7824 */ /* 0x100fe200078e02bc */
[----:B------:R-:W4:Y:S01]  /*3530*/  LDSM.16.M88.4 R28, [R180+0x7800] ;  /* 0x00780000b41c783b */ /* 0x000f220000000200 */
[----:B------:R-:W-:Y:S01]  /*3540*/  SEL R4, R2, 0xffffffe0, !P1 ;  /* 0xffffffe002047807 */ /* 0x000fe20004800000 */
[----:B------:R-:W-:Y:S01]  /*3550*/  IMAD R187, R0, 0x2, R3 ;  /* 0x0000000200bb7824 */ /* 0x000fe200078e0203 */
[----:B------:R-:W-:Y:S01]  /*3560*/  SEL R2, R2, 0xffffffe0, !P0 ;  /* 0xffffffe002027807 */ /* 0x000fe20004000000 */
[----:B------:R-:W-:Y:S01]  /*3570*/  LDSM.16.M88.4 R12, [R189] ;  /* 0x00000000bd0c783b */ /* 0x000fe20000000200 */
[----:B------:R-:W-:Y:S01]  /*3580*/  LOP3.LUT R117, R115, 0x6, RZ, 0xc0, !PT ;  /* 0x0000000673757812 */ /* 0x000fe200078ec0ff */
[----:B------:R-:W-:Y:S01]  /*3590*/  IMAD R191, R4, 0x2, R188 ;  /* 0x0000000204bf7824 */ /* 0x000fe200078e02bc */
[----:B------:R-:W-:Y:S01]  /*35a0*/  UISETP.GE.AND UP0, UPT, UR17, 0x2, UPT ;  /* 0x000000021100788c */ /* 0x000fe2000bf06270 */
[----:B------:R-:W3:Y:S01]  /*35b0*/  LDSM.16.M88.4 R44, [R7+0x6000] ;  /* 0x00600000072c783b */ /* 0x000ee20000000200 */
[----:B------:R-:W-:Y:S01]  /*35c0*/  IMAD R186, R2, 0x2, R180 ;  /* 0x0000000202ba7824 */ /* 0x000fe200078e02b4 */
[----:B------:R-:W-:Y:S01]  /*35d0*/  UIADD3 UR9, UR29, 0x646e171e, URZ ;  /* 0x646e171e1d097890 */ /* 0x000fe2000fffe03f */
[----:B------:R-:W-:Y:S01]  /*35e0*/  IMAD R190, R4, 0x2, R189 ;  /* 0x0000000204be7824 */ /* 0x000fe200078e02bd */
[----:B------:R-:W3:Y:S01]  /*35f0*/  LDSM.16.M88.4 R52, [R7+0x6800] ;  /* 0x006800000734783b */ /* 0x000ee20000000200 */
[----:B------:R-:W-:Y:S01]  /*3600*/  IMAD R185, R2, 0x2, R187 ;  /* 0x0000000202b97824 */ /* 0x000fe200078e02bb */
[----:B------:R-:W-:Y:S01]  /*3610*/  UIADD3 UR8, UR28, -0x4ab325aa, URZ ;  /* 0xb54cda561c087890 */ /* 0x000fe2000fffe03f */
[----:B------:R-:W-:Y:S01]  /*3620*/  IMAD.U32 R2, RZ, RZ, UR13 ;  /* 0x0000000dff027e24 */ /* 0x000fe2000f8e00ff */
[----:B------:R-:W3:Y:S01]  /*3630*/  LDSM.16.M88.4 R64, [R7+0x7000] ;  /* 0x007000000740783b */ /* 0x000ee20000000200 */
[----:B------:R-:W-:-:S02]  /*3640*/  IMAD.U32 R0, RZ, RZ, UR16 ;  /* 0x00000010ff007e24 */ /* 0x000fc4000f8e00ff */
[----:B------:R-:W-:Y:S01]  /*3650*/  IMAD R112, R2, 0x4, R112 ;  /* 0x0000000402707824 */ /* 0x000fe200078e0270 */
[----:B------:R-:W3:Y:S01]  /*3660*/  LDSM.16.M88.4 R56, [R7+0x7800] ;  /* 0x007800000738783b */ /* 0x000ee20000000200 */
[----:B------:R-:W-:Y:S02]  /*3670*/  IMAD R0, R0, 0x40, R117 ;  /* 0x0000004000007824 */ /* 0x000fe400078e0275 */
[----:B------:R-:W-:Y:S01]  /*3680*/  IMAD.U32 R2, RZ, RZ, UR26 ;  /* 0x0000001aff027e24 */ /* 0x000fe2000f8e00ff */
[----:B------:R-:W-:Y:S01]  /*3690*/  LDSM.16.M88.4 R68, [R186+0x6000] ;  /* 0x00600000ba44783b */ /* 0x000fe20000000200 */
[----:B------:R-:W-:Y:S01]  /*36a0*/  VIADD R3, R0, 0x1 ;  /* 0x0000000100037836 */ /* 0x000fe20000000000 */
[C---:B-1----:R-:W-:Y:S02]  /*36b0*/  HMMA.16816.F32.BF16 R36, R8.reuse, R24, RZ ;  /* 0x000000180824723c */ /* 0x042fe400000418ff */
[----:B------:R-:W-:Y:S04]  /*36c0*/  LDSM.16.M88.4 R84, [R186+0x6800] ;  /* 0x00680000ba54783b */ /* 0x000fe80000000200 */
[----:B------:R-:W-:Y:S01]  /*36d0*/  LDSM.16.M88.4 R92, [R186+0x7000] ;  /* 0x00700000ba5c783b */ /* 0x000fe20000000200 */
[C---:B------:R-:W-:Y:S03]  /*36e0*/  HMMA.16816.F32.BF16 R24, R8.reuse, R26, RZ ;  /* 0x0000001a0818723c */ /* 0x040fe600000418ff */
[----:B------:R-:W-:Y:S03]  /*36f0*/  LDSM.16.M88.4 R88, [R186+0x7800] ;  /* 0x00780000ba58783b */ /* 0x000fe60000000200 */
[C---:B--2---:R-:W-:Y:S01]  /*3700*/  HMMA.16816.F32.BF16 R40, R8.reuse, R20, RZ ;  /* 0x000000140828723c */ /* 0x044fe200000418ff */
[----:B------:R-:W-:Y:S04]  /*3710*/  LDSM.16.M88.4 R96, [R185] ;  /* 0x00000000b960783b */ /* 0x000fe80000000200 */
[----:B------:R-:W-:Y:S01]  /*3720*/  LDSM.16.M88.4 R100, [R185+0x800] ;  /* 0x00080000b964783b */ /* 0x000fe20000000200 */
[C---:B------:R-:W-:Y:S03]  /*3730*/  HMMA.16816.F32.BF16 R20, R8.reuse, R22, RZ ;  /* 0x000000160814723c */ /* 0x040fe600000418ff */
[----:B------:R-:W-:Y:S03]  /*3740*/  LDSM.16.M88.4 R108, [R185+0x1000] ;  /* 0x00100000b96c783b */ /* 0x000fe60000000200 */
[C---:B-----5:R-:W-:Y:S01]  /*3750*/  HMMA.16816.F32.BF16 R48, R8.reuse, R16, RZ ;  /* 0x000000100830723c */ /* 0x060fe200000418ff */
[----:B------:R-:W-:Y:S04]  /*3760*/  LDSM.16.M88.4 R104, [R180+0x9000] ;  /* 0x00900000b468783b */ /* 0x000fe80000000200 */
[----:B------:R-:W0:Y:S01]  /*3770*/  LDGDEPBAR ;  /* 0x00000000000079af */ /* 0x000e220000000000 */
[C---:B------:R-:W-:Y:S03]  /*3780*/  HMMA.16816.F32.BF16 R76, R8.reuse, R18, RZ ;  /* 0x00000012084c723c */ /* 0x040fe600000418ff */
[----:B------:R-:W-:Y:S03]  /*3790*/  LDSM.16.M88.4 R16, [R190] ;  /* 0x00000000be10783b */ /* 0x000fe60000000200 */
[C---:B----4-:R-:W-:Y:S01]  /*37a0*/  HMMA.16816.F32.BF16 R80, R8.reuse, R28, RZ ;  /* 0x0000001c0850723c */ /* 0x050fe200000418ff */
[----:B------:R-:W-:Y:S05]  /*37b0*/  STL [R1+0x60], R112 ;  /* 0x0000607001007387 */ /* 0x000fea0000100800 */
[----:B------:R-:W-:Y:S01]  /*37c0*/  HMMA.16816.F32.BF16 R72, R8, R30, RZ ;  /* 0x0000001e0848723c */ /* 0x000fe200000418ff */
[----:B------:R-:W1:Y:S05]  /*37d0*/  LDSM.16.M88.4 R8, [R191] ;  /* 0x00000000bf08783b */ /* 0x000e6a0000000200 */
[C---:B---3--:R-:W-:Y:S06]  /*37e0*/  HMMA.16816.F32.BF16 R60, R12.reuse, R44, R36 ;  /* 0x0000002c0c3c723c */ /* 0x048fec0000041824 */
[C---:B------:R-:W-:Y:S06]  /*37f0*/  HMMA.16816.F32.BF16 R28, R12.reuse, R46, R24 ;  /* 0x0000002e0c1c723c */ /* 0x040fec0000041818 */
[C---:B------:R-:W-:Y:S06]  /*3800*/  HMMA.16816.F32.BF16 R24, R12.reuse, R52, R40 ;  /* 0x000000340c18723c */ /* 0x040fec0000041828 */
[C---:B------:R-:W-:Y:S06]  /*3810*/  HMMA.16816.F32.BF16 R20, R12.reuse, R54, R20 ;  /* 0x000000360c14723c */ /* 0x040fec0000041814 */
[C---:B------:R-:W-:Y:S06]  /*3820*/  HMMA.16816.F32.BF16 R36, R12.reuse, R64, R48 ;  /* 0x000000400c24723c */ /* 0x040fec0000041830 */
[C---:B------:R-:W-:Y:S01]  /*3830*/  HMMA.16816.F32.BF16 R48, R12.reuse, R66, R76 ;  /* 0x000000420c30723c */ /* 0x040fe2000004184c */
[----:B------:R-:W-:Y:S05]  /*3840*/  LDSM.16.M88.4 R76, [R180+0x9800] ;  /* 0x00980000b44c783b */ /* 0x000fea0000000200 */
[C---:B------:R-:W-:Y:S01]  /*3850*/  HMMA.16816.F32.BF16 R44, R12.reuse, R56, R80 ;  /* 0x000000380c2c723c */ /* 0x040fe20000041850 */
[----:B------:R-:W-:Y:S05]  /*3860*/  LDSM.16.M88.4 R80, [R7+0x8000] ;  /* 0x008000000750783b */ /* 0x000fea0000000200 */
        /* <DEDUP_REMOVED lines=8> */
[----:B------:R-:W2:Y:S05]  /*38f0*/  LDSM.16.M88.4 R84, [R180+0x8800] ;  /* 0x00880000b454783b */ /* 0x000eaa0000000200 */
[C---:B------:R-:W-:Y:S06]  /*3900*/  HMMA.16816.F32.BF16 R64, R8.reuse, R94, R48 ;  /* 0x0000005e0840723c */ /* 0x040fec0000041830 */
[C---:B------:R-:W-:Y:S01]  /*3910*/  HMMA.16816.F32.BF16 R20, R8.reuse, R92, R36 ;  /* 0x0000005c0814723c */ /* 0x040fe20000041824 */
[----:B------:R-:W-:Y:S05]  /*3920*/  LDSM.16.M88.4 R92, [R7+0x9000] ;  /* 0x00900000075c783b */ /* 0x000fea0000000200 */
[C---:B------:R-:W-:Y:S06]  /*3930*/  HMMA.16816.F32.BF16 R44, R8.reuse, R88, R44 ;  /* 0x00000058082c723c */ /* 0x040fec000004182c */
[----:B------:R-:W-:Y:S01]  /*3940*/  HMMA.16816.F32.BF16 R28, R8, R90, R40 ;  /* 0x0000005a081c723c */ /* 0x000fe20000041828 */
[----:B------:R-:W3:Y:S04]  /*3950*/  LDSM.16.M88.4 R8, [R189+0x2000] ;  /* 0x00200000bd08783b */ /* 0x000ee80000000200 */
[----:B------:R-:W4:Y:S01]  /*3960*/  LDSM.16.M88.4 R88, [R7+0x8800] ;  /* 0x008800000758783b */ /* 0x000f220000000200 */
[C---:B------:R-:W-:Y:S06]  /*3970*/  HMMA.16816.F32.BF16 R36, R16.reuse, R96, R60 ;  /* 0x000000601024723c */ /* 0x040fec000004183c */
[C---:B------:R-:W-:Y:S01]  /*3980*/  HMMA.16816.F32.BF16 R40, R16.reuse, R98, R56 ;  /* 0x000000621028723c */ /* 0x040fe20000041838 */
[----:B------:R-:W-:Y:S05]  /*3990*/  LDSM.16.M88.4 R96, [R180+0xb000] ;  /* 0x00b00000b460783b */ /* 0x000fea0000000200 */
[C---:B------:R-:W-:Y:S06]  /*39a0*/  HMMA.16816.F32.BF16 R48, R16.reuse, R100, R52 ;  /* 0x000000641030723c */ /* 0x040fec0000041834 */
[C---:B------:R-:W-:Y:S01]  /*39b0*/  HMMA.16816.F32.BF16 R24, R16.reuse, R102, R24 ;  /* 0x000000661018723c */ /* 0x040fe20000041818 */
[----:B------:R-:W-:Y:S05]  /*39c0*/  LDSM.16.M88.4 R100, [R186+0x9000] ;  /* 0x00900000ba64783b */ /* 0x000fea0000000200 */
[C---:B------:R-:W-:Y:S01]  /*39d0*/  HMMA.16816.F32.BF16 R60, R16.reuse, R110, R64 ;  /* 0x0000006e103c723c */ /* 0x040fe20000041840 */
[----:B------:R-:W-:Y:S05]  /*39e0*/  LDSM.16.M88.4 R64, [R186+0x9800] ;  /* 0x00980000ba40783b */ /* 0x000fea0000000200 */
[C---:B------:R-:W-:Y:S06]  /*39f0*/  HMMA.16816.F32.BF16 R20, R16.reuse, R108, R20 ;  /* 0x0000006c1014723c */ /* 0x040fec0000041814 */
[C---:B-1----:R-:W-:Y:S06]  /*3a00*/  HMMA.16816.F32.BF16 R56, R16.reuse, R68, R44 ;  /* 0x000000441038723c */ /* 0x042fec000004182c */
[----:B------:R-:W-:Y:S01]  /*3a10*/  HMMA.16816.F32.BF16 R28, R16, R70, R28 ;  /* 0x00000046101c723c */ /* 0x000fe2000004181c */
[----:B------:R-:W-:Y:S04]  /*3a20*/  LDSM.16.M88.4 R16, [R191+0x2000] ;  /* 0x00200000bf10783b */ /* 0x000fe80000000200 */
[----:B------:R-:W-:Y:S01]  /*3a30*/  LDSM.16.M88.4 R68, [R186+0x8000] ;  /* 0x00800000ba44783b */ /* 0x000fe20000000200 */
[C---:B------:R-:W-:Y:S06]  /*3a40*/  HMMA.16816.F32.BF16 R36, R12.reuse, R72, R36 ;  /* 0x000000480c24723c */ /* 0x040fec0000041824 */
[C---:B------:R-:W-:Y:S01]  /*3a50*/  HMMA.16816.F32.BF16 R40, R12.reuse, R74, R40 ;  /* 0x0000004a0c28723c */ /* 0x040fe20000041828 */
[----:B------:R-:W-:Y:S05]  /*3a60*/  LDSM.16.M88.4 R72, [R186+0x8800] ;  /* 0x00880000ba48783b */ /* 0x000fea0000000200 */
[C---:B--2---:R-:W-:Y:S01]  /*3a70*/  HMMA.16816.F32.BF16 R44, R12.reuse, R84, R48 ;  /* 0x000000540c2c723c */ /* 0x044fe20000041830 */
[----:B------:R-:W1:Y:S05]  /*3a80*/  LDSM.16.M88.4 R48, [R7+0x9800] ;  /* 0x009800000730783b */ /* 0x000e6a0000000200 */
[C---:B------:R-:W-:Y:S01]  /*3a90*/  HMMA.16816.F32.BF16 R52, R12.reuse, R86, R24 ;  /* 0x000000560c34723c */ /* 0x040fe20000041818 */
[----:B------:R-:W-:Y:S05]  /*3aa0*/  LDSM.16.M88.4 R84, [R185+0x2800] ;  /* 0x00280000b954783b */ /* 0x000fea0000000200 */
[C---:B------:R-:W-:Y:S06]  /*3ab0*/  HMMA.16816.F32.BF16 R60, R12.reuse, R106, R60 ;  /* 0x0000006a0c3c723c */ /* 0x040fec000004183c */
[C---:B------:R-:W-:Y:S06]  /*3ac0*/  HMMA.16816.F32.BF16 R24, R12.reuse, R104, R20 ;  /* 0x000000680c18723c */ /* 0x040fec0000041814 */
[C---:B------:R-:W-:Y:S06]  /*3ad0*/  HMMA.16816.F32.BF16 R56, R12.reuse, R76, R56 ;  /* 0x0000004c0c38723c */ /* 0x040fec0000041838 */
[----:B------:R-:W-:Y:S01]  /*3ae0*/  HMMA.16816.F32.BF16 R20, R12, R78, R28 ;  /* 0x0000004e0c14723c */ /* 0x000fe2000004181c */
[----:B------:R-:W-:Y:S04]  /*3af0*/  LDSM.16.M88.4 R12, [R190+0x2000] ;  /* 0x00200000be0c783b */ /* 0x000fe80000000200 */
[----:B------:R-:W2:Y:S01]  /*3b00*/  LDSM.16.M88.4 R76, [R185+0x2000] ;  /* 0x00200000b94c783b */ /* 0x000ea20000000200 */
[C---:B---3--:R-:W-:Y:S06]  /*3b10*/  HMMA.16816.F32.BF16 R36, R8.reuse, R80, R36 ;  /* 0x000000500824723c */ /* 0x048fec0000041824 */
[C---:B------:R-:W-:Y:S01]  /*3b20*/  HMMA.16816.F32.BF16 R40, R8.reuse, R82, R40 ;  /* 0x000000520828723c */ /* 0x040fe20000041828 */
[----:B------:R-:W-:Y:S05]  /*3b30*/  LDSM.16.M88.4 R80, [R180+0xa800] ;  /* 0x00a80000b450783b */ /* 0x000fea0000000200 */
[C---:B----4-:R-:W-:Y:S06]  /*3b40*/  HMMA.16816.F32.BF16 R44, R8.reuse, R88, R44 ;  /* 0x00000058082c723c */ /* 0x050fec000004182c */
[C---:B------:R-:W-:Y:S01]  /*3b50*/  HMMA.16816.F32.BF16 R52, R8.reuse, R90, R52 ;  /* 0x0000005a0834723c */ /* 0x040fe20000041834 */
[----:B------:R-:W3:Y:S05]  /*3b60*/  LDSM.16.M88.4 R88, [R185+0x3000] ;  /* 0x00300000b958783b */ /* 0x000eea0000000200 */
[C---:B------:R-:W-:Y:S06]  /*3b70*/  HMMA.16816.F32.BF16 R60, R8.reuse, R94, R60 ;  /* 0x0000005e083c723c */ /* 0x040fec000004183c */
[C---:B------:R-:W-:Y:S01]  /*3b80*/  HMMA.16816.F32.BF16 R28, R8.reuse, R92, R24 ;  /* 0x0000005c081c723c */ /* 0x040fe20000041818 */
[----:B------:R-:W-:Y:S05]  /*3b90*/  LDSM.16.M88.4 R92, [R186+0xb000] ;  /* 0x00b00000ba5c783b */ /* 0x000fea0000000200 */
[C---:B-1----:R-:W-:Y:S06]  /*3ba0*/  HMMA.16816.F32.BF16 R56, R8.reuse, R48, R56 ;  /* 0x000000300838723c */ /* 0x042fec0000041838 */
[----:B------:R-:W-:Y:S01]  /*3bb0*/  HMMA.16816.F32.BF16 R24, R8, R50, R20 ;  /* 0x000000320818723c */ /* 0x000fe20000041814 */
[----:B------:R-:W1:Y:S04]  /*3bc0*/  LDSM.16.M88.4 R48, [R185+0x3800] ;  /* 0x00380000b930783b */ /* 0x000e680000000200 */
[----:B------:R-:W-:Y:S01]  /*3bd0*/  LDSM.16.M88.4 R8, [R188+0x4000] ;  /* 0x00400000bc08783b */ /* 0x000fe20000000200 */
[C---:B------:R-:W-:Y:S06]  /*3be0*/  HMMA.16816.F32.BF16 R20, R16.reuse, R68, R36 ;  /* 0x000000441014723c */ /* 0x040fec0000041824 */
[C---:B------:R-:W-:Y:S01]  /*3bf0*/  HMMA.16816.F32.BF16 R40, R16.reuse, R70, R40 ;  /* 0x000000461028723c */ /* 0x040fe20000041828 */
[----:B------:R-:W-:Y:S05]  /*3c00*/  LDSM.16.M88.4 R68, [R7+0xa000] ;  /* 0x00a000000744783b */ /* 0x000fea0000000200 */
        /* <DEDUP_REMOVED lines=9> */
[----:B------:R-:W5:Y:S01]  /*3ca0*/  LDSM.16.M88.4 R16, [R189+0x4000] ;  /* 0x00400000bd10783b */ /* 0x000f620000000200 */
[C---:B--2---:R-:W-:Y:S06]  /*3cb0*/  HMMA.16816.F32.BF16 R24, R12.reuse, R76, R20 ;  /* 0x0000004c0c18723c */ /* 0x044fec0000041814 */
[C---:B------:R-:W-:Y:S01]  /*3cc0*/  HMMA.16816.F32.BF16 R20, R12.reuse, R78, R40 ;  /* 0x0000004e0c14723c */ /* 0x040fe20000041828 */
[----:B------:R-:W2:Y:S05]  /*3cd0*/  LDSM.16.M88.4 R76, [R7+0xa800] ;  /* 0x00a80000074c783b */ /* 0x000eaa0000000200 */
[C---:B------:R-:W-:Y:S06]  /*3ce0*/  HMMA.16816.F32.BF16 R44, R12.reuse, R84, R44 ;  /* 0x000000540c2c723c */ /* 0x040fec000004182c */
[C---:B------:R-:W-:Y:S01]  /*3cf0*/  HMMA.16816.F32.BF16 R52, R12.reuse, R86, R52 ;  /* 0x000000560c34723c */ /* 0x040fe20000041834 */
[----:B------:R-:W-:Y:S05]  /*3d00*/  LDSM.16.M88.4 R84, [R185+0x5000] ;  /* 0x00500000b954783b */ /* 0x000fea0000000200 */
[C---:B---3--:R-:W-:Y:S06]  /*3d10*/  HMMA.16816.F32.BF16 R60, R12.reuse, R90, R60 ;  /* 0x0000005a0c3c723c */ /* 0x048fec000004183c */
[C---:B------:R-:W-:Y:S01]  /*3d20*/  HMMA.16816.F32.BF16 R40, R12.reuse, R88, R36 ;  /* 0x000000580c28723c */ /* 0x040fe20000041824 */
[----:B------:R-:W-:Y:S05]  /*3d30*/  LDSM.16.M88.4 R88, [R186+0xa800] ;  /* 0x00a80000ba58783b */ /* 0x000fea0000000200 */
[C---:B-1----:R-:W-:Y:S06]  /*3d40*/  HMMA.16816.F32.BF16 R56, R12.reuse, R48, R56 ;  /* 0x000000300c38723c */ /* 0x042fec0000041838 */
[----:B------:R-:W-:Y:S01]  /*3d50*/  HMMA.16816.F32.BF16 R36, R12, R50, R28 ;  /* 0x000000320c24723c */ /* 0x000fe2000004181c */
[----:B------:R-:W-:Y:S05]  /*3d60*/  LDSM.16.M88.4 R12, [R191+0x4000] ;  /* 0x00400000bf0c783b */ /* 0x000fea0000000200 */
[C---:B----4-:R-:W-:Y:S06]  /*3d70*/  HMMA.16816.F32.BF16 R28, R8.reuse, R72, R24 ;  /* 0x00000048081c723c */ /* 0x050fec0000041818 */
[C---:B------:R-:W-:Y:S01]  /*3d80*/  HMMA.16816.F32.BF16 R24, R8.reuse, R74, R20 ;  /* 0x0000004a0818723c */ /* 0x040fe20000041814 */
[----:B------:R1:W3:Y:S05]  /*3d90*/  LDSM.16.M88.4 R72, [R7+0xb800] ;  /* 0x00b800000748783b */ /* 0x0002ea0000000200 */
[C---:B------:R-:W-:Y:S06]  /*3da0*/  HMMA.16816.F32.BF16 R20, R8.reuse, R80, R44 ;  /* 0x000000500814723c */ /* 0x040fec000004182c */
[C---:B------:R-:W-:Y:S01]  /*3db0*/  HMMA.16816.F32.BF16 R52, R8.reuse, R82, R52 ;  /* 0x000000520834723c */ /* 0x040fe20000041834 */
[----:B------:R-:W4:Y:S05]  /*3dc0*/  LDSM.16.M88.4 R80, [R186+0xa000] ;  /* 0x00a00000ba50783b */ /* 0x000f2a0000000200 */
[C---:B------:R-:W-:Y:S06]  /*3dd0*/  HMMA.16816.F32.BF16 R60, R8.reuse, R98, R60 ;  /* 0x00000062083c723c */ /* 0x040fec000004183c */
[----:B------:R-:W-:Y:S01]  /*3de0*/  HMMA.16816.F32.BF16 R48, R8, R96, R40 ;  /* 0x000000600830723c */ /* 0x000fe20000041828 */
[----:B-1----:R-:W-:-:S04]  /*3df0*/  SHF.R.S32.HI R7, RZ, 0x1f, R114 ;  /* 0x0000001fff077819 */ /* 0x002fc80000011472 */
[----:B------:R-:W-:Y:S01]  /*3e00*/  LEA.HI.X.SX32 R201, R116, R7, 0x1, P5 ;  /* 0x0000000774c97211 */ /* 0x000fe200028f0eff */
[----:B-----5:R-:W-:Y:S01]  /*3e10*/  HMMA.16816.F32.BF16 R56, R8, R64, R56 ;  /* 0x000000400838723c */ /* 0x020fe20000041838 */
[----:B------:R-:W-:-:S05]  /*3e20*/  VIADD R7, R0, 0x9 ;  /* 0x0000000900077836 */ /* 0x000fca0000000000 */
[----:B------:R-:W-:Y:S01]  /*3e30*/  HMMA.16816.F32.BF16 R44, R8, R66, R36 ;  /* 0x00000042082c723c */ /* 0x000fe20000041824 */
[----:B------:R-:W1:Y:S04]  /*3e40*/  LDSM.16.M88.4 R64, [R186+0xb800] ;  /* 0x00b80000ba40783b */ /* 0x000e680000000200 */
[----:B------:R-:W-:Y:S01]  /*3e50*/  LDSM.16.M88.4 R8, [R190+0x4000] ;  /* 0x00400000be08783b */ /* 0x000fe20000000200 */
[C---:B------:R-:W-:Y:S06]  /*3e60*/  HMMA.16816.F32.BF16 R40, R16.reuse, R68, R28 ;  /* 0x000000441028723c */ /* 0x040fec000004181c */
[C---:B------:R-:W-:Y:S01]  /*3e70*/  HMMA.16816.F32.BF16 R36, R16.reuse, R70, R24 ;  /* 0x000000461024723c */ /* 0x040fe20000041818 */
[----:B------:R-:W5:Y:S05]  /*3e80*/  LDSM.16.M88.4 R68, [R185+0x4000] ;  /* 0x00400000b944783b */ /* 0x000f6a0000000200 */
[C---:B--2---:R-:W-:Y:S06]  /*3e90*/  HMMA.16816.F32.BF16 R24, R16.reuse, R76, R20 ;  /* 0x0000004c1018723c */ /* 0x044fec0000041814 */
[C---:B------:R-:W-:Y:S01]  /*3ea0*/  HMMA.16816.F32.BF16 R20, R16.reuse, R78, R52 ;  /* 0x0000004e1014723c */ /* 0x040fe20000041834 */
[----:B------:R-:W2:Y:S05]  /*3eb0*/  LDSM.16.M88.4 R76, [R185+0x4800] ;  /* 0x00480000b94c783b */ /* 0x000eaa0000000200 */
[----:B------:R-:W-:Y:S01]  /*3ec0*/  HMMA.16816.F32.BF16 R52, R16, R102, R60 ;  /* 0x000000661034723c */ /* 0x000fe2000004183c */
[----:B------:R-:W2:Y:S01]  /*3ed0*/  LDSM.16.M88.4 R60, [R185+0x5800] ;  /* 0x00580000b93c783b */ /* 0x000ea20000000200 */
[----:B------:R-:W-:-:S04]  /*3ee0*/  DEPBAR.LE SB0, 0x0 ;  /* 0x000080000000791a */ /* 0x000fc80000000000 */
[C---:B------:R-:W-:Y:S06]  /*3ef0*/  HMMA.16816.F32.BF16 R28, R16.reuse, R100, R48 ;  /* 0x00000064101c723c */ /* 0x040fec0000041830 */
[C---:B---3--:R-:W-:Y:S06]  /*3f00*/  HMMA.16816.F32.BF16 R56, R16.reuse, R72, R56 ;  /* 0x000000481038723c */ /* 0x048fec0000041838 */
[----:B------:R-:W-:Y:S06]  /*3f10*/  HMMA.16816.F32.BF16 R48, R16, R74, R44 ;  /* 0x0000004a1030723c */ /* 0x000fec000004182c */
[C---:B----4-:R-:W-:Y:S06]  /*3f20*/  HMMA.16816.F32.BF16 R44, R12.reuse, R80, R40 ;  /* 0x000000500c2c723c */ /* 0x050fec0000041828 */
[C---:B------:R-:W-:Y:S06]  /*3f30*/  HMMA.16816.F32.BF16 R40, R12.reuse, R82, R36 ;  /* 0x000000520c28723c */ /* 0x040fec0000041824 */
[C---:B------:R-:W-:Y:S06]  /*3f40*/  HMMA.16816.F32.BF16 R36, R12.reuse, R88, R24 ;  /* 0x000000580c24723c */ /* 0x040fec0000041818 */
[C---:B------:R-:W-:Y:S06]  /*3f50*/  HMMA.16816.F32.BF16 R24, R12.reuse, R94, R52 ;  /* 0x0000005e0c18723c */ /* 0x040fec0000041834 */
[C---:B------:R-:W-:Y:S06]  /*3f60*/  HMMA.16816.F32.BF16 R16, R12.reuse, R92, R28 ;  /* 0x0000005c0c10723c */ /* 0x040fec000004181c */
[C---:B------:R-:W-:Y:S06]  /*3f70*/  HMMA.16816.F32.BF16 R20, R12.reuse, R90, R20 ;  /* 0x0000005a0c14723c */ /* 0x040fec0000041814 */
[C---:B-1----:R-:W-:Y:S06]  /*3f80*/  HMMA.16816.F32.BF16 R28, R12.reuse, R64, R56 ;  /* 0x000000400c1c723c */ /* 0x042fec0000041838 */
[----:B------:R-:W-:Y:S06]  /*3f90*/  HMMA.16816.F32.BF16 R12, R12, R66, R48 ;  /* 0x000000420c0c723c */ /* 0x000fec0000041830 */
[C---:B-----5:R-:W-:Y:S06]  /*3fa0*/  HMMA.16816.F32.BF16 R52, R8.reuse, R68, R44 ;  /* 0x000000440834723c */ /* 0x060fec000004182c */
[C---:B------:R-:W-:Y:S06]  /*3fb0*/  HMMA.16816.F32.BF16 R40, R8.reuse, R70, R40 ;  /* 0x000000460828723c */ /* 0x040fec0000041828 */
[C---:B--2---:R-:W-:Y:S06]  /*3fc0*/  HMMA.16816.F32.BF16 R36, R8.reuse, R76, R36 ;  /* 0x0000004c0824723c */ /* 0x044fec0000041824 */
[C---:B------:R-:W-:Y:S06]  /*3fd0*/  HMMA.16816.F32.BF16 R44, R8.reuse, R86, R24 ;  /* 0x00000056082c723c */ /* 0x040fec0000041818 */
[----:B------:R-:W-:Y:S01]  /*3fe0*/  HMMA.16816.F32.BF16 R48, R8, R60, R28 ;  /* 0x0000003c0830723c */ /* 0x000fe2000004181c */
[C---:B------:R-:W-:Y:S01]  /*3ff0*/  VIADDMNMX R24, R113.reuse, 0x8, R2, PT ;  /* 0x0000000871187846 */ /* 0x040fe20003800102 */
[----:B------:R-:W-:Y:S01]  /*4000*/  VIADD R2, R0, 0x8 ;  /* 0x0000000800027836 */ /* 0x000fe20000000000 */
[----:B------:R-:W-:-:S02]  /*4010*/  VIMNMX R25, R113, UR26, PT ;  /* 0x0000001a71197c48 */ /* 0x000fc4000bfe0100 */
[CC--:B------:R-:W-:Y:S01]  /*4020*/  ISETP.GE.AND P3, PT, R3.reuse, R24.reuse, PT ;  /* 0x000000180300720c */ /* 0x0c0fe20003f66270 */
[C---:B------:R-:W-:Y:S01]  /*4030*/  HMMA.16816.F32.BF16 R20, R8.reuse, R78, R20 ;  /* 0x0000004e0814723c */ /* 0x040fe20000041814 */
[----:B------:R-:W-:Y:S01]  /*4040*/  BAR.SYNC.DEFER_BLOCKING 0x0 ;  /* 0x0000000000007b1d */ /* 0x000fe20000010000 */
[----:B------:R-:W-:Y:S02]  /*4050*/  ISETP.GE.AND P6, PT, R3, R25, PT ;  /* 0x000000190300720c */ /* 0x000fe40003fc6270 */
[----:B------:R-:W-:Y:S02]  /*4060*/  I2FP.F32.S32 R3, R3 ;  /* 0x0000000300037245 */ /* 0x000fe40000201400 */
[C---:B------:R-:W-:Y:S01]  /*4070*/  ISETP.GE.AND P4, PT, R2.reuse, R25, PT ;  /* 0x000000190200720c */ /* 0x040fe20003f86270 */
[----:B------:R-:W-:Y:S01]  /*4080*/  HMMA.16816.F32.BF16 R16, R8, R84, R16 ;  /* 0x000000540810723c */ /* 0x000fe20000041810 */
[----:B------:R-:W-:Y:S02]  /*4090*/  ISETP.GE.AND P1, PT, R2, R24, PT ;  /* 0x000000180200720c */ /* 0x000fe40003f26270 */
[----:B------:R-:W-:-:S02]  /*40a0*/  I2FP.F32.S32 R2, R2 ;  /* 0x0000000200027245 */ /* 0x000fc40000201400 */
[C---:B------:R-:W-:Y:S01]  /*40b0*/  ISETP.GE.AND P0, PT, R7.reuse, R25, PT ;  /* 0x000000190700720c */ /* 0x040fe20003f06270 */
[----:B------:R-:W-:Y:S01]  /*40c0*/  HMMA.16816.F32.BF16 R28, R8, R62, R12 ;  /* 0x0000003e081c723c */ /* 0x000fe2000004180c */
[----:B------:R-:W-:Y:S02]  /*40d0*/  ISETP.GE.AND P5, PT, R7, R24, PT ;  /* 0x000000180700720c */ /* 0x000fe40003fa6270 */
[----:B------:R-:W-:-:S04]  /*40e0*/  I2FP.F32.S32 R7, R7 ;  /* 0x0000000700077245 */ /* 0x000fc80000201400 */
[C---:B------:R-:W-:Y:S01]  /*40f0*/  FFMA.FTZ R10, R3.reuse, UR15, R53 ;  /* 0x0000000f030a7c23 */ /* 0x040fe20008010035 */
[----:B------:R-:W-:Y:S01]  /*4100*/  FFMA.FTZ R8, R3, UR15, R55 ;  /* 0x0000000f03087c23 */ /* 0x000fe20008010037 */
[----:B------:R-:W-:Y:S02]  /*4110*/  VIADD R3, R0, 0x10 ;  /* 0x0000001000037836 */ /* 0x000fe40000000000 */
[C---:B------:R-:W-:Y:S01]  /*4120*/  FFMA.FTZ R9, R2.reuse, UR15, R40 ;  /* 0x0000000f02097c23 */ /* 0x040fe20008010028 */
[----:B------:R-:W-:Y:S01]  /*4130*/  FFMA.FTZ R13, R2, UR15, R42 ;  /* 0x0000000f020d7c23 */ /* 0x000fe2000801002a */
[----:B------:R-:W-:Y:S01]  /*4140*/  VIADD R2, R0, 0x11 ;  /* 0x0000001100027836 */ /* 0x000fe20000000000 */
[----:B------:R-:W-:Y:S01]  /*4150*/  FSEL R35, R10, -INF , !P6 ;  /* 0xff8000000a237808 */ /* 0x000fe20007000000 */
[----:B------:R-:W-:Y:S01]  /*4160*/  FFMA.FTZ R12, R7, UR15, R41 ;  /* 0x0000000f070c7c23 */ /* 0x000fe20008010029 */
[C---:B------:R-:W-:Y:S02]  /*4170*/  ISETP.GE.AND P2, PT, R3.reuse, R25, PT ;  /* 0x000000190300720c */ /* 0x040fe40003f46270 */
[----:B------:R-:W-:-:S02]  /*4180*/  ISETP.GE.AND P6, PT, R3, R24, PT ;  /* 0x000000180300720c */ /* 0x000fc40003fc6270 */
[----:B------:R-:W-:Y:S02]  /*4190*/  I2FP.F32.S32 R3, R3 ;  /* 0x0000000300037245 */ /* 0x000fe40000201400 */
[----:B------:R-:W-:Y:S02]  /*41a0*/  FSEL R42, R8, -INF , !P3 ;  /* 0xff800000082a7808 */ /* 0x000fe40005800000 */
[----:B------:R-:W-:Y:S01]  /*41b0*/  FSEL R40, R9, -INF , !P4 ;  /* 0xff80000009287808 */ /* 0x000fe20006000000 */
[----:B------:R-:W-:Y:S01]  /*41c0*/  FFMA.FTZ R9, R7, UR15, R43 ;  /* 0x0000000f07097c23 */ /* 0x000fe2000801002b */
[C---:B------:R-:W-:Y:S01]  /*41d0*/  ISETP.GE.AND P3, PT, R2.reuse, R25, PT ;  /* 0x000000190200720c */ /* 0x040fe20003f66270 */
[C---:B------:R-:W-:Y:S01]  /*41e0*/  FFMA.FTZ R11, R3.reuse, UR15, R36 ;  /* 0x0000000f030b7c23 */ /* 0x040fe20008010024 */
[----:B------:R-:W-:Y:S01]  /*41f0*/  ISETP.GE.AND P4, PT, R2, R24, PT ;  /* 0x000000180200720c */ /* 0x000fe20003f86270 */
[----:B------:R-:W-:Y:S01]  /*4200*/  FFMA.FTZ R8, R3, UR15, R38 ;  /* 0x0000000f03087c23 */ /* 0x000fe20008010026 */
[----:B------:R-:W-:Y:S01]  /*4210*/  I2FP.F32.S32 R2, R2 ;  /* 0x0000000200027245 */ /* 0x000fe20000201400 */
[C---:B------:R-:W-:Y:S01]  /*4220*/  VIADD R7, R0.reuse, 0x18 ;  /* 0x0000001800077836 */ /* 0x040fe20000000000 */
[----:B------:R-:W-:Y:S01]  /*4230*/  FSEL R36, R13, -INF , !P1 ;  /* 0xff8000000d247808 */ /* 0x000fe20004800000 */
[----:B------:R-:W-:Y:S01]  /*4240*/  VIADD R3, R0, 0x19 ;  /* 0x0000001900037836 */ /* 0x000fe20000000000 */
[----:B------:R-:W-:Y:S01]  /*4250*/  FSEL R34, R12, -INF , !P0 ;  /* 0xff8000000c227808 */ /* 0x000fe20004000000 */
[C---:B------:R-:W-:Y:S01]  /*4260*/  FFMA.FTZ R10, R2.reuse, UR15, R37 ;  /* 0x0000000f020a7c23 */ /* 0x040fe20008010025 */
[----:B------:R-:W-:Y:S01]  /*4270*/  FFMA.FTZ R15, R2, UR15, R39 ;  /* 0x0000000f020f7c23 */ /* 0x000fe20008010027 */
[----:B------:R-:W-:Y:S01]  /*4280*/  VIADD R2, R0, 0x20 ;  /* 0x0000002000027836 */ /* 0x000fe20000000000 */
        /* <DEDUP_REMOVED lines=33> */
[----:B------:R-:W-:Y:S01]  /*44a0*/  FFMA.FTZ R9, R7, UR15, R19 ;  /* 0x0000000f07097c23 */ /* 0x000fe20008010013 */
[----:B------:R-:W-:Y:S01]  /*44b0*/  FSEL R169, R10, -INF , !P6 ;  /* 0xff8000000aa97808 */ /* 0x000fe20007000000 */
[C---:B------:R-:W-:Y:S01]  /*44c0*/  FFMA.FTZ R11, R3.reuse, UR15, R44 ;  /* 0x0000000f030b7c23 */ /* 0x040fe2000801002c */
[C---:B------:R-:W-:Y:S01]  /*44d0*/  ISETP.GE.AND P2, PT, R2.reuse, R25, PT ;  /* 0x000000190200720c */ /* 0x040fe20003f46270 */
[----:B------:R-:W-:Y:S01]  /*44e0*/  FFMA.FTZ R8, R3, UR15, R46 ;  /* 0x0000000f03087c23 */ /* 0x000fe2000801002e */
[----:B------:R-:W-:Y:S01]  /*44f0*/  ISETP.GE.AND P6, PT, R2, R24, PT ;  /* 0x000000180200720c */ /* 0x000fe20003fc6270 */
[C---:B------:R-:W-:Y:S01]  /*4500*/  VIADD R3, R0.reuse, 0x31 ;  /* 0x0000003100037836 */ /* 0x040fe20000000000 */
[----:B------:R-:W-:Y:S01]  /*4510*/  I2FP.F32.S32 R2, R2 ;  /* 0x0000000200027245 */ /* 0x000fe20000201400 */
[----:B------:R-:W-:Y:S01]  /*4520*/  FFMA.FTZ R12, R7, UR15, R17 ;  /* 0x0000000f070c7c23 */ /* 0x000fe20008010011 */
[----:B------:R-:W-:Y:S01]  /*4530*/  VIADD R7, R0, 0x30 ;  /* 0x0000003000077836 */ /* 0x000fe20000000000 */
[----:B------:R-:W-:-:S02]  /*4540*/  FSEL R194, R9, -INF , !P1 ;  /* 0xff80000009c27808 */ /* 0x000fc40004800000 */
[C---:B------:R-:W-:Y:S01]  /*4550*/  FFMA.FTZ R10, R2.reuse, UR15, R45 ;  /* 0x0000000f020a7c23 */ /* 0x040fe2000801002d */
[----:B------:R-:W-:Y:S01]  /*4560*/  FFMA.FTZ R13, R2, UR15, R47 ;  /* 0x0000000f020d7c23 */ /* 0x000fe2000801002f */
[----:B------:R-:W-:Y:S01]  /*4570*/  VIADD R2, R0, 0x38 ;  /* 0x0000003800027836 */ /* 0x000fe20000000000 */
[----:B------:R-:W-:Y:S02]  /*4580*/  FSEL R168, R11, -INF , !P0 ;  /* 0xff8000000ba87808 */ /* 0x000fe40004000000 */
[C---:B------:R-:W-:Y:S02]  /*4590*/  ISETP.GE.AND P1, PT, R3.reuse, R25, PT ;  /* 0x000000190300720c */ /* 0x040fe40003f26270 */
[----:B------:R-:W-:Y:S02]  /*45a0*/  ISETP.GE.AND P0, PT, R3, R24, PT ;  /* 0x000000180300720c */ /* 0x000fe40003f06270 */
[----:B------:R-:W-:Y:S02]  /*45b0*/  FSEL R193, R14, -INF , !P3 ;  /* 0xff8000000ec17808 */ /* 0x000fe40005800000 */
[----:B------:R-:W-:-:S02]  /*45c0*/  FSEL R117, R12, -INF , !P4 ;  /* 0xff8000000c757808 */ /* 0x000fc40006000000 */
[----:B------:R-:W-:Y:S02]  /*45d0*/  I2FP.F32.S32 R3, R3 ;  /* 0x0000000300037245 */ /* 0x000fe40000201400 */
[C---:B------:R-:W-:Y:S02]  /*45e0*/  ISETP.GE.AND P3, PT, R7.reuse, R25, PT ;  /* 0x000000190700720c */ /* 0x040fe40003f66270 */
[----:B------:R-:W-:Y:S01]  /*45f0*/  ISETP.GE.AND P4, PT, R7, R24, PT ;  /* 0x000000180700720c */ /* 0x000fe20003f86270 */
[C---:B------:R-:W-:Y:S01]  /*4600*/  FFMA.FTZ R11, R3.reuse, UR15, R51 ;  /* 0x0000000f030b7c23 */ /* 0x040fe20008010033 */
[----:B------:R-:W-:Y:S01]  /*4610*/  FSEL R200, R8, -INF , !P5 ;  /* 0xff80000008c87808 */ /* 0x000fe20006800000 */
[----:B------:R-:W-:Y:S01]  /*4620*/  FFMA.FTZ R8, R3, UR15, R49 ;  /* 0x0000000f03087c23 */ /* 0x000fe20008010031 */
[----:B------:R-:W-:Y:S02]  /*4630*/  FSEL R170, R10, -INF , !P2 ;  /* 0xff8000000aaa7808 */ /* 0x000fe40005000000 */
[----:B------:R-:W-:-:S02]  /*4640*/  I2FP.F32.S32 R7, R7 ;  /* 0x0000000700077245 */ /* 0x000fc40000201400 */
[C---:B------:R-:W-:Y:S02]  /*4650*/  ISETP.GE.AND P5, PT, R2.reuse, R25, PT ;  /* 0x000000190200720c */ /* 0x040fe40003fa6270 */
[----:B------:R-:W-:Y:S01]  /*4660*/  ISETP.GE.AND P2, PT, R2, R24, PT ;  /* 0x000000180200720c */ /* 0x000fe20003f46270 */
[C---:B------:R-:W-:Y:S01]  /*4670*/  FFMA.FTZ R9, R7.reuse, UR15, R48 ;  /* 0x0000000f07097c23 */ /* 0x040fe20008010030 */
[----:B------:R-:W-:Y:S01]  /*4680*/  I2FP.F32.S32 R2, R2 ;  /* 0x0000000200027245 */ /* 0x000fe20000201400 */
[----:B------:R-:W-:Y:S01]  /*4690*/  FFMA.FTZ R7, R7, UR15, R50 ;  /* 0x0000000f07077c23 */ /* 0x000fe20008010032 */
[----:B------:R-:W-:Y:S02]  /*46a0*/  FSEL R245, R11, -INF , !P0 ;  /* 0xff8000000bf57808 */ /* 0x000fe40004000000 */
[----:B------:R-:W-:Y:S01]  /*46b0*/  PLOP3.LUT P0, PT, PT, PT, UP0, 0x80, 0x0 ;  /* 0x000000000000781c */ /* 0x000fe20003f0f008 */
[C---:B------:R-:W-:Y:S01]  /*46c0*/  FFMA.FTZ R12, R2.reuse, UR15, R28 ;  /* 0x0000000f020c7c23 */ /* 0x040fe2000801001c */
[----:B------:R-:W-:Y:S01]  /*46d0*/  FFMA.FTZ R10, R2, UR15, R30 ;  /* 0x0000000f020a7c23 */ /* 0x000fe2000801001e */
[----:B------:R-:W-:Y:S01]  /*46e0*/  VIADD R2, R0, 0x39 ;  /* 0x0000003900027836 */ /* 0x000fe20000000000 */
[----:B------:R-:W-:-:S02]  /*46f0*/  FSEL R195, R13, -INF , !P6 ;  /* 0xff8000000dc37808 */ /* 0x000fc40007000000 */
[----:B------:R-:W-:Y:S02]  /*4700*/  FSEL R240, R9, -INF , !P3 ;  /* 0xff80000009f07808 */ /* 0x000fe40005800000 */
[----:B------:R-:W-:Y:S02]  /*4710*/  FSEL R244, R7, -INF , !P4 ;  /* 0xff80000007f47808 */ /* 0x000fe40006000000 */
[----:B------:R-:W-:Y:S02]  /*4720*/  FSEL R241, R8, -INF , !P1 ;  /* 0xff80000008f17808 */ /* 0x000fe40004800000 */
[CC--:B------:R-:W-:Y:S02]  /*4730*/  ISETP.GE.AND P6, PT, R0.reuse, R25.reuse, PT ;  /* 0x000000190000720c */ /* 0x0c0fe40003fc6270 */
[----:B------:R-:W-:Y:S02]  /*4740*/  ISETP.GE.AND P3, PT, R0, R24, PT ;  /* 0x000000180000720c */ /* 0x000fe40003f66270 */
[----:B------:R-:W-:-:S02]  /*4750*/  ISETP.GE.AND P4, PT, R2, R25, PT ;  /* 0x000000190200720c */ /* 0x000fc40003f86270 */
        /* <DEDUP_REMOVED lines=129> */
.L_x_697:
[----:B------:R-:W-:Y:S05]  /*4f70*/  BSYNC B0 ;  /* 0x0000000000007941 */ /* 0x000fea0003800000 */
.L_x_696:
[----:B------:R-:W0:Y:S02]  /*4f80*/  LDGDEPBAR ;  /* 0x00000000000079af */ /* 0x000e240000000000 */
.L_x_695:
[----:B------:R-:W-:Y:S01]  /*4f90*/  FMNMX.FTZ R0, R30, R35, !PT ;  /* 0x000000231e007209 */ /* 0x000fe20007810000 */
[----:B------:R-:W-:Y:S01]  /*4fa0*/  IMAD.WIDE.U32 R196, R112, -0x326172a9, RZ ;  /* 0xcd9e8d5770c47825 */ /* 0x000fe200078e00ff */
[----:B------:R-:W-:Y:S01]  /*4fb0*/  USHF.L.U32 UR35, UR16, 0x1, URZ ;  /* 0x0000000110237899 */ /* 0x000fe2000800063f */
[----:B------:R-:W-:Y:S01]  /*4fc0*/  LEA R181, R6, UR4, 0x1 ;  /* 0x0000000406b57c11 */ /* 0x000fe2000f8e08ff */
[----:B------:R-:W-:Y:S01]  /*4fd0*/  UIADD3 UR6, UR29, -0x4498517b, URZ ;  /* 0xbb67ae851d067890 */ /* 0x000fe2000fffe03f */
[----:B------:R-:W-:Y:S01]  /*4fe0*/  FMNMX.FTZ R0, R40, R0, !PT ;  /* 0x0000000028007209 */ /* 0x000fe20007810000 */
[----:B------:R-:W-:Y:S02]  /*4ff0*/  ULOP3.LUT UR7, UR35, UR29, URZ, 0x3c, !UPT ;  /* 0x0000001d23077292 */ /* 0x000fe4000f8e3c3f */
[----:B------:R-:W-:Y:S01]  /*5000*/  UIADD3 UR34, UR28, -0x61c88647, URZ ;  /* 0x9e3779b91c227890 */ /* 0x000fe2000fffe03f */
[----:B------:R-:W-:Y:S01]  /*5010*/  FMNMX.FTZ R0, R34, R0, !PT ;  /* 0x0000000022007209 */ /* 0x000fe20007810000 */
[----:B------:R-:W-:Y:S01]  /*5020*/  UIADD3 UR27, UR28, 0x3c6ef372, URZ ;  /* 0x3c6ef3721c1b7890 */ /* 0x000fe2000fffe03f */
[--C-:B------:R-:W-:Y:S01]  /*5030*/  IMAD R182, R5, 0x2, R181.reuse ;  /* 0x0000000205b67824 */ /* 0x100fe200078e02b5 */
[----:B------:R-:W-:Y:S01]  /*5040*/  ULDC UR36, c[0x0][0x2ec] ;  /* 0x0000bb0000247ab9 */ /* 0x000fe20000000800 */
[----:B------:R-:W-:Y:S01]  /*5050*/  FMNMX.FTZ R0, R56, R0, !PT ;  /* 0x0000000038007209 */ /* 0x000fe20007810000 */
[----:B------:R-:W-:Y:S01]  /*5060*/  UIADD3 UR26, UR29, 0x76cf5d0a, URZ ;  /* 0x76cf5d0a1d1a7890 */ /* 0x000fe2000fffe03f */
[----:B------:R-:W-:Y:S01]  /*5070*/  IMAD.U32 R5, RZ, RZ, UR5 ;  /* 0x00000005ff057e24 */ /* 0x000fe2000f8e00ff */
[----:B------:R-:W-:Y:S01]  /*5080*/  UIADD3 UR22, UR29, 0x32370b8f, URZ ;  /* 0x32370b8f1d167890 */ /* 0x000fe2000fffe03f */
[----:B------:R-:W-:Y:S01]  /*5090*/  FMNMX.FTZ R0, R57, R0, !PT ;  /* 0x0000000039007209 */ /* 0x000fe20007810000 */
[----:B------:R-:W-:Y:S01]  /*50a0*/  UIADD3 UR23, UR28, -0x255992d5, URZ ;  /* 0xdaa66d2b1c177890 */ /* 0x000fe2000fffe03f */
[C---:B------:R-:W-:Y:S01]  /*50b0*/  IMAD R184, R4.reuse, 0x2, R181 ;  /* 0x0000000204b87824 */ /* 0x040fe200078e02b5 */
[----:B------:R-:W-:Y:S01]  /*50c0*/  UIADD3 UR21, UR28, 0x78dde6e4, URZ ;  /* 0x78dde6e41c157890 */ /* 0x000fe2000fffe03f */
[----:B------:R-:W-:Y:S01]  /*50d0*/  FMNMX.FTZ R2, R53, R0, !PT ;  /* 0x0000000035027209 */ /* 0x000fe20007810000 */
[----:B------:R-:W-:Y:S01]  /*50e0*/  IMAD R183, R4, 0x2, R182 ;  /* 0x0000000204b77824 */ /* 0x000fe200078e02b6 */
[----:B------:R-:W-:Y:S01]  /*50f0*/  FMNMX.FTZ R0, R31, R42, !PT ;  /* 0x0000002a1f007209 */ /* 0x000fe20007810000 */
[----:B-1----:R-:W-:Y:S01]  /*5100*/  LDSM.16.MT88.4 R16, [R182+0xe000] ;  /* 0x00e00000b610783b */ /* 0x002fe20000004200 */
[----:B------:R-:W-:Y:S01]  /*5110*/  FMNMX.FTZ R2, R55, R2, !PT ;  /* 0x0000000237027209 */ /* 0x000fe20007810000 */
[----:B------:R-:W-:Y:S01]  /*5120*/  UIADD3 UR4, UR28, 0x1715609d, URZ ;  /* 0x1715609d1c047890 */ /* 0x000fe2000fffe03f */
[----:B------:R-:W-:Y:S01]  /*5130*/  FMNMX.FTZ R0, R36, R0, !PT ;  /* 0x0000000024007209 */ /* 0x000fe20007810000 */
[----:B------:R-:W-:Y:S01]  /*5140*/  LDSM.16.MT88.4 R20, [R181+0xe000] ;  /* 0x00e00000b514783b */ /* 0x000fe20000004200 */
[----:B------:R-:W-:Y:S01]  /*5150*/  FMNMX.FTZ R2, R169, R2, !PT ;  /* 0x00000002a9027209 */ /* 0x000fe20007810000 */
[----:B------:R-:W-:Y:S01]  /*5160*/  UIADD3 UR35, UR35, 0x1, URZ ;  /* 0x0000000123237890 */ /* 0x000fe2000fffe03f */
[----:B------:R-:W-:Y:S01]  /*5170*/  FMNMX.FTZ R0, R37, R0, !PT ;  /* 0x0000000025007209 */ /* 0x000fe20007810000 */
[----:B------:R-:W-:Y:S01]  /*5180*/  LDSM.16.MT88.4 R48, [R182+0x10000] ;  /* 0x01000000b630783b */ /* 0x000fe20000004200 */
[----:B------:R-:W-:Y:S01]  /*5190*/  FMNMX.FTZ R2, R117, R2, !PT ;  /* 0x0000000275027209 */ /* 0x000fe20007810000 */
[----:B------:R-:W-:Y:S01]  /*51a0*/  ULOP3.LUT UR35, UR35, UR29, URZ, 0x3c, !UPT ;  /* 0x0000001d23237292 */ /* 0x000fe2000f8e3c3f */
        /* <DEDUP_REMOVED lines=20> */
[----:B-1----:R-:W-:Y:S02]  /*52f0*/  FMNMX.FTZ R116, R2, R116, !PT ;  /* 0x0000007402747209 */ /* 0x002fe40007810000 */
[----:B------:R-:W-:Y:S01]  /*5300*/  LOP3.LUT R2, R118, UR28, RZ, 0x3c, !PT ;  /* 0x0000001c76027c12 */ /* 0x000fe2000f8e3cff */
[----:B------:R-:W-:Y:S02]  /*5310*/  IMAD.WIDE.U32 R118, R119, -0x2daee0ad, RZ ;  /* 0xd2511f5377767825 */ /* 0x000fe400078e00ff */
[----:B------:R-:W1:Y:S04]  /*5320*/  SHFL.BFLY PT, R7, R116, 0x1, 0x1f ;  /* 0x0c201f0074077f89 */ /* 0x000e6800000e0000 */
[----:B------:R3:W-:Y:S01]  /*5330*/  STL [R1+0x70], R2 ;  /* 0x0000700201007387 */ /* 0x0007e20000100800 */
[----:B--2---:R-:W-:-:S05]  /*5340*/  FMNMX.FTZ R9, R0, R3, !PT ;  /* 0x0000000300097209 */ /* 0x004fca0007810000 */
[----:B------:R-:W2:Y:S01]  /*5350*/  SHFL.BFLY PT, R13, R9, 0x1, 0x1f ;  /* 0x0c201f00090d7f89 */ /* 0x000ea200000e0000 */
[----:B-1----:R-:W-:-:S04]  /*5360*/  FMNMX.FTZ R116, R116, R7, !PT ;  /* 0x0000000774747209 */ /* 0x002fc80007810000 */
[C---:B------:R-:W-:Y:S01]  /*5370*/  FSETP.NEU.FTZ.AND P1, PT, R116.reuse, -INF , PT ;  /* 0xff8000007400780b */ /* 0x040fe20003f3d000 */
[----:B------:R-:W-:Y:S01]  /*5380*/  FMUL.FTZ R12, R116, UR36 ;  /* 0x00000024740c7c20 */ /* 0x000fe20008410000 */
[----:B---3--:R-:W-:-:S04]  /*5390*/  LOP3.LUT R2, R197, R2, RZ, 0x3c, !PT ;  /* 0x00000002c5027212 */ /* 0x008fc800078e3cff */
[----:B------:R-:W-:Y:S01]  /*53a0*/  FSEL R12, R12, RZ, P1 ;  /* 0x000000ff0c0c7208 */ /* 0x000fe20000800000 */
[----:B------:R-:W-:Y:S01]  /*53b0*/  IMAD.WIDE.U32 R46, R2, -0x2daee0ad, RZ ;  /* 0xd2511f53022e7825 */ /* 0x000fe200078e00ff */
[----:B------:R-:W-:Y:S01]  /*53c0*/  LOP3.LUT R2, R119, UR7, RZ, 0x3c, !PT ;  /* 0x0000000777027c12 */ /* 0x000fe2000f8e3cff */
[----:B------:R-:W-:-:S03]  /*53d0*/  UIADD3 UR7, UR29, -0x126145ec, URZ ;  /* 0xed9eba141d077890 */ /* 0x000fc6000fffe03f */
[----:B------:R-:W-:Y:S01]  /*53e0*/  LOP3.LUT R0, R47, UR6, R118, 0x96, !PT ;  /* 0x000000062f007c12 */ /* 0x000fe2000f8e9676 */
[----:B------:R-:W-:Y:S01]  /*53f0*/  IMAD.WIDE.U32 R2, R2, -0x326172a9, RZ ;  /* 0xcd9e8d5702027825 */ /* 0x000fe200078e00ff */
[----:B------:R-:W-:-:S03]  /*5400*/  UIADD3 UR6, UR29, -0x56f99767, URZ ;  /* 0xa90668991d067890 */ /* 0x000fc6000fffe03f */
[----:B------:R-:W-:Y:S01]  /*5410*/  IMAD.WIDE.U32 R44, R0, -0x326172a9, RZ ;  /* 0xcd9e8d57002c7825 */ /* 0x000fe200078e00ff */
[----:B------:R-:W-:-:S03]  /*5420*/  LOP3.LUT R3, R3, UR34, R196, 0x96, !PT ;  /* 0x0000002203037c12 */ /* 0x000fc6000f8e96c4 */
[----:B------:R-:W-:Y:S01]  /*5430*/  FFMA.FTZ R0, R30, UR36, -R12 ;  /* 0x000000241e007c23 */ /* 0x000fe2000801080c */
[----:B------:R-:W-:Y:S01]  /*5440*/  LOP3.LUT R10, R45, UR27, R2, 0x96, !PT ;  /* 0x0000001b2d0a7c12 */ /* 0x000fe2000f8e9602 */
[----:B------:R-:W-:Y:S02]  /*5450*/  IMAD.WIDE.U32 R2, R3, -0x2daee0ad, RZ ;  /* 0xd2511f5303027825 */ /* 0x000fe400078e00ff */
[----:B------:R1:W-:Y:S02]  /*5460*/  MUFU.EX2 R202, R0 ;  /* 0x0000000000ca7308 */ /* 0x0003e40000000800 */
[----:B------:R-:W-:Y:S01]  /*5470*/  IMAD.WIDE.U32 R10, R10, -0x2daee0ad, RZ ;  /* 0xd2511f530a0a7825 */ /* 0x000fe200078e00ff */
[----:B------:R-:W-:-:S04]  /*5480*/  LOP3.LUT R3, R3, UR26, R46, 0x96, !PT ;  /* 0x0000001a03037c12 */ /* 0x000fc8000f8e962e */
[----:B------:R-:W-:Y:S01]  /*5490*/  LOP3.LUT R7, R11, UR22, R2, 0x96, !PT ;  /* 0x000000160b077c12 */ /* 0x000fe2000f8e9602 */
[----:B------:R-:W-:-:S04]  /*54a0*/  IMAD.WIDE.U32 R2, R3, -0x326172a9, RZ ;  /* 0xcd9e8d5703027825 */ /* 0x000fc800078e00ff */
[----:B------:R-:W-:Y:S01]  /*54b0*/  IMAD.WIDE.U32 R26, R7, -0x326172a9, RZ ;  /* 0xcd9e8d57071a7825 */ /* 0x000fe200078e00ff */
[----:B------:R-:W-:Y:S02]  /*54c0*/  LOP3.LUT R8, R3, UR23, R44, 0x96, !PT ;  /* 0x0000001703087c12 */ /* 0x000fe4000f8e962c */
[----:B--2---:R-:W-:Y:S01]  /*54d0*/  FMNMX.FTZ R3, R9, R13, !PT ;  /* 0x0000000d09037209 */ /* 0x004fe20007810000 */
[----:B-1----:R-:W-:Y:S01]  /*54e0*/  FFMA.FTZ R0, R35, UR36, -R12 ;  /* 0x0000002423007c23 */ /* 0x002fe2000801080c */
[----:B------:R-:W-:Y:S01]  /*54f0*/  LOP3.LUT R2, R27, UR21, R2, 0x96, !PT ;  /* 0x000000151b027c12 */ /* 0x000fe2000f8e9602 */
[----:B------:R-:W-:Y:S01]  /*5500*/  IMAD.WIDE.U32 R8, R8, -0x2daee0ad, RZ ;  /* 0xd2511f5308087825 */ /* 0x000fe200078e00ff */
[----:B------:R-:W-:Y:S01]  /*5510*/  FSETP.NEU.FTZ.AND P1, PT, R3, -INF , PT ;  /* 0xff8000000300780b */ /* 0x000fe20003f3d000 */
[----:B------:R1:W-:Y:S02]  /*5520*/  MUFU.EX2 R216, R0 ;  /* 0x0000000000d87308 */ /* 0x0003e40000000800 */
[----:B------:R-:W-:-:S04]  /*5530*/  IMAD.WIDE.U32 R98, R2, -0x2daee0ad, RZ ;  /* 0xd2511f5302627825 */ /* 0x000fc800078e00ff */
[----:B------:R-:W-:Y:S01]  /*5540*/  FMUL.FTZ R2, R3, UR36 ;  /* 0x0000002403027c20 */ /* 0x000fe20008410000 */
[----:B------:R-:W-:-:S04]  /*5550*/  LOP3.LUT R14, R99, UR6, R8, 0x96, !PT ;  /* 0x00000006630e7c12 */ /* 0x000fc8000f8e9608 */
[----:B------:R-:W-:Y:S02]  /*5560*/  FSEL R2, R2, RZ, P1 ;  /* 0x000000ff02027208 */ /* 0x000fe40000800000 */
[----:B------:R-:W-:Y:S01]  /*5570*/  LOP3.LUT R8, R9, UR7, R10, 0x96, !PT ;  /* 0x0000000709087c12 */ /* 0x000fe2000f8e960a */
[----:B------:R-:W-:-:S04]  /*5580*/  IMAD.WIDE.U32 R14, R14, -0x326172a9, RZ ;  /* 0xcd9e8d570e0e7825 */ /* 0x000fc800078e00ff */
[----:B------:R-:W-:Y:S01]  /*5590*/  FFMA.FTZ R9, R42, UR36, -R2 ;  /* 0x000000242a097c23 */ /* 0x000fe20008010802 */
[----:B------:R-:W-:-:S04]  /*55a0*/  IMAD.WIDE.U32 R96, R8, -0x326172a9, RZ ;  /* 0xcd9e8d5708607825 */ /* 0x000fc800078e00ff */
[----:B-1----:R-:W-:Y:S01]  /*55b0*/  FFMA.FTZ R0, R40, UR36, -R12 ;  /* 0x0000002428007c23 */ /* 0x002fe2000801080c */
[--C-:B------:R-:W-:Y:S01]  /*55c0*/  SHF.R.U32.HI R7, RZ, 0x10, R14.reuse ;  /* 0x00000010ff077819 */ /* 0x100fe2000001160e */
[----:B------:R-:W-:Y:S01]  /*55d0*/  MUFU.EX2 R211, R9 ;  /* 0x0000000900d37308 */ /* 0x000fe20000000800 */
[----:B------:R-:W-:Y:S01]  /*55e0*/  SHF.R.U32.HI R10, RZ, 0x18, R14 ;  /* 0x00000018ff0a7819 */ /* 0x000fe2000001160e */
[----:B------:R-:W-:Y:S01]  /*55f0*/  LDSM.16.MT88.4 R40, [R181+0xc000] ;  /* 0x00c00000b528783b */ /* 0x000fe20000004200 */
[----:B------:R-:W-:Y:S02]  /*5600*/  LOP3.LUT R7, R7, 0xff, RZ, 0xc0, !PT ;  /* 0x000000ff07077812 */ /* 0x000fe400078ec0ff */
[----:B------:R-:W-:Y:S02]  /*5610*/  LOP3.LUT R11, R14, 0xff, RZ, 0xc0, !PT ;  /* 0x000000ff0e0b7812 */ /* 0x000fe400078ec0ff */
[----:B------:R-:W-:Y:S01]  /*5620*/  PRMT R13, R7, 0x5410, R10 ;  /* 0x00005410070d7816 */ /* 0x000fe2000000000a */
[----:B------:R1:W-:Y:S02]  /*5630*/  MUFU.EX2 R217, R0 ;  /* 0x0000000000d97308 */ /* 0x0003e40000000800 */
[----:B-1----:R-:W-:-:S02]  /*5640*/  FFMA.FTZ R0, R34, UR36, -R12 ;  /* 0x0000002422007c23 */ /* 0x002fc4000801080c */
[----:B------:R-:W-:Y:S04]  /*5650*/  LDSM.16.MT88.4 R32, [R183+0xc000] ;  /* 0x00c00000b720783b */ /* 0x000fe80000004200 */
[----:B------:R1:W-:Y:S02]  /*5660*/  MUFU.EX2 R204, R0 ;  /* 0x0000000000cc7308 */ /* 0x0003e40000000800 */
[----:B-1----:R-:W-:Y:S02]  /*5670*/  FFMA.FTZ R0, R31, UR36, -R2 ;  /* 0x000000241f007c23 */ /* 0x002fe40008010802 */
[----:B------:R-:W1:Y:S04]  /*5680*/  LDSM.16.MT88.4 R28, [R182+0xc000] ;  /* 0x00c00000b61c783b */ /* 0x000e680000004200 */
[----:B------:R2:W3:Y:S02]  /*5690*/  MUFU.EX2 R221, R0 ;  /* 0x0000000000dd7308 */ /* 0x0004e40000000800 */
[----:B--2---:R-:W-:-:S04]  /*56a0*/  LOP3.LUT R0, R14, 0xffff, RZ, 0xc0, !PT ;  /* 0x0000ffff0e007812 */ /* 0x004fc800078ec0ff */
[----:B------:R-:W-:Y:S02]  /*56b0*/  SHF.R.U32.HI R8, RZ, 0x8, R0 ;  /* 0x00000008ff087819 */ /* 0x000fe40000011600 */
[----:B------:R-:W-:Y:S02]  /*56c0*/  LOP3.LUT R0, R15, UR8, R96, 0x96, !PT ;  /* 0x000000080f007c12 */ /* 0x000fe4000f8e9660 */
[----:B------:R-:W-:Y:S01]  /*56d0*/  PRMT R11, R11, 0x5410, R8 ;  /* 0x000054100b0b7816 */ /* 0x000fe20000000008 */
[--C-:B------:R-:W-:Y:S01]  /*56e0*/  FFMA.FTZ R8, R36, UR36, -R2.reuse ;  /* 0x0000002424087c23 */ /* 0x100fe20008010802 */
[C---:B------:R-:W-:Y:S02]  /*56f0*/  LOP3.LUT R7, R0.reuse, 0xffff, RZ, 0xc0, !PT ;  /* 0x0000ffff00077812 */ /* 0x040fe400078ec0ff */
[----:B------:R-:W-:Y:S01]  /*5700*/  LOP3.LUT R10, R0, 0xff, RZ, 0xc0, !PT ;  /* 0x000000ff000a7812 */ /* 0x000fe200078ec0ff */
[----:B------:R2:W-:Y:S01]  /*5710*/  MUFU.EX2 R219, R8 ;  /* 0x0000000800db7308 */ /* 0x0005e20000000800 */
[----:B------:R-:W-:Y:S01]  /*5720*/  SHF.R.U32.HI R9, RZ, 0x8, R7 ;  /* 0x00000008ff097819 */ /* 0x000fe20000011607 */
[----:B------:R-:W-:Y:S01]  /*5730*/  FFMA.FTZ R7, R37, UR36, -R2 ;  /* 0x0000002425077c23 */ /* 0x000fe20008010802 */
[----:B------:R-:W-:Y:S01]  /*5740*/  SHF.R.U32.HI R6, RZ, 0x18, R0 ;  /* 0x00000018ff067819 */ /* 0x000fe20000011600 */
[----:B------:R-:W4:Y:S01]  /*5750*/  LDSM.16.MT88.4 R36, [R184+0xc000] ;  /* 0x00c00000b824783b */ /* 0x000f220000004200 */
[----:B------:R-:W-:-:S03]  /*5760*/  PRMT R9, R10, 0x5410, R9 ;  /* 0x000054100a097816 */ /* 0x000fc60000000009 */
[----:B------:R5:W1:Y:S01]  /*5770*/  MUFU.EX2 R171, R7 ;  /* 0x0000000700ab7308 */ /* 0x000a620000000800 */
[----:B--2---:R-:W-:-:S04]  /*5780*/  SHF.R.U32.HI R8, RZ, 0x10, R0 ;  /* 0x00000010ff087819 */ /* 0x004fc80000011600 */
[----:B------:R-:W-:-:S04]  /*5790*/  LOP3.LUT R0, R8, 0xff, RZ, 0xc0, !PT ;  /* 0x000000ff08007812 */ /* 0x000fc800078ec0ff */
[----:B------:R-:W-:Y:S02]  /*57a0*/  PRMT R8, R0, 0x5410, R6 ;  /* 0x0000541000087816 */ /* 0x000fe40000000006 */
[----:B---3--:R-:W-:Y:S02]  /*57b0*/  F2FP.BF16.F32.PACK_AB R0, R211, R221 ;  /* 0x000000ddd300723e */ /* 0x008fe400000010ff */
[----:B-----5:R-:W-:Y:S02]  /*57c0*/  F2FP.BF16.F32.PACK_AB R7, R216, R202 ;  /* 0x000000cad807723e */ /* 0x020fe400000010ff */
[C---:B------:R-:W-:Y:S02]  /*57d0*/  PRMT R173, R0.reuse, 0x7610, R173 ;  /* 0x0000761000ad7816 */ /* 0x040fe400000000ad */
[----:B------:R-:W-:Y:S02]  /*57e0*/  PRMT R177, R0, 0x7632, R177 ;  /* 0x0000763200b17816 */ /* 0x000fe400000000b1 */
[----:B------:R-:W-:-:S02]  /*57f0*/  LEA R0, R5, UR5, 0x10 ;  /* 0x0000000505007c11 */ /* 0x000fc4000f8e80ff */
[----:B------:R-:W-:Y:S02]  /*5800*/  F2FP.BF16.F32.PACK_AB R6, R204, R217 ;  /* 0x000000d9cc06723e */ /* 0x000fe400000010ff */
[C---:B------:R-:W-:Y:S02]  /*5810*/  PRMT R174, R7.reuse, 0x7610, R174 ;  /* 0x0000761007ae7816 */ /* 0x040fe400000000ae */
[----:B------:R-:W-:Y:S02]  /*5820*/  PRMT R172, R7, 0x7632, R172 ;  /* 0x0000763207ac7816 */ /* 0x000fe400000000ac */
[----:B-1----:R-:W-:Y:S02]  /*5830*/  F2FP.BF16.F32.PACK_AB R5, R171, R219 ;  /* 0x000000dbab05723e */ /* 0x002fe400000010ff */
[C---:B------:R-:W-:Y:S02]  /*5840*/  PRMT R176, R6.reuse, 0x7610, R176 ;  /* 0x0000761006b07816 */ /* 0x040fe400000000b0 */
[----:B------:R-:W-:-:S02]  /*5850*/  PRMT R175, R6, 0x7632, R175 ;  /* 0x0000763206af7816 */ /* 0x000fc400000000af */
[--C-:B------:R-:W-:Y:S02]  /*5860*/  HSET2.LE.AND R4, R9, R0.reuse, PT ;  /* 0x0000000009047233 */ /* 0x100fe40003803000 */
[----:B------:R-:W-:Y:S02]  /*5870*/  PRMT R6, R174, 0x5410, R172 ;  /* 0x00005410ae067816 */ /* 0x000fe400000000ac */
[C---:B------:R-:W-:Y:S02]  /*5880*/  PRMT R179, R5.reuse, 0x7610, R179 ;  /* 0x0000761005b37816 */ /* 0x040fe400000000b3 */
[----:B------:R-:W-:Y:S02]  /*5890*/  PRMT R178, R5, 0x7632, R178 ;  /* 0x0000763205b27816 */ /* 0x000fe400000000b2 */
[----:B------:R-:W-:Y:S02]  /*58a0*/  HSET2.LE.AND R5, R8, R0, PT ;  /* 0x0000000008057233 */ /* 0x000fe40003803000 */
[----:B------:R-:W-:-:S02]  /*58b0*/  LOP3.LUT R8, R4, R6, RZ, 0xc0, !PT ;  /* 0x0000000604087212 */ /* 0x000fc400078ec0ff */
[----:B------:R-:W-:Y:S02]  /*58c0*/  PRMT R4, R173, 0x5410, R177 ;  /* 0x00005410ad047816 */ /* 0x000fe400000000b1 */
[--C-:B------:R-:W-:Y:S02]  /*58d0*/  HSET2.LE.AND R6, R11, R0.reuse, PT ;  /* 0x000000000b067233 */ /* 0x100fe40003803000 */
[----:B------:R-:W-:Y:S02]  /*58e0*/  LOP3.LUT R9, R5, R4, RZ, 0xc0, !PT ;  /* 0x0000000405097212 */ /* 0x000fe400078ec0ff */
[----:B------:R-:W-:Y:S02]  /*58f0*/  PRMT R5, R176, 0x5410, R175 ;  /* 0x00005410b0057816 */ /* 0x000fe400000000af */
[----:B------:R-:W-:Y:S02]  /*5900*/  HSET2.LE.AND R4, R13, R0, PT ;  /* 0x000000000d047233 */ /* 0x000fe40003803000 */
[----:B------:R-:W-:-:S02]  /*5910*/  LOP3.LUT R10, R6, R5, RZ, 0xc0, !PT ;  /* 0x00000005060a7212 */ /* 0x000fc400078ec0ff */
[----:B------:R-:W-:-:S04]  /*5920*/  PRMT R5, R179, 0x5410, R178 ;  /* 0x00005410b3057816 */ /* 0x000fc800000000b2 */
[----:B------:R-:W-:Y:S01]  /*5930*/  LOP3.LUT R11, R4, R5, RZ, 0xc0, !PT ;  /* 0x00000005040b7212 */ /* 0x000fe200078ec0ff */
[--C-:B------:R-:W-:Y:S01]  /*5940*/  FFMA.FTZ R4, R56, UR36, -R12.reuse ;  /* 0x0000002438047c23 */ /* 0x100fe2000801080c */
[----:B------:R-:W-:-:S03]  /*5950*/  FFMA.FTZ R5, R55, UR36, -R12 ;  /* 0x0000002437057c23 */ /* 0x000fc6000801080c */
[----:B------:R1:W-:Y:S02]  /*5960*/  MUFU.EX2 R220, R4 ;  /* 0x0000000400dc7308 */ /* 0x0003e40000000800 */
[C---:B------:R-:W-:Y:S06]  /*5970*/  HMMA.16816.F32.BF16 R132, R8.reuse, R28, RZ ;  /* 0x0000001c0884723c */ /* 0x040fec00000418ff */
[C---:B------:R-:W-:Y:S01]  /*5980*/  HMMA.16816.F32.BF16 R144, R8.reuse, R30, RZ ;  /* 0x0000001e0890723c */ /* 0x040fe200000418ff */
[----:B------:R-:W2:Y:S01]  /*5990*/  LDSM.16.MT88.4 R28, [R184+0xe000] ;  /* 0x00e00000b81c783b */ /* 0x000ea20000004200 */
[----:B------:R3:W-:Y:S04]  /*59a0*/  MUFU.EX2 R205, R5 ;  /* 0x0000000500cd7308 */ /* 0x0007e80000000800 */
[----:B------:R-:W-:Y:S01]  /*59b0*/  HMMA.16816.F32.BF16 R140, R8, R32, RZ ;  /* 0x00000020088c723c */ /* 0x000fe200000418ff */
[----:B-1----:R-:W-:-:S05]  /*59c0*/  FFMA.FTZ R4, R57, UR36, -R12 ;  /* 0x0000002439047c23 */ /* 0x002fca000801080c */
[C---:B------:R-:W-:Y:S01]  /*59d0*/  HMMA.16816.F32.BF16 R120, R8.reuse, R34, RZ ;  /* 0x000000220878723c */ /* 0x040fe200000418ff */
[----:B------:R1:W5:Y:S01]  /*59e0*/  MUFU.EX2 R198, R4 ;  /* 0x0000000400c67308 */ /* 0x0003620000000800 */
[----:B------:R-:W2:Y:S04]  /*59f0*/  LDSM.16.MT88.4 R32, [R183+0xe000] ;  /* 0x00e00000b720783b */ /* 0x000ea80000004200 */
[----:B------:R-:W-:Y:S01]  /*5a00*/  HMMA.16816.F32.BF16 R92, R8, R18, RZ ;  /* 0x00000012085c723c */ /* 0x000fe200000418ff */
[----:B---3--:R-:W-:-:S04]  /*5a10*/  FFMA.FTZ R5, R59, UR36, -R2 ;  /* 0x000000243b057c23 */ /* 0x008fc80008010802 */
[----:B------:R3:W-:Y:S01]  /*5a20*/  MUFU.EX2 R203, R5 ;  /* 0x0000000500cb7308 */ /* 0x0007e20000000800 */
[----:B------:R-:W-:Y:S01]  /*5a30*/  HMMA.16816.F32.BF16 R100, R8, R16, RZ ;  /* 0x000000100864723c */ /* 0x000fe200000418ff */
[----:B-1----:R-:W-:-:S05]  /*5a40*/  FFMA.FTZ R4, R53, UR36, -R12 ;  /* 0x0000002435047c23 */ /* 0x002fca000801080c */
[C---:B----4-:R-:W-:Y:S01]  /*5a50*/  HMMA.16816.F32.BF16 R156, R8.reuse, R36, RZ ;  /* 0x00000024089c723c */ /* 0x050fe200000418ff */
[----:B------:R-:W1:Y:S01]  /*5a60*/  LDSM.16.MT88.4 R52, [R184+0x10000] ;  /* 0x01000000b834783b */ /* 0x000e620000004200 */
[----:B------:R-:W-:Y:S01]  /*5a70*/  FFMA.FTZ R16, R61, UR36, -R2 ;  /* 0x000000243d107c23 */ /* 0x000fe20008010802 */
[----:B------:R4:W1:Y:S01]  /*5a80*/  MUFU.EX2 R209, R4 ;  /* 0x0000000400d17308 */ /* 0x0008620000000800 */
[----:B-----5:R-:W-:Y:S02]  /*5a90*/  IMAD.MOV.U32 R47, RZ, RZ, R198 ;  /* 0x000000ffff2f7224 */ /* 0x020fe400078e00c6 */
[----:B------:R-:W-:Y:S01]  /*5aa0*/  HMMA.16816.F32.BF16 R128, R8, R38, RZ ;  /* 0x000000260880723c */ /* 0x000fe200000418ff */
[----:B------:R-:W5:Y:S01]  /*5ab0*/  LDSM.16.MT88.4 R36, [R181+0x10000] ;  /* 0x01000000b524783b */ /* 0x000f620000004200 */
[----:B---3--:R-:W-:-:S03]  /*5ac0*/  FFMA.FTZ R5, R58, UR36, -R2 ;  /* 0x000000243a057c23 */ /* 0x008fc60008010802 */
[----:B------:R-:W-:Y:S01]  /*5ad0*/  MUFU.EX2 R218, R16 ;  /* 0x0000001000da7308 */ /* 0x000fe20000000800 */
[C---:B--2---:R-:W-:Y:S06]  /*5ae0*/  HMMA.16816.F32.BF16 R88, R8.reuse, R28, RZ ;  /* 0x0000001c0858723c */ /* 0x044fec00000418ff */
[C---:B------:R-:W-:Y:S01]  /*5af0*/  HMMA.16816.F32.BF16 R80, R8.reuse, R30, RZ ;  /* 0x0000001e0850723c */ /* 0x040fe200000418ff */
[----:B------:R-:W2:Y:S01]  /*5b00*/  LDSM.16.MT88.4 R28, [R183+0x10000] ;  /* 0x01000000b71c783b */ /* 0x000ea20000004200 */
[----:B----4-:R-:W-:Y:S01]  /*5b10*/  LOP3.LUT R4, R97, UR4, R26, 0x96, !PT ;  /* 0x0000000461047c12 */ /* 0x010fe2000f8e961a */
[----:B------:R3:W4:Y:S03]  /*5b20*/  MUFU.EX2 R207, R5 ;  /* 0x0000000500cf7308 */ /* 0x0007260000000800 */
[----:B------:R-:W-:Y:S01]  /*5b30*/  HMMA.16816.F32.BF16 R112, R8, R20, RZ ;  /* 0x000000140870723c */ /* 0x000fe200000418ff */
[----:B------:R-:W-:-:S03]  /*5b40*/  IMAD.WIDE.U32 R26, R4, -0x2daee0ad, RZ ;  /* 0xd2511f53041a7825 */ /* 0x000fc600078e00ff */
[C---:B------:R-:W-:Y:S02]  /*5b50*/  LOP3.LUT R4, R26.reuse, 0xffff, RZ, 0xc0, !PT ;  /* 0x0000ffff1a047812 */ /* 0x040fe400078ec0ff */
[C---:B------:R-:W-:Y:S01]  /*5b60*/  HMMA.16816.F32.BF16 R104, R8.reuse, R22, RZ ;  /* 0x000000160868723c */ /* 0x040fe200000418ff */
[----:B------:R-:W-:Y:S01]  /*5b70*/  LOP3.LUT R6, R26, 0xff, RZ, 0xc0, !PT ;  /* 0x000000ff1a067812 */ /* 0x000fe200078ec0ff */
[----:B------:R-:W2:Y:S01]  /*5b80*/  LDSM.16.MT88.4 R20, [R181+0xc800] ;  /* 0x00c80000b514783b */ /* 0x000ea20000004200 */
[----:B------:R-:W-:Y:S02]  /*5b90*/  SHF.R.U32.HI R4, RZ, 0x8, R4 ;  /* 0x00000008ff047819 */ /* 0x000fe40000011604 */
[----:B------:R-:W-:Y:S01]  /*5ba0*/  SHF.R.U32.HI R18, RZ, 0x18, R26 ;  /* 0x00000018ff127819 */ /* 0x000fe2000001161a */
[----:B------:R-:W-:Y:S01]  /*5bb0*/  HMMA.16816.F32.BF16 R68, R8, R32, RZ ;  /* 0x000000200844723c */ /* 0x000fe200000418ff */
[----:B------:R-:W-:Y:S01]  /*5bc0*/  PRMT R19, R6, 0x5410, R4 ;  /* 0x0000541006137816 */ /* 0x000fe20000000004 */
[----:B------:R-:W-:Y:S01]  /*5bd0*/  FFMA.FTZ R6, R60, UR36, -R2 ;  /* 0x000000243c067c23 */ /* 0x000fe20008010802 */
[----:B------:R-:W-:-:S02]  /*5be0*/  LOP3.LUT R4, R27, UR9, R98, 0x96, !PT ;  /* 0x000000091b047c12 */ /* 0x000fc4000f8e9662 */
[----:B---3--:R-:W-:Y:S01]  /*5bf0*/  SHF.R.U32.HI R5, RZ, 0x10, R26 ;  /* 0x00000010ff057819 */ /* 0x008fe2000001161a */
[----:B------:R3:W5:Y:S01]  /*5c00*/  MUFU.EX2 R208, R6 ;  /* 0x0000000600d07308 */ /* 0x0007620000000800 */
[----:B------:R-:W-:Y:S01]  /*5c10*/  SHF.R.U32.HI R7, RZ, 0x10, R4 ;  /* 0x00000010ff077819 */ /* 0x000fe20000011604 */
[C---:B------:R-:W-:Y:S01]  /*5c20*/  HMMA.16816.F32.BF16 R64, R8.reuse, R34, RZ ;  /* 0x000000220840723c */ /* 0x040fe200000418ff */
[----:B------:R-:W-:Y:S01]  /*5c30*/  LOP3.LUT R17, R5, 0xff, RZ, 0xc0, !PT ;  /* 0x000000ff05117812 */ /* 0x000fe200078ec0ff */
[----:B------:R-:W2:Y:S01]  /*5c40*/  LDSM.16.MT88.4 R32, [R183+0xc800] ;  /* 0x00c80000b720783b */ /* 0x000ea20000004200 */
[C---:B------:R-:W-:Y:S02]  /*5c50*/  LOP3.LUT R5, R4.reuse, 0xffff, RZ, 0xc0, !PT ;  /* 0x0000ffff04057812 */ /* 0x040fe400078ec0ff */
[----:B------:R-:W-:Y:S01]  /*5c60*/  LOP3.LUT R13, R4, 0xff, RZ, 0xc0, !PT ;  /* 0x000000ff040d7812 */ /* 0x000fe200078ec0ff */
[----:B------:R-:W-:Y:S01]  /*5c70*/  HMMA.16816.F32.BF16 R136, R8, R40, RZ ;  /* 0x000000280888723c */ /* 0x000fe200000418ff */
[----:B------:R-:W-:-:S02]  /*5c80*/  SHF.R.U32.HI R5, RZ, 0x8, R5 ;  /* 0x00000008ff057819 */ /* 0x000fc40000011605 */
[----:B------:R-:W-:Y:S02]  /*5c90*/  PRMT R17, R17, 0x5410, R18 ;  /* 0x0000541011117816 */ /* 0x000fe40000000012 */
[----:B------:R-:W-:Y:S01]  /*5ca0*/  PRMT R13, R13, 0x5410, R5 ;  /* 0x000054100d0d7816 */ /* 0x000fe20000000005 */
[C---:B------:R-:W-:Y:S01]  /*5cb0*/  HMMA.16816.F32.BF16 R124, R8.reuse, R42, RZ ;  /* 0x0000002a087c723c */ /* 0x040fe200000418ff */
[----:B-1----:R-:W-:Y:S01]  /*5cc0*/  F2FP.BF16.F32.PACK_AB R5, R205, R209 ;  /* 0x000000d1cd05723e */ /* 0x002fe200000010ff */
[----:B------:R-:W1:Y:S01]  /*5cd0*/  LDSM.16.MT88.4 R40, [R182+0xc800] ;  /* 0x00c80000b628783b */ /* 0x000e620000004200 */
[----:B---3--:R-:W-:Y:S02]  /*5ce0*/  SHF.R.U32.HI R6, RZ, 0x18, R4 ;  /* 0x00000018ff067819 */ /* 0x008fe40000011604 */
[----:B------:R-:W-:Y:S01]  /*5cf0*/  LOP3.LUT R4, R7, 0xff, RZ, 0xc0, !PT ;  /* 0x000000ff07047812 */ /* 0x000fe200078ec0ff */
[----:B------:R-:W-:Y:S01]  /*5d00*/  HMMA.16816.F32.BF16 R72, R8, R48, RZ ;  /* 0x000000300848723c */ /* 0x000fe200000418ff */
[----:B------:R-:W-:-:S02]  /*5d10*/  PRMT R152, R5, 0x7610, R152 ;  /* 0x0000761005987816 */ /* 0x000fc40000000098 */
[----:B------:R-:W-:Y:S02]  /*5d20*/  PRMT R7, R4, 0x5410, R6 ;  /* 0x0000541004077816 */ /* 0x000fe40000000006 */
[----:B------:R-:W-:Y:S01]  /*5d30*/  F2FP.BF16.F32.PACK_AB R4, R198, R220 ;  /* 0x000000dcc604723e */ /* 0x000fe200000010ff */
[C---:B------:R-:W-:Y:S01]  /*5d40*/  HMMA.16816.F32.BF16 R76, R8.reuse, R50, RZ ;  /* 0x00000032084c723c */ /* 0x040fe200000418ff */
[----:B----4-:R-:W-:Y:S02]  /*5d50*/  F2FP.BF16.F32.PACK_AB R6, R207, R203 ;  /* 0x000000cbcf06723e */ /* 0x010fe400000010ff */
[C---:B------:R-:W-:Y:S02]  /*5d60*/  PRMT R155, R4.reuse, 0x7610, R155 ;  /* 0x00007610049b7816 */ /* 0x040fe4000000009b */
[----:B------:R-:W-:Y:S01]  /*5d70*/  PRMT R154, R4, 0x7632, R154 ;  /* 0x00007632049a7816 */ /* 0x000fe2000000009a */
[----:B------:R-:W-:Y:S01]  /*5d80*/  HMMA.16816.F32.BF16 R48, R8, R52, RZ ;  /* 0x000000340830723c */ /* 0x000fe200000418ff */
[----:B-----5:R-:W-:-:S02]  /*5d90*/  F2FP.BF16.F32.PACK_AB R4, R218, R208 ;  /* 0x000000d0da04723e */ /* 0x020fc400000010ff */
[----:B------:R-:W-:Y:S02]  /*5da0*/  PRMT R153, R6, 0x7610, R153 ;  /* 0x0000761006997816 */ /* 0x000fe40000000099 */
[C---:B------:R-:W-:Y:S01]  /*5db0*/  PRMT R149, R4.reuse, 0x7610, R149 ;  /* 0x0000761004957816 */ /* 0x040fe20000000095 */
[C---:B------:R-:W-:Y:S01]  /*5dc0*/  HMMA.16816.F32.BF16 R56, R8.reuse, R36, RZ ;  /* 0x000000240838723c */ /* 0x040fe200000418ff */
[----:B------:R-:W-:Y:S02]  /*5dd0*/  PRMT R148, R4, 0x7632, R148 ;  /* 0x0000763204947816 */ /* 0x000fe40000000094 */
[----:B------:R-:W-:Y:S02]  /*5de0*/  PRMT R151, R6, 0x7632, R151 ;  /* 0x0000763206977816 */ /* 0x000fe40000000097 */
[----:B------:R-:W-:Y:S01]  /*5df0*/  HSET2.LE.AND R4, R13, R0, PT ;  /* 0x000000000d047233 */ /* 0x000fe20003803000 */
[----:B------:R-:W-:Y:S01]  /*5e00*/  HMMA.16816.F32.BF16 R60, R8, R38, RZ ;  /* 0x00000026083c723c */ /* 0x000fe200000418ff */
[----:B------:R-:W-:Y:S01]  /*5e10*/  PRMT R6, R155, 0x5410, R154 ;  /* 0x000054109b067816 */ /* 0x000fe2000000009a */
[----:B------:R-:W-:Y:S01]  /*5e20*/  LDSM.16.MT88.4 R36, [R184+0xc800] ;  /* 0x00c80000b824783b */ /* 0x000fe20000004200 */
[----:B------:R-:W-:-:S02]  /*5e30*/  PRMT R150, R5, 0x7632, R150 ;  /* 0x0000763205967816 */ /* 0x000fc40000000096 */
[--C-:B------:R-:W-:Y:S01]  /*5e40*/  HSET2.LE.AND R5, R7, R0.reuse, PT ;  /* 0x0000000007057233 */ /* 0x100fe20003803000 */
[C---:B------:R-:W-:Y:S01]  /*5e50*/  HMMA.16816.F32.BF16 R52, R8.reuse, R54, RZ ;  /* 0x000000360834723c */ /* 0x040fe200000418ff */
[----:B------:R-:W-:Y:S02]  /*5e60*/  LOP3.LUT R4, R4, R6, RZ, 0xc0, !PT ;  /* 0x0000000604047212 */ /* 0x000fe400078ec0ff */
[----:B------:R-:W-:Y:S02]  /*5e70*/  PRMT R6, R153, 0x5410, R151 ;  /* 0x0000541099067816 */ /* 0x000fe40000000097 */
[----:B------:R-:W-:Y:S01]  /*5e80*/  PRMT R13, R152, 0x5410, R150 ;  /* 0x00005410980d7816 */ /* 0x000fe20000000096 */
[----:B--2---:R-:W-:Y:S01]  /*5e90*/  HMMA.16816.F32.BF16 R84, R8, R28, RZ ;  /* 0x0000001c0854723c */ /* 0x004fe200000418ff */
[----:B------:R-:W-:Y:S02]  /*5ea0*/  LOP3.LUT R5, R5, R6, RZ, 0xc0, !PT ;  /* 0x0000000605057212 */ /* 0x000fe400078ec0ff */
[----:B------:R-:W-:-:S02]  /*5eb0*/  HSET2.LE.AND R6, R19, R0, PT ;  /* 0x0000000013067233 */ /* 0x000fc40003803000 */
[----:B------:R-:W-:Y:S01]  /*5ec0*/  HSET2.LE.AND R7, R17, R0, PT ;  /* 0x0000000011077233 */ /* 0x000fe20003803000 */
[----:B------:R-:W-:Y:S01]  /*5ed0*/  HMMA.16816.F32.BF16 R108, R8, R30, RZ ;  /* 0x0000001e086c723c */ /* 0x000fe200000418ff */
[----:B------:R-:W2:Y:S01]  /*5ee0*/  LDSM.16.MT88.4 R8, [R184+0xe800] ;  /* 0x00e80000b808783b */ /* 0x000ea20000004200 */
[----:B------:R-:W-:Y:S02]  /*5ef0*/  LOP3.LUT R6, R6, R13, RZ, 0xc0, !PT ;  /* 0x0000000d06067212 */ /* 0x000fe400078ec0ff */
[----:B------:R-:W-:Y:S01]  /*5f00*/  PRMT R13, R149, 0x5410, R148 ;  /* 0x00005410950d7816 */ /* 0x000fe20000000094 */
[----:B------:R-:W3:Y:S03]  /*5f10*/  LDSM.16.MT88.4 R16, [R182+0xe800] ;  /* 0x00e80000b610783b */ /* 0x000ee60000004200 */
[----:B------:R-:W-:Y:S01]  /*5f20*/  LOP3.LUT R7, R7, R13, RZ, 0xc0, !PT ;  /* 0x0000000d07077212 */ /* 0x000fe200078ec0ff */
[----:B------:R-:W-:Y:S01]  /*5f30*/  LDSM.16.MT88.4 R28, [R183+0xe800] ;  /* 0x00e80000b71c783b */ /* 0x000fe20000004200 */
[----:B------:R-:W-:-:S05]  /*5f40*/  FFMA.FTZ R13, R170, UR36, -R12 ;  /* 0x00000024aa0d7c23 */ /* 0x000fca000801080c */
[C---:B------:R-:W-:Y:S06]  /*5f50*/  HMMA.16816.F32.BF16 R164, R4.reuse, R20, R136 ;  /* 0x0000001404a4723c */ /* 0x040fec0000041888 */
[C---:B------:R-:W-:Y:S01]  /*5f60*/  HMMA.16816.F32.BF16 R160, R4.reuse, R22, R124 ;  /* 0x0000001604a0723c */ /* 0x040fe2000004187c */
[----:B------:R-:W4:Y:S05]  /*5f70*/  LDSM.16.MT88.4 R20, [R181+0xe800] ;  /* 0x00e80000b514783b */ /* 0x000f2a0000004200 */
[C---:B------:R-:W-:Y:S06]  /*5f80*/  HMMA.16816.F32.BF16 R124, R4.reuse, R32, R140 ;  /* 0x00000020047c723c */ /* 0x040fec000004188c */
[----:B------:R-:W-:Y:S01]  /*5f90*/  HMMA.16816.F32.BF16 R120, R4, R34, R120 ;  /* 0x000000220478723c */ /* 0x000fe20000041878 */
[----:B------:R-:W5:Y:S01]  /*5fa0*/  LDSM.16.MT88.4 R32, [R181+0x10800] ;  /* 0x01080000b520783b */ /* 0x000f620000004200 */
[----:B------:R-:W-:-:S02]  /*5fb0*/  IMAD.MOV.U32 R141, RZ, RZ, R219 ;  /* 0x000000ffff8d7224 */ /* 0x000fc400078e00db */
[----:B------:R-:W-:Y:S02]  /*5fc0*/  IMAD.MOV.U32 R142, RZ, RZ, R218 ;  /* 0x000000ffff8e7224 */ /* 0x000fe400078e00da */
[----:B-1----:R-:W-:Y:S01]  /*5fd0*/  HMMA.16816.F32.BF16 R132, R4, R40, R132 ;  /* 0x000000280484723c */ /* 0x002fe20000041884 */
[----:B------:R-:W-:-:S05]  /*5fe0*/  IMAD.MOV.U32 R143, RZ, RZ, R217 ;  /* 0x000000ffff8f7224 */ /* 0x000fca00078e00d9 */
[C---:B--2---:R-:W-:Y:S06]  /*5ff0*/  HMMA.16816.F32.BF16 R88, R4.reuse, R8, R88 ;  /* 0x000000080458723c */ /* 0x044fec0000041858 */
[----:B------:R-:W-:Y:S01]  /*6000*/  HMMA.16816.F32.BF16 R80, R4, R10, R80 ;  /* 0x0000000a0450723c */ /* 0x000fe20000041850 */
[----:B------:R-:W-:-:S05]  /*6010*/  LOP3.LUT R8, R119, UR35, RZ, 0x3c, !PT ;  /* 0x0000002377087c12 */ /* 0x000fca000f8e3cff */
[----:B------:R-:W-:Y:S01]  /*6020*/  IMAD.WIDE.U32 R8, R8, -0x326172a9, RZ ;  /* 0xcd9e8d5708087825 */ /* 0x000fe200078e00ff */
[----:B---3--:R-:W-:Y:S03]  /*6030*/  HMMA.16816.F32.BF16 R100, R4, R16, R100 ;  /* 0x000000100464723c */ /* 0x008fe60000041864 */
[----:B------:R-:W-:Y:S01]  /*6040*/  FFMA.FTZ R11, R169, UR36, -R12 ;  /* 0x00000024a90b7c23 */ /* 0x000fe2000801080c */
[----:B------:R-:W-:-:S03]  /*6050*/  LOP3.LUT R9, R9, UR34, R196, 0x96, !PT ;  /* 0x0000002209097c12 */ /* 0x000fc6000f8e96c4 */
[----:B------:R1:W-:Y:S01]  /*6060*/  MUFU.EX2 R206, R11 ;  /* 0x0000000b00ce7308 */ /* 0x0003e20000000800 */
[----:B------:R-:W-:Y:S01]  /*6070*/  LOP3.LUT R10, R45, UR27, R8, 0x96, !PT ;  /* 0x0000001b2d0a7c12 */ /* 0x000fe2000f8e9608 */
[----:B----4-:R-:W-:Y:S01]  /*6080*/  HMMA.16816.F32.BF16 R112, R4, R20, R112 ;  /* 0x000000140470723c */ /* 0x010fe20000041870 */
[----:B------:R-:W-:-:S05]  /*6090*/  IMAD.WIDE.U32 R8, R9, -0x2daee0ad, RZ ;  /* 0xd2511f5309087825 */ /* 0x000fca00078e00ff */
[----:B------:R-:W-:Y:S01]  /*60a0*/  HMMA.16816.F32.BF16 R104, R4, R22, R104 ;  /* 0x000000160468723c */ /* 0x000fe20000041868 */
[----:B------:R-:W2:Y:S01]  /*60b0*/  LDSM.16.MT88.4 R20, [R182+0x10800] ;  /* 0x01080000b614783b */ /* 0x000ea20000004200 */
[----:B------:R-:W-:-:S04]  /*60c0*/  IMAD.WIDE.U32 R16, R10, -0x2daee0ad, RZ ;  /* 0xd2511f530a107825 */ /* 0x000fc800078e00ff */
[----:B------:R-:W-:Y:S01]  /*60d0*/  FFMA.FTZ R10, R117, UR36, -R12 ;  /* 0x00000024750a7c23 */ /* 0x000fe2000801080c */
[C---:B------:R-:W-:Y:S01]  /*60e0*/  HMMA.16816.F32.BF16 R144, R4.reuse, R42, R144 ;  /* 0x0000002a0490723c */ /* 0x040fe20000041890 */
[----:B------:R-:W-:Y:S01]  /*60f0*/  LOP3.LUT R8, R17, UR22, R8, 0x96, !PT ;  /* 0x0000001611087c12 */ /* 0x000fe2000f8e9608 */
[----:B------:R-:W3:Y:S01]  /*6100*/  LDSM.16.MT88.4 R40, [R184+0x10800] ;  /* 0x01080000b828783b */ /* 0x000ee20000004200 */
[----:B-1----:R-:W-:Y:S01]  /*6110*/  LOP3.LUT R11, R9, UR26, R46, 0x96, !PT ;  /* 0x0000001a090b7c12 */ /* 0x002fe2000f8e962e */
[----:B------:R-:W-:Y:S01]  /*6120*/  FFMA.FTZ R9, R168, UR36, -R12 ;  /* 0x00000024a8097c23 */ /* 0x000fe2000801080c */
[----:B------:R-:W-:Y:S01]  /*6130*/  IMAD.MOV.U32 R46, RZ, RZ, R171 ;  /* 0x000000ffff2e7224 */ /* 0x000fe200078e00ab */
[C---:B------:R-:W-:Y:S01]  /*6140*/  HMMA.16816.F32.BF16 R128, R4.reuse, R38, R128 ;  /* 0x000000260480723c */ /* 0x040fe20000041880 */
[----:B------:R1:W-:Y:S05]  /*6150*/  MUFU.EX2 R39, R10 ;  /* 0x0000000a00277308 */ /* 0x0003ea0000000800 */
[C---:B------:R-:W-:Y:S06]  /*6160*/  HMMA.16816.F32.BF16 R92, R4.reuse, R18, R92 ;  /* 0x00000012045c723c */ /* 0x040fec000004185c */
[C---:B-----5:R-:W-:Y:S01]  /*6170*/  HMMA.16816.F32.BF16 R212, R4.reuse, R34, R60 ;  /* 0x0000002204d4723c */ /* 0x060fe2000004183c */
[----:B------:R-:W-:Y:S01]  /*6180*/  IMAD.WIDE.U32 R18, R8, -0x326172a9, RZ ;  /* 0xcd9e8d5708127825 */ /* 0x000fe200078e00ff */
[----:B------:R4:W-:Y:S03]  /*6190*/  MUFU.EX2 R63, R9 ;  /* 0x00000009003f7308 */ /* 0x0009e60000000800 */
[----:B-1----:R-:W-:Y:S01]  /*61a0*/  IMAD.WIDE.U32 R10, R11, -0x326172a9, RZ ;  /* 0xcd9e8d570b0a7825 */ /* 0x002fe200078e00ff */
[----:B------:R-:W-:Y:S01]  /*61b0*/  HMMA.16816.F32.BF16 R236, R4, R32, R56 ;  /* 0x0000002004ec723c */ /* 0x000fe20000041838 */
[----:B------:R-:W1:Y:S01]  /*61c0*/  LDSM.16.MT88.4 R32, [R183+0x10800] ;  /* 0x01080000b720783b */ /* 0x000e620000004200 */
[----:B------:R-:W-:-:S02]  /*61d0*/  LOP3.LUT R60, R14, 0xffff, RZ, 0xc0, !PT ;  /* 0x0000ffff0e3c7812 */ /* 0x000fc400078ec0ff */
[C-C-:B------:R-:W-:Y:S02]  /*61e0*/  LOP3.LUT R8, R11.reuse, UR23, R44.reuse, 0x96, !PT ;  /* 0x000000170b087c12 */ /* 0x140fe4000f8e962c */
[----:B------:R-:W-:Y:S01]  /*61f0*/  LOP3.LUT R11, R11, UR23, R44, 0x96, !PT ;  /* 0x000000170b0b7c12 */ /* 0x000fe2000f8e962c */
[----:B------:R-:W-:Y:S01]  /*6200*/  HMMA.16816.F32.BF16 R156, R4, R36, R156 ;  /* 0x00000024049c723c */ /* 0x000fe2000004189c */
[----:B------:R-:W-:Y:S01]  /*6210*/  SHF.R.U32.HI R61, RZ, 0x10, R14 ;  /* 0x00000010ff3d7819 */ /* 0x000fe2000001160e */
[----:B------:R-:W-:Y:S01]  /*6220*/  IMAD R8, R8, -0x2daee0ad, RZ ;  /* 0xd2511f5308087824 */ /* 0x000fe200078e02ff */
[----:B----4-:R-:W-:-:S03]  /*6230*/  LOP3.LUT R9, R19, UR21, R10, 0x96, !PT ;  /* 0x0000001513097c12 */ /* 0x010fc6000f8e960a */
[----:B------:R-:W-:Y:S01]  /*6240*/  HMMA.16816.F32.BF16 R232, R4, R28, R68 ;  /* 0x0000001c04e8723c */ /* 0x000fe20000041844 */
[----:B------:R-:W-:Y:S01]  /*6250*/  IMAD.WIDE.U32 R36, R11, -0x2daee0ad, RZ ;  /* 0xd2511f530b247825 */ /* 0x000fe200078e00ff */
[----:B------:R4:W-:Y:S01]  /*6260*/  MUFU.EX2 R68, R13 ;  /* 0x0000000d00447308 */ /* 0x0009e20000000800 */
[----:B------:R-:W-:Y:S02]  /*6270*/  LOP3.LUT R10, R19, UR21, R10, 0x96, !PT ;  /* 0x00000015130a7c12 */ /* 0x000fe4000f8e960a */
[----:B------:R-:W-:-:S04]  /*6280*/  IMAD.WIDE.U32 R44, R9, -0x2daee0ad, RZ ;  /* 0xd2511f53092c7825 */ /* 0x000fc800078e00ff */
[----:B------:R-:W-:Y:S01]  /*6290*/  FFMA.FTZ R9, R193, UR36, -R2 ;  /* 0x00000024c1097c23 */ /* 0x000fe20008010802 */
[----:B------:R-:W-:Y:S01]  /*62a0*/  LOP3.LUT R11, R37, UR7, R16, 0x96, !PT ;  /* 0x00000007250b7c12 */ /* 0x000fe2000f8e9610 */
[C---:B--2---:R-:W-:Y:S01]  /*62b0*/  HMMA.16816.F32.BF16 R196, R4.reuse, R20, R72 ;  /* 0x0000001404c4723c */ /* 0x044fe20000041848 */
[----:B------:R-:W-:Y:S01]  /*62c0*/  LOP3.LUT R8, R45, UR6, R8, 0x96, !PT ;  /* 0x000000062d087c12 */ /* 0x000fe2000f8e9608 */
[----:B------:R2:W-:Y:S02]  /*62d0*/  MUFU.EX2 R69, R9 ;  /* 0x0000000900457308 */ /* 0x0005e40000000800 */
[----:B------:R-:W-:Y:S02]  /*62e0*/  IMAD.WIDE.U32 R16, R11, -0x326172a9, RZ ;  /* 0xcd9e8d570b107825 */ /* 0x000fe400078e00ff */
[----:B------:R-:W-:Y:S02]  /*62f0*/  HMMA.16816.F32.BF16 R168, R4, R22, R76 ;  /* 0x0000001604a8723c */ /* 0x000fe4000004184c */
[----:B------:R-:W-:Y:S01]  /*6300*/  FFMA.FTZ R21, R200, UR36, -R2 ;  /* 0x00000024c8157c23 */ /* 0x000fe20008010802 */
[----:B------:R-:W-:Y:S01]  /*6310*/  LOP3.LUT R19, R17, UR4, R18, 0x96, !PT ;  /* 0x0000000411137c12 */ /* 0x000fe2000f8e9612 */
[----:B----4-:R-:W-:-:S02]  /*6320*/  FFMA.FTZ R13, R194, UR36, -R2 ;  /* 0x00000024c20d7c23 */ /* 0x010fc40008010802 */
[----:B---3--:R-:W-:Y:S01]  /*6330*/  HMMA.16816.F32.BF16 R52, R4, R42, R52 ;  /* 0x0000002a0434723c */ /* 0x008fe20000041834 */
[----:B------:R-:W-:Y:S01]  /*6340*/  MUFU.EX2 R62, R21 ;  /* 0x00000015003e7308 */ /* 0x000fe20000000800 */
[----:B------:R-:W-:-:S04]  /*6350*/  LOP3.LUT R18, R17, UR4, R18, 0x96, !PT ;  /* 0x0000000411127c12 */ /* 0x000fc8000f8e9612 */
[C---:B------:R-:W-:Y:S01]  /*6360*/  HMMA.16816.F32.BF16 R228, R4.reuse, R30, R64 ;  /* 0x0000001e04e4723c */ /* 0x040fe20000041840 */
[----:B------:R-:W3:Y:S01]  /*6370*/  LDSM.16.MT88.4 R28, [R181+0xd000] ;  /* 0x00d00000b51c783b */ /* 0x000ee20000004200 */
[----:B--2---:R-:W-:Y:S01]  /*6380*/  IMAD.WIDE.U32 R8, R8, -0x326172a9, RZ ;  /* 0xcd9e8d5708087825 */ /* 0x004fe200078e00ff */
[----:B------:R2:W4:Y:S03]  /*6390*/  MUFU.EX2 R38, R13 ;  /* 0x0000000d00267308 */ /* 0x0005260000000800 */
[C---:B------:R-:W-:Y:S01]  /*63a0*/  HMMA.16816.F32.BF16 R48, R4.reuse, R40, R48 ;  /* 0x000000280430723c */ /* 0x040fe20000041830 */
[C---:B------:R-:W-:Y:S01]  /*63b0*/  LOP3.LUT R11, R8.reuse, 0xffff, RZ, 0xc0, !PT ;  /* 0x0000ffff080b7812 */ /* 0x040fe200078ec0ff */
[----:B------:R-:W-:Y:S01]  /*63c0*/  IMAD.MOV.U32 R42, RZ, RZ, R216 ;  /* 0x000000ffff2a7224 */ /* 0x000fe200078e00d8 */
[----:B------:R-:W-:Y:S02]  /*63d0*/  LOP3.LUT R20, R8, 0xff, RZ, 0xc0, !PT ;  /* 0x000000ff08147812 */ /* 0x000fe400078ec0ff */
[----:B------:R-:W-:Y:S01]  /*63e0*/  SHF.R.U32.HI R11, RZ, 0x8, R11 ;  /* 0x00000008ff0b7819 */ /* 0x000fe2000001160b */
[C---:B-1----:R-:W-:Y:S01]  /*63f0*/  HMMA.16816.F32.BF16 R56, R4.reuse, R32, R84 ;  /* 0x000000200438723c */ /* 0x042fe20000041854 */
[----:B------:R-:W-:Y:S01]  /*6400*/  LOP3.LUT R9, R9, UR8, R16, 0x96, !PT ;  /* 0x0000000809097c12 */ /* 0x000fe2000f8e9610 */
[----:B------:R-:W-:Y:S01]  /*6410*/  IMAD.MOV.U32 R41, RZ, RZ, R221 ;  /* 0x000000ffff297224 */ /* 0x000fe200078e00dd */
[----:B------:R-:W-:Y:S01]  /*6420*/  PRMT R23, R20, 0x5410, R11 ;  /* 0x0000541014177816 */ /* 0x000fe2000000000b */
[----:B------:R-:W-:Y:S01]  /*6430*/  FFMA.FTZ R11, R195, UR36, -R2 ;  /* 0x00000024c30b7c23 */ /* 0x000fe20008010802 */
[--C-:B------:R-:W-:Y:S01]  /*6440*/  SHF.R.U32.HI R22, RZ, 0x18, R8.reuse ;  /* 0x00000018ff167819 */ /* 0x100fe20000011608 */
[----:B------:R-:W-:Y:S01]  /*6450*/  HMMA.16816.F32.BF16 R108, R4, R34, R108 ;  /* 0x00000022046c723c */ /* 0x000fe2000004186c */
[C---:B------:R-:W-:Y:S01]  /*6460*/  LOP3.LUT R20, R9.reuse, 0xff, RZ, 0xc0, !PT ;  /* 0x000000ff09147812 */ /* 0x040fe200078ec0ff */
[----:B------:R1:W5:Y:S01]  /*6470*/  MUFU.EX2 R43, R11 ;  /* 0x0000000b002b7308 */ /* 0x0003620000000800 */
[----:B--2---:R-:W-:Y:S01]  /*6480*/  SHF.R.U32.HI R13, RZ, 0x10, R8 ;  /* 0x00000010ff0d7819 */ /* 0x004fe20000011608 */
[----:B------:R-:W2:Y:S01]  /*6490*/  LDSM.16.MT88.4 R32, [R182+0xd000] ;  /* 0x00d00000b620783b */ /* 0x000ea20000004200 */
[----:B------:R-:W-:Y:S01]  /*64a0*/  LOP3.LUT R8, R9, 0xffff, RZ, 0xc0, !PT ;  /* 0x0000ffff09087812 */ /* 0x000fe200078ec0ff */
[----:B------:R-:W-:Y:S01]  /*64b0*/  IMAD.MOV.U32 R87, RZ, RZ, R211 ;  /* 0x000000ffff577224 */ /* 0x000fe200078e00d3 */
[----:B------:R-:W-:Y:S01]  /*64c0*/  LOP3.LUT R21, R13, 0xff, RZ, 0xc0, !PT ;  /* 0x000000ff0d157812 */ /* 0x000fe200078ec0ff */
[----:B------:R-:W-:Y:S01]  /*64d0*/  IMAD.MOV.U32 R86, RZ, RZ, R210 ;  /* 0x000000ffff567224 */ /* 0x000fe200078e00d2 */
[----:B------:R-:W-:Y:S01]  /*64e0*/  SHF.R.U32.HI R13, RZ, 0x10, R9 ;  /* 0x00000010ff0d7819 */ /* 0x000fe20000011609 */
[----:B------:R-:W-:Y:S01]  /*64f0*/  IMAD.MOV.U32 R85, RZ, RZ, R209 ;  /* 0x000000ffff557224 */ /* 0x000fe200078e00d1 */
[----:B------:R-:W-:Y:S01]  /*6500*/  SHF.R.U32.HI R9, RZ, 0x18, R9 ;  /* 0x00000018ff097819 */ /* 0x000fe20000011609 */
[----:B------:R-:W-:Y:S01]  /*6510*/  IMAD.MOV.U32 R84, RZ, RZ, R208 ;  /* 0x000000ffff547224 */ /* 0x000fe200078e00d0 */
[----:B----4-:R-:W-:Y:S01]  /*6520*/  F2FP.BF16.F32.PACK_AB R4, R38, R69 ;  /* 0x000000452604723e */ /* 0x010fe200000010ff */
[----:B------:R-:W-:Y:S01]  /*6530*/  IMAD.MOV.U32 R40, RZ, RZ, R220 ;  /* 0x000000ffff287224 */ /* 0x000fe200078e00dc */
[----:B------:R-:W-:-:S02]  /*6540*/  F2FP.BF16.F32.PACK_AB R6, R68, R63 ;  /* 0x0000003f4406723e */ /* 0x000fc400000010ff */
[----:B------:R-:W-:Y:S02]  /*6550*/  PRMT R138, R4, 0x7632, R138 ;  /* 0x00007632048a7816 */ /* 0x000fe4000000008a */
[----:B-1----:R-:W-:Y:S02]  /*6560*/  SHF.R.U32.HI R11, RZ, 0x8, R8 ;  /* 0x00000008ff0b7819 */ /* 0x002fe40000011608 */
[----:B------:R-:W-:Y:S02]  /*6570*/  LOP3.LUT R8, R13, 0xff, RZ, 0xc0, !PT ;  /* 0x000000ff0d087812 */ /* 0x000fe400078ec0ff */
[----:B------:R-:W-:Y:S02]  /*6580*/  PRMT R13, R20, 0x5410, R11 ;  /* 0x00005410140d7816 */ /* 0x000fe4000000000b */
[----:B------:R-:W-:Y:S02]  /*6590*/  F2FP.BF16.F32.PACK_AB R11, R39, R206 ;  /* 0x000000ce270b723e */ /* 0x000fe400000010ff */
[----:B------:R-:W-:-:S02]  /*65a0*/  PRMT R8, R8, 0x5410, R9 ;  /* 0x0000541008087816 */ /* 0x000fc40000000009 */
[----:B-----5:R-:W-:Y:S02]  /*65b0*/  F2FP.BF16.F32.PACK_AB R5, R43, R62 ;  /* 0x0000003e2b05723e */ /* 0x020fe400000010ff */
[C---:B------:R-:W-:Y:S02]  /*65c0*/  PRMT R140, R11.reuse, 0x7610, R140 ;  /* 0x000076100b8c7816 */ /* 0x040fe4000000008c */
[----:B------:R-:W-:Y:S02]  /*65d0*/  PRMT R139, R11, 0x7632, R139 ;  /* 0x000076320b8b7816 */ /* 0x000fe4000000008b */
[----:B------:R-:W-:Y:S02]  /*65e0*/  PRMT R137, R4, 0x7610, R137 ;  /* 0x0000761004897816 */ /* 0x000fe40000000089 */
[C---:B------:R-:W-:Y:S02]  /*65f0*/  PRMT R136, R6.reuse, 0x7610, R136 ;  /* 0x0000761006887816 */ /* 0x040fe40000000088 */
[----:B------:R-:W-:-:S02]  /*6600*/  PRMT R119, R6, 0x7632, R119 ;  /* 0x0000763206777816 */ /* 0x000fc40000000077 */
[--C-:B------:R-:W-:Y:S02]  /*6610*/  HSET2.LE.AND R4, R13, R0.reuse, PT ;  /* 0x000000000d047233 */ /* 0x100fe40003803000 */
[C---:B------:R-:W-:Y:S02]  /*6620*/  PRMT R118, R5.reuse, 0x7632, R118 ;  /* 0x0000763205767816 */ /* 0x040fe40000000076 */
[----:B------:R-:W-:Y:S02]  /*6630*/  PRMT R117, R5, 0x7610, R117 ;  /* 0x0000761005757816 */ /* 0x000fe40000000075 */
[----:B------:R-:W-:Y:S02]  /*6640*/  HSET2.LE.AND R5, R8, R0, PT ;  /* 0x0000000008057233 */ /* 0x000fe40003803000 */
[----:B------:R-:W-:Y:S02]  /*6650*/  PRMT R6, R140, 0x5410, R139 ;  /* 0x000054108c067816 */ /* 0x000fe4000000008b */
[----:B------:R-:W-:-:S02]  /*6660*/  PRMT R8, R137, 0x5410, R138 ;  /* 0x0000541089087816 */ /* 0x000fc4000000008a */
[----:B------:R-:W-:Y:S02]  /*6670*/  LOP3.LUT R4, R4, R6, RZ, 0xc0, !PT ;  /* 0x0000000604047212 */ /* 0x000fe400078ec0ff */
[----:B------:R-:W-:Y:S02]  /*6680*/  PRMT R21, R21, 0x5410, R22 ;  /* 0x0000541015157816 */ /* 0x000fe40000000016 */
[--C-:B------:R-:W-:Y:S02]  /*6690*/  HSET2.LE.AND R6, R23, R0.reuse, PT ;  /* 0x0000000017067233 */ /* 0x100fe40003803000 */
[----:B------:R-:W-:Y:S02]  /*66a0*/  LOP3.LUT R5, R5, R8, RZ, 0xc0, !PT ;  /* 0x0000000805057212 */ /* 0x000fe400078ec0ff */
[----:B------:R-:W-:Y:S02]  /*66b0*/  PRMT R8, R136, 0x5410, R119 ;  /* 0x0000541088087816 */ /* 0x000fe40000000077 */
[----:B------:R-:W-:-:S02]  /*66c0*/  HSET2.LE.AND R7, R21, R0, PT ;  /* 0x0000000015077233 */ /* 0x000fc40003803000 */
[----:B------:R-:W-:Y:S01]  /*66d0*/  LOP3.LUT R6, R6, R8, RZ, 0xc0, !PT ;  /* 0x0000000806067212 */ /* 0x000fe200078ec0ff */
[----:B------:R-:W1:Y:S01]  /*66e0*/  LDSM.16.MT88.4 R20, [R184+0xd000] ;  /* 0x00d00000b814783b */ /* 0x000e620000004200 */
[----:B------:R-:W-:Y:S02]  /*66f0*/  PRMT R8, R117, 0x5410, R118 ;  /* 0x0000541075087816 */ /* 0x000fe40000000076 */
[----:B------:R-:W-:Y:S02]  /*6700*/  LOP3.LUT R11, R14, 0xff, RZ, 0xc0, !PT ;  /* 0x000000ff0e0b7812 */ /* 0x000fe400078ec0ff */
[----:B------:R-:W-:Y:S02]  /*6710*/  LOP3.LUT R7, R7, R8, RZ, 0xc0, !PT ;  /* 0x0000000807077212 */ /* 0x000fe400078ec0ff */
[----:B------:R-:W-:-:S05]  /*6720*/  ISETP.LE.U32.AND P1, PT, R11, UR5, PT ;  /* 0x000000050b007c0c */ /* 0x000fca000bf23070 */
[C---:B---3--:R-:W-:Y:S06]  /*6730*/  HMMA.16816.F32.BF16 R64, R4.reuse, R28, R164 ;  /* 0x0000001c0440723c */ /* 0x048fec00000418a4 */
[----:B------:R-:W-:Y:S01]  /*6740*/  HMMA.16816.F32.BF16 R72, R4, R30, R160 ;  /* 0x0000001e0448723c */ /* 0x000fe200000418a0 */
[----:B------:R-:W3:Y:S01]  /*6750*/  LDSM.16.MT88.4 R28, [R183+0xd000] ;  /* 0x00d00000b71c783b */ /* 0x000ee20000004200 */
[----:B------:R-:W-:Y:S02]  /*6760*/  IMAD.MOV.U32 R165, RZ, RZ, R203 ;  /* 0x000000ffffa57224 */ /* 0x000fe400078e00cb */
[----:B------:R-:W-:-:S02]  /*6770*/  IMAD.MOV.U32 R167, RZ, RZ, R202 ;  /* 0x000000ffffa77224 */ /* 0x000fc400078e00ca */
[----:B------:R-:W-:Y:S02]  /*6780*/  IMAD.MOV.U32 R164, RZ, RZ, R205 ;  /* 0x000000ffffa47224 */ /* 0x000fe400078e00cd */
[----:B------:R-:W-:Y:S02]  /*6790*/  IMAD.MOV.U32 R160, RZ, RZ, R201 ;  /* 0x000000ffffa07224 */ /* 0x000fe400078e00c9 */
[----:B--2---:R-:W-:Y:S01]  /*67a0*/  HMMA.16816.F32.BF16 R200, R4, R32, R132 ;  /* 0x0000002004c8723c */ /* 0x004fe20000041884 */
[----:B------:R-:W-:Y:S02]  /*67b0*/  IMAD.MOV.U32 R163, RZ, RZ, R207 ;  /* 0x000000ffffa37224 */ /* 0x000fe400078e00cf */
[----:B------:R-:W-:Y:S02]  /*67c0*/  IMAD.MOV.U32 R162, RZ, RZ, R206 ;  /* 0x000000ffffa27224 */ /* 0x000fe400078e00ce */
[----:B------:R-:W-:Y:S02]  /*67d0*/  IMAD.MOV.U32 R161, RZ, RZ, R69 ;  /* 0x000000ffffa17224 */ /* 0x000fe400078e0045 */
[----:B------:R-:W-:-:S02]  /*67e0*/  IMAD.MOV.U32 R134, RZ, RZ, R39 ;  /* 0x000000ffff867224 */ /* 0x000fc400078e0027 */
[----:B------:R-:W-:Y:S02]  /*67f0*/  IMAD.MOV.U32 R133, RZ, RZ, R38 ;  /* 0x000000ffff857224 */ /* 0x000fe400078e0026 */
[----:B------:R-:W-:Y:S01]  /*6800*/  IMAD.MOV.U32 R135, RZ, RZ, R204 ;  /* 0x000000ffff877224 */ /* 0x000fe200078e00cc */
[C---:B-1----:R-:W-:Y:S01]  /*6810*/  HMMA.16816.F32.BF16 R224, R4.reuse, R20, R156 ;  /* 0x0000001404e0723c */ /* 0x042fe2000004189c */
[----:B------:R-:W-:Y:S02]  /*6820*/  IMAD.MOV.U32 R166, RZ, RZ, R68 ;  /* 0x000000ffffa67224 */ /* 0x000fe400078e0044 */
[----:B------:R-:W-:Y:S02]  /*6830*/  IMAD.MOV.U32 R97, RZ, RZ, R164 ;  /* 0x000000ffff617224 */ /* 0x000fe400078e00a4 */
[----:B------:R-:W-:Y:S01]  /*6840*/  IMAD.MOV.U32 R99, RZ, RZ, R161 ;  /* 0x000000ffff637224 */ /* 0x000fe200078e00a1 */
[C---:B------:R-:W-:Y:S01]  /*6850*/  HMMA.16816.F32.BF16 R204, R4.reuse, R34, R144 ;  /* 0x0000002204cc723c */ /* 0x040fe20000041890 */
[----:B------:R-:W-:Y:S01]  /*6860*/  IMAD.WIDE.U32 R20, R10, -0x2daee0ad, RZ ;  /* 0xd2511f530a147825 */ /* 0x000fe200078e00ff */
[----:B------:R-:W1:Y:S04]  /*6870*/  LDSM.16.MT88.4 R32, [R181+0xf000] ;  /* 0x00f00000b520783b */ /* 0x000e680000004200 */
[----:B------:R-:W-:Y:S01]  /*6880*/  LOP3.LUT R8, R21, UR6, R36, 0x96, !PT ;  /* 0x0000000615087c12 */ /* 0x000fe2000f8e9624 */
[----:B------:R-:W-:Y:S01]  /*6890*/  IMAD.MOV.U32 R147, RZ, RZ, R85 ;  /* 0x000000ffff937224 */ /* 0x000fe200078e0055 */
[----:B------:R-:W2:Y:S01]  /*68a0*/  LDSM.16.MT88.4 R36, [R182+0xf000] ;  /* 0x00f00000b624783b */ /* 0x000ea20000004200 */
[C---:B------:R-:W-:Y:S01]  /*68b0*/  HMMA.16816.F32.BF16 R220, R4.reuse, R22, R128 ;  /* 0x0000001604dc723c */ /* 0x040fe20000041880 */
[----:B------:R-:W-:Y:S01]  /*68c0*/  IMAD.MOV.U32 R146, RZ, RZ, R43 ;  /* 0x000000ffff927224 */ /* 0x000fe200078e002b */
[----:B------:R-:W-:Y:S01]  /*68d0*/  LOP3.LUT R21, R15, UR8, R96, 0x96, !PT ;  /* 0x000000080f157c12 */ /* 0x000fe2000f8e9660 */
[----:B------:R-:W-:Y:S01]  /*68e0*/  IMAD.WIDE.U32 R8, R8, -0x326172a9, RZ ;  /* 0xcd9e8d5708087825 */ /* 0x000fe200078e00ff */
[----:B------:R-:W-:Y:S01]  /*68f0*/  LOP3.LUT R15, R27, UR9, R98, 0x96, !PT ;  /* 0x000000091b0f7c12 */ /* 0x000fe2000f8e9662 */
[----:B------:R-:W-:Y:S01]  /*6900*/  ULDC.64 UR6, c[0x0][0x2a8] ;  /* 0x0000aa0000067ab9 */ /* 0x000fe20000000a00 */
[C---:B---3--:R-:W-:Y:S01]  /*6910*/  HMMA.16816.F32.BF16 R208, R4.reuse, R28, R124 ;  /* 0x0000001c04d0723c */ /* 0x048fe2000004187c */
[----:B------:R-:W-:Y:S01]  /*6920*/  SHF.R.U32.HI R23, RZ, 0x18, R14 ;  /* 0x00000018ff177819 */ /* 0x000fe2000001160e */
[----:B------:R-:W-:Y:S01]  /*6930*/  IMAD.MOV.U32 R144, RZ, RZ, R40 ;  /* 0x000000ffff907224 */ /* 0x000fe200078e0028 */
[----:B------:R-:W-:Y:S01]  /*6940*/  LOP3.LUT R10, R9, UR8, R16, 0x96, !PT ;  /* 0x00000008090a7c12 */ /* 0x000fe2000f8e9610 */
[----:B------:R-:W-:Y:S01]  /*6950*/  IMAD.MOV.U32 R145, RZ, RZ, R41 ;  /* 0x000000ffff917224 */ /* 0x000fe200078e0029 */
[C---:B------:R-:W-:Y:S01]  /*6960*/  LOP3.LUT R22, R8.reuse, 0xffff, RZ, 0xc0, !PT ;  /* 0x0000ffff08167812 */ /* 0x040fe200078ec0ff */
[----:B------:R-:W-:Y:S01]  /*6970*/  HMMA.16816.F32.BF16 R216, R4, R30, R120 ;  /* 0x0000001e04d8723c */ /* 0x000fe20000041878 */
[----:B------:R-:W3:Y:S01]  /*6980*/  LDSM.16.MT88.4 R28, [R184+0xf000] ;  /* 0x00f00000b81c783b */ /* 0x000ee20000004200 */
[----:B------:R-:W-:Y:S01]  /*6990*/  LOP3.LUT R13, R8, 0xff, RZ, 0xc0, !PT ;  /* 0x000000ff080d7812 */ /* 0x000fe200078ec0ff */
[----:B------:R-:W-:Y:S01]  /*69a0*/  IMAD.MOV.U32 R96, RZ, RZ, R162 ;  /* 0x000000ffff607224 */ /* 0x000fe200078e00a2 */
[--C-:B------:R-:W-:Y:S01]  /*69b0*/  SHF.R.U32.HI R16, RZ, 0x10, R8.reuse ;  /* 0x00000010ff107819 */ /* 0x100fe20000011608 */
[----:B------:R-:W-:Y:S01]  /*69c0*/  LDSM.16.MT88.4 R124, [R181+0xd800] ;  /* 0x00d80000b57c783b */ /* 0x000fe20000004200 */
[----:B------:R-:W-:-:S02]  /*69d0*/  SHF.R.U32.HI R9, RZ, 0x18, R8 ;  /* 0x00000018ff097819 */ /* 0x000fc40000011608 */
[----:B------:R-:W-:Y:S02]  /*69e0*/  LOP3.LUT R8, R10, 0xff, RZ, 0xc0, !PT ;  /* 0x000000ff0a087812 */ /* 0x000fe400078ec0ff */
[----:B------:R-:W-:Y:S02]  /*69f0*/  ISETP.LE.U32.AND P6, PT, R9, UR5, PT ;  /* 0x0000000509007c0c */ /* 0x000fe4000bfc3070 */
[----:B------:R-:W-:Y:S02]  /*6a00*/  ISETP.LE.U32.AND P5, PT, R8, UR5, PT ;  /* 0x0000000508007c0c */ /* 0x000fe4000bfa3070 */
[----:B------:R-:W-:Y:S02]  /*6a10*/  LOP3.LUT R8, R10, 0xffff, RZ, 0xc0, !PT ;  /* 0x0000ffff0a087812 */ /* 0x000fe400078ec0ff */
[----:B------:R-:W-:Y:S02]  /*6a20*/  SHF.R.U32.HI R9, RZ, 0x18, R10 ;  /* 0x00000018ff097819 */ /* 0x000fe4000001160a */
[----:B------:R-:W-:-:S02]  /*6a30*/  SHF.R.U32.HI R8, RZ, 0x8, R8 ;  /* 0x00000008ff087819 */ /* 0x000fc40000011608 */
[----:B------:R-:W-:Y:S01]  /*6a40*/  SHF.R.U32.HI R10, RZ, 0x10, R10 ;  /* 0x00000010ff0a7819 */ /* 0x000fe2000001160a */
[C---:B-1----:R-:W-:Y:S01]  /*6a50*/  HMMA.16816.F32.BF16 R128, R4.reuse, R32, R112 ;  /* 0x000000200480723c */ /* 0x042fe20000041870 */
[----:B------:R-:W-:Y:S02]  /*6a60*/  LOP3.LUT R8, R8, 0xffff, RZ, 0xc0, !PT ;  /* 0x0000ffff08087812 */ /* 0x000fe400078ec0ff */
[----:B------:R-:W-:Y:S01]  /*6a70*/  ISETP.LE.U32.AND P2, PT, R9, UR5, PT ;  /* 0x0000000509007c0c */ /* 0x000fe2000bf43070 */
[----:B------:R-:W-:Y:S01]  /*6a80*/  @!P5 HFMA2.BF16_V2 R193, -RZ.H0_H0, RZ.H0_H0, -R140.H0_H0 ;  /* 0x200000ffffc1d231 */ /* 0x000fe2000034098c */
[----:B------:R-:W-:Y:S01]  /*6a90*/  ISETP.LE.U32.AND P4, PT, R8, UR5, PT ;  /* 0x0000000508007c0c */ /* 0x000fe2000bf83070 */
[----:B--2---:R-:W-:Y:S01]  /*6aa0*/  HMMA.16816.F32.BF16 R76, R4, R38, R92 ;  /* 0x00000026044c723c */ /* 0x004fe2000004185c */
[----:B------:R-:W-:Y:S02]  /*6ab0*/  LOP3.LUT R8, R16, 0xff, RZ, 0xc0, !PT ;  /* 0x000000ff10087812 */ /* 0x000fe400078ec0ff */
[----:B------:R-:W-:-:S02]  /*6ac0*/  LOP3.LUT R11, R10, 0xff, RZ, 0xc0, !PT ;  /* 0x000000ff0a0b7812 */ /* 0x000fc400078ec0ff */
[----:B------:R-:W-:Y:S01]  /*6ad0*/  @!P5 PRMT R140, R193, 0x5410, RZ ;  /* 0x00005410c18cd816 */ /* 0x000fe200000000ff */
[----:B------:R-:W-:Y:S01]  /*6ae0*/  HMMA.16816.F32.BF16 R104, R4, R34, R104 ;  /* 0x000000220468723c */ /* 0x000fe20000041868 */
[----:B------:R-:W1:Y:S01]  /*6af0*/  LDSM.16.MT88.4 R32, [R183+0xf000] ;  /* 0x00f00000b720783b */ /* 0x000e620000004200 */
[----:B------:R-:W-:Y:S01]  /*6b00*/  ISETP.LE.U32.AND P5, PT, R8, UR5, PT ;  /* 0x0000000508007c0c */ /* 0x000fe2000bfa3070 */
[----:B------:R-:W-:-:S04]  /*6b10*/  IMAD.WIDE.U32 R8, R18, -0x2daee0ad, RZ ;  /* 0xd2511f5312087825 */ /* 0x000fc800078e00ff */
[----:B------:R-:W-:Y:S01]  /*6b20*/  @!P2 HFMA2.BF16_V2 R195, -RZ.H0_H0, RZ.H0_H0, -R138.H0_H0 ;  /* 0x200000ffffc3a231 */ /* 0x000fe2000034098a */
[----:B------:R-:W-:Y:S01]  /*6b30*/  ISETP.LE.U32.AND P3, PT, R13, UR5, PT ;  /* 0x000000050d007c0c */ /* 0x000fe2000bf63070 */
[----:B------:R-:W-:Y:S01]  /*6b40*/  @!P4 HFMA2.BF16_V2 R194, -RZ.H0_H0, RZ.H0_H0, -R139.H0_H0 ;  /* 0x200000ffffc2c231 */ /* 0x000fe2000034098b */
[C---:B------:R-:W-:Y:S01]  /*6b50*/  HMMA.16816.F32.BF16 R68, R4.reuse, R36, R100 ;  /* 0x000000240444723c */ /* 0x040fe20000041864 */
[----:B------:R-:W2:Y:S01]  /*6b60*/  LDSM.16.MT88.4 R36, [R181+0x11000] ;  /* 0x01100000b524783b */ /* 0x000ea20000004200 */
[----:B------:R-:W-:Y:S01]  /*6b70*/  LOP3.LUT R10, R9, UR9, R44, 0x96, !PT ;  /* 0x00000009090a7c12 */ /* 0x000fe2000f8e962c */
[----:B------:R-:W-:Y:S01]  /*6b80*/  IMAD.WIDE.U32 R18, R19, -0x2daee0ad, RZ ;  /* 0xd2511f5313127825 */ /* 0x000fe200078e00ff */
[----:B------:R-:W-:Y:S02]  /*6b90*/  @!P4 PRMT R139, R194, 0x5410, RZ ;  /* 0x00005410c28bc816 */ /* 0x000fe400000000ff */
[----:B---3--:R-:W-:Y:S01]  /*6ba0*/  HMMA.16816.F32.BF16 R92, R4, R28, R88 ;  /* 0x0000001c045c723c */ /* 0x008fe20000041858 */
[----:B------:R-:W-:Y:S01]  /*6bb0*/  ISETP.LE.U32.AND P4, PT, R11, UR5, PT ;  /* 0x000000050b007c0c */ /* 0x000fe2000bf83070 */
[----:B------:R-:W-:Y:S01]  /*6bc0*/  FFMA.FTZ R11, R240, UR36, -R12 ;  /* 0x00000024f00b7c23 */ /* 0x000fe2000801080c */
[----:B------:R-:W-:-:S02]  /*6bd0*/  LOP3.LUT R14, R8, 0xffff, RZ, 0xc0, !PT ;  /* 0x0000ffff080e7812 */ /* 0x000fc400078ec0ff */
[----:B------:R-:W-:Y:S01]  /*6be0*/  SHF.R.U32.HI R9, RZ, 0x8, R22 ;  /* 0x00000008ff097819 */ /* 0x000fe20000011616 */
[----:B------:R-:W-:Y:S02]  /*6bf0*/  @!P3 HFMA2.BF16_V2 R240, -RZ.H0_H0, RZ.H0_H0, -R136.H0_H0 ;  /* 0x200000fffff0b231 */ /* 0x000fe40000340988 */
[----:B------:R-:W-:Y:S01]  /*6c00*/  IMAD.MOV.U32 R90, RZ, RZ, R134 ;  /* 0x000000ffff5a7224 */ /* 0x000fe200078e0086 */
[----:B------:R-:W-:Y:S01]  /*6c10*/  LOP3.LUT R17, R8, 0xff, RZ, 0xc0, !PT ;  /* 0x000000ff08117812 */ /* 0x000fe200078ec0ff */
[----:B------:R-:W-:Y:S01]  /*6c20*/  IMAD.MOV.U32 R89, RZ, RZ, R135 ;  /* 0x000000ffff597224 */ /* 0x000fe200078e0087 */
[----:B------:R-:W-:Y:S01]  /*6c30*/  SHF.R.U32.HI R13, RZ, 0x10, R8 ;  /* 0x00000010ff0d7819 */ /* 0x000fe20000011608 */
[----:B------:R-:W-:Y:S01]  /*6c40*/  IMAD.MOV.U32 R88, RZ, RZ, R160 ;  /* 0x000000ffff587224 */ /* 0x000fe200078e00a0 */
[----:B------:R-:W-:Y:S01]  /*6c50*/  SHF.R.U32.HI R16, RZ, 0x18, R8 ;  /* 0x00000018ff107819 */ /* 0x000fe20000011608 */
[----:B------:R-:W-:Y:S01]  /*6c60*/  IMAD.MOV.U32 R160, RZ, RZ, R84 ;  /* 0x000000ffffa07224 */ /* 0x000fe200078e0054 */
[----:B------:R-:W-:Y:S01]  /*6c70*/  LOP3.LUT R9, R9, 0xffff, RZ, 0xc0, !PT ;  /* 0x0000ffff09097812 */ /* 0x000fe200078ec0ff */
[----:B------:R-:W-:Y:S01]  /*6c80*/  IMAD.MOV.U32 R134, RZ, RZ, R86 ;  /* 0x000000ffff867224 */ /* 0x000fe200078e0056 */
[----:B------:R-:W-:Y:S01]  /*6c90*/  LOP3.LUT R8, R19, UR9, R20, 0x96, !PT ;  /* 0x0000000913087c12 */ /* 0x000fe2000f8e9614 */
[----:B------:R-:W-:Y:S01]  /*6ca0*/  IMAD.MOV.U32 R135, RZ, RZ, R87 ;  /* 0x000000ffff877224 */ /* 0x000fe200078e0057 */
[----:B------:R-:W-:Y:S01]  /*6cb0*/  @!P2 PRMT R138, R195, 0x5410, RZ ;  /* 0x00005410c38aa816 */ /* 0x000fe200000000ff */
[C---:B------:R-:W-:Y:S01]  /*6cc0*/  HMMA.16816.F32.BF16 R84, R4.reuse, R30, R80 ;  /* 0x0000001e0454723c */ /* 0x040fe20000041850 */
[----:B------:R3:W4:Y:S01]  /*6cd0*/  LDL.LU.S16 R80, [R1] ;  /* 0x0000000001507983 */ /* 0x0007220000300600 */
[----:B------:R-:W-:Y:S01]  /*6ce0*/  @!P4 HFMA2.BF16_V2 R248, -RZ.H0_H0, RZ.H0_H0, -R137.H0_H0 ;  /* 0x200000fffff8c231 */ /* 0x000fe20000340989 */
[----:B------:R-:W-:Y:S01]  /*6cf0*/  ISETP.LE.U32.AND P2, PT, R9, UR5, PT ;  /* 0x0000000509007c0c */ /* 0x000fe2000bf43070 */
[----:B------:R-:W-:Y:S01]  /*6d00*/  IMAD.MOV.U32 R91, RZ, RZ, R133 ;  /* 0x000000ffff5b7224 */ /* 0x000fe200078e0085 */
[----:B------:R-:W-:Y:S01]  /*6d10*/  LOP3.LUT R9, R8, 0xff, RZ, 0xc0, !PT ;  /* 0x000000ff08097812 */ /* 0x000fe200078ec0ff */
[----:B------:R-:W-:Y:S01]  /*6d20*/  IMAD.MOV.U32 R133, RZ, RZ, R163 ;  /* 0x000000ffff857224 */ /* 0x000fe200078e00a3 */
[----:B------:R-:W-:Y:S01]  /*6d30*/  @!P4 PRMT R137, R248, 0x5410, RZ ;  /* 0x00005410f889c816 */ /* 0x000fe200000000ff */
[----:B------:R-:W-:Y:S01]  /*6d40*/  IMAD.MOV.U32 R248, RZ, RZ, R134 ;  /* 0x000000fffff87224 */ /* 0x000fe200078e0086 */
[----:B------:R-:W-:Y:S01]  /*6d50*/  ISETP.LE.U32.AND P4, PT, R9, UR5, PT ;  /* 0x0000000509007c0c */ /* 0x000fe2000bf83070 */
[----:B------:R-:W-:Y:S01]  /*6d60*/  FFMA.FTZ R9, R241, UR36, -R12 ;  /* 0x00000024f1097c23 */ /* 0x000fe2000801080c */
[----:B-1----:R-:W-:Y:S01]  /*6d70*/  HMMA.16816.F32.BF16 R100, R4, R32, R232 ;  /* 0x000000200464723c */ /* 0x002fe200000418e8 */
[----:B------:R-:W-:Y:S01]  /*6d80*/  IMAD.MOV.U32 R20, RZ, RZ, R135 ;  /* 0x000000ffff147224 */ /* 0x000fe200078e0087 */
[----:B------:R1:W-:Y:S01]  /*6d90*/  MUFU.EX2 R232, R11 ;  /* 0x0000000b00e87308 */ /* 0x0003e20000000800 */
[----:B------:R-:W-:Y:S01]  /*6da0*/  @!P3 PRMT R136, R240, 0x5410, RZ ;  /* 0x00005410f088b816 */ /* 0x000fe200000000ff */
[----:B------:R-:W5:Y:S01]  /*6db0*/  LDSM.16.MT88.4 R28, [R184+0x11000] ;  /* 0x01100000b81c783b */ /* 0x000f620000004200 */
[----:B------:R-:W-:Y:S01]  /*6dc0*/  @!P2 HFMA2.BF16_V2 R241, -RZ.H0_H0, RZ.H0_H0, -R119.H0_H0 ;  /* 0x200000fffff1a231 */ /* 0x000fe20000340977 */
[----:B------:R-:W-:Y:S01]  /*6dd0*/  SHF.R.U32.HI R14, RZ, 0x8, R14 ;  /* 0x00000008ff0e7819 */ /* 0x000fe2000001160e */
[----:B------:R-:W-:-:S02]  /*6de0*/  IMAD.MOV.U32 R233, RZ, RZ, R133 ;  /* 0x000000ffffe97224 */ /* 0x000fc400078e0085 */
[C---:B------:R-:W-:Y:S01]  /*6df0*/  HMMA.16816.F32.BF16 R132, R4.reuse, R34, R228 ;  /* 0x000000220484723c */ /* 0x040fe200000418e4 */
[----:B------:R2:W3:Y:S01]  /*6e00*/  MUFU.EX2 R228, R9 ;  /* 0x0000000900e47308 */ /* 0x0004e20000000800 */
[----:B------:R-:W-:Y:S01]  /*6e10*/  IMAD.MOV.U32 R163, RZ, RZ, R42 ;  /* 0x000000ffffa37224 */ /* 0x000fe200078e002a */
[----:B------:R-:W-:Y:S01]  /*6e20*/  LDSM.16.MT88.4 R32, [R183+0x11000] ;  /* 0x01100000b720783b */ /* 0x000fe20000004200 */
[----:B------:R-:W-:Y:S01]  /*6e30*/  PRMT R17, R17, 0x5410, R14 ;  /* 0x0000541011117816 */ /* 0x000fe2000000000e */
[----:B------:R-:W-:Y:S02]  /*6e40*/  IMAD.MOV.U32 R234, RZ, RZ, R166 ;  /* 0x000000ffffea7224 */ /* 0x000fe400078e00a6 */
[----:B------:R-:W-:Y:S01]  /*6e50*/  IMAD.MOV.U32 R22, RZ, RZ, R145 ;  /* 0x000000ffff167224 */ /* 0x000fe200078e0091 */
[----:B------:R-:W3:Y:S01]  /*6e60*/  LDSM.16.MT88.4 R40, [R182+0x11000] ;  /* 0x01100000b628783b */ /* 0x000ee20000004200 */
[----:B------:R-:W-:Y:S01]  /*6e70*/  IMAD.MOV.U32 R235, RZ, RZ, R146 ;  /* 0x000000ffffeb7224 */ /* 0x000fe200078e0092 */
[----:B-1----:R-:W-:Y:S01]  /*6e80*/  SHF.R.U32.HI R11, RZ, 0x18, R8 ;  /* 0x00000018ff0b7819 */ /* 0x002fe20000011608 */
[----:B------:R-:W-:Y:S01]  /*6e90*/  IMAD.MOV.U32 R229, RZ, RZ, R165 ;  /* 0x000000ffffe57224 */ /* 0x000fe200078e00a5 */
[----:B------:R-:W-:Y:S01]  /*6ea0*/  @!P2 PRMT R119, R241, 0x5410, RZ ;  /* 0x00005410f177a816 */ /* 0x000fe200000000ff */
[----:B------:R-:W-:Y:S01]  /*6eb0*/  IMAD.MOV.U32 R240, RZ, RZ, R167 ;  /* 0x000000fffff07224 */ /* 0x000fe200078e00a7 */
[----:B------:R-:W-:Y:S01]  /*6ec0*/  ISETP.LE.U32.AND P3, PT, R11, UR5, PT ;  /* 0x000000050b007c0c */ /* 0x000fe2000bf63070 */
[----:B------:R-:W-:Y:S01]  /*6ed0*/  FFMA.FTZ R11, R243, UR36, -R12 ;  /* 0x00000024f30b7c23 */ /* 0x000fe2000801080c */
[----:B------:R-:W-:Y:S01]  /*6ee0*/  IMAD.MOV.U32 R231, RZ, RZ, R144 ;  /* 0x000000ffffe77224 */ /* 0x000fe200078e0090 */
[----:B--2---:R-:W-:Y:S01]  /*6ef0*/  LOP3.LUT R9, R13, 0xff, RZ, 0xc0, !PT ;  /* 0x000000ff0d097812 */ /* 0x004fe200078ec0ff */
[----:B------:R-:W-:Y:S01]  /*6f00*/  FFMA.FTZ R13, R242, UR36, -R12 ;  /* 0x00000024f20d7c23 */ /* 0x000fe2000801080c */
[----:B------:R-:W-:Y:S01]  /*6f10*/  LOP3.LUT R14, R10, 0xff, RZ, 0xc0, !PT ;  /* 0x000000ff0a0e7812 */ /* 0x000fe200078ec0ff */
[----:B------:R-:W-:Y:S01]  /*6f20*/  HMMA.16816.F32.BF16 R164, R4, R36, R236 ;  /* 0x0000002404a4723c */ /* 0x000fe200000418ec */
[----:B------:R-:W-:Y:S01]  /*6f30*/  PRMT R16, R9, 0x5410, R16 ;  /* 0x0000541009107816 */ /* 0x000fe20000000010 */
[----:B------:R1:W-:Y:S01]  /*6f40*/  MUFU.EX2 R195, R13 ;  /* 0x0000000d00c37308 */ /* 0x0003e20000000800 */
[----:B------:R-:W-:Y:S01]  /*6f50*/  SHF.R.U32.HI R9, RZ, 0x10, R8 ;  /* 0x00000010ff097819 */ /* 0x000fe20000011608 */
[----:B------:R-:W-:-:S02]  /*6f60*/  IMAD.MOV.U32 R230, RZ, RZ, R147 ;  /* 0x000000ffffe67224 */ /* 0x000fc400078e0093 */
[----:B------:R-:W-:Y:S01]  /*6f70*/  IMAD.MOV.U32 R98, RZ, RZ, R160 ;  /* 0x000000ffff627224 */ /* 0x000fe200078e00a0 */
[----:B------:R-:W-:Y:S01]  /*6f80*/  LOP3.LUT R9, R9, 0xff, RZ, 0xc0, !PT ;  /* 0x000000ff09097812 */ /* 0x000fe200078ec0ff */
[----:B------:R-:W-:Y:S01]  /*6f90*/  IMAD.MOV.U32 R237, RZ, RZ, R143 ;  /* 0x000000ffffed7224 */ /* 0x000fe200078e008f */
[----:B------:R-:W-:Y:S01]  /*6fa0*/  SHF.R.U32.HI R12, RZ, 0x18, R10 ;  /* 0x00000018ff0c7819 */ /* 0x000fe2000001160a */
[----:B------:R2:W-:Y:S01]  /*6fb0*/  MUFU.EX2 R194, R11 ;  /* 0x0000000b00c27308 */ /* 0x0005e20000000800 */
[----:B------:R-:W-:Y:S01]  /*6fc0*/  ISETP.LE.U32.AND P2, PT, R9, UR5, PT ;  /* 0x0000000509007c0c */ /* 0x000fe2000bf43070 */
[----:B------:R-:W-:Y:S01]  /*6fd0*/  FFMA.FTZ R9, R244, UR36, -R2 ;  /* 0x00000024f4097c23 */ /* 0x000fe20008010802 */
[----:B------:R-:W-:Y:S02]  /*6fe0*/  @!P6 HFMA2.BF16_V2 R242, -RZ.H0_H0, RZ.H0_H0, -R118.H0_H0 ;  /* 0x200000fffff2e231 */ /* 0x000fe40000340976 */
[----:B------:R-:W-:Y:S02]  /*6ff0*/  IMAD.MOV.U32 R239, RZ, RZ, R142 ;  /* 0x000000ffffef7224 */ /* 0x000fe400078e008e */
[----:B------:R-:W-:Y:S01]  /*7000*/  IMAD.MOV.U32 R236, RZ, RZ, R141 ;  /* 0x000000ffffec7224 */ /* 0x000fe200078e008d */
[C---:B-----5:R-:W-:Y:S01]  /*7010*/  HMMA.16816.F32.BF16 R156, R4.reuse, R28, R48 ;  /* 0x0000001c049c723c */ /* 0x060fe20000041830 */
[----:B------:R-:W-:Y:S01]  /*7020*/  IMAD.MOV.U32 R238, RZ, RZ, R163 ;  /* 0x000000ffffee7224 */ /* 0x000fe200078e00a3 */
[----:B-1----:R-:W-:Y:S01]  /*7030*/  LOP3.LUT R13, R8, 0xffff, RZ, 0xc0, !PT ;  /* 0x0000ffff080d7812 */ /* 0x002fe200078ec0ff */
[----:B------:R1:W-:Y:S01]  /*7040*/  MUFU.EX2 R193, R9 ;  /* 0x0000000900c17308 */ /* 0x0003e20000000800 */
[----:B------:R-:W-:Y:S01]  /*7050*/  LOP3.LUT R8, R10, 0xffff, RZ, 0xc0, !PT ;  /* 0x0000ffff0a087812 */ /* 0x000fe200078ec0ff */
[----:B------:R-:W-:Y:S01]  /*7060*/  @!P5 HFMA2.BF16_V2 R243, -RZ.H0_H0, RZ.H0_H0, -R117.H0_H0 ;  /* 0x200000fffff3d231 */ /* 0x000fe20000340975 */
[----:B--2---:R-:W-:Y:S01]  /*7070*/  SHF.R.U32.HI R11, RZ, 0x10, R10 ;  /* 0x00000010ff0b7819 */ /* 0x004fe2000001160a */
[----:B------:R-:W-:Y:S01]  /*7080*/  FFMA.FTZ R10, R245, UR36, -R2 ;  /* 0x00000024f50a7c23 */ /* 0x000fe20008010802 */
[----:B------:R-:W-:Y:S01]  /*7090*/  @!P6 PRMT R118, R242, 0x5410, RZ ;  /* 0x00005410f276e816 */ /* 0x000fe200000000ff */
[C---:B------:R-:W-:Y:S06]  /*70a0*/  HMMA.16816.F32.BF16 R144, R4.reuse, R30, R52 ;  /* 0x0000001e0490723c */ /* 0x040fec0000041834 */
[----:B---3--:R-:W-:Y:S01]  /*70b0*/  HMMA.16816.F32.BF16 R196, R4, R40, R196 ;  /* 0x0000002804c4723c */ /* 0x008fe200000418c4 */
[----:B------:R2:W3:Y:S01]  /*70c0*/  MUFU.EX2 R143, R10 ;  /* 0x0000000a008f7308 */ /* 0x0004e20000000800 */
[----:B-1----:R-:W-:-:S04]  /*70d0*/  SHF.R.U32.HI R9, RZ, 0x8, R8 ;  /* 0x00000008ff097819 */ /* 0x002fc80000011608 */
[C---:B------:R-:W-:Y:S01]  /*70e0*/  HMMA.16816.F32.BF16 R168, R4.reuse, R42, R168 ;  /* 0x0000002a04a8723c */ /* 0x040fe200000418a8 */
[----:B------:R-:W-:Y:S01]  /*70f0*/  LOP3.LUT R8, R11, 0xff, RZ, 0xc0, !PT ;  /* 0x000000ff0b087812 */ /* 0x000fe200078ec0ff */
[----:B------:R-:W-:Y:S01]  /*7100*/  IMAD.MOV.U32 R241, RZ, RZ, R248 ;  /* 0x000000fffff17224 */ /* 0x000fe200078e00f8 */
[----:B------:R-:W-:Y:S01]  /*7110*/  PRMT R14, R14, 0x5410, R9 ;  /* 0x000054100e0e7816 */ /* 0x000fe20000000009 */
[----:B------:R-:W-:Y:S01]  /*7120*/  FFMA.FTZ R9, R246, UR36, -R2 ;  /* 0x00000024f6097c23 */ /* 0x000fe20008010802 */
[----:B------:R-:W-:Y:S01]  /*7130*/  PRMT R12, R8, 0x5410, R12 ;  /* 0x00005410080c7816 */ /* 0x000fe2000000000c */
[C---:B------:R-:W-:Y:S01]  /*7140*/  HMMA.16816.F32.BF16 R160, R4.reuse, R38, R212 ;  /* 0x0000002604a0723c */ /* 0x040fe200000418d4 */
[----:B------:R-:W-:Y:S01]  /*7150*/  USHF.L.U32 UR18, UR18, 0x3, URZ ;  /* 0x0000000312127899 */ /* 0x000fe2000800063f */
[----:B------:R-:W-:Y:S01]  /*7160*/  LDSM.16.MT88.4 R48, [R184+0xd800] ;  /* 0x00d80000b830783b */ /* 0x000fe20000004200 */
[----:B--2---:R-:W-:Y:S01]  /*7170*/  SHF.R.U32.HI R10, RZ, 0x8, R13 ;  /* 0x00000008ff0a7819 */ /* 0x004fe2000001160d */
[----:B------:R-:W-:Y:S01]  /*7180*/  FFMA.FTZ R2, R247, UR36, -R2 ;  /* 0x00000024f7027c23 */ /* 0x000fe20008010802 */
[----:B------:R3:W-:Y:S01]  /*7190*/  MUFU.EX2 R142, R9 ;  /* 0x00000009008e7308 */ /* 0x0007e20000000800 */
[----:B------:R-:W-:Y:S01]  /*71a0*/  HSET2.LE.AND R11, R16, R0, PT ;  /* 0x00000000100b7233 */ /* 0x000fe20003803000 */
[----:B------:R-:W-:Y:S01]  /*71b0*/  HMMA.16816.F32.BF16 R28, R4, R32, R56 ;  /* 0x00000020041c723c */ /* 0x000fe20000041838 */
[----:B------:R-:W-:-:S02]  /*71c0*/  LOP3.LUT R8, R10, 0xffff, RZ, 0xc0, !PT ;  /* 0x0000ffff0a087812 */ /* 0x000fc400078ec0ff */
[----:B------:R-:W-:Y:S01]  /*71d0*/  @!P5 PRMT R117, R243, 0x5410, RZ ;  /* 0x00005410f375d816 */ /* 0x000fe200000000ff */
[----:B------:R-:W-:Y:S01]  /*71e0*/  IMAD.MOV.U32 R212, RZ, RZ, R238 ;  /* 0x000000ffffd47224 */ /* 0x000fe200078e00ee */
[----:B------:R-:W-:Y:S01]  /*71f0*/  F2FP.BF16.F32.PACK_AB R10, R228, R232 ;  /* 0x000000e8e40a723e */ /* 0x000fe200000010ff */
[----:B------:R1:W2:Y:S01]  /*7200*/  MUFU.EX2 R141, R2 ;  /* 0x00000002008d7308 */ /* 0x0002a20000000800 */
[----:B------:R-:W-:Y:S01]  /*7210*/  ISETP.LE.U32.AND P6, PT, R8, UR5, PT ;  /* 0x0000000508007c0c */ /* 0x000fe2000bfc3070 */
[----:B------:R-:W-:Y:S01]  /*7220*/  IMAD.MOV.U32 R242, RZ, RZ, R88 ;  /* 0x000000fffff27224 */ /* 0x000fe200078e0058 */
[----:B------:R-:W-:Y:S01]  /*7230*/  HSET2.LE.AND R8, R17, R0, PT ;  /* 0x0000000011087233 */ /* 0x000fe20003803000 */
[----:B------:R-:W-:Y:S01]  /*7240*/  IMAD.MOV.U32 R215, RZ, RZ, R46 ;  /* 0x000000ffffd77224 */ /* 0x000fe200078e002e */
[C---:B------:R-:W-:Y:S01]  /*7250*/  PRMT R17, R10.reuse, 0x7610, R17 ;  /* 0x000076100a117816 */ /* 0x040fe20000000011 */
[----:B------:R-:W-:Y:S01]  /*7260*/  IMAD.MOV.U32 R214, RZ, RZ, R47 ;  /* 0x000000ffffd67224 */ /* 0x000fe200078e002f */
[----:B------:R-:W-:Y:S01]  /*7270*/  PRMT R16, R10, 0x7632, R16 ;  /* 0x000076320a107816 */ /* 0x000fe20000000010 */
[----:B------:R-:W-:Y:S01]  /*7280*/  LDSM.16.MT88.4 R40, [R182+0xd800] ;  /* 0x00d80000b628783b */ /* 0x000fe20000004200 */
[----:B---3--:R-:W-:Y:S01]  /*7290*/  F2FP.BF16.F32.PACK_AB R9, R143, R193 ;  /* 0x000000c18f09723e */ /* 0x008fe200000010ff */
[----:B------:R-:W-:Y:S01]  /*72a0*/  HMMA.16816.F32.BF16 R32, R4, R34, R108 ;  /* 0x000000220420723c */ /* 0x000fe2000004186c */
[----:B------:R-:W-:Y:S01]  /*72b0*/  IMAD.MOV.U32 R248, RZ, RZ, R63 ;  /* 0x000000fffff87224 */ /* 0x000fe200078e003f */
[----:B------:R-:W-:Y:S01]  /*72c0*/  LDSM.16.MT88.4 R56, [R183+0xd800] ;  /* 0x00d80000b738783b */ /* 0x000fe20000004200 */
[----:B------:R-:W-:-:S02]  /*72d0*/  PRMT R13, R9, 0x7610, R13 ;  /* 0x00007610090d7816 */ /* 0x000fc4000000000d */
[--C-:B-1----:R-:W-:Y:S02]  /*72e0*/  HSET2.LE.AND R2, R14, R0.reuse, PT ;  /* 0x000000000e027233 */ /* 0x102fe40003803000 */
[----:B------:R-:W-:Y:S02]  /*72f0*/  PRMT R14, R9, 0x7632, R14 ;  /* 0x00007632090e7816 */ /* 0x000fe4000000000e */
[----:B------:R-:W-:Y:S02]  /*7300*/  PRMT R9, R17, 0x5410, R16 ;  /* 0x0000541011097816 */ /* 0x000fe40000000010 */
[----:B------:R-:W-:Y:S02]  /*7310*/  HSET2.LE.AND R0, R12, R0, PT ;  /* 0x000000000c007233 */ /* 0x000fe40003803000 */
[----:B------:R-:W-:Y:S02]  /*7320*/  LOP3.LUT R112, R2, R9, RZ, 0xc0, !PT ;  /* 0x0000000902707212 */ /* 0x000fe400078ec0ff */
[----:B------:R-:W-:-:S02]  /*7330*/  PRMT R2, R13, 0x5410, R14 ;  /* 0x000054100d027816 */ /* 0x000fc4000000000e */
[----:B------:R-:W-:Y:S02]  /*7340*/  F2FP.BF16.F32.PACK_AB R9, R194, R195 ;  /* 0x000000c3c209723e */ /* 0x000fe400000010ff */
[----:B------:R-:W-:Y:S02]  /*7350*/  LOP3.LUT R113, R0, R2, RZ, 0xc0, !PT ;  /* 0x0000000200717212 */ /* 0x000fe400078ec0ff */
[C---:B------:R-:W-:Y:S02]  /*7360*/  LOP3.LUT R2, R15.reuse, 0xffff, RZ, 0xc0, !PT ;  /* 0x0000ffff0f027812 */ /* 0x040fe400078ec0ff */
[----:B------:R-:W-:Y:S02]  /*7370*/  LOP3.LUT R4, R15, 0xff, RZ, 0xc0, !PT ;  /* 0x000000ff0f047812 */ /* 0x000fe400078ec0ff */
[----:B------:R-:W-:Y:S01]  /*7380*/  SHF.R.U32.HI R2, RZ, 0x8, R2 ;  /* 0x00000008ff027819 */ /* 0x000fe20000011602 */
[----:B------:R-:W-:Y:S01]  /*7390*/  @!P4 HFMA2.BF16_V2 R244, -RZ.H0_H0, RZ.H0_H0, -R17.H0_H0 ;  /* 0x200000fffff4c231 */ /* 0x000fe20000340911 */
[----:B--2---:R-:W-:-:S02]  /*73a0*/  F2FP.BF16.F32.PACK_AB R0, R141, R142 ;  /* 0x0000008e8d00723e */ /* 0x004fc400000010ff */
[C---:B------:R-:W-:Y:S02]  /*73b0*/  PRMT R12, R9.reuse, 0x7610, R12 ;  /* 0x00007610090c7816 */ /* 0x040fe4000000000c */
[----:B------:R-:W-:Y:S02]  /*73c0*/  PRMT R9, R9, 0x7632, R9 ;  /* 0x0000763209097816 */ /* 0x000fe40000000009 */
[----:B------:R-:W-:Y:S02]  /*73d0*/  ISETP.LE.U32.AND P5, PT, R4, UR5, PT ;  /* 0x0000000504007c0c */ /* 0x000fe4000bfa3070 */
[----:B------:R-:W-:Y:S02]  /*73e0*/  LOP3.LUT R2, R2, 0xffff, RZ, 0xc0, !PT ;  /* 0x0000ffff02027812 */ /* 0x000fe400078ec0ff */
[C---:B------:R-:W-:Y:S02]  /*73f0*/  PRMT R7, R0.reuse, 0x7610, R7 ;  /* 0x0000761000077816 */ /* 0x040fe40000000007 */
[----:B------:R-:W-:-:S02]  /*7400*/  PRMT R6, R0, 0x7632, R6 ;  /* 0x0000763200067816 */ /* 0x000fc40000000006 */
[----:B------:R-:W-:Y:S02]  /*7410*/  PRMT R0, R12, 0x5410, R9 ;  /* 0x000054100c007816 */ /* 0x000fe40000000009 */
[----:B------:R-:W-:Y:S02]  /*7420*/  @!P4 PRMT R17, R244, 0x5410, RZ ;  /* 0x00005410f411c816 */ /* 0x000fe400000000ff */
[----:B------:R-:W-:Y:S02]  /*7430*/  ISETP.LE.U32.AND P4, PT, R2, UR5, PT ;  /* 0x0000000502007c0c */ /* 0x000fe4000bf83070 */
[----:B------:R-:W-:Y:S01]  /*7440*/  SHF.R.U32.HI R2, RZ, 0x10, R15 ;  /* 0x00000010ff027819 */ /* 0x000fe2000001160f */
[----:B------:R-:W-:Y:S01]  /*7450*/  @!P3 HFMA2.BF16_V2 R246, -RZ.H0_H0, RZ.H0_H0, -R14.H0_H0 ;  /* 0x200000fffff6b231 */ /* 0x000fe2000034090e */
[----:B------:R-:W-:Y:S02]  /*7460*/  LOP3.LUT R114, R8, R0, RZ, 0xc0, !PT ;  /* 0x0000000008727212 */ /* 0x000fe400078ec0ff */
[----:B------:R-:W-:Y:S01]  /*7470*/  PRMT R0, R7, 0x5410, R6 ;  /* 0x0000541007007816 */ /* 0x000fe20000000006 */
[----:B------:R-:W-:Y:S01]  /*7480*/  @!P6 HFMA2.BF16_V2 R245, -RZ.H0_H0, RZ.H0_H0, -R16.H0_H0 ;  /* 0x200000fffff5e231 */ /* 0x000fe20000340910 */
[----:B------:R-:W-:Y:S01]  /*7490*/  LOP3.LUT R2, R2, 0xff, RZ, 0xc0, !PT ;  /* 0x000000ff02027812 */ /* 0x000fe200078ec0ff */
[----:B------:R-:W-:Y:S01]  /*74a0*/  @!P5 HFMA2.BF16_V2 R249, -RZ.H0_H0, RZ.H0_H0, -R155.H0_H0 ;  /* 0x200000fffff9d231 */ /* 0x000fe2000034099b */
[----:B------:R-:W-:-:S02]  /*74b0*/  LOP3.LUT R115, R11, R0, RZ, 0xc0, !PT ;  /* 0x000000000b737212 */ /* 0x000fc400078ec0ff */
[----:B------:R-:W-:Y:S02]  /*74c0*/  SHF.R.U32.HI R0, RZ, 0x18, R15 ;  /* 0x00000018ff007819 */ /* 0x000fe4000001160f */
[----:B------:R-:W-:Y:S02]  /*74d0*/  @!P3 PRMT R14, R246, 0x5410, RZ ;  /* 0x00005410f60eb816 */ /* 0x000fe400000000ff */
[----:B------:R-:W-:Y:S02]  /*74e0*/  ISETP.LE.U32.AND P3, PT, R2, UR5, PT ;  /* 0x0000000502007c0c */ /* 0x000fe4000bf63070 */
[----:B------:R-:W-:Y:S02]  /*74f0*/  LOP3.LUT R2, R21, 0xff, RZ, 0xc0, !PT ;  /* 0x000000ff15027812 */ /* 0x000fe400078ec0ff */
[----:B------:R-:W-:Y:S02]  /*7500*/  @!P6 PRMT R16, R245, 0x5410, RZ ;  /* 0x00005410f510e816 */ /* 0x000fe400000000ff */
[----:B------:R-:W-:-:S02]  /*7510*/  ISETP.LE.U32.AND P6, PT, R0, UR5, PT ;  /* 0x0000000500007c0c */ /* 0x000fc4000bfc3070 */
[----:B------:R-:W-:Y:S02]  /*7520*/  @!P5 PRMT R155, R249, 0x5410, RZ ;  /* 0x00005410f99bd816 */ /* 0x000fe400000000ff */
[----:B------:R-:W-:Y:S02]  /*7530*/  LOP3.LUT R0, R21, 0xffff, RZ, 0xc0, !PT ;  /* 0x0000ffff15007812 */ /* 0x000fe400078ec0ff */
[----:B------:R-:W-:Y:S02]  /*7540*/  ISETP.LE.U32.AND P5, PT, R2, UR5, PT ;  /* 0x0000000502007c0c */ /* 0x000fe4000bfa3070 */
[----:B------:R-:W-:Y:S01]  /*7550*/  SHF.R.U32.HI R0, RZ, 0x8, R0 ;  /* 0x00000008ff007819 */ /* 0x000fe20000011600 */
[----:B------:R-:W-:-:S03]  /*7560*/  @!P4 HFMA2.BF16_V2 R250, -RZ.H0_H0, RZ.H0_H0, -R154.H0_H0 ;  /* 0x200000fffffac231 */ /* 0x000fc6000034099a */
[----:B------:R-:W-:Y:S01]  /*7570*/  LOP3.LUT R0, R0, 0xffff, RZ, 0xc0, !PT ;  /* 0x0000ffff00007812 */ /* 0x000fe200078ec0ff */
[----:B------:R-:W-:Y:S01]  /*7580*/  @!P6 HFMA2.BF16_V2 R252, -RZ.H0_H0, RZ.H0_H0, -R151.H0_H0 ;  /* 0x200000fffffce231 */ /* 0x000fe20000340997 */
[----:B------:R-:W-:Y:S02]  /*7590*/  @!P4 PRMT R154, R250, 0x5410, RZ ;  /* 0x00005410fa9ac816 */ /* 0x000fe400000000ff */
[----:B------:R-:W-:Y:S02]  /*75a0*/  ISETP.LE.U32.AND P4, PT, R0, UR5, PT ;  /* 0x0000000500007c0c */ /* 0x000fe4000bf83070 */
[--C-:B------:R-:W-:Y:S02]  /*75b0*/  SHF.R.U32.HI R2, RZ, 0x10, R21.reuse ;  /* 0x00000010ff027819 */ /* 0x100fe40000011615 */
[----:B------:R-:W-:Y:S01]  /*75c0*/  SHF.R.U32.HI R0, RZ, 0x18, R21 ;  /* 0x00000018ff007819 */ /* 0x000fe20000011615 */
[----:B------:R-:W-:Y:S01]  /*75d0*/  @!P3 HFMA2.BF16_V2 R251, -RZ.H0_H0, RZ.H0_H0, -R153.H0_H0 ;  /* 0x200000fffffbb231 */ /* 0x000fe20000340999 */
[----:B------:R-:W-:-:S02]  /*75e0*/  @!P6 PRMT R151, R252, 0x5410, RZ ;  /* 0x00005410fc97e816 */ /* 0x000fc400000000ff */
[----:B------:R-:W-:Y:S02]  /*75f0*/  LOP3.LUT R2, R2, 0xff, RZ, 0xc0, !PT ;  /* 0x000000ff02027812 */ /* 0x000fe400078ec0ff */
[----:B------:R-:W-:Y:S02]  /*7600*/  ISETP.LE.U32.AND P6, PT, R0, UR5, PT ;  /* 0x0000000500007c0c */ /* 0x000fe4000bfc3070 */
[----:B------:R-:W-:Y:S02]  /*7610*/  @!P3 PRMT R153, R251, 0x5410, RZ ;  /* 0x00005410fb99b816 */ /* 0x000fe400000000ff */
[----:B------:R-:W-:Y:S02]  /*7620*/  ISETP.LE.U32.AND P3, PT, R2, UR5, PT ;  /* 0x0000000502007c0c */ /* 0x000fe4000bf63070 */
[----:B------:R1:W2:Y:S01]  /*7630*/  LDL.LU.S16 R2, [R1+0x8] ;  /* 0x0000080001027983 */ /* 0x0002a20000300600 */
[----:B------:R-:W-:Y:S01]  /*7640*/  LOP3.LUT R8, R26, 0xffff, RZ, 0xc0, !PT ;  /* 0x0000ffff1a087812 */ /* 0x000fe200078ec0ff */
[----:B----4-:R-:W-:-:S05]  /*7650*/  @!P5 HFMA2.BF16_V2 R80, -RZ.H0_H0, RZ.H0_H0, -R174.H0_H0 ;  /* 0x200000ffff50d231 */ /* 0x010fca00003409ae */
[----:B------:R-:W-:Y:S01]  /*7660*/  PRMT R0, R80, 0x7610, R0 ;  /* 0x0000761050007816 */ /* 0x000fe20000000000 */
[----:B------:R-:W-:Y:S01]  /*7670*/  @!P2 HFMA2.BF16_V2 R247, -RZ.H0_H0, RZ.H0_H0, -R13.H0_H0 ;  /* 0x200000fffff7a231 */ /* 0x000fe2000034090d */
[----:B------:R-:W-:Y:S02]  /*7680*/  LOP3.LUT R5, R26, 0xff, RZ, 0xc0, !PT ;  /* 0x000000ff1a057812 */ /* 0x000fe400078ec0ff */
[--C-:B------:R-:W-:Y:S02]  /*7690*/  SHF.R.U32.HI R11, RZ, 0x10, R26.reuse ;  /* 0x00000010ff0b7819 */ /* 0x100fe4000001161a */
[----:B------:R-:W-:Y:S01]  /*76a0*/  SHF.R.U32.HI R4, RZ, 0x18, R26 ;  /* 0x00000018ff047819 */ /* 0x000fe2000001161a */
[----:B------:R-:W-:Y:S01]  /*76b0*/  IMAD.MOV.U32 R243, RZ, RZ, R89 ;  /* 0x000000fffff37224 */ /* 0x000fe200078e0059 */
[----:B------:R-:W-:Y:S01]  /*76c0*/  @!P5 PRMT R174, R0, 0x5410, RZ ;  /* 0x0000541000aed816 */ /* 0x000fe200000000ff */
[----:B------:R-:W-:Y:S01]  /*76d0*/  IMAD.MOV.U32 R10, RZ, RZ, R240 ;  /* 0x000000ffff0a7224 */ /* 0x000fe200078e00f0 */
[----:B------:R1:W3:Y:S04]  /*76e0*/  LDL.LU.S16 R0, [R1+0x4] ;  /* 0x0000040001007983 */ /* 0x0002e80000300600 */
[----:B------:R1:W4:Y:S01]  /*76f0*/  LDL.LU.S16 R27, [R1+0xc] ;  /* 0x00000c00011b7983 */ /* 0x0003220000300600 */
[----:B------:R-:W-:-:S02]  /*7700*/  @!P2 PRMT R13, R247, 0x5410, RZ ;  /* 0x00005410f70da816 */ /* 0x000fc400000000ff */
[----:B------:R-:W-:Y:S01]  /*7710*/  ISETP.LE.U32.AND P2, PT, R23, UR5, PT ;  /* 0x0000000517007c0c */ /* 0x000fe2000bf43070 */
[----:B------:R-:W-:Y:S01]  /*7720*/  HMMA.16816.F32.BF16 R120, R112, R124, R64 ;  /* 0x0000007c7078723c */ /* 0x000fe20000041840 */
[----:B--2---:R-:W-:Y:S01]  /*7730*/  @!P4 HFMA2.BF16_V2 R2, -RZ.H0_H0, RZ.H0_H0, -R172.H0_H0 ;  /* 0x200000ffff02c231 */ /* 0x004fe200003409ac */
[----:B------:R-:W-:Y:S04]  /*7740*/  LDSM.16.MT88.4 R80, [R184+0xf800] ;  /* 0x00f80000b850783b */ /* 0x000fe80000004200 */
[----:B------:R-:W-:Y:S01]  /*7750*/  PRMT R26, R2, 0x7610, R26 ;  /* 0x00007610021a7816 */ /* 0x000fe2000000001a */
[----:B---3--:R-:W-:Y:S02]  /*7760*/  @!P3 HFMA2.BF16_V2 R0, -RZ.H0_H0, RZ.H0_H0, -R173.H0_H0 ;  /* 0x200000ffff00b231 */ /* 0x008fe400003409ad */
[----:B----4-:R-:W-:-:S03]  /*7770*/  @!P6 HFMA2.BF16_V2 R27, -RZ.H0_H0, RZ.H0_H0, -R177.H0_H0 ;  /* 0x200000ffff1be231 */ /* 0x010fc600003409b1 */
[----:B------:R-:W-:Y:S01]  /*7780*/  PRMT R23, R0, 0x7610, R23 ;  /* 0x0000761000177816 */ /* 0x000fe20000000017 */
[----:B------:R-:W-:Y:S01]  /*7790*/  IMAD.MOV.U32 R111, RZ, RZ, R243 ;  /* 0x000000ffff6f7224 */ /* 0x000fe200078e00f3 */
[----:B------:R-:W-:Y:S01]  /*77a0*/  SHF.R.U32.HI R0, RZ, 0x8, R60 ;  /* 0x00000008ff007819 */ /* 0x000fe2000001163c */
[----:B------:R-:W-:Y:S01]  /*77b0*/  HMMA.16816.F32.BF16 R124, R112, R126, R72 ;  /* 0x0000007e707c723c */ /* 0x000fe20000041848 */
[----:B------:R-:W-:Y:S01]  /*77c0*/  @!P3 PRMT R173, R23, 0x5410, RZ ;  /* 0x0000541017adb816 */ /* 0x000fe200000000ff */
[----:B------:R-:W-:Y:S01]  /*77d0*/  IMAD.MOV.U32 R240, RZ, RZ, R229 ;  /* 0x000000fffff07224 */ /* 0x000fe200078e00e5 */
[----:B------:R-:W-:Y:S01]  /*77e0*/  ISETP.LE.U32.AND P3, PT, R5, UR5, PT ;  /* 0x0000000505007c0c */ /* 0x000fe2000bf63070 */
[----:B------:R-:W-:Y:S01]  /*77f0*/  IMAD.MOV.U32 R238, RZ, RZ, R231 ;  /* 0x000000ffffee7224 */ /* 0x000fe200078e00e7 */
[----:B------:R1:W2:Y:S01]  /*7800*/  LDL.LU.S16 R5, [R1+0x10] ;  /* 0x0000100001057983 */ /* 0x0002a20000300600 */
[----:B------:R-:W-:Y:S02]  /*7810*/  LOP3.LUT R0, R0, 0xffff, RZ, 0xc0, !PT ;  /* 0x0000ffff00007812 */ /* 0x000fe400078ec0ff */
[----:B------:R-:W-:Y:S01]  /*7820*/  PRMT R15, R27, 0x7610, R15 ;  /* 0x000076101b0f7816 */ /* 0x000fe2000000000f */
[----:B------:R-:W-:Y:S01]  /*7830*/  IMAD.MOV.U32 R244, RZ, RZ, R212 ;  /* 0x000000fffff47224 */ /* 0x000fe200078e00d4 */
[----:B------:R-:W-:Y:S01]  /*7840*/  @!P4 PRMT R172, R26, 0x5410, RZ ;  /* 0x000054101aacc816 */ /* 0x000fe200000000ff */
[----:B------:R-:W-:Y:S01]  /*7850*/  LDSM.16.MT88.4 R64, [R181+0xf800] ;  /* 0x00f80000b540783b */ /* 0x000fe20000004200 */
[----:B------:R-:W-:-:S03]  /*7860*/  ISETP.LE.U32.AND P4, PT, R0, UR5, PT ;  /* 0x0000000500007c0c */ /* 0x000fc6000bf83070 */
[----:B------:R1:W3:Y:S01]  /*7870*/  LDL.LU.S16 R0, [R1+0x14] ;  /* 0x0000140001007983 */ /* 0x0002e20000300600 */
[----:B------:R-:W-:Y:S02]  /*7880*/  @!P6 PRMT R177, R15, 0x5410, RZ ;  /* 0x000054100fb1e816 */ /* 0x000fe400000000ff */
[----:B------:R-:W-:Y:S02]  /*7890*/  LOP3.LUT R15, R18, 0xffff, RZ, 0xc0, !PT ;  /* 0x0000ffff120f7812 */ /* 0x000fe400078ec0ff */
[----:B------:R-:W-:Y:S01]  /*78a0*/  LOP3.LUT R2, R61, 0xff, RZ, 0xc0, !PT ;  /* 0x000000ff3d027812 */ /* 0x000fe200078ec0ff */
[----:B------:R1:W4:Y:S03]  /*78b0*/  LDL.LU.S16 R19, [R1+0x18] ;  /* 0x0000180001137983 */ /* 0x0003260000300600 */
[----:B------:R-:W-:Y:S01]  /*78c0*/  ISETP.LE.U32.AND P5, PT, R2, UR5, PT ;  /* 0x0000000502007c0c */ /* 0x000fe2000bfa3070 */
[----:B------:R-:W-:Y:S01]  /*78d0*/  IMAD.MOV.U32 R243, RZ, RZ, R10 ;  /* 0x000000fffff37224 */ /* 0x000fe200078e000a */
[----:B------:R-:W-:Y:S01]  /*78e0*/  ISETP.LE.U32.AND P6, PT, R4, UR5, PT ;  /* 0x0000000504007c0c */ /* 0x000fe2000bfc3070 */
[----:B------:R-:W5:Y:S01]  /*78f0*/  LDSM.16.MT88.4 R72, [R182+0xf800] ;  /* 0x00f80000b648783b */ /* 0x000f620000004200 */
[----:B------:R-:W-:-:S02]  /*7900*/  LOP3.LUT R4, R18, 0xff, RZ, 0xc0, !PT ;  /* 0x000000ff12047812 */ /* 0x000fc400078ec0ff */
[----:B------:R-:W-:Y:S01]  /*7910*/  SHF.R.U32.HI R10, RZ, 0x10, R18 ;  /* 0x00000010ff0a7819 */ /* 0x000fe20000011612 */
[----:B--2---:R-:W-:-:S05]  /*7920*/  @!P1 HFMA2.BF16_V2 R5, -RZ.H0_H0, RZ.H0_H0, -R176.H0_H0 ;  /* 0x200000ffff059231 */ /* 0x004fca00003409b0 */
[----:B------:R-:W-:-:S04]  /*7930*/  PRMT R2, R5, 0x7610, R2 ;  /* 0x0000761005027816 */ /* 0x000fc80000000002 */
[----:B------:R-:W-:Y:S01]  /*7940*/  @!P1 PRMT R176, R2, 0x5410, RZ ;  /* 0x0000541002b09816 */ /* 0x000fe200000000ff */
[----:B---3--:R-:W-:Y:S01]  /*7950*/  @!P4 HFMA2.BF16_V2 R0, -RZ.H0_H0, RZ.H0_H0, -R175.H0_H0 ;  /* 0x200000ffff00c231 */ /* 0x008fe200003409af */
[----:B------:R-:W-:-:S04]  /*7960*/  SHF.R.U32.HI R2, RZ, 0x8, R8 ;  /* 0x00000008ff027819 */ /* 0x000fc80000011608 */
[----:B------:R-:W-:Y:S01]  /*7970*/  PRMT R21, R0, 0x7610, R21 ;  /* 0x0000761000157816 */ /* 0x000fe20000000015 */
[----:B----4-:R-:W-:Y:S01]  /*7980*/  @!P5 HFMA2.BF16_V2 R19, -RZ.H0_H0, RZ.H0_H0, -R179.H0_H0 ;  /* 0x200000ffff13d231 */ /* 0x010fe200003409b3 */
[----:B------:R-:W-:Y:S02]  /*7990*/  LOP3.LUT R2, R2, 0xffff, RZ, 0xc0, !PT ;  /* 0x0000ffff02027812 */ /* 0x000fe400078ec0ff */
[--C-:B------:R-:W-:Y:S02]  /*79a0*/  SHF.R.U32.HI R5, RZ, 0x18, R18.reuse ;  /* 0x00000018ff057819 */ /* 0x100fe40000011612 */
[----:B------:R-:W-:Y:S02]  /*79b0*/  PRMT R18, R19, 0x7610, R18 ;  /* 0x0000761013127816 */ /* 0x000fe40000000012 */
[----:B------:R-:W-:Y:S01]  /*79c0*/  @!P4 PRMT R175, R21, 0x5410, RZ ;  /* 0x0000541015afc816 */ /* 0x000fe200000000ff */
[----:B------:R1:W2:Y:S01]  /*79d0*/  LDL.LU.S16 R19, [R1+0x24] ;  /* 0x0000240001137983 */ /* 0x0002a20000300600 */
[----:B------:R-:W-:-:S03]  /*79e0*/  ISETP.LE.U32.AND P4, PT, R2, UR5, PT ;  /* 0x0000000502007c0c */ /* 0x000fc6000bf83070 */
[----:B------:R1:W3:Y:S01]  /*79f0*/  LDL.LU.S16 R2, [R1+0x28] ;  /* 0x0000280001027983 */ /* 0x0002e20000300600 */
[----:B------:R-:W-:Y:S02]  /*7a00*/  @!P5 PRMT R179, R18, 0x5410, RZ ;  /* 0x0000541012b3d816 */ /* 0x000fe400000000ff */
[----:B------:R-:W-:Y:S01]  /*7a10*/  ISETP.LE.U32.AND P5, PT, R4, UR5, PT ;  /* 0x0000000504007c0c */ /* 0x000fe2000bfa3070 */
[----:B------:R-:W-:Y:S02]  /*7a20*/  IMAD.MOV.U32 R229, RZ, RZ, R230 ;  /* 0x000000ffffe57224 */ /* 0x000fe400078e00e6 */
[----:B------:R-:W-:Y:S02]  /*7a30*/  IMAD.MOV.U32 R230, RZ, RZ, R90 ;  /* 0x000000ffffe67224 */ /* 0x000fe400078e005a */
[----:B------:R-:W-:Y:S02]  /*7a40*/  IMAD.MOV.U32 R231, RZ, RZ, R91 ;  /* 0x000000ffffe77224 */ /* 0x000fe400078e005b */
[----:B------:R-:W4:Y:S01]  /*7a50*/  LDSM.16.MT88.4 R88, [R183+0xf800] ;  /* 0x00f80000b758783b */ /* 0x000f220000004200 */
[----:B---3--:R-:W-:-:S05]  /*7a60*/  @!P3 HFMA2.BF16_V2 R2, -RZ.H0_H0, RZ.H0_H0, -R152.H0_H0 ;  /* 0x200000ffff02b231 */ /* 0x008fca0000340998 */
[----:B------:R-:W-:Y:S02]  /*7a70*/  PRMT R4, R2, 0x7610, R4 ;  /* 0x0000761002047816 */ /* 0x000fe40000000004 */
[----:B------:R1:W3:Y:S04]  /*7a80*/  LDL.LU.S16 R2, [R1+0x2c] ;  /* 0x00002c0001027983 */ /* 0x0002e80000300600 */
[----:B------:R1:W3:Y:S01]  /*7a90*/  LDL.LU.S16 R18, [R1+0x30] ;  /* 0x0000300001127983 */ /* 0x0002e20000300600 */
[----:B------:R-:W-:-:S04]  /*7aa0*/  LOP3.LUT R0, R11, 0xff, RZ, 0xc0, !PT ;  /* 0x000000ff0b007812 */ /* 0x000fc800078ec0ff */
[----:B------:R-:W-:Y:S01]  /*7ab0*/  ISETP.LE.U32.AND P1, PT, R0, UR5, PT ;  /* 0x0000000500007c0c */ /* 0x000fe2000bf23070 */
[----:B--2---:R-:W-:Y:S01]  /*7ac0*/  @!P2 HFMA2.BF16_V2 R19, -RZ.H0_H0, RZ.H0_H0, -R178.H0_H0 ;  /* 0x200000ffff13a231 */ /* 0x004fe200003409b2 */
[C---:B-----5:R-:W-:Y:S04]  /*7ad0*/  HMMA.16816.F32.BF16 R68, R112.reuse, R72, R68 ;  /* 0x000000487044723c */ /* 0x060fe80000041844 */
[----:B------:R-:W-:Y:S02]  /*7ae0*/  PRMT R0, R19, 0x7610, R0 ;  /* 0x0000761013007816 */ /* 0x000fe40000000000 */
[----:B------:R-:W-:Y:S02]  /*7af0*/  HMMA.16816.F32.BF16 R72, R112, R74, R76 ;  /* 0x0000004a7048723c */ /* 0x000fe4000004184c */
[----:B------:R-:W-:-:S04]  /*7b00*/  @!P2 PRMT R178, R0, 0x5410, RZ ;  /* 0x0000541000b2a816 */ /* 0x000fc800000000ff */
[----:B------:R-:W-:Y:S01]  /*7b10*/  HMMA.16816.F32.BF16 R76, R112, R80, R92 ;  /* 0x00000050704c723c */ /* 0x000fe2000004185c */
[----:B------:R-:W-:-:S05]  /*7b20*/  LOP3.LUT R0, R10, 0xff, RZ, 0xc0, !PT ;  /* 0x000000ff0a007812 */ /* 0x000fca00078ec0ff */
[C---:B------:R-:W-:Y:S06]  /*7b30*/  HMMA.16816.F32.BF16 R80, R112.reuse, R82, R84 ;  /* 0x000000527050723c */ /* 0x040fec0000041854 */
[----:B----4-:R-:W-:Y:S01]  /*7b40*/  HMMA.16816.F32.BF16 R84, R112, R88, R100 ;  /* 0x000000587054723c */ /* 0x010fe20000041864 */
[----:B------:R1:W2:Y:S04]  /*7b50*/  LDL.LU.S16 R101, [R1+0x34] ;  /* 0x0000340001657983 */ /* 0x0002a80000300600 */
[----:B------:R1:W4:Y:S04]  /*7b60*/  LDL.LU.S16 R27, [R1+0x3c] ;  /* 0x00003c00011b7983 */ /* 0x0003280000300600 */
[----:B------:R1:W5:Y:S04]  /*7b70*/  LDL.LU.S16 R26, [R1+0x38] ;  /* 0x00003800011a7983 */ /* 0x0003680000300600 */
[----:B------:R1:W2:Y:S01]  /*7b80*/  LDL.LU.S16 R19, [R1+0x44] ;  /* 0x0000440001137983 */ /* 0x0002a20000300600 */
[----:B---3--:R-:W-:-:S05]  /*7b90*/  @!P1 HFMA2.BF16_V2 R18, -RZ.H0_H0, RZ.H0_H0, -R149.H0_H0 ;  /* 0x200000ffff129231 */ /* 0x008fca0000340995 */
[----:B------:R-:W-:Y:S02]  /*7ba0*/  PRMT R10, R18, 0x7610, R10 ;  /* 0x00007610120a7816 */ /* 0x000fe4000000000a */
[----:B------:R1:W3:Y:S01]  /*7bb0*/  LDL.LU.S16 R18, [R1+0x40] ;  /* 0x0000400001127983 */ /* 0x0002e20000300600 */
[----:B------:R-:W-:Y:S01]  /*7bc0*/  @!P3 PRMT R152, R4, 0x5410, RZ ;  /* 0x000054100498b816 */ /* 0x000fe200000000ff */
[----:B------:R-:W-:Y:S01]  /*7bd0*/  @!P4 HFMA2.BF16_V2 R2, -RZ.H0_H0, RZ.H0_H0, -R150.H0_H0 ;  /* 0x200000ffff02c231 */ /* 0x000fe20000340996 */
[----:B------:R-:W-:Y:S02]  /*7be0*/  ISETP.LE.U32.AND P3, PT, R0, UR5, PT ;  /* 0x0000000500007c0c */ /* 0x000fe4000bf63070 */
[----:B------:R-:W-:Y:S02]  /*7bf0*/  SHF.R.U32.HI R0, RZ, 0x8, R15 ;  /* 0x00000008ff007819 */ /* 0x000fe4000001160f */
[----:B------:R-:W-:Y:S02]  /*7c00*/  PRMT R11, R2, 0x7610, R11 ;  /* 0x00007610020b7816 */ /* 0x000fe4000000000b */
[----:B------:R-:W-:Y:S01]  /*7c10*/  LOP3.LUT R0, R0, 0xffff, RZ, 0xc0, !PT ;  /* 0x0000ffff00007812 */ /* 0x000fe200078ec0ff */
[----:B------:R-:W-:Y:S01]  /*7c20*/  IMAD.MOV.U32 R108, RZ, RZ, R243 ;  /* 0x000000ffff6c7224 */ /* 0x000fe200078e00f3 */
[----:B------:R-:W-:-:S02]  /*7c30*/  ISETP.LE.U32.AND P2, PT, R5, UR5, PT ;  /* 0x0000000505007c0c */ /* 0x000fc4000bf43070 */
[----:B------:R-:W-:Y:S02]  /*7c40*/  @!P4 PRMT R150, R11, 0x5410, RZ ;  /* 0x000054100b96c816 */ /* 0x000fe400000000ff */
[----:B------:R-:W-:Y:S01]  /*7c50*/  ISETP.LE.U32.AND P4, PT, R0, UR5, PT ;  /* 0x0000000500007c0c */ /* 0x000fe2000bf83070 */
[----:B------:R-:W-:Y:S02]  /*7c60*/  IMAD.MOV.U32 R109, RZ, RZ, R237 ;  /* 0x000000ffff6d7224 */ /* 0x000fe400078e00ed */
[----:B------:R-:W-:Y:S01]  /*7c70*/  FADD.FTZ R4, R108, R244 ;  /* 0x000000f46c047221 */ /* 0x000fe20000010000 */
[----:B------:R-:W-:Y:S02]  /*7c80*/  IMAD.MOV.U32 R213, RZ, RZ, R215 ;  /* 0x000000ffffd57224 */ /* 0x000fe400078e00d7 */
[----:B------:R-:W-:Y:S01]  /*7c90*/  FADD.FTZ R2, R22, R20 ;  /* 0x0000001416027221 */ /* 0x000fe20000010000 */
[----:B------:R-:W-:Y:S02]  /*7ca0*/  IMAD.MOV.U32 R110, RZ, RZ, R236 ;  /* 0x000000ffff6e7224 */ /* 0x000fe400078e00ec */
[----:B------:R-:W-:Y:S01]  /*7cb0*/  FADD.FTZ R0, R109, R4 ;  /* 0x000000046d007221 */ /* 0x000fe20000010000 */
[----:B------:R-:W-:-:S02]  /*7cc0*/  IMAD.MOV.U32 R243, RZ, RZ, R213 ;  /* 0x000000fffff37224 */ /* 0x000fc400078e00d5 */
[----:B------:R-:W-:Y:S02]  /*7cd0*/  IMAD.MOV.U32 R212, RZ, RZ, R238 ;  /* 0x000000ffffd47224 */ /* 0x000fe400078e00ee */
[----:B------:R-:W-:Y:S01]  /*7ce0*/  FADD.FTZ R2, R110, R2 ;  /* 0x000000026e027221 */ /* 0x000fe20000010000 */
[----:B------:R-:W-:Y:S01]  /*7cf0*/  FADD.FTZ R0, R111, R0 ;  /* 0x000000006f007221 */ /* 0x000fe20000010000 */
[----:B------:R-:W-:Y:S01]  /*7d00*/  IMAD.MOV.U32 R213, RZ, RZ, R240 ;  /* 0x000000ffffd57224 */ /* 0x000fe200078e00f0 */
[----:B------:R-:W-:Y:S01]  /*7d10*/  @!P1 PRMT R149, R10, 0x5410, RZ ;  /* 0x000054100a959816 */ /* 0x000fe200000000ff */
[----:B------:R-:W-:Y:S01]  /*7d20*/  FADD.FTZ R2, R243, R2 ;  /* 0x00000002f3027221 */ /* 0x000fe20000010000 */
[----:B------:R-:W-:Y:S01]  /*7d30*/  FADD.FTZ R4, R212, R0 ;  /* 0x00000000d4047221 */ /* 0x000fe20000010000 */
[----:B-----5:R-:W-:Y:S01]  /*7d40*/  @!P4 HFMA2.BF16_V2 R26, -RZ.H0_H0, RZ.H0_H0, -R9.H0_H0 ;  /* 0x200000ffff1ac231 */ /* 0x020fe20000340909 */
[----:B------:R-:W-:Y:S01]  /*7d50*/  LEA R10, P1, R241, UR6, 0x1 ;  /* 0x00000006f10a7c11 */ /* 0x000fe2000f8208ff */
[----:B--2---:R-:W-:-:S03]  /*7d60*/  @!P3 HFMA2.BF16_V2 R19, -RZ.H0_H0, RZ.H0_H0, -R7.H0_H0 ;  /* 0x200000ffff13b231 */ /* 0x004fc60000340907 */
[----:B------:R-:W-:Y:S01]  /*7d70*/  PRMT R8, R26, 0x7610, R8 ;  /* 0x000076101a087816 */ /* 0x000fe20000000008 */
[----:B------:R-:W-:Y:S02]  /*7d80*/  IMAD.MOV.U32 R215, RZ, RZ, R233 ;  /* 0x000000ffffd77224 */ /* 0x000fe400078e00e9 */
[----:B------:R-:W-:Y:S01]  /*7d90*/  FADD.FTZ R2, R213, R2 ;  /* 0x00000002d5027221 */ /* 0x000fe20000010000 */
[----:B------:R-:W-:Y:S01]  /*7da0*/  LEA.HI.X R11, R241, UR7, R242, 0x1, P1 ;  /* 0x00000007f10b7c11 */ /* 0x000fe200088f0cf2 */
[----:B------:R-:W-:Y:S01]  /*7db0*/  IMAD.MOV.U32 R237, RZ, RZ, R98 ;  /* 0x000000ffffed7224 */ /* 0x000fe200078e0062 */
[----:B------:R-:W-:Y:S01]  /*7dc0*/  PRMT R5, R19, 0x7610, R5 ;  /* 0x0000761013057816 */ /* 0x000fe20000000005 */
[----:B------:R-:W-:Y:S01]  /*7dd0*/  IMAD.MOV.U32 R236, RZ, RZ, R229 ;  /* 0x000000ffffec7224 */ /* 0x000fe200078e00e5 */
[----:B------:R-:W-:Y:S01]  /*7de0*/  @!P4 PRMT R9, R8, 0x5410, RZ ;  /* 0x000054100809c816 */ /* 0x000fe200000000ff */
[----:B------:R-:W-:Y:S01]  /*7df0*/  FADD.FTZ R8, R214, R4 ;  /* 0x00000004d6087221 */ /* 0x000fe20000010000 */
[----:B------:R-:W-:Y:S01]  /*7e00*/  FADD.FTZ R2, R215, R2 ;  /* 0x00000002d7027221 */ /* 0x000fe20000010000 */
[----:B------:R-:W-:Y:S01]  /*7e10*/  @!P3 PRMT R7, R5, 0x5410, RZ ;  /* 0x000054100507b816 */ /* 0x000fe200000000ff */
[----:B------:R-:W-:Y:S01]  /*7e20*/  IMAD.MOV.U32 R238, RZ, RZ, R97 ;  /* 0x000000ffffee7224 */ /* 0x000fe200078e0061 */
[----:B------:R-:W-:Y:S01]  /*7e30*/  LDSM.16.MT88.4 R20, [R183+0x11800] ;  /* 0x01180000b714783b */ /* 0x000fe20000004200 */
[----:B------:R-:W-:Y:S01]  /*7e40*/  FADD.FTZ R2, R237, R2 ;  /* 0x00000002ed027221 */ /* 0x000fe20000010000 */
[----:B------:R-:W-:-:S02]  /*7e50*/  IMAD.MOV.U32 R229, RZ, RZ, R99 ;  /* 0x000000ffffe57224 */ /* 0x000fc400078e0063 */
[----:B------:R-:W-:Y:S02]  /*7e60*/  IMAD.MOV.U32 R240, RZ, RZ, R96 ;  /* 0x000000fffff07224 */ /* 0x000fe400078e0060 */
[----:B------:R-:W-:Y:S01]  /*7e70*/  IMAD.MOV.U32 R233, RZ, RZ, R62 ;  /* 0x000000ffffe97224 */ /* 0x000fe200078e003e */
[----:B------:R-:W-:Y:S01]  /*7e80*/  LDSM.16.MT88.4 R96, [R182+0x11800] ;  /* 0x01180000b660783b */ /* 0x000fe20000004200 */
[C---:B------:R-:W-:Y:S03]  /*7e90*/  HMMA.16816.F32.BF16 R60, R112.reuse, R64, R128 ;  /* 0x00000040703c723c */ /* 0x040fe60000041880 */
[----:B------:R-:W2:Y:S03]  /*7ea0*/  LDSM.16.MT88.4 R128, [R181+0x11800] ;  /* 0x01180000b580783b */ /* 0x000ea60000004200 */
[----:B------:R-:W-:Y:S01]  /*7eb0*/  HMMA.16816.F32.BF16 R64, R112, R66, R104 ;  /* 0x000000427040723c */ /* 0x000fe20000041868 */
[----:B------:R-:W5:Y:S01]  /*7ec0*/  LDSM.16.MT88.4 R104, [R184+0x11800] ;  /* 0x01180000b868783b */ /* 0x000f620000004200 */
[----:B------:R-:W-:-:S02]  /*7ed0*/  @!P6 HFMA2.BF16_V2 R101, -RZ.H0_H0, RZ.H0_H0, -R148.H0_H0 ;  /* 0x200000ffff65e231 */ /* 0x000fc40000340994 */
[----:B----4-:R-:W-:Y:S01]  /*7ee0*/  @!P5 HFMA2.BF16_V2 R27, -RZ.H0_H0, RZ.H0_H0, -R12.H0_H0 ;  /* 0x200000ffff1bd231 */ /* 0x010fe2000034090c */
[----:B------:R1:W-:Y:S02]  /*7ef0*/  STG.E.U16 desc[UR24][R10.64], R174 ;  /* 0x000000ae0a007986 */ /* 0x0003e4000c101518 */
[----:B------:R-:W-:Y:S02]  /*7f00*/  PRMT R100, R101, 0x7610, R100 ;  /* 0x0000761065647816 */ /* 0x000fe40000000064 */
[----:B------:R1:W-:Y:S02]  /*7f10*/  STG.E.U16 desc[UR24][R10.64+0x2], R172 ;  /* 0x000002ac0a007986 */ /* 0x0003e4000c101518 */
[----:B------:R-:W-:Y:S02]  /*7f20*/  @!P6 PRMT R148, R100, 0x5410, RZ ;  /* 0x000054106494e816 */ /* 0x000fe400000000ff */
[----:B------:R-:W-:-:S04]  /*7f30*/  PRMT R15, R27, 0x7610, R15 ;  /* 0x000076101b0f7816 */ /* 0x000fc8000000000f */
[----:B------:R-:W-:Y:S01]  /*7f40*/  @!P5 PRMT R12, R15, 0x5410, RZ ;  /* 0x000054100f0cd816 */ /* 0x000fe200000000ff */
[C---:B------:R-:W-:Y:S06]  /*7f50*/  HMMA.16816.F32.BF16 R88, R112.reuse, R90, R132 ;  /* 0x0000005a7058723c */ /* 0x040fec0000041884 */
[C---:B------:R-:W-:Y:S06]  /*7f60*/  HMMA.16816.F32.BF16 R36, R112.reuse, R40, R200 ;  /* 0x000000287024723c */ /* 0x040fec00000418c8 */
[C---:B------:R-:W-:Y:S06]  /*7f70*/  HMMA.16816.F32.BF16 R44, R112.reuse, R48, R224 ;  /* 0x00000030702c723c */ /* 0x040fec00000418e0 */
[C---:B------:R-:W-:Y:S06]  /*7f80*/  HMMA.16816.F32.BF16 R52, R112.reuse, R56, R208 ;  /* 0x000000387034723c */ /* 0x040fec00000418d0 */
[C---:B--2---:R-:W-:Y:S06]  /*7f90*/  HMMA.16816.F32.BF16 R92, R112.reuse, R128, R164 ;  /* 0x00000080705c723c */ /* 0x044fec00000418a4 */
[C---:B------:R-:W-:Y:S06]  /*7fa0*/  HMMA.16816.F32.BF16 R132, R112.reuse, R96, R196 ;  /* 0x000000607084723c */ /* 0x040fec00000418c4 */
[----:B-----5:R-:W-:Y:S01]  /*7fb0*/  HMMA.16816.F32.BF16 R100, R112, R104, R156 ;  /* 0x000000687064723c */ /* 0x020fe2000004189c */
[----:B------:R-:W-:-:S05]  /*7fc0*/  IADD3 R197, P1, R10, -0x80, RZ ;  /* 0xffffff800ac57810 */ /* 0x000fca0007f3e0ff */
[----:B------:R-:W-:Y:S01]  /*7fd0*/  HMMA.16816.F32.BF16 R40, R112, R42, R204 ;  /* 0x0000002a7028723c */ /* 0x000fe200000418cc */
[----:B------:R-:W-:-:S05]  /*7fe0*/  IADD3.X R196, R11, -0x1, RZ, P1, !PT ;  /* 0xffffffff0bc47810 */ /* 0x000fca0000ffe4ff */
[C---:B------:R-:W-:Y:S06]  /*7ff0*/  HMMA.16816.F32.BF16 R48, R112.reuse, R50, R220 ;  /* 0x000000327030723c */ /* 0x040fec00000418dc */
[C---:B------:R-:W-:Y:S06]  /*8000*/  HMMA.16816.F32.BF16 R56, R112.reuse, R58, R216 ;  /* 0x0000003a7038723c */ /* 0x040fec00000418d8 */
[C---:B------:R-:W-:Y:S06]  /*8010*/  HMMA.16816.F32.BF16 R128, R112.reuse, R130, R160 ;  /* 0x000000827080723c */ /* 0x040fec00000418a0 */
[C---:B------:R-:W-:Y:S06]  /*8020*/  HMMA.16816.F32.BF16 R96, R112.reuse, R98, R168 ;  /* 0x000000627060723c */ /* 0x040fec00000418a8 */
[C---:B------:R-:W-:Y:S06]  /*8030*/  HMMA.16816.F32.BF16 R104, R112.reuse, R106, R144 ;  /* 0x0000006a7068723c */ /* 0x040fec0000041890 */
[C---:B------:R-:W-:Y:S06]  /*8040*/  HMMA.16816.F32.BF16 R108, R112.reuse, R20, R28 ;  /* 0x00000014706c723c */ /* 0x040fec000004181c */
[----:B------:R-:W-:Y:S01]  /*8050*/  HMMA.16816.F32.BF16 R112, R112, R22, R32 ;  /* 0x000000167070723c */ /* 0x000fe20000041820 */
[----:B---3--:R-:W-:-:S05]  /*8060*/  @!P2 HFMA2.BF16_V2 R18, -RZ.H0_H0, RZ.H0_H0, -R6.H0_H0 ;  /* 0x200000ffff12a231 */ /* 0x008fca0000340906 */
[----:B------:R-:W-:-:S04]  /*8070*/  PRMT R0, R18, 0x7610, R0 ;  /* 0x0000761012007816 */ /* 0x000fc80000000000 */
[----:B------:R-:W-:Y:S01]  /*8080*/  @!P2 PRMT R6, R0, 0x5410, RZ ;  /* 0x000054100006a816 */ /* 0x000fe200000000ff */
[----:B------:R-:W-:-:S04]  /*8090*/  IMAD.U32 R0, RZ, RZ, UR18 ;  /* 0x00000012ff007e24 */ /* 0x000fc8000f8e00ff */
        /* <DEDUP_REMOVED lines=14> */
[----:B------:R1:W-:Y:S02]  /*8180*/  STG.E.U16 desc[UR24][R4.64], R173 ;  /* 0x000000ad04007986 */ /* 0x0003e4000c101518 */
[----:B------:R-:W-:Y:S01]  /*8190*/  FADD.FTZ R2, R228, R2 ;  /* 0x00000002e4027221 */ /* 0x000fe20000010000 */
[----:B------:R-:W-:Y:S01]  /*81a0*/  FADD.FTZ R0, R143, R0 ;  /* 0x000000008f007221 */ /* 0x000fe20000010000 */
[----:B------:R1:W-:Y:S04]  /*81b0*/  STG.E.U16 desc[UR24][R4.64+0x2], R177 ;  /* 0x000002b104007986 */ /* 0x0003e8000c101518 */
[----:B------:R1:W-:Y:S01]  /*81c0*/  STG.E.U16 desc[UR24][R10.64+0x10], R176 ;  /* 0x000010b00a007986 */ /* 0x0003e2000c101518 */
[----:B------:R-:W-:-:S03]  /*81d0*/  FADD.FTZ R0, R142, R0 ;  /* 0x000000008e007221 */ /* 0x000fc60000010000 */
[----:B------:R1:W-:Y:S01]  /*81e0*/  STG.E.U16 desc[UR24][R10.64+0x12], R175 ;  /* 0x000012af0a007986 */ /* 0x0003e2000c101518 */
[----:B------:R-:W-:-:S03]  /*81f0*/  FADD.FTZ R2, R195, R2 ;  /* 0x00000002c3027221 */ /* 0x000fc60000010000 */
[----:B------:R1:W-:Y:S04]  /*8200*/  STG.E.U16 desc[UR24][R4.64+0x10], R179 ;  /* 0x000010b304007986 */ /* 0x0003e8000c101518 */
[----:B------:R1:W-:Y:S04]  /*8210*/  STG.E.U16 desc[UR24][R4.64+0x12], R178 ;  /* 0x000012b204007986 */ /* 0x0003e8000c101518 */
[----:B------:R1:W-:Y:S04]  /*8220*/  STG.E.U16 desc[UR24][R10.64+0x20], R155 ;  /* 0x0000209b0a007986 */ /* 0x0003e8000c101518 */
[----:B------:R1:W-:Y:S04]  /*8230*/  STG.E.U16 desc[UR24][R10.64+0x22], R154 ;  /* 0x0000229a0a007986 */ /* 0x0003e8000c101518 */
[----:B------:R1:W-:Y:S04]  /*8240*/  STG.E.U16 desc[UR24][R4.64+0x20], R153 ;  /* 0x0000209904007986 */ /* 0x0003e8000c101518 */
[----:B------:R1:W-:Y:S01]  /*8250*/  STG.E.U16 desc[UR24][R4.64+0x22], R151 ;  /* 0x0000229704007986 */ /* 0x0003e2000c101518 */
[----:B------:R-:W-:-:S03]  /*8260*/  FADD.FTZ R234, R141, R0 ;  /* 0x000000008dea7221 */ /* 0x000fc60000010000 */
[----:B------:R1:W-:Y:S04]  /*8270*/  STG.E.U16 desc[UR24][R10.64+0x30], R152 ;  /* 0x000030980a007986 */ /* 0x0003e8000c101518 */
[----:B------:R1:W-:Y:S01]  /*8280*/  STG.E.U16 desc[UR24][R10.64+0x32], R150 ;  /* 0x000032960a007986 */ /* 0x0003e2000c101518 */
[----:B------:R-:W-:-:S03]  /*8290*/  FADD.FTZ R194, R194, R2 ;  /* 0x00000002c2c27221 */ /* 0x000fc60000010000 */
[----:B------:R1:W-:Y:S04]  /*82a0*/  STG.E.U16 desc[UR24][R4.64+0x30], R149 ;  /* 0x0000309504007986 */ /* 0x0003e8000c101518 */
        /* <DEDUP_REMOVED lines=15> */
[----:B------:R1:W-:Y:S04]  /*83a0*/  STL [R1+0x18], R234 ;  /* 0x000018ea01007387 */ /* 0x0003e80000100800 */
[----:B------:R1:W-:Y:S04]  /*83b0*/  STG.E.U16 desc[UR24][R4.64+0x70], R7 ;  /* 0x0000700704007986 */ /* 0x0003e8000c101518 */
[----:B------:R1:W-:Y:S04]  /*83c0*/  STG.E.U16 desc[UR24][R4.64+0x72], R6 ;  /* 0x0000720604007986 */ /* 0x0003e8000c101518 */
[----:B------:R1:W-:Y:S01]  /*83d0*/  STL [R1+0xc], R194 ;  /* 0x00000cc201007387 */ /* 0x0003e20000100800 */
[----:B------:R-:W-:Y:S05]  /*83e0*/  @!P0 BRA `(.L_x_698) ;  /* 0x0000005c00b08947 */ /* 0x000fea0003800000 */
[----:B------:R-:W2:Y:S01]  /*83f0*/  LDL R233, [R1+0x1c] ;  /* 0x00001c0001e97983 */ /* 0x000ea20000100800 */
[----:B------:R-:W-:Y:S01]  /*8400*/  ULDC UR4, c[0x0][0x2d0] ;  /* 0x0000b40000047ab9 */ /* 0x000fe20000000800 */
[----:B------:R-:W-:-:S04]  /*8410*/  DEPBAR.LE SB0, 0x0 ;  /* 0x000080000000791a */ /* 0x000fc80000000000 */
[----:B------:R-:W3:Y:S04]  /*8420*/  LDL R235, [R1+0x20] ;  /* 0x0000200001eb7983 */ /* 0x000ee80000100800 */
[----:B------:R-:W4:Y:S04]  /*8430*/  LDL.64 R238, [R1+0x68] ;  /* 0x0000680001ee7983 */ /* 0x000f280000100a00 */
[----:B------:R-:W5:Y:S01]  /*8440*/  LDL.64 R230, [R1+0x78] ;  /* 0x0000780001e67983 */ /* 0x000f620000100a00 */
[----:B------:R-:W-:Y:S02]  /*8450*/  UIADD3 UR16, UR17, -0x2, URZ ;  /* 0xfffffffe11107890 */ /* 0x000fe4000fffe03f */
[----:B------:R-:W-:Y:S01]  /*8460*/  UISETP.GE.AND UP0, UPT, UR17, 0x3, UPT ;  /* 0x000000031100788c */ /* 0x000fe2000bf06270 */
[----:B------:R-:W1:Y:S01]  /*8470*/  S2R R2, SR_TID.X ;  /* 0x0000000000027919 */ /* 0x000e620000002100 */
        /* <DEDUP_REMOVED lines=11> */
[----:B------:R-:W1:Y:S08]  /*8530*/  @!P5 LDC.64 R14, c[0x0][0x220] ;  /* 0x00008800ff0edb82 */ /* 0x000e700000000a00 */
[----:B------:R-:W1:Y:S08]  /*8540*/  @!P5 LDC.64 R32, c[0x0][0x220] ;  /* 0x00008800ff20db82 */ /* 0x000e700000000a00 */
[----:B------:R-:W1:Y:S01]  /*8550*/  @!P5 LDC.64 R26, c[0x0][0x220] ;  /* 0x00008800ff1adb82 */ /* 0x000e620000000a00 */
[----:B--2---:R-:W-:-:S02]  /*8560*/  ISETP.GE.AND P4, PT, R233, UR4, PT ;  /* 0x00000004e9007c0c */ /* 0x004fc4000bf86270 */
[----:B---3--:R-:W-:Y:S01]  /*8570*/  ISETP.GE.AND P3, PT, R235, UR4, PT ;  /* 0x00000004eb007c0c */ /* 0x008fe2000bf66270 */
[----:B------:R-:W-:Y:S01]  /*8580*/  UIMAD UR4, UR10, UR16, URZ ;  /* 0x000000100a0472a4 */ /* 0x000fe2000f8e023f */
[----:B------:R-:W2:Y:S01]  /*8590*/  S2R R235, SR_TID.X ;  /* 0x0000000000eb7919 */ /* 0x000ea20000002100 */
[----:B----4-:R-:W-:Y:S02]  /*85a0*/  IMAD.MOV.U32 R5, RZ, RZ, R239 ;  /* 0x000000ffff057224 */ /* 0x010fe400078e00ef */
[----:B------:R-:W-:-:S06]  /*85b0*/  UIMAD UR4, UR6, UR11, UR4 ;  /* 0x0000000b060472a4 */ /* 0x000fcc000f8e0204 */
[----:B------:R-:W3:Y:S01]  /*85c0*/  @!P4 LDC.64 R6, c[0x0][0x220] ;  /* 0x00008800ff06cb82 */ /* 0x000ee20000000a00 */
[----:B-----5:R-:W-:-:S04]  /*85d0*/  IMAD.MOV.U32 R4, RZ, RZ, R230 ;  /* 0x000000ffff047224 */ /* 0x020fc800078e00e6 */
        /* <DEDUP_REMOVED lines=12> */
[----:B------:R-:W5:Y:S01]  /*86a0*/  @!P3 LDC.64 R28, c[0x0][0x220] ;  /* 0x00008800ff1cbb82 */ /* 0x000f620000000a00 */
[----:B---3--:R-:W-:Y:S01]  /*86b0*/  @!P4 LEA R6, P0, R4, R6, 0x1 ;  /* 0x000000060406c211 */ /* 0x008fe200078008ff */
[----:B--2---:R-:W-:-:S03]  /*86c0*/  IMAD.SHL.U32 R235, R235, 0x2, RZ ;  /* 0x00000002ebeb7824 */ /* 0x004fc600078e00ff */
[----:B------:R-:W-:-:S03]  /*86d0*/  @!P4 LEA.HI.X R7, R4, R7, R0, 0x1, P0 ;  /* 0x000000070407c211 */ /* 0x000fc600000f0c00 */
[----:B------:R-:W2:Y:S01]  /*86e0*/  @!P4 LDC.64 R22, c[0x0][0x220] ;  /* 0x00008800ff16cb82 */ /* 0x000ea20000000a00 */
[----:B------:R-:W-:Y:S01]  /*86f0*/  LOP3.LUT R235, R235, 0x6, RZ, 0xc0, !PT ;  /* 0x00000006ebeb7812 */ /* 0x000fe200078ec0ff */
[----:B------:R-:W-:Y:S01]  /*8700*/  @!PT LDS RZ, [RZ] ;  /* 0x00000000fffff984 */ /* 0x000fe20000000800 */
[----:B------:R-:W-:Y:S01]  /*8710*/  @!PT LDS RZ, [RZ] ;  /* 0x00000000fffff984 */ /* 0x000fe20000000800 */
[----:B------:R-:W-:Y:S01]  /*8720*/  @!PT LDS RZ, [RZ] ;  /* 0x00000000fffff984 */ /* 0x000fe20000000800 */
[----:B------:R3:W-:Y:S04]  /*8730*/  @!P4 LDGSTS.E.BYPASS.LTC128B.128 [R192+0xe000], desc[UR24][R6.64+0x80] ;  /* 0x0e00008006c0cfae */ /* 0x0007e8000b901d58 */
[----:B------:R-:W-:Y:S02]  /*8740*/  @P3 STS.128 [R192+0x10000], RZ ;  /* 0x010000ffc0003388 */ /* 0x000fe40000000c00 */
[----:B------:R-:W2:Y:S01]  /*8750*/  @!P3 LDC.64 R30, c[0x0][0x220] ;  /* 0x00008800ff1ebb82 */ /* 0x000ea20000000a00 */
        /* <DEDUP_REMOVED lines=9> */
[----:B------:R-:W1:Y:S01]  /*87f0*/  @!P3 LDC.64 R20, c[0x0][0x220] ;  /* 0x00008800ff14bb82 */ /* 0x000e620000000a00 */
[C---:B------:R-:W-:Y:S01]  /*8800*/  @!P4 LEA.HI.X R13, R2.reuse, R17, R4, 0x1, P0 ;  /* 0x00000011020dc211 */ /* 0x040fe200000f0c04 */
[----:B------:R-:W-:Y:S01]  /*8810*/  @P5 STS.128 [R192+0xc800], RZ ;  /* 0x00c800ffc0005388 */ /* 0x000fe20000000c00 */
[----:B---3--:R-:W-:-:S04]  /*8820*/  @!P5 LEA R6, P1, R2, R14, 0x1 ;  /* 0x0000000e0206d211 */ /* 0x008fc800078208ff */
        /* <DEDUP_REMOVED lines=11> */
[----:B-----5:R-:W-:-:S03]  /*88e0*/  @!P3 LEA R8, P0, R2, R28, 0x1 ;  /* 0x0000001c0208b211 */ /* 0x020fc600078008ff */
[----:B------:R-:W-:Y:S01]  /*88f0*/  @P3 STS.128 [R192+0x10800], RZ ;  /* 0x010800ffc0003388 */ /* 0x000fe20000000c00 */
[----:B------:R-:W-:Y:S02]  /*8900*/  @!P3 LEA.HI.X R9, R2, R29, R4, 0x1, P0 ;  /* 0x0000001d0209b211 */ /* 0x000fe400000f0c04 */
[----:B------:R-:W-:Y:S02]  /*8910*/  IADD3.X R4, R4, UR19, RZ, P1, !PT ;  /* 0x0000001304047c10 */ /* 0x000fe40008ffe4ff */
[C---:B--2---:R-:W-:Y:S01]  /*8920*/  @!P4 LEA R16, P1, R0.reuse, R22, 0x1 ;  /* 0x000000160010c211 */ /* 0x044fe200078208ff */
[----:B------:R-:W-:Y:S01]  /*8930*/  @!PT LDS RZ, [RZ] ;  /* 0x00000000fffff984 */ /* 0x000fe20000000800 */
[----:B------:R-:W-:Y:S01]  /*8940*/  @!PT LDS RZ, [RZ] ;  /* 0x00000000fffff984 */ /* 0x000fe20000000800 */
[----:B------:R-:W-:Y:S01]  /*8950*/  @!PT LDS RZ, [RZ] ;  /* 0x00000000fffff984 */ /* 0x000fe20000000800 */
[----:B------:R2:W-:Y:S01]  /*8960*/  @!P3 LDGSTS.E.BYPASS.LTC128B.128 [R192+0x10800], desc[UR24][R8.64+0x100] ;  /* 0x1080010008c0bfae */ /* 0x0005e2000b901d58 */
[C---:B------:R-:W-:Y:S02]  /*8970*/  IADD3 R2, P2, R0.reuse, UR20, RZ ;  /* 0x0000001400027c10 */ /* 0x040fe4000ff5e0ff */
[C---:B------:R-:W-:Y:S01]  /*8980*/  @!P4 LEA.HI.X R17, R0.reuse, R23, R4, 0x1, P1 ;  /* 0x000000170011c211 */ /* 0x040fe200008f0c04 */
[----:B------:R-:W-:Y:S01]  /*8990*/  @P5 STS.128 [R192+0xd000], RZ ;  /* 0x00d000ffc0005388 */ /* 0x000fe20000000c00 */
[----:B---3--:R-:W-:-:S04]  /*89a0*/  @!P5 LEA R6, P0, R0, R32, 0x1 ;  /* 0x000000200006d211 */ /* 0x008fc800078008ff */
        /* <DEDUP_REMOVED lines=10> */
[----:B----4-:R-:W-:Y:S01]  /*8a50*/  @!P5 LEA R12, P2, R2, R26, 0x1 ;  /* 0x0000001a020cd211 */ /* 0x010fe200078408ff */
[----:B------:R-:W-:Y:S02]  /*8a60*/  IMAD R0, R0, 0x40, R235 ;  /* 0x0000004000007824 */ /* 0x000fe400078e02eb */
[----:B------:R-:W-:Y:S01]  /*8a70*/  @!PT LDS RZ, [RZ] ;  /* 0x00000000fffff984 */ /* 0x000fe20000000800 */
[----:B------:R-:W-:Y:S01]  /*8a80*/  @!PT LDS RZ, [RZ] ;  /* 0x00000000fffff984 */ /* 0x000fe20000000800 */
[----:B------:R-:W-:Y:S01]  /*8a90*/  @!PT LDS RZ, [RZ] ;  /* 0x00000000fffff984 */ /* 0x000fe20000000800 */
[----:B------:R3:W-:Y:S01]  /*8aa0*/  @!P4 LDGSTS.E.BYPASS.LTC128B.128 [R192+0xf000], desc[UR24][R16.64+0x80] ;  /* 0x0f00008010c0cfae */ /* 0x0007e2000b901d58 */
[C-C-:B------:R-:W-:Y:S02]  /*8ab0*/  @!P5 LEA.HI.X R13, R2.reuse, R27, R4.reuse, 0x1, P2 ;  /* 0x0000001b020dd211 */ /* 0x140fe400010f0c04 */
[C---:B--2---:R-:W-:Y:S01]  /*8ac0*/  @!P4 LEA R8, P1, R2.reuse, R18, 0x1 ;  /* 0x000000120208c211 */ /* 0x044fe200078208ff */
[----:B------:R-:W-:Y:S03]  /*8ad0*/  @P3 STS.128 [R192+0x11000], RZ ;  /* 0x011000ffc0003388 */ /* 0x000fe60000000c00 */
[C---:B------:R-:W-:Y:S01]  /*8ae0*/  @!P4 LEA.HI.X R9, R2.reuse, R19, R4, 0x1, P1 ;  /* 0x000000130209c211 */ /* 0x040fe200008f0c04 */
        /* <DEDUP_REMOVED lines=9> */
[----:B-1----:R-:W-:-:S03]  /*8b80*/  @!P3 LEA R6, P0, R2, R20, 0x1 ;  /* 0x000000140206b211 */ /* 0x002fc600078008ff */
[----:B------:R-:W-:Y:S01]  /*8b90*/  @P4 STS.128 [R192+0xf800], RZ ;  /* 0x00f800ffc0004388 */ /* 0x000fe20000000c00 */
[----:B------:R-:W-:Y:S01]  /*8ba0*/  @!P3 LEA.HI.X R7, R2, R21, R4, 0x1, P0 ;  /* 0x000000150207b211 */ /* 0x000fe200000f0c04 */
[----:B------:R-:W-:Y:S02]  /*8bb0*/  VIADD R2, R0, 0x1 ;  /* 0x0000000100027836 */ /* 0x000fe40000000000 */
[----:B------:R-:W-:Y:S01]  /*8bc0*/  @!PT LDS RZ, [RZ] ;  /* 0x00000000fffff984 */ /* 0x000fe20000000800 */
[----:B------:R-:W-:Y:S01]  /*8bd0*/  @!PT LDS RZ, [RZ] ;  /* 0x00000000fffff984 */ /* 0x000fe20000000800 */
[----:B------:R-:W-:Y:S01]  /*8be0*/  @!PT LDS RZ, [RZ] ;  /* 0x00000000fffff984 */ /* 0x000fe20000000800 */
[----:B------:R1:W-:Y:S04]  /*8bf0*/  @!P4 LDGSTS.E.BYPASS.LTC128B.128 [R192+0xf800], desc[UR24][R8.64+0x80] ;  /* 0x0f80008008c0cfae */ /* 0x0003e8000b901d58 */
[----:B------:R-:W-:Y:S01]  /*8c00*/  @P3 STS.128 [R192+0x11800], RZ ;  /* 0x011800ffc0003388 */ /* 0x000fe20000000c00 */
[C---:B------:R-:W-:Y:S02]  /*8c10*/  ISETP.GE.AND P0, PT, R2.reuse, R25, PT ;  /* 0x000000190200720c */ /* 0x040fe40003f06270 */
[----:B------:R-:W-:Y:S01]  /*8c20*/  ISETP.GE.AND P2, PT, R2, R24, PT ;  /* 0x000000180200720c */ /* 0x000fe20003f46270 */
[----:B------:R-:W-:Y:S01]  /*8c30*/  @!PT LDS RZ, [RZ] ;  /* 0x00000000fffff984 */ /* 0x000fe20000000800 */
[----:B------:R-:W-:Y:S01]  /*8c40*/  @!PT LDS RZ, [RZ] ;  /* 0x00000000fffff984 */ /* 0x000fe20000000800 */
[----:B------:R-:W-:Y:S01]  /*8c50*/  @!PT LDS RZ, [RZ] ;  /* 0x00000000fffff984 */ /* 0x000fe20000000800 */
[----:B------:R4:W-:Y:S04]  /*8c60*/  @!P3 LDGSTS.E.BYPASS.LTC128B.128 [R192+0x11800], desc[UR24][R6.64+0x100] ;  /* 0x1180010006c0bfae */ /* 0x0009e8000b901d58 */
[----:B---3--:R-:W-:Y:S04]  /*8c70*/  LDSM.16.M88.4 R16, [R180+0x6000] ;  /* 0x00600000b410783b */ /* 0x008fe80000000200 */
[----:B------:R-:W-:Y:S04]  /*8c80*/  LDSM.16.M88.4 R140, [R180+0x6800] ;  /* 0x00680000b48c783b */ /* 0x000fe80000000200 */
[----:B--2---:R-:W2:Y:S04]  /*8c90*/  LDSM.16.M88.4 R12, [R188] ;  /* 0x00000000bc0c783b */ /* 0x004ea80000000200 */
[----:B------:R-:W3:Y:S01]  /*8ca0*/  LDSM.16.M88.4 R144, [R180+0x7000] ;  /* 0x00700000b490783b */ /* 0x000ee20000000200 */
[----:B-1----:R-:W-:-:S03]  /*8cb0*/  I2FP.F32.S32 R9, R2 ;  /* 0x0000000200097245 */ /* 0x002fc60000201400 */
[----:B------:R-:W1:Y:S01]  /*8cc0*/  LDSM.16.M88.4 R156, [R180+0x7800] ;  /* 0x00780000b49c783b */ /* 0x000e620000000200 */
[C---:B------:R-:W-:Y:S02]  /*8cd0*/  VIADD R8, R0.reuse, 0x8 ;  /* 0x0000000800087836 */ /* 0x040fe40000000000 */
[----:B------:R-:W-:Y:S01]  /*8ce0*/  VIADD R2, R0, 0x9 ;  /* 0x0000000900027836 */ /* 0x000fe20000000000 */
[----:B------:R-:W-:Y:S02]  /*8cf0*/  LDSM.16.M88.4 R136, [R187] ;  /* 0x00000000bb88783b */ /* 0x000fe40000000200 */
[C---:B------:R-:W-:Y:S02]  /*8d00*/  ISETP.GE.AND P6, PT, R8.reuse, R25, PT ;  /* 0x000000190800720c */ /* 0x040fe40003fc6270 */
[----:B----4-:R-:W4:Y:S01]  /*8d10*/  LDSM.16.M88.4 R4, [R189] ;  /* 0x00000000bd04783b */ /* 0x010f220000000200 */
[----:B------:R-:W-:Y:S02]  /*8d20*/  ISETP.GE.AND P1, PT, R8, R24, PT ;  /* 0x000000180800720c */ /* 0x000fe40003f26270 */
[----:B------:R-:W-:Y:S01]  /*8d30*/  I2FP.F32.S32 R8, R8 ;  /* 0x0000000800087245 */ /* 0x000fe20000201400 */
[----:B------:R-:W5:Y:S04]  /*8d40*/  LDSM.16.M88.4 R168, [R187+0x800] ;  /* 0x00080000bba8783b */ /* 0x000f680000000200 */
[----:B------:R-:W5:Y:S04]  /*8d50*/  LDSM.16.M88.4 R172, [R187+0x1000] ;  /* 0x00100000bbac783b */ /* 0x000f680000000200 */
[----:B------:R-:W5:Y:S04]  /*8d60*/  LDSM.16.M88.4 R200, [R187+0x1800] ;  /* 0x00180000bbc8783b */ /* 0x000f680000000200 */
[----:B------:R-:W-:Y:S04]  /*8d70*/  LDSM.16.M88.4 R20, [R191] ;  /* 0x00000000bf14783b */ /* 0x000fe80000000200 */
[----:B------:R-:W5:Y:S01]  /*8d80*/  LDSM.16.M88.4 R196, [R186+0x6000] ;  /* 0x00600000bac4783b */ /* 0x000f620000000200 */
[C---:B--2---:R-:W-:Y:S03]  /*8d90*/  HMMA.16816.F32.BF16 R28, R12.reuse, R16, RZ ;  /* 0x000000100c1c723c */ /* 0x044fe600000418ff */
[----:B------:R-:W2:Y:S04]  /*8da0*/  LDSM.16.M88.4 R204, [R186+0x6800] ;  /* 0x00680000bacc783b */ /* 0x000ea80000000200 */
[----:B------:R-:W2:Y:S01]  /*8db0*/  LDSM.16.M88.4 R208, [R186+0x7000] ;  /* 0x00700000bad0783b */ /* 0x000ea20000000200 */
[C---:B------:R-:W-:Y:S03]  /*8dc0*/  HMMA.16816.F32.BF16 R16, R12.reuse, R18, RZ ;  /* 0x000000120c10723c */ /* 0x040fe600000418ff */
[----:B------:R-:W2:Y:S03]  /*8dd0*/  LDSM.16.M88.4 R220, [R186+0x7800] ;  /* 0x00780000badc783b */ /* 0x000ea60000000200 */
[C---:B------:R-:W-:Y:S01]  /*8de0*/  HMMA.16816.F32.BF16 R32, R12.reuse, R140, RZ ;  /* 0x0000008c0c20723c */ /* 0x040fe200000418ff */
[----:B------:R-:W-:Y:S04]  /*8df0*/  LDSM.16.M88.4 R216, [R185] ;  /* 0x00000000b9d8783b */ /* 0x000fe80000000200 */
[----:B------:R-:W-:Y:S01]  /*8e00*/  LDSM.16.M88.4 R224, [R185+0x1800] ;  /* 0x00180000b9e0783b */ /* 0x000fe20000000200 */
[C---:B------:R-:W-:Y:S03]  /*8e10*/  HMMA.16816.F32.BF16 R140, R12.reuse, R142, RZ ;  /* 0x0000008e0c8c723c */ /* 0x040fe600000418ff */
[----:B------:R-:W-:Y:S03]  /*8e20*/  LDSM.16.M88.4 R212, [R180+0x8000] ;  /* 0x00800000b4d4783b */ /* 0x000fe60000000200 */
[C---:B---3--:R-:W-:Y:S01]  /*8e30*/  HMMA.16816.F32.BF16 R148, R12.reuse, R144, RZ ;  /* 0x000000900c94723c */ /* 0x048fe200000418ff */
[----:B------:R-:W0:Y:S05]  /*8e40*/  LDGDEPBAR ;  /* 0x00000000000079af */ /* 0x000e2a0000000000 */
[C---:B------:R-:W-:Y:S06]  /*8e50*/  HMMA.16816.F32.BF16 R152, R12.reuse, R146, RZ ;  /* 0x000000920c98723c */ /* 0x040fec00000418ff */
[----:B-1----:R-:W-:Y:S06]  /*8e60*/  HMMA.16816.F32.BF16 R160, R12, R156, RZ ;  /* 0x0000009c0ca0723c */ /* 0x002fec00000418ff */
[C---:B----4-:R-:W-:Y:S01]  /*8e70*/  HMMA.16816.F32.BF16 R176, R4.reuse, R136, R28 ;  /* 0x0000008804b0723c */ /* 0x050fe2000004181c */
[----:B------:R-:W1:Y:S05]  /*8e80*/  LDSM.16.M88.4 R28, [R190] ;  /* 0x00000000be1c783b */ /* 0x000e6a0000000200 */
[----:B------:R-:W-:Y:S06]  /*8e90*/  HMMA.16816.F32.BF16 R16, R4, R138, R16 ;  /* 0x0000008a0410723c */ /* 0x000fec0000041810 */
[----:B------:R-:W-:Y:S06]  /*8ea0*/  HMMA.16816.F32.BF16 R164, R12, R158, RZ ;  /* 0x0000009e0ca4723c */ /* 0x000fec00000418ff */
[C---:B-----5:R-:W-:Y:S06]  /*8eb0*/  HMMA.16816.F32.BF16 R12, R4.reuse, R168, R32 ;  /* 0x000000a8040c723c */ /* 0x060fec0000041820 */
[C---:B------:R-:W-:Y:S01]  /*8ec0*/  HMMA.16816.F32.BF16 R140, R4.reuse, R170, R140 ;  /* 0x000000aa048c723c */ /* 0x040fe2000004188c */
[----:B------:R-:W3:Y:S05]  /*8ed0*/  LDSM.16.M88.4 R168, [R185+0x800] ;  /* 0x00080000b9a8783b */ /* 0x000eea0000000200 */
[C---:B------:R-:W-:Y:S06]  /*8ee0*/  HMMA.16816.F32.BF16 R144, R4.reuse, R172, R148 ;  /* 0x000000ac0490723c */ /* 0x040fec0000041894 */
[C---:B------:R-:W-:Y:S01]  /*8ef0*/  HMMA.16816.F32.BF16 R148, R4.reuse, R174, R152 ;  /* 0x000000ae0494723c */ /* 0x040fe20000041898 */
[----:B------:R-:W4:Y:S05]  /*8f00*/  LDSM.16.M88.4 R172, [R185+0x1000] ;  /* 0x00100000b9ac783b */ /* 0x000f2a0000000200 */
[----:B------:R-:W-:Y:S06]  /*8f10*/  HMMA.16816.F32.BF16 R152, R4, R200, R160 ;  /* 0x000000c80498723c */ /* 0x000fec00000418a0 */
[C---:B------:R-:W-:Y:S01]  /*8f20*/  HMMA.16816.F32.BF16 R156, R20.reuse, R196, R176 ;  /* 0x000000c4149c723c */ /* 0x040fe200000418b0 */
[----:B------:R-:W-:Y:S05]  /*8f30*/  LDSM.16.M88.4 R176, [R180+0x8800] ;  /* 0x00880000b4b0783b */ /* 0x000fea0000000200 */
[----:B------:R-:W-:Y:S01]  /*8f40*/  HMMA.16816.F32.BF16 R136, R20, R198, R16 ;  /* 0x000000c61488723c */ /* 0x000fe20000041810 */
[----:B------:R-:W5:Y:S04]  /*8f50*/  LDSM.16.M88.4 R16, [R188+0x2000] ;  /* 0x00200000bc10783b */ /* 0x000f680000000200 */
[----:B------:R-:W5:Y:S01]  /*8f60*/  LDSM.16.M88.4 R196, [R180+0x9000] ;  /* 0x00900000b4c4783b */ /* 0x000f620000000200 */
[----:B------:R-:W-:Y:S03]  /*8f70*/  HMMA.16816.F32.BF16 R160, R4, R202, R164 ;  /* 0x000000ca04a0723c */ /* 0x000fe600000418a4 */
[----:B------:R-:W-:Y:S03]  /*8f80*/  LDSM.16.M88.4 R200, [R187+0x2000] ;  /* 0x00200000bbc8783b */ /* 0x000fe60000000200 */
[C---:B--2---:R-:W-:Y:S01]  /*8f90*/  HMMA.16816.F32.BF16 R32, R20.reuse, R204, R12 ;  /* 0x000000cc1420723c */ /* 0x044fe2000004180c */
[----:B------:R-:W-:Y:S04]  /*8fa0*/  LDSM.16.M88.4 R12, [R189+0x2000] ;  /* 0x00200000bd0c783b */ /* 0x000fe80000000200 */
[----:B------:R-:W-:Y:S01]  /*8fb0*/  LDSM.16.M88.4 R164, [R187+0x2800] ;  /* 0x00280000bba4783b */ /* 0x000fe20000000200 */
[C---:B------:R-:W-:Y:S03]  /*8fc0*/  HMMA.16816.F32.BF16 R4, R20.reuse, R206, R140 ;  /* 0x000000ce1404723c */ /* 0x040fe6000004188c */
[----:B------:R-:W-:Y:S03]  /*8fd0*/  LDSM.16.M88.4 R204, [R185+0x2000] ;  /* 0x00200000b9cc783b */ /* 0x000fe60000000200 */
[C---:B------:R-:W-:Y:S06]  /*8fe0*/  HMMA.16816.F32.BF16 R144, R20.reuse, R208, R144 ;  /* 0x000000d01490723c */ /* 0x040fec0000041890 */
[C---:B------:R-:W-:Y:S01]  /*8ff0*/  HMMA.16816.F32.BF16 R148, R20.reuse, R210, R148 ;  /* 0x000000d21494723c */ /* 0x040fe20000041894 */
[----:B------:R-:W-:Y:S05]  /*9000*/  LDSM.16.M88.4 R208, [R187+0x3800] ;  /* 0x00380000bbd0783b */ /* 0x000fea0000000200 */
[----:B------:R-:W-:Y:S06]  /*9010*/  HMMA.16816.F32.BF16 R152, R20, R220, R152 ;  /* 0x000000dc1498723c */ /* 0x000fec0000041898 */
[C---:B-1----:R-:W-:Y:S06]  /*9020*/  HMMA.16816.F32.BF16 R156, R28.reuse, R216, R156 ;  /* 0x000000d81c9c723c */ /* 0x042fec000004189c */
[C---:B------:R-:W-:Y:S01]  /*9030*/  HMMA.16816.F32.BF16 R140, R28.reuse, R218, R136 ;  /* 0x000000da1c8c723c */ /* 0x040fe20000041888 */
[----:B------:R-:W1:Y:S05]  /*9040*/  LDSM.16.M88.4 R216, [R180+0x9800] ;  /* 0x00980000b4d8783b */ /* 0x000e6a0000000200 */
[----:B---3--:R-:W-:Y:S06]  /*9050*/  HMMA.16816.F32.BF16 R136, R28, R168, R32 ;  /* 0x000000a81c88723c */ /* 0x008fec0000041820 */
[----:B------:R-:W-:Y:S01]  /*9060*/  HMMA.16816.F32.BF16 R160, R20, R222, R160 ;  /* 0x000000de14a0723c */ /* 0x000fe200000418a0 */
[----:B------:R-:W-:Y:S05]  /*9070*/  LDSM.16.M88.4 R220, [R180+0xb800] ;  /* 0x00b80000b4dc783b */ /* 0x000fea0000000200 */
[C---:B------:R-:W-:Y:S01]  /*9080*/  HMMA.16816.F32.BF16 R32, R28.reuse, R170, R4 ;  /* 0x000000aa1c20723c */ /* 0x040fe20000041804 */
[----:B------:R-:W2:Y:S04]  /*9090*/  LDSM.16.M88.4 R168, [R187+0x3000] ;  /* 0x00300000bba8783b */ /* 0x000ea80000000200 */
[----:B------:R-:W-:Y:S01]  /*90a0*/  LDSM.16.M88.4 R4, [R191+0x2000] ;  /* 0x00200000bf04783b */ /* 0x000fe20000000200 */
[C---:B----4-:R-:W-:Y:S06]  /*90b0*/  HMMA.16816.F32.BF16 R20, R28.reuse, R172, R144 ;  /* 0x000000ac1c14723c */ /* 0x050fec0000041890 */
[C---:B------:R-:W-:Y:S01]  /*90c0*/  HMMA.16816.F32.BF16 R148, R28.reuse, R174, R148 ;  /* 0x000000ae1c94723c */ /* 0x040fe20000041894 */
[----:B------:R-:W3:Y:S05]  /*90d0*/  LDSM.16.M88.4 R172, [R186+0x8000] ;  /* 0x00800000baac783b */ /* 0x000eea0000000200 */
[----:B------:R-:W-:Y:S06]  /*90e0*/  HMMA.16816.F32.BF16 R152, R28, R224, R152 ;  /* 0x000000e01c98723c */ /* 0x000fec0000041898 */
[C---:B-----5:R-:W-:Y:S06]  /*90f0*/  HMMA.16816.F32.BF16 R156, R16.reuse, R212, R156 ;  /* 0x000000d4109c723c */ /* 0x060fec000004189c */
[C---:B------:R-:W-:Y:S01]  /*9100*/  HMMA.16816.F32.BF16 R144, R16.reuse, R214, R140 ;  /* 0x000000d61090723c */ /* 0x040fe2000004188c */
[----:B------:R-:W-:Y:S05]  /*9110*/  LDSM.16.M88.4 R212, [R186+0x9800] ;  /* 0x00980000bad4783b */ /* 0x000fea0000000200 */
[C---:B------:R-:W-:Y:S06]  /*9120*/  HMMA.16816.F32.BF16 R140, R16.reuse, R176, R136 ;  /* 0x000000b0108c723c */ /* 0x040fec0000041888 */
[C---:B------:R-:W-:Y:S01]  /*9130*/  HMMA.16816.F32.BF16 R136, R16.reuse, R178, R32 ;  /* 0x000000b21088723c */ /* 0x040fe20000041820 */
[----:B------:R-:W4:Y:S05]  /*9140*/  LDSM.16.M88.4 R176, [R186+0x8800] ;  /* 0x00880000bab0783b */ /* 0x000f2a0000000200 */
[----:B------:R-:W-:Y:S06]  /*9150*/  HMMA.16816.F32.BF16 R32, R16, R196, R20 ;  /* 0x000000c41020723c */ /* 0x000fec0000041814 */
[----:B------:R-:W-:Y:S01]  /*9160*/  HMMA.16816.F32.BF16 R160, R28, R226, R160 ;  /* 0x000000e21ca0723c */ /* 0x000fe200000418a0 */
[----:B------:R-:W-:Y:S05]  /*9170*/  LDSM.16.M88.4 R28, [R190+0x2000] ;  /* 0x00200000be1c783b */ /* 0x000fea0000000200 */
[C---:B------:R-:W-:Y:S01]  /*9180*/  HMMA.16816.F32.BF16 R20, R16.reuse, R198, R148 ;  /* 0x000000c61014723c */ /* 0x040fe20000041894 */
[----:B------:R-:W5:Y:S05]  /*9190*/  LDSM.16.M88.4 R196, [R186+0x9000] ;  /* 0x00900000bac4783b */ /* 0x000f6a0000000200 */
[----:B-1----:R-:W-:Y:S06]  /*91a0*/  HMMA.16816.F32.BF16 R152, R16, R216, R152 ;  /* 0x000000d81098723c */ /* 0x002fec0000041898 */
[C---:B------:R-:W-:Y:S06]  /*91b0*/  HMMA.16816.F32.BF16 R156, R12.reuse, R200, R156 ;  /* 0x000000c80c9c723c */ /* 0x040fec000004189c */
[C---:B------:R-:W-:Y:S01]  /*91c0*/  HMMA.16816.F32.BF16 R148, R12.reuse, R202, R144 ;  /* 0x000000ca0c94723c */ /* 0x040fe20000041890 */
[----:B------:R-:W-:Y:S05]  /*91d0*/  LDSM.16.M88.4 R200, [R180+0xa000] ;  /* 0x00a00000b4c8783b */ /* 0x000fea0000000200 */
[C---:B------:R-:W-:Y:S06]  /*91e0*/  HMMA.16816.F32.BF16 R144, R12.reuse, R164, R140 ;  /* 0x000000a40c90723c */ /* 0x040fec000004188c */
[C---:B------:R-:W-:Y:S01]  /*91f0*/  HMMA.16816.F32.BF16 R140, R12.reuse, R166, R136 ;  /* 0x000000a60c8c723c */ /* 0x040fe20000041888 */
[----:B------:R-:W-:Y:S05]  /*9200*/  LDSM.16.M88.4 R164, [R180+0xa800] ;  /* 0x00a80000b4a4783b */ /* 0x000fea0000000200 */
[----:B--2---:R-:W-:Y:S06]  /*9210*/  HMMA.16816.F32.BF16 R136, R12, R168, R32 ;  /* 0x000000a80c88723c */ /* 0x004fec0000041820 */
[----:B------:R-:W-:Y:S01]  /*9220*/  HMMA.16816.F32.BF16 R160, R16, R218, R160 ;  /* 0x000000da10a0723c */ /* 0x000fe200000418a0 */
[----:B------:R-:W-:Y:S05]  /*9230*/  LDSM.16.M88.4 R216, [R185+0x3800] ;  /* 0x00380000b9d8783b */ /* 0x000fea0000000200 */
[C---:B------:R-:W-:Y:S01]  /*9240*/  HMMA.16816.F32.BF16 R32, R12.reuse, R170, R20 ;  /* 0x000000aa0c20723c */ /* 0x040fe20000041814 */
[----:B------:R-:W1:Y:S04]  /*9250*/  LDSM.16.M88.4 R168, [R185+0x2800] ;  /* 0x00280000b9a8783b */ /* 0x000e680000000200 */
[----:B------:R-:W-:Y:S01]  /*9260*/  LDSM.16.M88.4 R20, [R188+0x4000] ;  /* 0x00400000bc14783b */ /* 0x000fe20000000200 */
[----:B------:R-:W-:Y:S06]  /*9270*/  HMMA.16816.F32.BF16 R16, R12, R208, R152 ;  /* 0x000000d00c10723c */ /* 0x000fec0000041898 */
[C---:B---3--:R-:W-:Y:S06]  /*9280*/  HMMA.16816.F32.BF16 R156, R4.reuse, R172, R156 ;  /* 0x000000ac049c723c */ /* 0x048fec000004189c */
[C---:B------:R-:W-:Y:S01]  /*9290*/  HMMA.16816.F32.BF16 R152, R4.reuse, R174, R148 ;  /* 0x000000ae0498723c */ /* 0x040fe20000041894 */
[----:B------:R-:W2:Y:S05]  /*92a0*/  LDSM.16.M88.4 R172, [R185+0x3000] ;  /* 0x00300000b9ac783b */ /* 0x000eaa0000000200 */
[C---:B----4-:R-:W-:Y:S06]  /*92b0*/  HMMA.16816.F32.BF16 R148, R4.reuse, R176, R144 ;  /* 0x000000b00494723c */ /* 0x050fec0000041890 */
[C---:B------:R-:W-:Y:S01]  /*92c0*/  HMMA.16816.F32.BF16 R144, R4.reuse, R178, R140 ;  /* 0x000000b20490723c */ /* 0x040fe2000004188c */
[----:B------:R-:W-:Y:S05]  /*92d0*/  LDSM.16.M88.4 R176, [R187+0x5000] ;  /* 0x00500000bbb0783b */ /* 0x000fea0000000200 */
[----:B-----5:R-:W-:Y:S06]  /*92e0*/  HMMA.16816.F32.BF16 R140, R4, R196, R136 ;  /* 0x000000c4048c723c */ /* 0x020fec0000041888 */
[----:B------:R-:W-:Y:S01]  /*92f0*/  HMMA.16816.F32.BF16 R160, R12, R210, R160 ;  /* 0x000000d20ca0723c */ /* 0x000fe200000418a0 */
[----:B------:R-:W-:Y:S05]  /*9300*/  LDSM.16.M88.4 R208, [R187+0x4000] ;  /* 0x00400000bbd0783b */ /* 0x000fea0000000200 */
[C---:B------:R-:W-:Y:S01]  /*9310*/  HMMA.16816.F32.BF16 R136, R4.reuse, R198, R32 ;  /* 0x000000c60488723c */ /* 0x040fe20000041820 */
[----:B------:R-:W-:Y:S05]  /*9320*/  LDSM.16.M88.4 R196, [R180+0xb000] ;  /* 0x00b00000b4c4783b */ /* 0x000fea0000000200 */
[----:B------:R-:W-:Y:S01]  /*9330*/  HMMA.16816.F32.BF16 R32, R4, R212, R16 ;  /* 0x000000d40420723c */ /* 0x000fe20000041810 */
[----:B------:R-:W3:Y:S05]  /*9340*/  LDSM.16.M88.4 R16, [R189+0x4000] ;  /* 0x00400000bd10783b */ /* 0x000eea0000000200 */
[C---:B------:R-:W-:Y:S06]  /*9350*/  HMMA.16816.F32.BF16 R12, R28.reuse, R204, R156 ;  /* 0x000000cc1c0c723c */ /* 0x040fec000004189c */
[C---:B------:R-:W-:Y:S01]  /*9360*/  HMMA.16816.F32.BF16 R152, R28.reuse, R206, R152 ;  /* 0x000000ce1c98723c */ /* 0x040fe20000041898 */
[----:B------:R-:W-:Y:S05]  /*9370*/  LDSM.16.M88.4 R204, [R187+0x5800] ;  /* 0x00580000bbcc783b */ /* 0x000fea0000000200 */
[C---:B-1----:R-:W-:Y:S06]  /*9380*/  HMMA.16816.F32.BF16 R156, R28.reuse, R168, R148 ;  /* 0x000000a81c9c723c */ /* 0x042fec0000041894 */
[C---:B------:R-:W-:Y:S01]  /*9390*/  HMMA.16816.F32.BF16 R148, R28.reuse, R170, R144 ;  /* 0x000000aa1c94723c */ /* 0x040fe20000041890 */
[----:B------:R-:W-:Y:S05]  /*93a0*/  LDSM.16.M88.4 R168, [R186+0xb000] ;  /* 0x00b00000baa8783b */ /* 0x000fea0000000200 */
[----:B--2---:R-:W-:Y:S06]  /*93b0*/  HMMA.16816.F32.BF16 R144, R28, R172, R140 ;  /* 0x000000ac1c90723c */ /* 0x004fec000004188c */
[----:B------:R-:W-:Y:S01]  /*93c0*/  HMMA.16816.F32.BF16 R160, R4, R214, R160 ;  /* 0x000000d604a0723c */ /* 0x000fe200000418a0 */
[----:B------:R-:W-:Y:S05]  /*93d0*/  LDSM.16.M88.4 R212, [R186+0xa000] ;  /* 0x00a00000bad4783b */ /* 0x000fea0000000200 */
[C---:B------:R-:W-:Y:S01]  /*93e0*/  HMMA.16816.F32.BF16 R140, R28.reuse, R174, R136 ;  /* 0x000000ae1c8c723c */ /* 0x040fe20000041888 */
[----:B------:R-:W1:Y:S05]  /*93f0*/  LDSM.16.M88.4 R172, [R187+0x4800] ;  /* 0x00480000bbac783b */ /* 0x000e6a0000000200 */
[----:B------:R-:W-:Y:S06]  /*9400*/  HMMA.16816.F32.BF16 R136, R28, R216, R32 ;  /* 0x000000d81c88723c */ /* 0x000fec0000041820 */
[C---:B------:R-:W-:Y:S01]  /*9410*/  HMMA.16816.F32.BF16 R32, R20.reuse, R200, R12 ;  /* 0x000000c81420723c */ /* 0x040fe2000004180c */
[----:B------:R-:W2:Y:S05]  /*9420*/  LDSM.16.M88.4 R12, [R191+0x4000] ;  /* 0x00400000bf0c783b */ /* 0x000eaa0000000200 */
[----:B------:R-:W-:Y:S01]  /*9430*/  HMMA.16816.F32.BF16 R4, R20, R202, R152 ;  /* 0x000000ca1404723c */ /* 0x000fe20000041898 */
[----:B------:R-:W-:Y:S05]  /*9440*/  LDSM.16.M88.4 R200, [R185+0x4000] ;  /* 0x00400000b9c8783b */ /* 0x000fea0000000200 */
[----:B------:R-:W-:Y:S01]  /*9450*/  HMMA.16816.F32.BF16 R28, R28, R218, R160 ;  /* 0x000000da1c1c723c */ /* 0x000fe200000418a0 */
[----:B------:R-:W-:Y:S05]  /*9460*/  LDSM.16.M88.4 R160, [R185+0x4800] ;  /* 0x00480000b9a0783b */ /* 0x000fea0000000200 */
[C---:B------:R-:W-:Y:S06]  /*9470*/  HMMA.16816.F32.BF16 R152, R20.reuse, R164, R156 ;  /* 0x000000a41498723c */ /* 0x040fec000004189c */
[----:B------:R-:W-:Y:S01]  /*9480*/  HMMA.16816.F32.BF16 R156, R20, R166, R148 ;  /* 0x000000a6149c723c */ /* 0x000fe20000041894 */
[----:B------:R-:W4:Y:S05]  /*9490*/  LDSM.16.M88.4 R164, [R186+0xa800] ;  /* 0x00a80000baa4783b */ /* 0x000f2a0000000200 */
[----:B---3--:R-:W-:Y:S06]  /*94a0*/  HMMA.16816.F32.BF16 R32, R16, R208, R32 ;  /* 0x000000d01020723c */ /* 0x008fec0000041820 */
[C---:B------:R-:W-:Y:S06]  /*94b0*/  HMMA.16816.F32.BF16 R148, R20.reuse, R196, R144 ;  /* 0x000000c41494723c */ /* 0x040fec0000041890 */
[----:B------:R-:W-:Y:S01]  /*94c0*/  HMMA.16816.F32.BF16 R144, R20, R198, R140 ;  /* 0x000000c61490723c */ /* 0x000fe2000004188c */
[----:B------:R-:W-:Y:S05]  /*94d0*/  LDSM.16.M88.4 R196, [R186+0xb800] ;  /* 0x00b80000bac4783b */ /* 0x000fea0000000200 */
[----:B------:R-:W-:Y:S01]  /*94e0*/  HMMA.16816.F32.BF16 R140, R16, R210, R4 ;  /* 0x000000d2108c723c */ /* 0x000fe20000041804 */
[----:B------:R-:W3:Y:S05]  /*94f0*/  LDSM.16.M88.4 R4, [R190+0x4000] ;  /* 0x00400000be04783b */ /* 0x000eea0000000200 */
[C---:B------:R-:W-:Y:S06]  /*9500*/  HMMA.16816.F32.BF16 R136, R20.reuse, R220, R136 ;  /* 0x000000dc1488723c */ /* 0x040fec0000041888 */
[----:B------:R-:W-:Y:S06]  /*9510*/  HMMA.16816.F32.BF16 R20, R20, R222, R28 ;  /* 0x000000de1414723c */ /* 0x000fec000004181c */
[C---:B-1----:R-:W-:Y:S06]  /*9520*/  HMMA.16816.F32.BF16 R28, R16.reuse, R172, R152 ;  /* 0x000000ac101c723c */ /* 0x042fec0000041898 */
[----:B------:R-:W-:Y:S06]  /*9530*/  HMMA.16816.F32.BF16 R156, R16, R174, R156 ;  /* 0x000000ae109c723c */ /* 0x000fec000004189c */
[C---:B--2---:R-:W-:Y:S06]  /*9540*/  HMMA.16816.F32.BF16 R32, R12.reuse, R212, R32 ;  /* 0x000000d40c20723c */ /* 0x044fec0000041820 */
[----:B------:R-:W-:Y:S06]  /*9550*/  HMMA.16816.F32.BF16 R140, R12, R214, R140 ;  /* 0x000000d60c8c723c */ /* 0x000fec000004188c */
[C---:B------:R-:W-:Y:S06]  /*9560*/  HMMA.16816.F32.BF16 R152, R16.reuse, R176, R148 ;  /* 0x000000b01098723c */ /* 0x040fec0000041894 */
[C---:B------:R-:W-:Y:S06]  /*9570*/  HMMA.16816.F32.BF16 R148, R16.reuse, R178, R144 ;  /* 0x000000b21094723c */ /* 0x040fec0000041890 */
[C---:B------:R-:W-:Y:S06]  /*9580*/  HMMA.16816.F32.BF16 R136, R16.reuse, R204, R136 ;  /* 0x000000cc1088723c */ /* 0x040fec0000041888 */
[----:B------:R-:W-:Y:S06]  /*9590*/  HMMA.16816.F32.BF16 R16, R16, R206, R20 ;  /* 0x000000ce1010723c */ /* 0x000fec0000041814 */
[C---:B----4-:R-:W-:Y:S06]  /*95a0*/  HMMA.16816.F32.BF16 R20, R12.reuse, R164, R28 ;  /* 0x000000a40c14723c */ /* 0x050fec000004181c */
[----:B------:R-:W-:Y:S06]  /*95b0*/  HMMA.16816.F32.BF16 R144, R12, R166, R156 ;  /* 0x000000a60c90723c */ /* 0x000fec000004189c */
[C---:B---3--:R-:W-:Y:S06]  /*95c0*/  HMMA.16816.F32.BF16 R164, R4.reuse, R200, R32 ;  /* 0x000000c804a4723c */ /* 0x048fec0000041820 */
[----:B------:R-:W-:Y:S01]  /*95d0*/  HMMA.16816.F32.BF16 R28, R4, R202, R140 ;  /* 0x000000ca041c723c */ /* 0x000fe2000004188c */
[----:B------:R-:W1:Y:S05]  /*95e0*/  LDSM.16.M88.4 R140, [R185+0x5000] ;  /* 0x00500000b98c783b */ /* 0x000e6a0000000200 */
[C---:B------:R-:W-:Y:S06]  /*95f0*/  HMMA.16816.F32.BF16 R152, R12.reuse, R168, R152 ;  /* 0x000000a80c98723c */ /* 0x040fec0000041898 */
[C---:B------:R-:W-:Y:S06]  /*9600*/  HMMA.16816.F32.BF16 R148, R12.reuse, R170, R148 ;  /* 0x000000aa0c94723c */ /* 0x040fec0000041894 */
[----:B------:R-:W-:Y:S01]  /*9610*/  HMMA.16816.F32.BF16 R168, R12, R196, R136 ;  /* 0x000000c40ca8723c */ /* 0x000fe20000041888 */
[----:B------:R-:W2:Y:S01]  /*9620*/  LDSM.16.M88.4 R136, [R185+0x5800] ;  /* 0x00580000b988783b */ /* 0x000ea20000000200 */
[----:B------:R-:W-:-:S04]  /*9630*/  DEPBAR.LE SB0, 0x0 ;  /* 0x000080000000791a */ /* 0x000fc80000000000 */
[----:B------:R-:W-:Y:S06]  /*9640*/  HMMA.16816.F32.BF16 R156, R12, R198, R16 ;  /* 0x000000c60c9c723c */ /* 0x000fec0000041810 */
[----:B------:R-:W-:Y:S01]  /*9650*/  HMMA.16816.F32.BF16 R20, R4, R160, R20 ;  /* 0x000000a00414723c */ /* 0x000fe20000041814 */
[C---:B------:R-:W-:Y:S01]  /*9660*/  FFMA.FTZ R12, R9.reuse, UR15, R165 ;  /* 0x0000000f090c7c23 */ /* 0x040fe200080100a5 */
[----:B------:R-:W-:Y:S01]  /*9670*/  FFMA.FTZ R9, R9, UR15, R167 ;  /* 0x0000000f09097c23 */ /* 0x000fe200080100a7 */
[----:B------:R-:W-:-:S03]  /*9680*/  FFMA.FTZ R14, R8, UR15, R28 ;  /* 0x0000000f080e7c23 */ /* 0x000fc6000801001c */
[C---:B------:R-:W-:Y:S01]  /*9690*/  HMMA.16816.F32.BF16 R32, R4.reuse, R162, R144 ;  /* 0x000000a20420723c */ /* 0x040fe20000041890 */
[----:B------:R-:W-:Y:S01]  /*96a0*/  FSEL R160, R12, -INF , !P0 ;  /* 0xff8000000ca07808 */ /* 0x000fe20004000000 */
[----:B------:R-:W-:Y:S01]  /*96b0*/  FFMA.FTZ R12, R8, UR15, R30 ;  /* 0x0000000f080c7c23 */ /* 0x000fe2000801001e */
[----:B------:R-:W-:Y:S01]  /*96c0*/  FSEL R161, R9, -INF , !P2 ;  /* 0xff80000009a17808 */ /* 0x000fe20005000000 */
[----:B------:R-:W-:Y:S01]  /*96d0*/  VIADD R8, R0, 0x10 ;  /* 0x0000001000087836 */ /* 0x000fe20000000000 */
[----:B------:R-:W-:Y:S01]  /*96e0*/  BAR.SYNC.DEFER_BLOCKING 0x0 ;  /* 0x0000000000007b1d */ /* 0x000fe20000010000 */
[C---:B------:R-:W-:Y:S01]  /*96f0*/  ISETP.GE.AND P0, PT, R2.reuse, R25, PT ;  /* 0x000000190200720c */ /* 0x040fe20003f06270 */
[----:B-1----:R-:W-:Y:S01]  /*9700*/  HMMA.16816.F32.BF16 R16, R4, R142, R148 ;  /* 0x0000008e0410723c */ /* 0x002fe20000041894 */
[----:B------:R-:W-:Y:S02]  /*9710*/  ISETP.GE.AND P2, PT, R2, R24, PT ;  /* 0x000000180200720c */ /* 0x000fe40003f46270 */
[----:B------:R-:W-:-:S02]  /*9720*/  I2FP.F32.S32 R2, R2 ;  /* 0x0000000200027245 */ /* 0x000fc40000201400 */
[----:B------:R-:W-:Y:S02]  /*9730*/  FSEL R117, R14, -INF , !P6 ;  /* 0xff8000000e757808 */ /* 0x000fe40007000000 */
[----:B------:R-:W-:Y:S01]  /*9740*/  FSEL R145, R12, -INF , !P1 ;  /* 0xff8000000c917808 */ /* 0x000fe20004800000 */
[C---:B------:R-:W-:Y:S01]  /*9750*/  FFMA.FTZ R13, R2.reuse, UR15, R29 ;  /* 0x0000000f020d7c23 */ /* 0x040fe2000801001d */
[----:B------:R-:W-:Y:S01]  /*9760*/  FFMA.FTZ R9, R2, UR15, R31 ;  /* 0x0000000f02097c23 */ /* 0x000fe2000801001f */
[----:B------:R-:W-:Y:S01]  /*9770*/  VIADD R2, R0, 0x11 ;  /* 0x0000001100027836 */ /* 0x000fe20000000000 */
[C---:B------:R-:W-:Y:S01]  /*9780*/  ISETP.GE.AND P6, PT, R8.reuse, R25, PT ;  /* 0x000000190800720c */ /* 0x040fe20003fc6270 */
[----:B------:R-:W-:Y:S01]  /*9790*/  HMMA.16816.F32.BF16 R28, R4, R140, R152 ;  /* 0x0000008c041c723c */ /* 0x000fe20000041898 */
[----:B------:R-:W-:Y:S02]  /*97a0*/  ISETP.GE.AND P1, PT, R8, R24, PT ;  /* 0x000000180800720c */ /* 0x000fe40003f26270 */
[----:B------:R-:W-:-:S02]  /*97b0*/  FSEL R144, R13, -INF , !P0 ;  /* 0xff8000000d907808 */ /* 0x000fc40004000000 */
[----:B------:R-:W-:Y:S02]  /*97c0*/  FSEL R146, R9, -INF , !P2 ;  /* 0xff80000009927808 */ /* 0x000fe40005000000 */
[----:B------:R-:W-:Y:S02]  /*97d0*/  I2FP.F32.S32 R8, R8 ;  /* 0x0000000800087245 */ /* 0x000fe40000201400 */
[C---:B------:R-:W-:Y:S02]  /*97e0*/  ISETP.GE.AND P0, PT, R2.reuse, R25, PT ;  /* 0x000000190200720c */ /* 0x040fe40003f06270 */
[----:B------:R-:W-:Y:S01]  /*97f0*/  ISETP.GE.AND P2, PT, R2, R24, PT ;  /* 0x000000180200720c */ /* 0x000fe20003f46270 */
[C---:B------:R-:W-:Y:S01]  /*9800*/  FFMA.FTZ R14, R8.reuse, UR15, R20 ;  /* 0x0000000f080e7c23 */ /* 0x040fe20008010014 */
[----:B------:R-:W-:Y:S01]  /*9810*/  I2FP.F32.S32 R2, R2 ;  /* 0x0000000200027245 */ /* 0x000fe20000201400 */
[----:B------:R-:W-:Y:S01]  /*9820*/  FFMA.FTZ R12, R8, UR15, R22 ;  /* 0x0000000f080c7c23 */ /* 0x000fe20008010016 */
[----:B------:R-:W-:-:S02]  /*9830*/  VIADD R8, R0, 0x18 ;  /* 0x0000001800087836 */ /* 0x000fc40000000000 */
[----:B------:R-:W-:Y:S01]  /*9840*/  FSEL R140, R14, -INF , !P6 ;  /* 0xff8000000e8c7808 */ /* 0x000fe20007000000 */
[C---:B------:R-:W-:Y:S01]  /*9850*/  FFMA.FTZ R13, R2.reuse, UR15, R21 ;  /* 0x0000000f020d7c23 */ /* 0x040fe20008010015 */
[----:B------:R-:W-:Y:S01]  /*9860*/  FFMA.FTZ R9, R2, UR15, R23 ;  /* 0x0000000f02097c23 */ /* 0x000fe20008010017 */
[----:B------:R-:W-:Y:S01]  /*9870*/  VIADD R2, R0, 0x19 ;  /* 0x0000001900027836 */ /* 0x000fe20000000000 */
[----:B------:R-:W-:Y:S01]  /*9880*/  FSEL R147, R12, -INF , !P1 ;  /* 0xff8000000c937808 */ /* 0x000fe20004800000 */
[----:B--2---:R-:W-:Y:S01]  /*9890*/  HMMA.16816.F32.BF16 R20, R4, R136, R168 ;  /* 0x000000880414723c */ /* 0x004fe200000418a8 */
[C---:B------:R-:W-:Y:S02]  /*98a0*/  ISETP.GE.AND P6, PT, R8.reuse, R25, PT ;  /* 0x000000190800720c */ /* 0x040fe40003fc6270 */
        /* <DEDUP_REMOVED lines=14> */
[----:B------:R-:W-:Y:S02]  /*9990*/  FSEL R34, R12, -INF , !P1 ;  /* 0xff8000000c227808 */ /* 0x000fe40004800000 */
        /* <DEDUP_REMOVED lines=14> */
[----:B------:R-:W-:Y:S01]  /*9a80*/  FSEL R232, R9, -INF , !P1 ;  /* 0xff80000009e87808 */ /* 0x000fe20004800000 */
[----:B------:R-:W-:Y:S01]  /*9a90*/  VIADD R2, R0, 0x29 ;  /* 0x0000002900027836 */ /* 0x000fe20000000000 */
[----:B------:R-:W-:Y:S02]  /*9aa0*/  I2FP.F32.S32 R9, R8 ;  /* 0x0000000800097245 */ /* 0x000fe40000201400 */
[----:B------:R-:W-:Y:S02]  /*9ab0*/  FSEL R229, R13, -INF , !P0 ;  /* 0xff8000000de57808 */ /* 0x000fe40004000000 */
[----:B------:R-:W-:Y:S02]  /*9ac0*/  FSEL R233, R12, -INF , !P2 ;  /* 0xff8000000ce97808 */ /* 0x000fe40005000000 */
[----:B------:R-:W-:Y:S01]  /*9ad0*/  HMMA.16816.F32.BF16 R12, R4, R138, R156 ;  /* 0x0000008a040c723c */ /* 0x000fe2000004189c */
[----:B------:R-:W-:-:S02]  /*9ae0*/  ISETP.GE.AND P6, PT, R8, R25, PT ;  /* 0x000000190800720c */ /* 0x000fc40003fc6270 */
[-C--:B------:R-:W-:Y:S02]  /*9af0*/  ISETP.GE.AND P1, PT, R8, R24.reuse, PT ;  /* 0x000000180800720c */ /* 0x080fe40003f26270 */
[C---:B------:R-:W-:Y:S02]  /*9b00*/  ISETP.GE.AND P0, PT, R2.reuse, R25, PT ;  /* 0x000000190200720c */ /* 0x040fe40003f06270 */
[----:B------:R-:W-:Y:S01]  /*9b10*/  ISETP.GE.AND P2, PT, R2, R24, PT ;  /* 0x000000180200720c */ /* 0x000fe20003f46270 */
[C---:B------:R-:W-:Y:S01]  /*9b20*/  FFMA.FTZ R6, R9.reuse, UR15, R16 ;  /* 0x0000000f09067c23 */ /* 0x040fe20008010010 */
[----:B------:R-:W-:Y:S01]  /*9b30*/  I2FP.F32.S32 R8, R2 ;  /* 0x0000000200087245 */ /* 0x000fe20000201400 */
[C---:B------:R-:W-:Y:S02]  /*9b40*/  VIADD R2, R0.reuse, 0x30 ;  /* 0x0000003000027836 */ /* 0x040fe40000000000 */
[----:B------:R-:W-:Y:S01]  /*9b50*/  FFMA.FTZ R5, R9, UR15, R18 ;  /* 0x0000000f09057c23 */ /* 0x000fe20008010012 */
[----:B------:R-:W-:Y:S01]  /*9b60*/  VIADD R4, R0, 0x31 ;  /* 0x0000003100047836 */ /* 0x000fe20000000000 */
[----:B------:R-:W-:Y:S01]  /*9b70*/  FSEL R193, R6, -INF , !P6 ;  /* 0xff80000006c17808 */ /* 0x000fe20007000000 */
[C---:B------:R-:W-:Y:S01]  /*9b80*/  FFMA.FTZ R7, R8.reuse, UR15, R17 ;  /* 0x0000000f08077c23 */ /* 0x040fe20008010011 */
[----:B------:R-:W-:Y:S01]  /*9b90*/  I2FP.F32.S32 R6, R2 ;  /* 0x0000000200067245 */ /* 0x000fe20000201400 */
[----:B------:R-:W-:Y:S01]  /*9ba0*/  FFMA.FTZ R8, R8, UR15, R19 ;  /* 0x0000000f08087c23 */ /* 0x000fe20008010013 */
[----:B------:R-:W-:-:S02]  /*9bb0*/  FSEL R230, R5, -INF , !P1 ;  /* 0xff80000005e67808 */ /* 0x000fc40004800000 */
[CC--:B------:R-:W-:Y:S02]  /*9bc0*/  ISETP.GE.AND P6, PT, R2.reuse, R25.reuse, PT ;  /* 0x000000190200720c */ /* 0x0c0fe40003fc6270 */
[-C--:B------:R-:W-:Y:S01]  /*9bd0*/  ISETP.GE.AND P1, PT, R2, R24.reuse, PT ;  /* 0x000000180200720c */ /* 0x080fe20003f26270 */
[----:B------:R-:W-:Y:S01]  /*9be0*/  VIADD R2, R0, 0x38 ;  /* 0x0000003800027836 */ /* 0x000fe20000000000 */
[----:B------:R-:W-:Y:S01]  /*9bf0*/  FSEL R228, R7, -INF , !P0 ;  /* 0xff80000007e47808 */ /* 0x000fe20004000000 */
[C---:B------:R-:W-:Y:S01]  /*9c00*/  FFMA.FTZ R7, R6.reuse, UR15, R20 ;  /* 0x0000000f06077c23 */ /* 0x040fe20008010014 */
[----:B------:R-:W-:Y:S01]  /*9c10*/  FFMA.FTZ R6, R6, UR15, R22 ;  /* 0x0000000f06067c23 */ /* 0x000fe20008010016 */
[----:B------:R-:W-:Y:S02]  /*9c20*/  FSEL R231, R8, -INF , !P2 ;  /* 0xff80000008e77808 */ /* 0x000fe40005000000 */
[C---:B------:R-:W-:Y:S02]  /*9c30*/  ISETP.GE.AND P0, PT, R4.reuse, R25, PT ;  /* 0x000000190400720c */ /* 0x040fe40003f06270 */
[----:B------:R-:W-:-:S02]  /*9c40*/  ISETP.GE.AND P2, PT, R4, R24, PT ;  /* 0x000000180400720c */ /* 0x000fc40003f46270 */
[----:B------:R-:W-:Y:S02]  /*9c50*/  I2FP.F32.S32 R5, R4 ;  /* 0x0000000400057245 */ /* 0x000fe40000201400 */
[----:B------:R-:W-:Y:S02]  /*9c60*/  I2FP.F32.S32 R4, R2 ;  /* 0x0000000200047245 */ /* 0x000fe40000201400 */
[----:B------:R-:W-:Y:S01]  /*9c70*/  FSEL R239, R7, -INF , !P6 ;  /* 0xff80000007ef7808 */ /* 0x000fe20007000000 */
[C---:B------:R-:W-:Y:S01]  /*9c80*/  FFMA.FTZ R7, R5.reuse, UR15, R21 ;  /* 0x0000000f05077c23 */ /* 0x040fe20008010015 */
[----:B------:R-:W-:Y:S01]  /*9c90*/  FSEL R243, R6, -INF , !P1 ;  /* 0xff80000006f37808 */ /* 0x000fe20004800000 */
[----:B------:R-:W-:Y:S01]  /*9ca0*/  FFMA.FTZ R6, R4, UR15, R14 ;  /* 0x0000000f04067c23 */ /* 0x000fe2000801000e */
[C---:B------:R-:W-:Y:S02]  /*9cb0*/  ISETP.GE.AND P6, PT, R2.reuse, R25, PT ;  /* 0x000000190200720c */ /* 0x040fe40003fc6270 */
[----:B------:R-:W-:Y:S01]  /*9cc0*/  ISETP.GE.AND P1, PT, R2, R24, PT ;  /* 0x000000180200720c */ /* 0x000fe20003f26270 */
[----:B------:R-:W-:Y:S01]  /*9cd0*/  FFMA.FTZ R2, R5, UR15, R23 ;  /* 0x0000000f05027c23 */ /* 0x000fe20008010017 */
[----:B------:R-:W-:Y:S01]  /*9ce0*/  FFMA.FTZ R5, R4, UR15, R12 ;  /* 0x0000000f04057c23 */ /* 0x000fe2000801000c */
[----:B------:R-:W-:-:S02]  /*9cf0*/  I2FP.F32.S32 R4, R0 ;  /* 0x0000000000047245 */ /* 0x000fc40000201400 */
[----:B------:R-:W-:Y:S02]  /*9d00*/  FSEL R240, R7, -INF , !P0 ;  /* 0xff80000007f07808 */ /* 0x000fe40004000000 */
[----:B------:R-:W-:Y:S01]  /*9d10*/  FSEL R241, R5, -INF , !P6 ;  /* 0xff80000005f17808 */ /* 0x000fe20007000000 */
[----:B------:R-:W-:Y:S01]  /*9d20*/  FFMA.FTZ R5, R4, UR15, R164 ;  /* 0x0000000f04057c23 */ /* 0x000fe200080100a4 */
[----:B------:R-:W-:Y:S01]  /*9d30*/  ISETP.GE.AND P0, PT, R0, R25, PT ;  /* 0x000000190000720c */ /* 0x000fe20003f06270 */
[----:B------:R-:W-:Y:S01]  /*9d40*/  FFMA.FTZ R4, R4, UR15, R166 ;  /* 0x0000000f04047c23 */ /* 0x000fe200080100a6 */
[----:B------:R-:W-:Y:S02]  /*9d50*/  FSEL R244, R2, -INF , !P2 ;  /* 0xff80000002f47808 */ /* 0x000fe40005000000 */
[C---:B------:R-:W-:Y:S01]  /*9d60*/  ISETP.GE.AND P2, PT, R0.reuse, R24, PT ;  /* 0x000000180000720c */ /* 0x040fe20003f46270 */
[----:B------:R-:W-:Y:S01]  /*9d70*/  VIADD R0, R0, 0x39 ;  /* 0x0000003900007836 */ /* 0x000fe20000000000 */
[----:B------:R-:W-:-:S02]  /*9d80*/  FSEL R28, R5, -INF , !P0 ;  /* 0xff800000051c7808 */ /* 0x000fc40004000000 */
[----:B------:R-:W-:Y:S02]  /*9d90*/  PLOP3.LUT P0, PT, PT, PT, UP0, 0x80, 0x0 ;  /* 0x000000000000781c */ /* 0x000fe40003f0f008 */
[----:B------:R-:W-:Y:S02]  /*9da0*/  I2FP.F32.S32 R2, R0 ;  /* 0x0000000000027245 */ /* 0x000fe40000201400 */
[----:B------:R-:W-:Y:S02]  /*9db0*/  FSEL R245, R6, -INF , !P1 ;  /* 0xff80000006f57808 */ /* 0x000fe40004800000 */
[C---:B------:R-:W-:Y:S02]  /*9dc0*/  ISETP.GE.AND P6, PT, R0.reuse, R25, PT ;  /* 0x000000190000720c */ /* 0x040fe40003fc6270 */
[----:B------:R-:W-:Y:S01]  /*9dd0*/  ISETP.GE.AND P1, PT, R0, R24, PT ;  /* 0x000000180000720c */ /* 0x000fe20003f26270 */
[C---:B------:R-:W-:Y:S01]  /*9de0*/  FFMA.FTZ R0, R2.reuse, UR15, R13 ;  /* 0x0000000f02007c23 */ /* 0x040fe2000801000d */
[----:B------:R-:W-:Y:S01]  /*9df0*/  FFMA.FTZ R2, R2, UR15, R15 ;  /* 0x0000000f02027c23 */ /* 0x000fe2000801000f */
[----:B------:R-:W-:-:S03]  /*9e00*/  FSEL R29, R4, -INF , !P2 ;  /* 0xff800000041d7808 */ /* 0x000fc60005000000 */
        /* <DEDUP_REMOVED lines=22> */
[----:B--2---:R-:W-:-:S02]  /*9f70*/  IMAD.MOV.U32 R5, RZ, RZ, R247 ;  /* 0x000000ffff057224 */ /* 0x004fc400078e00f7 */
        /* <DEDUP_REMOVED lines=20> */
[----:B------:R-:W3:Y:S01]  /*a0c0*/  @!P4 LDC.64 R12, c[0x0][0x218] ;  /* 0x00008600ff0ccb82 */ /* 0x000ee20000000a00 */
[----:B------:R-:W-:Y:S02]  /*a0d0*/  IADD3.X R4, R0, UR32, RZ, P2, !PT ;  /* 0x0000002000047c10 */ /* 0x000fe400097fe4ff */
[C---:B--2---:R-:W-:Y:S01]  /*a0e0*/  @!P5 LEA R6, P2, R2.reuse, R14, 0x1 ;  /* 0x0000000e0206d211 */ /* 0x044fe200078408ff */
        /* <DEDUP_REMOVED lines=17> */
[----:B----4-:R-:W-:Y:S01]  /*a200*/  @!P3 LEA R6, P1, R2, R22, 0x1 ;  /* 0x000000160206b211 */ /* 0x010fe200078208ff */
[----:B------:R-:W-:Y:S01]  /*a210*/  @!PT LDS RZ, [RZ] ;  /* 0x00000000fffff984 */ /* 0x000fe20000000800 */
[----:B------:R-:W-:Y:S01]  /*a220*/  @!PT LDS RZ, [RZ] ;  /* 0x00000000fffff984 */ /* 0x000fe20000000800 */
[----:B------:R-:W-:Y:S01]  /*a230*/  @!PT LDS RZ, [RZ] ;  /* 0x00000000fffff984 */ /* 0x000fe20000000800 */
[----:B------:R2:W-:Y:S01]  /*a240*/  @!P4 LDGSTS.E.BYPASS.LTC128B.128 [R192+0x8800], desc[UR24][R8.64+0x80] ;  /* 0x0880008008c0cfae */ /* 0x0005e2000b901d58 */
[----:B---3--:R-:W-:-:S02]  /*a250*/  @!P4 LEA R14, P2, R0, R12, 0x1 ;  /* 0x0000000c000ec211 */ /* 0x008fc400078408ff */
        /* <DEDUP_REMOVED lines=49> */
.L_x_701:
[----:B------:R-:W-:Y:S05]  /*a570*/  BSYNC B0 ;  /* 0x0000000000007941 */ /* 0x000fea0003800000 */
.L_x_700:
[----:B------:R-:W0:Y:S02]  /*a580*/  LDGDEPBAR ;  /* 0x00000000000079af */ /* 0x000e240000000000 */
.L_x_699:
        /* <DEDUP_REMOVED lines=9> */
[----:B------:R-:W-:Y:S01]  /*a620*/  LDSM.16.MT88.4 R12, [R181+0xc000] ;  /* 0x00c00000b50c783b */ /* 0x000fe20000004200 */
[----:B------:R-:W-:Y:S01]  /*a630*/  UIADD3 UR27, UR28, -0x61c88647, URZ ;  /* 0x9e3779b91c1b7890 */ /* 0x000fe2000fffe03f */
[----:B------:R-:W-:Y:S01]  /*a640*/  FMNMX.FTZ R0, R117, R0, !PT ;  /* 0x0000000075007209 */ /* 0x000fe20007810000 */
[----:B------:R-:W-:Y:S01]  /*a650*/  UIADD3 UR26, UR28, 0x3c6ef372, URZ ;  /* 0x3c6ef3721c1a7890 */ /* 0x000fe2000fffe03f */
[----:B------:R-:W-:Y:S01]  /*a660*/  LDSM.16.MT88.4 R16, [R182+0xc000] ;  /* 0x00c00000b610783b */ /* 0x000fe20000004200 */
[----:B------:R-:W-:Y:S01]  /*a670*/  UIADD3 UR23, UR29, 0x76cf5d0a, URZ ;  /* 0x76cf5d0a1d177890 */ /* 0x000fe2000fffe03f */
[----:B------:R-:W-:Y:S01]  /*a680*/  FMNMX.FTZ R0, R144, R0, !PT ;  /* 0x0000000090007209 */ /* 0x000fe20007810000 */
[----:B------:R-:W-:Y:S01]  /*a690*/  UIADD3 UR21, UR29, 0x32370b8f, URZ ;  /* 0x32370b8f1d157890 */ /* 0x000fe2000fffe03f */
[----:B------:R-:W-:Y:S01]  /*a6a0*/  LDSM.16.MT88.4 R20, [R184+0xc000] ;  /* 0x00c00000b814783b */ /* 0x000fe20000004200 */
[----:B------:R-:W-:Y:S01]  /*a6b0*/  UIADD3 UR22, UR28, -0x255992d5, URZ ;  /* 0xdaa66d2b1c167890 */ /* 0x000fe2000fffe03f */
[----:B------:R-:W-:Y:S01]  /*a6c0*/  FMNMX.FTZ R0, R140, R0, !PT ;  /* 0x000000008c007209 */ /* 0x000fe20007810000 */
[----:B------:R-:W-:-:S02]  /*a6d0*/  UIADD3 UR9, UR28, 0x78dde6e4, URZ ;  /* 0x78dde6e41c097890 */ /* 0x000fc4000fffe03f */
[----:B------:R-:W-:Y:S01]  /*a6e0*/  UIADD3 UR8, UR29, -0x126145ec, URZ ;  /* 0xed9eba141d087890 */ /* 0x000fe2000fffe03f */
[----:B------:R-:W-:Y:S01]  /*a6f0*/  FMNMX.FTZ R2, R141, R0, !PT ;  /* 0x000000008d027209 */ /* 0x000fe20007810000 */
[----:B------:R-:W-:Y:S01]  /*a700*/  UIADD3 UR30, UR28, -0x4ab325aa, URZ ;  /* 0xb54cda561c1e7890 */ /* 0x000fe2000fffe03f */
[----:B------:R-:W-:Y:S01]  /*a710*/  FMNMX.FTZ R0, R3, R29, !PT ;  /* 0x0000001d03007209 */ /* 0x000fe20007810000 */
[----:B------:R-:W-:Y:S01]  /*a720*/  UIADD3 UR7, UR28, 0x1715609d, URZ ;  /* 0x1715609d1c077890 */ /* 0x000fe2000fffe03f */
[----:B------:R-:W-:Y:S01]  /*a730*/  FMNMX.FTZ R2, R32, R2, !PT ;  /* 0x0000000220027209 */ /* 0x000fe20007810000 */
[----:B------:R-:W-:Y:S01]  /*a740*/  UIADD3 UR31, UR29, 0x646e171e, URZ ;  /* 0x646e171e1d1f7890 */ /* 0x000fe2000fffe03f */
[----:B------:R-:W-:Y:S01]  /*a750*/  FMNMX.FTZ R0, R161, R0, !PT ;  /* 0x00000000a1007209 */ /* 0x000fe20007810000 */
[----:B------:R-:W-:Y:S01]  /*a760*/  UIADD3 UR34, UR34, 0x1, URZ ;  /* 0x0000000122227890 */ /* 0x000fe2000fffe03f */
[----:B--2---:R-:W-:Y:S02]  /*a770*/  FMNMX.FTZ R4, R33, R2, !PT ;  /* 0x0000000221047209 */ /* 0x004fe40007810000 */
        /* <DEDUP_REMOVED lines=30> */
[----:B---3--:R-:W-:-:S04]  /*a960*/  IMAD.WIDE.U32 R138, R9, -0x326172a9, RZ ;  /* 0xcd9e8d57098a7825 */ /* 0x008fc800078e00ff */
[----:B------:R-:W-:Y:S01]  /*a970*/  IMAD.MOV.U32 R9, RZ, RZ, 0x7054 ;  /* 0x00007054ff097424 */ /* 0x000fe200078e00ff */
        /* <DEDUP_REMOVED lines=29> */
[----:B------:R-:W-:Y:S02]  /*ab50*/  IMAD.U32 R28, RZ, RZ, UR5 ;  /* 0x00000005ff1c7e24 */ /* 0x000fe4000f8e00ff */
[----:B------:R-:W-:Y:S01]  /*ab60*/  IMAD R2, R2, -0x2daee0ad, RZ ;  /* 0xd2511f5302027824 */ /* 0x000fe200078e02ff */
[----:B------:R-:W-:Y:S01]  /*ab70*/  MUFU.EX2 R163, R4 ;  /* 0x0000000400a37308 */ /* 0x000fe20000000800 */
[----:B------:R-:W-:-:S04]  /*ab80*/  IMAD.WIDE.U32 R194, R5, -0x2daee0ad, RZ ;  /* 0xd2511f5305c27825 */ /* 0x000fc800078e00ff */
[----:B-1----:R-:W-:Y:S01]  /*ab90*/  FFMA.FTZ R0, R160, UR4, -R24 ;  /* 0x00000004a0007c23 */ /* 0x002fe20008010818 */
[----:B------:R-:W-:Y:S02]  /*aba0*/  PRMT R28, R28, R9, UR5 ;  /* 0x000000051c1c7e16 */ /* 0x000fe40008000009 */
[----:B------:R-:W-:Y:S01]  /*abb0*/  LOP3.LUT R6, R195, UR8, R6, 0x96, !PT ;  /* 0x00000008c3067c12 */ /* 0x000fe2000f8e9606 */
[----:B------:R1:W2:Y:S04]  /*abc0*/  MUFU.EX2 R137, R0 ;  /* 0x0000000000897308 */ /* 0x0002a80000000800 */
[----:B------:R-:W-:-:S04]  /*abd0*/  IMAD.WIDE.U32 R148, R6, -0x326172a9, RZ ;  /* 0xcd9e8d5706947825 */ /* 0x000fc800078e00ff */
[----:B------:R-:W-:-:S04]  /*abe0*/  FFMA.FTZ R6, R161, UR4, -R25 ;  /* 0x00000004a1067c23 */ /* 0x000fc80008010819 */
[----:B------:R-:W-:Y:S01]  /*abf0*/  MUFU.EX2 R136, R6 ;  /* 0x0000000600887308 */ /* 0x000fe20000000800 */
[----:B-1----:R-:W-:-:S05]  /*ac00*/  LOP3.LUT R0, R159, UR9, R154, 0x96, !PT ;  /* 0x000000099f007c12 */ /* 0x002fca000f8e969a */
[----:B------:R-:W-:-:S04]  /*ac10*/  IMAD.WIDE.U32 R26, R0, -0x2daee0ad, RZ ;  /* 0xd2511f53001a7825 */ /* 0x000fc800078e00ff */
[----:B------:R-:W-:Y:S01]  /*ac20*/  FFMA.FTZ R0, R144, UR4, -R24 ;  /* 0x0000000490007c23 */ /* 0x000fe20008010818 */
[----:B------:R-:W-:-:S03]  /*ac30*/  LOP3.LUT R4, R27, UR6, R2, 0x96, !PT ;  /* 0x000000061b047c12 */ /* 0x000fc6000f8e9602 */
[----:B------:R1:W3:Y:S02]  /*ac40*/  MUFU.EX2 R162, R0 ;  /* 0x0000000000a27308 */ /* 0x0002e40000000800 */
[----:B------:R-:W-:-:S03]  /*ac50*/  IMAD.WIDE.U32 R4, R4, -0x326172a9, RZ ;  /* 0xcd9e8d5704047825 */ /* 0x000fc600078e00ff */
[----:B------:R-:W-:Y:S02]  /*ac60*/  LOP3.LUT R8, R4, 0xff, RZ, 0xc0, !PT ;  /* 0x000000ff04087812 */ /* 0x000fe400078ec0ff */
[--C-:B------:R-:W-:Y:S02]  /*ac70*/  SHF.R.U32.HI R2, RZ, 0x10, R4.reuse ;  /* 0x00000010ff027819 */ /* 0x100fe40000011604 */
[----:B------:R-:W-:Y:S02]  /*ac80*/  SHF.R.U32.HI R7, RZ, 0x18, R4 ;  /* 0x00000018ff077819 */ /* 0x000fe40000011604 */
[----:B------:R-:W-:Y:S01]  /*ac90*/  LOP3.LUT R2, R2, 0xff, RZ, 0xc0, !PT ;  /* 0x000000ff02027812 */ /* 0x000fe200078ec0ff */
[----:B-1----:R-:W-:-:S04]  /*aca0*/  FFMA.FTZ R0, R29, UR4, -R25 ;  /* 0x000000041d007c23 */ /* 0x002fc80008010819 */
[----:B------:R1:W4:Y:S02]  /*acb0*/  MUFU.EX2 R235, R0 ;  /* 0x0000000000eb7308 */ /* 0x0003240000000800 */
[----:B-1----:R-:W-:Y:S02]  /*acc0*/  LOP3.LUT R0, R4, 0xffff, RZ, 0xc0, !PT ;  /* 0x0000ffff04007812 */ /* 0x002fe400078ec0ff */
[----:B------:R-:W-:Y:S01]  /*acd0*/  LOP3.LUT R4, R5, UR30, R148, 0x96, !PT ;  /* 0x0000001e05047c12 */ /* 0x000fe2000f8e9694 */
[--C-:B------:R-:W-:Y:S01]  /*ace0*/  FFMA.FTZ R5, R146, UR4, -R25.reuse ;  /* 0x0000000492057c23 */ /* 0x100fe20008010819 */
[----:B------:R-:W-:Y:S01]  /*acf0*/  SHF.R.U32.HI R6, RZ, 0x8, R0 ;  /* 0x00000008ff067819 */ /* 0x000fe20000011600 */
[----:B------:R-:W-:Y:S02]  /*ad00*/  FFMA.FTZ R0, R145, UR4, -R25 ;  /* 0x0000000491007c23 */ /* 0x000fe40008010819 */
[----:B------:R1:W-:Y:S01]  /*ad10*/  MUFU.EX2 R170, R5 ;  /* 0x0000000500aa7308 */ /* 0x0003e20000000800 */
[----:B------:R-:W-:-:S02]  /*ad20*/  PRMT R9, R8, 0x5410, R6 ;  /* 0x0000541008097816 */ /* 0x000fc40000000006 */
[----:B------:R-:W-:Y:S02]  /*ad30*/  PRMT R8, R2, 0x5410, R7 ;  /* 0x0000541002087816 */ /* 0x000fe40000000007 */
[----:B------:R-:W-:Y:S02]  /*ad40*/  LOP3.LUT R6, R4, 0xff, RZ, 0xc0, !PT ;  /* 0x000000ff04067812 */ /* 0x000fe400078ec0ff */
[--C-:B------:R-:W-:Y:S01]  /*ad50*/  SHF.R.U32.HI R2, RZ, 0x10, R4.reuse ;  /* 0x00000010ff027819 */ /* 0x100fe20000011604 */
[----:B------:R5:W-:Y:S01]  /*ad60*/  MUFU.EX2 R171, R0 ;  /* 0x0000000000ab7308 */ /* 0x000be20000000800 */
[----:B------:R-:W-:Y:S02]  /*ad70*/  SHF.R.U32.HI R7, RZ, 0x18, R4 ;  /* 0x00000018ff077819 */ /* 0x000fe40000011604 */
[----:B------:R-:W-:-:S04]  /*ad80*/  LOP3.LUT R2, R2, 0xff, RZ, 0xc0, !PT ;  /* 0x000000ff02027812 */ /* 0x000fc800078ec0ff */
[----:B------:R-:W-:Y:S02]  /*ad90*/  PRMT R7, R2, 0x5410, R7 ;  /* 0x0000541002077816 */ /* 0x000fe40000000007 */
[----:B-1----:R-:W-:-:S05]  /*ada0*/  FSEL R5, R153, RZ, P1 ;  /* 0x000000ff99057208 */ /* 0x002fca0000800000 */
[----:B------:R-:W-:Y:S01]  /*adb0*/  FADD.FTZ R3, R3, -R5 ;  /* 0x8000000503037221 */ /* 0x000fe20000010000 */
[----:B-----5:R-:W-:-:S03]  /*adc0*/  LOP3.LUT R0, R4, 0xffff, RZ, 0xc0, !PT ;  /* 0x0000ffff04007812 */ /* 0x020fc600078ec0ff */
[----:B------:R-:W-:Y:S01]  /*add0*/  FMUL.FTZ R3, R3, UR4 ;  /* 0x0000000403037c20 */ /* 0x000fe20008410000 */
[----:B------:R-:W-:Y:S02]  /*ade0*/  FSEL R4, R164, RZ, P2 ;  /* 0x000000ffa4047208 */ /* 0x000fe40001000000 */
[----:B------:R-:W-:Y:S01]  /*adf0*/  SHF.R.U32.HI R0, RZ, 0x8, R0 ;  /* 0x00000008ff007819 */ /* 0x000fe20000011600 */
[----:B------:R-:W1:Y:S02]  /*ae00*/  MUFU.EX2 R29, R3 ;  /* 0x00000003001d7308 */ /* 0x000e640000000800 */
[----:B------:R-:W-:Y:S01]  /*ae10*/  FADD.FTZ R2, R116, -R4 ;  /* 0x8000000474027221 */ /* 0x000fe20000010000 */
[----:B------:R-:W-:Y:S02]  /*ae20*/  PRMT R6, R6, 0x5410, R0 ;  /* 0x0000541006067816 */ /* 0x000fe40000000000 */
[----:B--2---:R-:W-:Y:S01]  /*ae30*/  F2FP.BF16.F32.PACK_AB R0, R137, R169 ;  /* 0x000000a98900723e */ /* 0x004fe200000010ff */
[----:B------:R-:W-:Y:S01]  /*ae40*/  FMUL.FTZ R116, R2, UR4 ;  /* 0x0000000402747c20 */ /* 0x000fe20008410000 */
[----:B---3--:R-:W-:-:S02]  /*ae50*/  F2FP.BF16.F32.PACK_AB R2, R162, R163 ;  /* 0x000000a3a202723e */ /* 0x008fc400000010ff */
[C---:B------:R-:W-:Y:S02]  /*ae60*/  PRMT R179, R0.reuse, 0x7610, R179 ;  /* 0x0000761000b37816 */ /* 0x040fe400000000b3 */
[----:B------:R-:W-:Y:S01]  /*ae70*/  PRMT R178, R0, 0x7632, R178 ;  /* 0x0000763200b27816 */ /* 0x000fe200000000b2 */
[----:B------:R-:W2:Y:S01]  /*ae80*/  MUFU.EX2 R116, R116 ;  /* 0x0000007400747308 */ /* 0x000ea20000000800 */
[----:B----4-:R-:W-:Y:S02]  /*ae90*/  F2FP.BF16.F32.PACK_AB R0, R136, R235 ;  /* 0x000000eb8800723e */ /* 0x010fe400000010ff */
[----:B------:R-:W-:Y:S02]  /*aea0*/  PRMT R167, R2, 0x7610, R167 ;  /* 0x0000761002a77816 */ /* 0x000fe400000000a7 */
[----:B------:R-:W-:Y:S01]  /*aeb0*/  PRMT R177, R0, 0x7610, R177 ;  /* 0x0000761000b17816 */ /* 0x000fe200000000b1 */
[-C--:B-1----:R-:W-:Y:S01]  /*aec0*/  FMUL.FTZ R122, R122, R29.reuse ;  /* 0x0000001d7a7a7220 */ /* 0x082fe20000410000 */
[----:B------:R-:W-:Y:S01]  /*aed0*/  PRMT R176, R0, 0x7632, R176 ;  /* 0x0000763200b07816 */ /* 0x000fe200000000b0 */
[----:B------:R-:W-:Y:S01]  /*aee0*/  FMUL.FTZ R123, R123, R29 ;  /* 0x0000001d7b7b7220 */ /* 0x000fe20000410000 */
[----:B------:R-:W-:Y:S01]  /*aef0*/  F2FP.BF16.F32.PACK_AB R0, R170, R171 ;  /* 0x000000abaa00723e */ /* 0x000fe200000010ff */
[-C--:B------:R-:W-:Y:S01]  /*af00*/  FMUL.FTZ R126, R126, R29.reuse ;  /* 0x0000001d7e7e7220 */ /* 0x080fe20000410000 */
[----:B------:R-:W-:Y:S01]  /*af10*/  PRMT R165, R2, 0x7632, R165 ;  /* 0x0000763202a57816 */ /* 0x000fe200000000a5 */
[-C--:B------:R-:W-:Y:S01]  /*af20*/  FMUL.FTZ R127, R127, R29.reuse ;  /* 0x0000001d7f7f7220 */ /* 0x080fe20000410000 */
[----:B------:R-:W-:Y:S01]  /*af30*/  PRMT R166, R0, 0x7610, R166 ;  /* 0x0000761000a67816 */ /* 0x000fe200000000a6 */
[-C--:B------:R-:W-:Y:S01]  /*af40*/  FMUL.FTZ R38, R38, R29.reuse ;  /* 0x0000001d26267220 */ /* 0x080fe20000410000 */
[----:B------:R-:W-:Y:S01]  /*af50*/  PRMT R155, R0, 0x7632, R155 ;  /* 0x00007632009b7816 */ /* 0x000fe2000000009b */
[----:B------:R-:W-:Y:S01]  /*af60*/  FMUL.FTZ R39, R39, R29 ;  /* 0x0000001d27277220 */ /* 0x000fe20000410000 */
[--C-:B------:R-:W-:Y:S01]  /*af70*/  HSET2.LE.AND R0, R6, R28.reuse, PT ;  /* 0x0000001c06007233 */ /* 0x100fe20003803000 */
[-C--:B--2---:R-:W-:Y:S01]  /*af80*/  FMUL.FTZ R120, R120, R116.reuse ;  /* 0x0000007478787220 */ /* 0x084fe20000410000 */
[--C-:B------:R-:W-:Y:S01]  /*af90*/  HSET2.LE.AND R2, R7, R28.reuse, PT ;  /* 0x0000001c07027233 */ /* 0x100fe20003803000 */
[-C--:B------:R-:W-:Y:S01]  /*afa0*/  FMUL.FTZ R121, R121, R116.reuse ;  /* 0x0000007479797220 */ /* 0x080fe20000410000 */
[----:B------:R-:W-:Y:S01]  /*afb0*/  PRMT R3, R179, 0x5410, R178 ;  /* 0x00005410b3037816 */ /* 0x000fe200000000b2 */
[-C--:B------:R-:W-:Y:S01]  /*afc0*/  FMUL.FTZ R124, R124, R116.reuse ;  /* 0x000000747c7c7220 */ /* 0x080fe20000410000 */
[----:B------:R-:W-:Y:S01]  /*afd0*/  PRMT R5, R177, 0x5410, R176 ;  /* 0x00005410b1057816 */ /* 0x000fe200000000b0 */
[-C--:B------:R-:W-:Y:S01]  /*afe0*/  FMUL.FTZ R125, R125, R116.reuse ;  /* 0x000000747d7d7220 */ /* 0x080fe20000410000 */
[----:B------:R-:W-:Y:S01]  /*aff0*/  LOP3.LUT R4, R0, R3, RZ, 0xc0, !PT ;  /* 0x0000000300047212 */ /* 0x000fe200078ec0ff */
[-C--:B------:R-:W-:Y:S01]  /*b000*/  FMUL.FTZ R36, R36, R116.reuse ;  /* 0x0000007424247220 */ /* 0x080fe20000410000 */
[--C-:B------:R-:W-:Y:S01]  /*b010*/  HSET2.LE.AND R0, R9, R28.reuse, PT ;  /* 0x0000001c09007233 */ /* 0x100fe20003803000 */
[-C--:B------:R-:W-:Y:S01]  /*b020*/  FMUL.FTZ R37, R37, R116.reuse ;  /* 0x0000007425257220 */ /* 0x080fe20000410000 */
[----:B------:R-:W-:Y:S01]  /*b030*/  LOP3.LUT R5, R2, R5, RZ, 0xc0, !PT ;  /* 0x0000000502057212 */ /* 0x000fe200078ec0ff */
[-C--:B------:R-:W-:Y:S01]  /*b040*/  FMUL.FTZ R40, R40, R116.reuse ;  /* 0x0000007428287220 */ /* 0x080fe20000410000 */
[----:B------:R-:W-:Y:S01]  /*b050*/  PRMT R2, R167, 0x5410, R165 ;  /* 0x00005410a7027816 */ /* 0x000fe200000000a5 */
[----:B------:R-:W-:Y:S01]  /*b060*/  FMUL.FTZ R41, R41, R116 ;  /* 0x0000007429297220 */ /* 0x000fe20000410000 */
[----:B------:R-:W-:Y:S01]  /*b070*/  HSET2.LE.AND R3, R8, R28, PT ;  /* 0x0000001c08037233 */ /* 0x000fe20003803000 */
[-C--:B------:R-:W-:Y:S01]  /*b080*/  FMUL.FTZ R42, R42, R29.reuse ;  /* 0x0000001d2a2a7220 */ /* 0x080fe20000410000 */
[----:B------:R-:W-:Y:S01]  /*b090*/  LOP3.LUT R6, R0, R2, RZ, 0xc0, !PT ;  /* 0x0000000200067212 */ /* 0x000fe200078ec0ff */
[-C--:B------:R-:W-:Y:S01]  /*b0a0*/  FMUL.FTZ R43, R43, R29.reuse ;  /* 0x0000001d2b2b7220 */ /* 0x080fe20000410000 */
[----:B------:R-:W-:Y:S01]  /*b0b0*/  PRMT R0, R166, 0x5410, R155 ;  /* 0x00005410a6007816 */ /* 0x000fe2000000009b */
[-C--:B------:R-:W-:Y:S01]  /*b0c0*/  FMUL.FTZ R44, R44, R116.reuse ;  /* 0x000000742c2c7220 */ /* 0x080fe20000410000 */
[-C--:B------:R-:W-:Y:S01]  /*b0d0*/  FMUL.FTZ R45, R45, R116.reuse ;  /* 0x000000742d2d7220 */ /* 0x080fe20000410000 */
[----:B------:R-:W-:Y:S01]  /*b0e0*/  FMUL.FTZ R48, R48, R116 ;  /* 0x0000007430307220 */ /* 0x000fe20000410000 */
[----:B------:R-:W-:Y:S01]  /*b0f0*/  LOP3.LUT R7, R3, R0, RZ, 0xc0, !PT ;  /* 0x0000000003077212 */ /* 0x000fe200078ec0ff */
        /* <DEDUP_REMOVED lines=49> */
[----:B------:R-:W-:Y:S01]  /*b410*/  FMUL.FTZ R89, R89, R116 ;  /* 0x0000007459597220 */ /* 0x000fe20000410000 */
[-C--:B------:R-:W-:Y:S01]  /*b420*/  FMUL.FTZ R86, R86, R29.reuse ;  /* 0x0000001d56567220 */ /* 0x080fe20000410000 */
[-C--:B------:R-:W-:Y:S01]  /*b430*/  FMUL.FTZ R87, R87, R29.reuse ;  /* 0x0000001d57577220 */ /* 0x080fe20000410000 */
[-C--:B------:R-:W-:Y:S01]  /*b440*/  FMUL.FTZ R90, R90, R29.reuse ;  /* 0x0000001d5a5a7220 */ /* 0x080fe20000410000 */
[----:B-1----:R-:W-:Y:S01]  /*b450*/  HMMA.16816.F32.BF16 R196, R4, R12, R52 ;  /* 0x0000000c04c4723c */ /* 0x002fe20000041834 */
[----:B------:R-:W-:Y:S01]  /*b460*/  FMUL.FTZ R91, R91, R29 ;  /* 0x0000001d5b5b7220 */ /* 0x000fe20000410000 */
[----:B------:R-:W-:-:S02]  /*b470*/  IMAD.MOV.U32 R51, RZ, RZ, R137 ;  /* 0x000000ffff337224 */ /* 0x000fc400078e0089 */
[-C--:B------:R-:W-:Y:S01]  /*b480*/  FMUL.FTZ R92, R92, R116.reuse ;  /* 0x000000745c5c7220 */ /* 0x080fe20000410000 */
[----:B------:R-:W-:Y:S02]  /*b490*/  IMAD.MOV.U32 R50, RZ, RZ, R136 ;  /* 0x000000ffff327224 */ /* 0x000fe400078e0088 */
        /* <DEDUP_REMOVED lines=9> */
[----:B------:R-:W-:Y:S01]  /*b530*/  FMUL.FTZ R131, R131, R29 ;  /* 0x0000001d83837220 */ /* 0x000fe20000410000 */
[----:B------:R-:W-:Y:S01]  /*b540*/  FFMA.FTZ R0, R140, UR4, -R24 ;  /* 0x000000048c007c23 */ /* 0x000fe20008010818 */
[----:B------:R-:W-:Y:S01]  /*b550*/  LOP3.LUT R2, R149, UR7, R158, 0x96, !PT ;  /* 0x0000000795027c12 */ /* 0x000fe2000f8e969e */
[-C--:B------:R-:W-:Y:S01]  /*b560*/  FMUL.FTZ R132, R132, R116.reuse ;  /* 0x0000007484847220 */ /* 0x080fe20000410000 */
[----:B------:R-:W-:Y:S01]  /*b570*/  HMMA.16816.F32.BF16 R52, R4, R18, R64 ;  /* 0x000000120434723c */ /* 0x000fe20000041840 */
[----:B------:R-:W2:Y:S01]  /*b580*/  LDSM.16.MT88.4 R16, [R183+0xe000] ;  /* 0x00e00000b710783b */ /* 0x000ea20000004200 */
[----:B------:R-:W-:Y:S01]  /*b590*/  FMUL.FTZ R133, R133, R116 ;  /* 0x0000007485857220 */ /* 0x000fe20000410000 */
[----:B------:R-:W-:-:S04]  /*b5a0*/  IMAD.WIDE.U32 R2, R2, -0x2daee0ad, RZ ;  /* 0xd2511f5302027825 */ /* 0x000fc800078e00ff */
[-C--:B------:R-:W-:Y:S01]  /*b5b0*/  FMUL.FTZ R134, R134, R29.reuse ;  /* 0x0000001d86867220 */ /* 0x080fe20000410000 */
[-C--:B------:R-:W-:Y:S01]  /*b5c0*/  FMUL.FTZ R135, R135, R29.reuse ;  /* 0x0000001d87877220 */ /* 0x080fe20000410000 */
[C---:B---3--:R-:W-:Y:S01]  /*b5d0*/  HMMA.16816.F32.BF16 R68, R4.reuse, R20, R68 ;  /* 0x000000140444723c */ /* 0x048fe20000041844 */
[----:B------:R-:W-:Y:S02]  /*b5e0*/  IMAD.MOV.U32 R64, RZ, RZ, R171 ;  /* 0x000000ffff407224 */ /* 0x000fe400078e00ab */
[-C--:B------:R-:W-:Y:S01]  /*b5f0*/  FMUL.FTZ R100, R100, R116.reuse ;  /* 0x0000007464647220 */ /* 0x080fe20000410000 */
[-C--:B------:R-:W-:Y:S01]  /*b600*/  FMUL.FTZ R101, R101, R116.reuse ;  /* 0x0000007465657220 */ /* 0x080fe20000410000 */
[-C--:B------:R-:W-:Y:S01]  /*b610*/  FMUL.FTZ R102, R102, R29.reuse ;  /* 0x0000001d66667220 */ /* 0x080fe20000410000 */
[-C--:B------:R-:W-:Y:S01]  /*b620*/  FMUL.FTZ R103, R103, R29.reuse ;  /* 0x0000001d67677220 */ /* 0x080fe20000410000 */
[----:B------:R-:W-:Y:S01]  /*b630*/  HMMA.16816.F32.BF16 R172, R4, R22, R72 ;  /* 0x0000001604ac723c */ /* 0x000fe20000041848 */
[----:B------:R-:W3:Y:S01]  /*b640*/  LDSM.16.MT88.4 R20, [R181+0x10000] ;  /* 0x01000000b514783b */ /* 0x000ee20000004200 */
[----:B------:R-:W-:Y:S01]  /*b650*/  LOP3.LUT R9, R2, 0xffff, RZ, 0xc0, !PT ;  /* 0x0000ffff02097812 */ /* 0x000fe200078ec0ff */
[----:B------:R-:W-:Y:S01]  /*b660*/  FFMA.FTZ R8, R147, UR4, -R25 ;  /* 0x0000000493087c23 */ /* 0x000fe20008010819 */
[-C--:B------:R-:W-:Y:S01]  /*b670*/  FMUL.FTZ R108, R108, R116.reuse ;  /* 0x000000746c6c7220 */ /* 0x080fe20000410000 */
[----:B------:R-:W-:Y:S01]  /*b680*/  FMUL.FTZ R109, R109, R116 ;  /* 0x000000746d6d7220 */ /* 0x000fe20000410000 */
[----:B------:R-:W-:Y:S01]  /*b690*/  FMUL.FTZ R110, R110, R29 ;  /* 0x0000001d6e6e7220 */ /* 0x000fe20000410000 */
[----:B------:R-:W-:Y:S01]  /*b6a0*/  IMAD.MOV.U32 R74, RZ, RZ, R170 ;  /* 0x000000ffff4a7224 */ /* 0x000fe200078e00aa */
[----:B------:R-:W-:Y:S01]  /*b6b0*/  MUFU.EX2 R65, R8 ;  /* 0x0000000800417308 */ /* 0x000fe20000000800 */
[----:B------:R-:W-:-:S02]  /*b6c0*/  IMAD.MOV.U32 R73, RZ, RZ, R169 ;  /* 0x000000ffff497224 */ /* 0x000fc400078e00a9 */
[-C--:B------:R-:W-:Y:S01]  /*b6d0*/  FMUL.FTZ R111, R111, R29.reuse ;  /* 0x0000001d6f6f7220 */ /* 0x080fe20000410000 */
[----:B------:R-:W-:Y:S02]  /*b6e0*/  IMAD.MOV.U32 R72, RZ, RZ, R168 ;  /* 0x000000ffff487224 */ /* 0x000fe400078e00a8 */
[-C--:B------:R-:W-:Y:S01]  /*b6f0*/  FMUL.FTZ R112, R112, R116.reuse ;  /* 0x0000007470707220 */ /* 0x080fe20000410000 */
[-C--:B------:R-:W-:Y:S01]  /*b700*/  FMUL.FTZ R113, R113, R116.reuse ;  /* 0x0000007471717220 */ /* 0x080fe20000410000 */
[-C--:B------:R-:W-:Y:S01]  /*b710*/  FMUL.FTZ R114, R114, R29.reuse ;  /* 0x0000001d72727220 */ /* 0x080fe20000410000 */
[-C--:B------:R-:W-:Y:S01]  /*b720*/  FMUL.FTZ R115, R115, R29.reuse ;  /* 0x0000001d73737220 */ /* 0x080fe20000410000 */
[-C--:B------:R-:W-:Y:S01]  /*b730*/  FMUL.FTZ R96, R96, R116.reuse ;  /* 0x0000007460607220 */ /* 0x080fe20000410000 */
[C---:B-1----:R-:W-:Y:S01]  /*b740*/  HMMA.16816.F32.BF16 R124, R4.reuse, R12, R76 ;  /* 0x0000000c047c723c */ /* 0x042fe2000004184c */
[----:B------:R1:W-:Y:S01]  /*b750*/  MUFU.EX2 R76, R0 ;  /* 0x00000000004c7308 */ /* 0x0003e20000000800 */
[-C--:B------:R-:W-:Y:S01]  /*b760*/  FMUL.FTZ R97, R97, R116.reuse ;  /* 0x0000007461617220 */ /* 0x080fe20000410000 */
[-C--:B------:R-:W-:Y:S01]  /*b770*/  FMUL.FTZ R98, R98, R29.reuse ;  /* 0x0000001d62627220 */ /* 0x080fe20000410000 */
[----:B------:R-:W-:Y:S01]  /*b780*/  FMUL.FTZ R99, R99, R29 ;  /* 0x0000001d63637220 */ /* 0x000fe20000410000 */
[----:B------:R-:W-:Y:S01]  /*b790*/  FMUL.FTZ R104, R104, R116 ;  /* 0x0000007468687220 */ /* 0x000fe20000410000 */
[----:B------:R-:W-:Y:S01]  /*b7a0*/  HMMA.16816.F32.BF16 R168, R4, R14, R80 ;  /* 0x0000000e04a8723c */ /* 0x000fe20000041850 */
[----:B------:R-:W-:Y:S01]  /*b7b0*/  IMAD.MOV.U32 R79, RZ, RZ, R163 ;  /* 0x000000ffff4f7224 */ /* 0x000fe200078e00a3 */
[----:B------:R-:W4:Y:S01]  /*b7c0*/  LDSM.16.MT88.4 R12, [R182+0x10000] ;  /* 0x01000000b60c783b */ /* 0x000f220000004200 */
[----:B------:R-:W-:-:S02]  /*b7d0*/  IMAD.MOV.U32 R78, RZ, RZ, R162 ;  /* 0x000000ffff4e7224 */ /* 0x000fc400078e00a2 */
[----:B------:R-:W-:Y:S01]  /*b7e0*/  FMUL.FTZ R105, R105, R116 ;  /* 0x0000007469697220 */ /* 0x000fe20000410000 */
[-C--:B------:R-:W-:Y:S01]  /*b7f0*/  FMUL.FTZ R106, R106, R29.reuse ;  /* 0x0000001d6a6a7220 */ /* 0x080fe20000410000 */
[C---:B--2---:R-:W-:Y:S01]  /*b800*/  HMMA.16816.F32.BF16 R160, R4.reuse, R16, R84 ;  /* 0x0000001004a0723c */ /* 0x044fe20000041854 */
[----:B------:R-:W-:Y:S02]  /*b810*/  IMAD.MOV.U32 R82, RZ, RZ, R138 ;  /* 0x000000ffff527224 */ /* 0x000fe400078e008a */
[----:B------:R-:W-:Y:S01]  /*b820*/  FMUL.FTZ R107, R107, R29 ;  /* 0x0000001d6b6b7220 */ /* 0x000fe20000410000 */
[----:B------:R-:W-:Y:S01]  /*b830*/  IMAD.MOV.U32 R83, RZ, RZ, R139 ;  /* 0x000000ffff537224 */ /* 0x000fe200078e008b */
[----:B------:R-:W-:Y:S01]  /*b840*/  LDSM.16.MT88.4 R44, [R181+0xc800] ;  /* 0x00c80000b52c783b */ /* 0x000fe20000004200 */
[C---:B------:R-:W-:Y:S01]  /*b850*/  HMMA.16816.F32.BF16 R136, R4.reuse, R18, R88 ;  /* 0x000000120488723c */ /* 0x040fe20000041858 */
[--C-:B-1----:R-:W-:Y:S02]  /*b860*/  FFMA.FTZ R0, R141, UR4, -R24.reuse ;  /* 0x000000048d007c23 */ /* 0x102fe40008010818 */
[----:B------:R-:W1:Y:S02]  /*b870*/  LDSM.16.MT88.4 R16, [R184+0x10000] ;  /* 0x01000000b810783b */ /* 0x000e640000004200 */
[----:B------:R2:W-:Y:S01]  /*b880*/  MUFU.EX2 R77, R0 ;  /* 0x00000000004d7308 */ /* 0x0005e20000000800 */
[C---:B---3--:R-:W-:Y:S01]  /*b890*/  HMMA.16816.F32.BF16 R120, R4.reuse, R20, R92 ;  /* 0x000000140478723c */ /* 0x048fe2000004185c */
[----:B------:R-:W-:Y:S04]  /*b8a0*/  LDSM.16.MT88.4 R40, [R182+0xc800] ;  /* 0x00c80000b628783b */ /* 0x000fe80000004200 */
[----:B------:R-:W-:Y:S01]  /*b8b0*/  LDSM.16.MT88.4 R36, [R183+0xc800] ;  /* 0x00c80000b724783b */ /* 0x000fe20000004200 */
[----:B------:R-:W-:Y:S03]  /*b8c0*/  HMMA.16816.F32.BF16 R128, R4, R22, R128 ;  /* 0x000000160480723c */ /* 0x000fe60000041880 */
[----:B------:R-:W3:Y:S01]  /*b8d0*/  LDSM.16.MT88.4 R20, [R183+0x10000] ;  /* 0x01000000b714783b */ /* 0x000ee20000004200 */
[----:B--2---:R-:W-:-:S04]  /*b8e0*/  FFMA.FTZ R0, R32, UR4, -R24 ;  /* 0x0000000420007c23 */ /* 0x004fc80008010818 */
[----:B------:R2:W-:Y:S01]  /*b8f0*/  MUFU.EX2 R75, R0 ;  /* 0x00000000004b7308 */ /* 0x0005e20000000800 */
[C---:B----4-:R-:W-:Y:S06]  /*b900*/  HMMA.16816.F32.BF16 R132, R4.reuse, R12, R132 ;  /* 0x0000000c0484723c */ /* 0x050fec0000041884 */
[----:B------:R-:W-:Y:S01]  /*b910*/  HMMA.16816.F32.BF16 R96, R4, R14, R96 ;  /* 0x0000000e0460723c */ /* 0x000fe20000041860 */
[----:B------:R-:W-:Y:S02]  /*b920*/  SHF.R.U32.HI R12, RZ, 0x10, R2 ;  /* 0x00000010ff0c7819 */ /* 0x000fe40000011602 */
[----:B------:R-:W-:-:S02]  /*b930*/  SHF.R.U32.HI R13, RZ, 0x8, R9 ;  /* 0x00000008ff0d7819 */ /* 0x000fc40000011609 */
[----:B------:R-:W-:Y:S01]  /*b940*/  LOP3.LUT R9, R12, 0xff, RZ, 0xc0, !PT ;  /* 0x000000ff0c097812 */ /* 0x000fe200078ec0ff */
[----:B-1----:R-:W-:Y:S01]  /*b950*/  HMMA.16816.F32.BF16 R100, R4, R16, R100 ;  /* 0x000000100464723c */ /* 0x002fe20000041864 */
[----:B--2---:R-:W-:-:S04]  /*b960*/  FFMA.FTZ R0, R33, UR4, -R24 ;  /* 0x0000000421007c23 */ /* 0x004fc80008010818 */
[----:B------:R1:W-:Y:S01]  /*b970*/  MUFU.EX2 R67, R0 ;  /* 0x0000000000437308 */ /* 0x0003e20000000800 */
[C---:B------:R-:W-:Y:S01]  /*b980*/  HMMA.16816.F32.BF16 R104, R4.reuse, R18, R104 ;  /* 0x000000120468723c */ /* 0x040fe20000041868 */
[----:B------:R-:W-:Y:S02]  /*b990*/  LOP3.LUT R17, R2, 0xff, RZ, 0xc0, !PT ;  /* 0x000000ff02117812 */ /* 0x000fe400078ec0ff */
[----:B------:R-:W-:Y:S02]  /*b9a0*/  SHF.R.U32.HI R16, RZ, 0x18, R2 ;  /* 0x00000018ff107819 */ /* 0x000fe40000011602 */
[----:B------:R-:W-:Y:S01]  /*b9b0*/  PRMT R12, R17, 0x5410, R13 ;  /* 0x00005410110c7816 */ /* 0x000fe2000000000d */
[C---:B---3--:R-:W-:Y:S01]  /*b9c0*/  HMMA.16816.F32.BF16 R108, R4.reuse, R20, R108 ;  /* 0x00000014046c723c */ /* 0x048fe2000004186c */
[----:B------:R-:W-:Y:S02]  /*b9d0*/  PRMT R13, R9, 0x5410, R16 ;  /* 0x00005410090d7816 */ /* 0x000fe40000000010 */
[----:B------:R-:W-:Y:S03]  /*b9e0*/  LDSM.16.MT88.4 R16, [R182+0xe800] ;  /* 0x00e80000b610783b */ /* 0x000fe60000004200 */
[----:B------:R-:W-:Y:S01]  /*b9f0*/  HMMA.16816.F32.BF16 R112, R4, R22, R112 ;  /* 0x000000160470723c */ /* 0x000fe20000041870 */
[----:B------:R-:W2:Y:S01]  /*ba00*/  LDSM.16.MT88.4 R20, [R181+0xe800] ;  /* 0x00e80000b514783b */ /* 0x000ea20000004200 */
[----:B-1----:R-:W-:Y:S01]  /*ba10*/  LOP3.LUT R0, R3, UR31, R26, 0x96, !PT ;  /* 0x0000001f03007c12 */ /* 0x002fe2000f8e961a */
[----:B------:R-:W-:-:S03]  /*ba20*/  FFMA.FTZ R3, R152, UR4, -R25 ;  /* 0x0000000498037c23 */ /* 0x000fc60008010819 */
[C---:B------:R-:W-:Y:S01]  /*ba30*/  LOP3.LUT R2, R0.reuse, 0xffff, RZ, 0xc0, !PT ;  /* 0x0000ffff00027812 */ /* 0x040fe200078ec0ff */
[----:B------:R1:W3:Y:S01]  /*ba40*/  MUFU.EX2 R48, R3 ;  /* 0x0000000300307308 */ /* 0x0002e20000000800 */
[--C-:B------:R-:W-:Y:S02]  /*ba50*/  SHF.R.U32.HI R8, RZ, 0x10, R0.reuse ;  /* 0x00000010ff087819 */ /* 0x100fe40000011600 */
[----:B------:R-:W-:Y:S02]  /*ba60*/  LOP3.LUT R15, R0, 0xff, RZ, 0xc0, !PT ;  /* 0x000000ff000f7812 */ /* 0x000fe400078ec0ff */
[----:B------:R-:W-:Y:S02]  /*ba70*/  SHF.R.U32.HI R14, RZ, 0x18, R0 ;  /* 0x00000018ff0e7819 */ /* 0x000fe40000011600 */
[----:B------:R-:W-:-:S04]  /*ba80*/  LOP3.LUT R0, R8, 0xff, RZ, 0xc0, !PT ;  /* 0x000000ff08007812 */ /* 0x000fc800078ec0ff */
[----:B------:R-:W-:Y:S01]  /*ba90*/  PRMT R8, R0, 0x5410, R14 ;  /* 0x0000541000087816 */ /* 0x000fe2000000000e */
[----:B-1----:R-:W-:Y:S01]  /*baa0*/  FFMA.FTZ R3, R34, UR4, -R25 ;  /* 0x0000000422037c23 */ /* 0x002fe20008010819 */
[----:B---3--:R-:W-:-:S03]  /*bab0*/  F2FP.BF16.F32.PACK_AB R0, R48, R65 ;  /* 0x000000413000723e */ /* 0x008fc600000010ff */
[----:B------:R1:W-:Y:S01]  /*bac0*/  MUFU.EX2 R195, R3 ;  /* 0x0000000300c37308 */ /* 0x0003e20000000800 */
[C---:B------:R-:W-:Y:S02]  /*bad0*/  PRMT R152, R0.reuse, 0x7610, R152 ;  /* 0x0000761000987816 */ /* 0x040fe40000000098 */
[----:B------:R-:W-:Y:S02]  /*bae0*/  PRMT R147, R0, 0x7632, R147 ;  /* 0x0000763200937816 */ /* 0x000fe40000000093 */
[----:B-1----:R-:W-:Y:S01]  /*baf0*/  SHF.R.U32.HI R3, RZ, 0x8, R2 ;  /* 0x00000008ff037819 */ /* 0x002fe20000011602 */
[----:B------:R-:W-:Y:S02]  /*bb00*/  FFMA.FTZ R2, R35, UR4, -R25 ;  /* 0x0000000423027c23 */ /* 0x000fe40008010819 */
[----:B------:R-:W-:Y:S01]  /*bb10*/  LDSM.16.MT88.4 R32, [R184+0xc800] ;  /* 0x00c80000b820783b */ /* 0x000fe20000004200 */
[----:B------:R-:W-:Y:S01]  /*bb20*/  PRMT R9, R15, 0x5410, R3 ;  /* 0x000054100f097816 */ /* 0x000fe20000000003 */
[----:B------:R1:W3:Y:S01]  /*bb30*/  MUFU.EX2 R66, R2 ;  /* 0x0000000200427308 */ /* 0x0002e20000000800 */
[----:B------:R-:W-:-:S03]  /*bb40*/  F2FP.BF16.F32.PACK_AB R3, R67, R75 ;  /* 0x0000004b4303723e */ /* 0x000fc600000010ff */
[----:B------:R-:W-:Y:S02]  /*bb50*/  HSET2.LE.AND R0, R9, R28, PT ;  /* 0x0000001c09007233 */ /* 0x000fe40003803000 */
[C---:B------:R-:W-:Y:S02]  /*bb60*/  PRMT R150, R3.reuse, 0x7610, R150 ;  /* 0x0000761003967816 */ /* 0x040fe40000000096 */
[----:B------:R-:W-:Y:S02]  /*bb70*/  PRMT R144, R3, 0x7632, R144 ;  /* 0x0000763203907816 */ /* 0x000fe40000000090 */
[----:B-1----:R-:W-:-:S04]  /*bb80*/  F2FP.BF16.F32.PACK_AB R2, R77, R76 ;  /* 0x0000004c4d02723e */ /* 0x002fc800000010ff */
[C---:B------:R-:W-:Y:S02]  /*bb90*/  PRMT R151, R2.reuse, 0x7610, R151 ;  /* 0x0000761002977816 */ /* 0x040fe40000000097 */
[----:B------:R-:W-:Y:S02]  /*bba0*/  PRMT R146, R2, 0x7632, R146 ;  /* 0x0000763202927816 */ /* 0x000fe40000000092 */
[----:B---3--:R-:W-:Y:S02]  /*bbb0*/  F2FP.BF16.F32.PACK_AB R2, R66, R195 ;  /* 0x000000c34202723e */ /* 0x008fe400000010ff */
[----:B------:R-:W-:Y:S02]  /*bbc0*/  PRMT R3, R151, 0x5410, R146 ;  /* 0x0000541097037816 */ /* 0x000fe40000000092 */
[C---:B------:R-:W-:Y:S02]  /*bbd0*/  PRMT R145, R2.reuse, 0x7610, R145 ;  /* 0x0000761002917816 */ /* 0x040fe40000000091 */
[----:B------:R-:W-:-:S02]  /*bbe0*/  PRMT R143, R2, 0x7632, R143 ;  /* 0x00007632028f7816 */ /* 0x000fc4000000008f */
[--C-:B------:R-:W-:Y:S02]  /*bbf0*/  HSET2.LE.AND R2, R8, R28.reuse, PT ;  /* 0x0000001c08027233 */ /* 0x100fe40003803000 */
[----:B------:R-:W-:Y:S02]  /*bc00*/  LOP3.LUT R4, R0, R3, RZ, 0xc0, !PT ;  /* 0x0000000300047212 */ /* 0x000fe400078ec0ff */
[----:B------:R-:W-:Y:S02]  /*bc10*/  PRMT R0, R152, 0x5410, R147 ;  /* 0x0000541098007816 */ /* 0x000fe40000000093 */
[----:B------:R-:W-:Y:S02]  /*bc20*/  HSET2.LE.AND R3, R12, R28, PT ;  /* 0x0000001c0c037233 */ /* 0x000fe40003803000 */
[----:B------:R-:W-:Y:S02]  /*bc30*/  LOP3.LUT R5, R2, R0, RZ, 0xc0, !PT ;  /* 0x0000000002057212 */ /* 0x000fe400078ec0ff */
[----:B------:R-:W-:-:S02]  /*bc40*/  PRMT R2, R150, 0x5410, R144 ;  /* 0x0000541096027816 */ /* 0x000fc40000000090 */
[----:B------:R-:W-:Y:S02]  /*bc50*/  HSET2.LE.AND R0, R13, R28, PT ;  /* 0x0000001c0d007233 */ /* 0x000fe40003803000 */
[----:B------:R-:W-:Y:S01]  /*bc60*/  LOP3.LUT R6, R3, R2, RZ, 0xc0, !PT ;  /* 0x0000000203067212 */ /* 0x000fe200078ec0ff */
[----:B------:R-:W1:Y:S01]  /*bc70*/  LDSM.16.MT88.4 R12, [R184+0xe800] ;  /* 0x00e80000b80c783b */ /* 0x000e620000004200 */
[----:B------:R-:W-:-:S04]  /*bc80*/  PRMT R2, R145, 0x5410, R143 ;  /* 0x0000541091027816 */ /* 0x000fc8000000008f */
[----:B------:R-:W-:Y:S02]  /*bc90*/  LOP3.LUT R7, R0, R2, RZ, 0xc0, !PT ;  /* 0x0000000200077212 */ /* 0x000fe400078ec0ff */
[----:B------:R-:W-:-:S05]  /*bca0*/  LOP3.LUT R0, R31, UR34, RZ, 0x3c, !PT ;  /* 0x000000221f007c12 */ /* 0x000fca000f8e3cff */
[----:B--2---:R-:W-:Y:S01]  /*bcb0*/  HMMA.16816.F32.BF16 R56, R4, R20, R56 ;  /* 0x000000140438723c */ /* 0x004fe20000041838 */
[----:B------:R-:W-:-:S05]  /*bcc0*/  IMAD.WIDE.U32 R26, R0, -0x326172a9, RZ ;  /* 0xcd9e8d57001a7825 */ /* 0x000fca00078e00ff */
[----:B------:R-:W-:Y:S01]  /*bcd0*/  HMMA.16816.F32.BF16 R52, R4, R22, R52 ;  /* 0x000000160434723c */ /* 0x000fe20000041834 */
[----:B------:R-:W2:Y:S01]  /*bce0*/  LDSM.16.MT88.4 R20, [R182+0x10800] ;  /* 0x01080000b614783b */ /* 0x000ea20000004200 */
[----:B------:R-:W-:-:S04]  /*bcf0*/  LOP3.LUT R0, R119, UR26, R26, 0x96, !PT ;  /* 0x0000001a77007c12 */ /* 0x000fc8000f8e961a */
[----:B------:R-:W-:Y:S01]  /*bd00*/  HMMA.16816.F32.BF16 R60, R4, R44, R220 ;  /* 0x0000002c043c723c */ /* 0x000fe200000418dc */
[----:B------:R-:W-:-:S05]  /*bd10*/  IMAD.WIDE.U32 R8, R0, -0x2daee0ad, RZ ;  /* 0xd2511f5300087825 */ /* 0x000fca00078e00ff */
        /* <DEDUP_REMOVED lines=10> */
[----:B------:R-:W-:-:S03]  /*bdc0*/  IMAD.MOV.U32 R223, RZ, RZ, R66 ;  /* 0x000000ffffdf7224 */ /* 0x000fc600078e0042 */
[C---:B------:R-:W-:Y:S01]  /*bdd0*/  HMMA.16816.F32.BF16 R76, R4.reuse, R18, R172 ;  /* 0x00000012044c723c */ /* 0x040fe200000418ac */
[----:B------:R-:W-:Y:S01]  /*bde0*/  IMAD.MOV.U32 R224, RZ, RZ, R82 ;  /* 0x000000ffffe07224 */ /* 0x000fe200078e0052 */
[----:B------:R-:W3:Y:S01]  /*bdf0*/  LDSM.16.MT88.4 R16, [R184+0x10800] ;  /* 0x01080000b810783b */ /* 0x000ee20000004200 */
[----:B------:R-:W-:Y:S02]  /*be00*/  IMAD.MOV.U32 R225, RZ, RZ, R83 ;  /* 0x000000ffffe17224 */ /* 0x000fe400078e0053 */
[----:B------:R-:W-:Y:S01]  /*be10*/  IMAD.MOV.U32 R226, RZ, RZ, R73 ;  /* 0x000000ffffe27224 */ /* 0x000fe200078e0049 */
[----:B------:R-:W-:Y:S01]  /*be20*/  LOP3.LUT R2, R27, UR27, R224, 0x96, !PT ;  /* 0x0000001b1b027c12 */ /* 0x000fe2000f8e96e0 */
[----:B-1----:R-:W-:Y:S01]  /*be30*/  HMMA.16816.F32.BF16 R92, R4, R12, R124 ;  /* 0x0000000c045c723c */ /* 0x002fe2000004187c */
[----:B------:R-:W-:-:S03]  /*be40*/  IMAD.MOV.U32 R227, RZ, RZ, R74 ;  /* 0x000000ffffe37224 */ /* 0x000fc600078e004a */
[----:B------:R-:W-:Y:S02]  /*be50*/  IMAD.WIDE.U32 R2, R2, -0x2daee0ad, RZ ;  /* 0xd2511f5302027825 */ /* 0x000fe400078e00ff */
[C---:B------:R-:W-:Y:S03]  /*be60*/  HMMA.16816.F32.BF16 R44, R4.reuse, R40, R212 ;  /* 0x00000028042c723c */ /* 0x040fe600000418d4 */
[----:B------:R-:W-:Y:S02]  /*be70*/  LOP3.LUT R3, R3, UR23, R156, 0x96, !PT ;  /* 0x0000001703037c12 */ /* 0x000fe4000f8e969c */
[----:B------:R-:W-:Y:S01]  /*be80*/  LOP3.LUT R0, R9, UR21, R2, 0x96, !PT ;  /* 0x0000001509007c12 */ /* 0x000fe2000f8e9602 */
[----:B------:R-:W-:Y:S01]  /*be90*/  HMMA.16816.F32.BF16 R124, R4, R14, R168 ;  /* 0x0000000e047c723c */ /* 0x000fe200000418a8 */
[----:B------:R-:W-:Y:S01]  /*bea0*/  IMAD.MOV.U32 R41, RZ, RZ, R67 ;  /* 0x000000ffff297224 */ /* 0x000fe200078e0043 */
[----:B------:R-:W1:Y:S01]  /*beb0*/  LDSM.16.MT88.4 R12, [R183+0x10800] ;  /* 0x01080000b70c783b */ /* 0x000e620000004200 */
[----:B------:R-:W-:-:S02]  /*bec0*/  IMAD.MOV.U32 R215, RZ, RZ, R72 ;  /* 0x000000ffffd77224 */ /* 0x000fc400078e0048 */
[----:B------:R-:W-:Y:S01]  /*bed0*/  FFMA.FTZ R9, R142, UR4, -R24 ;  /* 0x000000048e097c23 */ /* 0x000fe20008010818 */
[----:B------:R-:W-:Y:S01]  /*bee0*/  IMAD.MOV.U32 R214, RZ, RZ, R75 ;  /* 0x000000ffffd67224 */ /* 0x000fe200078e004b */
[C---:B------:R-:W-:Y:S01]  /*bef0*/  HMMA.16816.F32.BF16 R84, R4.reuse, R32, R204 ;  /* 0x000000200454723c */ /* 0x040fe200000418cc */
[----:B------:R-:W-:Y:S02]  /*bf00*/  IMAD.MOV.U32 R213, RZ, RZ, R64 ;  /* 0x000000ffffd57224 */ /* 0x000fe400078e0040 */
[----:B------:R-:W-:Y:S02]  /*bf10*/  IMAD.MOV.U32 R212, RZ, RZ, R65 ;  /* 0x000000ffffd47224 */ /* 0x000fe400078e0041 */
[----:B------:R-:W-:Y:S01]  /*bf20*/  IMAD.WIDE.U32 R2, R3, -0x326172a9, RZ ;  /* 0xcd9e8d5703027825 */ /* 0x000fe200078e00ff */
[----:B------:R-:W-:Y:S01]  /*bf30*/  HMMA.16816.F32.BF16 R80, R4, R34, R208 ;  /* 0x000000220450723c */ /* 0x000fe200000418d0 */
[----:B------:R-:W4:Y:S03]  /*bf40*/  LDSM.16.MT88.4 R32, [R183+0xe800] ;  /* 0x00e80000b720783b */ /* 0x000f260000004200 */
[----:B------:R-:W-:-:S02]  /*bf50*/  LOP3.LUT R3, R3, UR22, R118, 0x96, !PT ;  /* 0x0000001603037c12 */ /* 0x000fc4000f8e9676 */
[C---:B------:R-:W-:Y:S06]  /*bf60*/  HMMA.16816.F32.BF16 R72, R4.reuse, R36, R196 ;  /* 0x000000240448723c */ /* 0x040fec00000418c4 */
[C---:B------:R-:W-:Y:S01]  /*bf70*/  HMMA.16816.F32.BF16 R64, R4.reuse, R38, R200 ;  /* 0x000000260440723c */ /* 0x040fe200000418c8 */
[----:B------:R-:W5:Y:S05]  /*bf80*/  LDSM.16.MT88.4 R36, [R181+0x10800] ;  /* 0x01080000b524783b */ /* 0x000f6a0000004200 */
[C---:B--2---:R-:W-:Y:S06]  /*bf90*/  HMMA.16816.F32.BF16 R168, R4.reuse, R20, R132 ;  /* 0x0000001404a8723c */ /* 0x044fec0000041884 */
[----:B---3--:R-:W-:Y:S01]  /*bfa0*/  HMMA.16816.F32.BF16 R100, R4, R16, R100 ;  /* 0x000000100464723c */ /* 0x008fe20000041864 */
[----:B------:R-:W-:-:S02]  /*bfb0*/  IMAD.MOV.U32 R134, RZ, RZ, R41 ;  /* 0x000000ffff867224 */ /* 0x000fc400078e0029 */
[----:B------:R-:W-:-:S03]  /*bfc0*/  IMAD.WIDE.U32 R40, R0, -0x326172a9, RZ ;  /* 0xcd9e8d5700287825 */ /* 0x000fc600078e00ff */
[C---:B-1----:R-:W-:Y:S01]  /*bfd0*/  HMMA.16816.F32.BF16 R108, R4.reuse, R12, R108 ;  /* 0x0000000c046c723c */ /* 0x042fe2000004186c */
[----:B------:R-:W-:Y:S01]  /*bfe0*/  IMAD.MOV.U32 R133, RZ, RZ, R223 ;  /* 0x000000ffff857224 */ /* 0x000fe200078e00df */
[----:B------:R-:W-:Y:S01]  /*bff0*/  LOP3.LUT R0, R41, UR9, R2, 0x96, !PT ;  /* 0x0000000929007c12 */ /* 0x000fe2000f8e9602 */
[----:B------:R-:W-:Y:S01]  /*c000*/  IMAD.WIDE.U32 R2, R3, -0x2daee0ad, RZ ;  /* 0xd2511f5303027825 */ /* 0x000fe200078e00ff */
[----:B------:R1:W-:Y:S02]  /*c010*/  MUFU.EX2 R223, R9 ;  /* 0x0000000900df7308 */ /* 0x0003e40000000800 */
[----:B------:R-:W-:Y:S01]  /*c020*/  HMMA.16816.F32.BF16 R208, R4, R22, R96 ;  /* 0x0000001604d0723c */ /* 0x000fe20000041860 */
[----:B------:R-:W-:-:S04]  /*c030*/  IMAD.WIDE.U32 R42, R0, -0x2daee0ad, RZ ;  /* 0xd2511f53002a7825 */ /* 0x000fc800078e00ff */
[----:B------:R-:W-:Y:S01]  /*c040*/  FFMA.FTZ R0, R193, UR4, -R24 ;  /* 0x00000004c1007c23 */ /* 0x000fe20008010818 */
[----:B------:R-:W-:-:S03]  /*c050*/  LOP3.LUT R2, R43, UR6, R2, 0x96, !PT ;  /* 0x000000062b027c12 */ /* 0x000fc6000f8e9602 */
[----:B------:R2:W3:Y:S01]  /*c060*/  MUFU.EX2 R21, R0 ;  /* 0x0000000000157308 */ /* 0x0004e20000000800 */
[C---:B----4-:R-:W-:Y:S06]  /*c070*/  HMMA.16816.F32.BF16 R160, R4.reuse, R32, R160 ;  /* 0x0000002004a0723c */ /* 0x050fec00000418a0 */
[----:B------:R-:W-:Y:S01]  /*c080*/  HMMA.16816.F32.BF16 R172, R4, R34, R136 ;  /* 0x0000002204ac723c */ /* 0x000fe20000041888 */
[----:B-1----:R-:W-:Y:S01]  /*c090*/  FFMA.FTZ R9, R229, UR4, -R24 ;  /* 0x00000004e5097c23 */ /* 0x002fe20008010818 */
[----:B------:R-:W-:Y:S01]  /*c0a0*/  LDSM.16.MT88.4 R32, [R182+0xf000] ;  /* 0x00f00000b620783b */ /* 0x000fe20000004200 */
[----:B------:R-:W-:-:S02]  /*c0b0*/  IMAD.MOV.U32 R229, RZ, RZ, R215 ;  /* 0x000000ffffe57224 */ /* 0x000fc400078e00d7 */
[----:B------:R1:W-:Y:S01]  /*c0c0*/  MUFU.EX2 R20, R9 ;  /* 0x0000000900147308 */ /* 0x0003e20000000800 */
[----:B-----5:R-:W-:Y:S01]  /*c0d0*/  HMMA.16816.F32.BF16 R120, R4, R36, R120 ;  /* 0x000000240478723c */ /* 0x020fe20000041878 */
[----:B--2---:R-:W-:Y:S01]  /*c0e0*/  LOP3.LUT R0, R3, UR8, R8, 0x96, !PT ;  /* 0x0000000803007c12 */ /* 0x004fe2000f8e9608 */
[----:B------:R-:W-:-:S04]  /*c0f0*/  IMAD.WIDE.U32 R2, R2, -0x326172a9, RZ ;  /* 0xcd9e8d5702027825 */ /* 0x000fc800078e00ff */
[C---:B------:R-:W-:Y:S01]  /*c100*/  HMMA.16816.F32.BF16 R196, R4.reuse, R38, R128 ;  /* 0x0000002604c4723c */ /* 0x040fe20000041880 */
[----:B------:R-:W-:Y:S01]  /*c110*/  LDSM.16.MT88.4 R36, [R182+0xd000] ;  /* 0x00d00000b624783b */ /* 0x000fe20000004200 */
[----:B------:R-:W-:Y:S01]  /*c120*/  IMAD.WIDE.U32 R30, R0, -0x326172a9, RZ ;  /* 0xcd9e8d57001e7825 */ /* 0x000fe200078e00ff */
[C---:B------:R-:W-:Y:S02]  /*c130*/  LOP3.LUT R0, R2.reuse, 0xffff, RZ, 0xc0, !PT ;  /* 0x0000ffff02007812 */ /* 0x040fe400078ec0ff */
[----:B------:R-:W-:Y:S01]  /*c140*/  SHF.R.U32.HI R8, RZ, 0x10, R2 ;  /* 0x00000010ff087819 */ /* 0x000fe20000011602 */
[C---:B------:R-:W-:Y:S01]  /*c150*/  HMMA.16816.F32.BF16 R204, R4.reuse, R18, R104 ;  /* 0x0000001204cc723c */ /* 0x040fe20000041868 */
[----:B------:R-:W-:Y:S01]  /*c160*/  LOP3.LUT R13, R2, 0xff, RZ, 0xc0, !PT ;  /* 0x000000ff020d7812 */ /* 0x000fe200078ec0ff */
[----:B-1----:R-:W-:Y:S01]  /*c170*/  FFMA.FTZ R9, R228, UR4, -R24 ;  /* 0x00000004e4097c23 */ /* 0x002fe20008010818 */
[----:B------:R-:W-:Y:S01]  /*c180*/  SHF.R.U32.HI R12, RZ, 0x18, R2 ;  /* 0x00000018ff0c7819 */ /* 0x000fe20000011602 */
[----:B------:R-:W-:Y:S01]  /*c190*/  IMAD.MOV.U32 R228, RZ, RZ, R226 ;  /* 0x000000ffffe47224 */ /* 0x000fe200078e00e2 */
[----:B------:R-:W-:Y:S01]  /*c1a0*/  LOP3.LUT R2, R3, UR30, R30, 0x96, !PT ;  /* 0x0000001e03027c12 */ /* 0x000fe2000f8e961e */
[----:B------:R1:W2:Y:S01]  /*c1b0*/  MUFU.EX2 R135, R9 ;  /* 0x0000000900877308 */ /* 0x0002a20000000800 */
[----:B------:R-:W-:Y:S01]  /*c1c0*/  HMMA.16816.F32.BF16 R112, R4, R14, R112 ;  /* 0x0000000e0470723c */ /* 0x000fe20000041870 */
[----:B---3--:R-:W-:Y:S01]  /*c1d0*/  IMAD.MOV.U32 R104, RZ, RZ, R21 ;  /* 0x000000ffff687224 */ /* 0x008fe200078e0015 */
[----:B------:R-:W-:Y:S01]  /*c1e0*/  SHF.R.U32.HI R3, RZ, 0x10, R2 ;  /* 0x00000010ff037819 */ /* 0x000fe20000011602 */
[----:B------:R-:W-:Y:S01]  /*c1f0*/  IMAD.MOV.U32 R105, RZ, RZ, R214 ;  /* 0x000000ffff697224 */ /* 0x000fe200078e00d6 */
[----:B------:R-:W-:Y:S01]  /*c200*/  LOP3.LUT R30, R31, UR7, R40, 0x96, !PT ;  /* 0x000000071f1e7c12 */ /* 0x000fe2000f8e9628 */
[----:B------:R-:W-:-:S02]  /*c210*/  IMAD.MOV.U32 R214, RZ, RZ, R195 ;  /* 0x000000ffffd67224 */ /* 0x000fc400078e00c3 */
[----:B------:R-:W-:Y:S01]  /*c220*/  FFMA.FTZ R4, R232, UR4, -R25 ;  /* 0x00000004e8047c23 */ /* 0x000fe20008010819 */
[----:B------:R-:W-:Y:S01]  /*c230*/  LOP3.LUT R6, R2, 0xff, RZ, 0xc0, !PT ;  /* 0x000000ff02067812 */ /* 0x000fe200078ec0ff */
[----:B------:R-:W-:Y:S01]  /*c240*/  IMAD.MOV.U32 R41, RZ, RZ, R228 ;  /* 0x000000ffff297224 */ /* 0x000fe200078e00e4 */
[----:B------:R-:W-:Y:S01]  /*c250*/  SHF.R.U32.HI R5, RZ, 0x18, R2 ;  /* 0x00000018ff057819 */ /* 0x000fe20000011602 */
[----:B------:R-:W-:Y:S01]  /*c260*/  MUFU.EX2 R16, R4 ;  /* 0x0000000400107308 */ /* 0x000fe20000000800 */
[----:B------:R-:W-:Y:S02]  /*c270*/  IMAD.MOV.U32 R40, RZ, RZ, R229 ;  /* 0x000000ffff287224 */ /* 0x000fe400078e00e5 */
[----:B------:R-:W-:Y:S02]  /*c280*/  IMAD.MOV.U32 R107, RZ, RZ, R212 ;  /* 0x000000ffff6b7224 */ /* 0x000fe400078e00d4 */
[----:B-1----:R-:W-:Y:S01]  /*c290*/  FFMA.FTZ R9, R230, UR4, -R25 ;  /* 0x00000004e6097c23 */ /* 0x002fe20008010819 */
[----:B------:R-:W-:-:S02]  /*c2a0*/  IMAD.MOV.U32 R230, RZ, RZ, R224 ;  /* 0x000000ffffe67224 */ /* 0x000fc400078e00e0 */
[----:B------:R-:W-:Y:S01]  /*c2b0*/  IMAD.MOV.U32 R106, RZ, RZ, R213 ;  /* 0x000000ffff6a7224 */ /* 0x000fe200078e00d5 */
[----:B------:R1:W-:Y:S02]  /*c2c0*/  MUFU.EX2 R17, R9 ;  /* 0x0000000900117308 */ /* 0x0003e40000000800 */
[----:B-1----:R-:W-:Y:S02]  /*c2d0*/  SHF.R.U32.HI R9, RZ, 0x8, R0 ;  /* 0x00000008ff097819 */ /* 0x002fe40000011600 */
[----:B------:R-:W-:Y:S01]  /*c2e0*/  LOP3.LUT R0, R8, 0xff, RZ, 0xc0, !PT ;  /* 0x000000ff08007812 */ /* 0x000fe200078ec0ff */
[----:B------:R-:W-:Y:S01]  /*c2f0*/  FFMA.FTZ R8, R231, UR4, -R25 ;  /* 0x00000004e7087c23 */ /* 0x000fe20008010819 */
[----:B------:R-:W-:Y:S01]  /*c300*/  PRMT R9, R13, 0x5410, R9 ;  /* 0x000054100d097816 */ /* 0x000fe20000000009 */
[----:B------:R-:W-:Y:S02]  /*c310*/  IMAD.MOV.U32 R231, RZ, RZ, R225 ;  /* 0x000000ffffe77224 */ /* 0x000fe400078e00e1 */
[----:B------:R1:W3:Y:S02]  /*c320*/  MUFU.EX2 R132, R8 ;  /* 0x0000000800847308 */ /* 0x0002e40000000800 */
[----:B-1----:R-:W-:-:S02]  /*c330*/  PRMT R8, R0, 0x5410, R12 ;  /* 0x0000541000087816 */ /* 0x002fc4000000000c */
[----:B------:R-:W-:Y:S01]  /*c340*/  LOP3.LUT R0, R2, 0xffff, RZ, 0xc0, !PT ;  /* 0x0000ffff02007812 */ /* 0x000fe200078ec0ff */
[----:B------:R-:W-:Y:S01]  /*c350*/  FFMA.FTZ R2, R233, UR4, -R25 ;  /* 0x00000004e9027c23 */ /* 0x000fe20008010819 */
[----:B------:R-:W1:Y:S02]  /*c360*/  LDSM.16.MT88.4 R12, [R181+0xd000] ;  /* 0x00d00000b50c783b */ /* 0x000e640000004200 */
[----:B------:R-:W-:Y:S01]  /*c370*/  SHF.R.U32.HI R4, RZ, 0x8, R0 ;  /* 0x00000008ff047819 */ /* 0x000fe20000011600 */
[----:B------:R3:W4:Y:S01]  /*c380*/  MUFU.EX2 R195, R2 ;  /* 0x0000000200c37308 */ /* 0x0007220000000800 */
[----:B------:R-:W-:Y:S02]  /*c390*/  LOP3.LUT R0, R3, 0xff, RZ, 0xc0, !PT ;  /* 0x000000ff03007812 */ /* 0x000fe400078ec0ff */
[----:B--2---:R-:W-:Y:S02]  /*c3a0*/  F2FP.BF16.F32.PACK_AB R3, R135, R104 ;  /* 0x000000688703723e */ /* 0x004fe400000010ff */
[----:B------:R-:W-:-:S02]  /*c3b0*/  PRMT R5, R0, 0x5410, R5 ;  /* 0x0000541000057816 */ /* 0x000fc40000000005 */
[C---:B------:R-:W-:Y:S02]  /*c3c0*/  PRMT R142, R3.reuse, 0x7610, R142 ;  /* 0x00007610038e7816 */ /* 0x040fe4000000008e */
[----:B------:R-:W-:Y:S02]  /*c3d0*/  PRMT R141, R3, 0x7632, R141 ;  /* 0x00007632038d7816 */ /* 0x000fe4000000008d */
[----:B------:R-:W-:Y:S01]  /*c3e0*/  HSET2.LE.AND R0, R9, R28, PT ;  /* 0x0000001c09007233 */ /* 0x000fe20003803000 */
[----:B------:R-:W-:Y:S01]  /*c3f0*/  IMAD.MOV.U32 R9, RZ, RZ, R20 ;  /* 0x000000ffff097224 */ /* 0x000fe200078e0014 */
[----:B------:R-:W-:Y:S01]  /*c400*/  PRMT R3, R142, 0x5410, R141 ;  /* 0x000054108e037816 */ /* 0x000fe2000000008d */
[----:B------:R-:W2:Y:S01]  /*c410*/  LDSM.16.MT88.4 R20, [R181+0xf000] ;  /* 0x00f00000b514783b */ /* 0x000ea20000004200 */
[----:B------:R-:W-:Y:S02]  /*c420*/  PRMT R4, R6, 0x5410, R4 ;  /* 0x0000541006047816 */ /* 0x000fe40000000004 */
[----:B---3--:R-:W-:-:S02]  /*c430*/  F2FP.BF16.F32.PACK_AB R2, R132, R17 ;  /* 0x000000118402723e */ /* 0x008fc400000010ff */
[----:B------:R-:W-:Y:S02]  /*c440*/  LOP3.LUT R6, R0, R3, RZ, 0xc0, !PT ;  /* 0x0000000300067212 */ /* 0x000fe400078ec0ff */
[C---:B------:R-:W-:Y:S02]  /*c450*/  PRMT R140, R2.reuse, 0x7632, R140 ;  /* 0x00007632028c7816 */ /* 0x040fe4000000008c */
[----:B------:R-:W-:Y:S02]  /*c460*/  PRMT R139, R2, 0x7610, R139 ;  /* 0x00007610028b7816 */ /* 0x000fe4000000008b */
[----:B------:R-:W-:Y:S01]  /*c470*/  HSET2.LE.AND R2, R8, R28, PT ;  /* 0x0000001c08027233 */ /* 0x000fe20003803000 */
[----:B------:R-:W-:Y:S01]  /*c480*/  IMAD.MOV.U32 R8, RZ, RZ, R214 ;  /* 0x000000ffff087224 */ /* 0x000fe200078e00d6 */
[----:B------:R-:W-:-:S04]  /*c490*/  PRMT R0, R139, 0x5410, R140 ;  /* 0x000054108b007816 */ /* 0x000fc8000000008c */
[----:B------:R-:W-:Y:S02]  /*c4a0*/  LOP3.LUT R7, R2, R0, RZ, 0xc0, !PT ;  /* 0x0000000002077212 */ /* 0x000fe400078ec0ff */
[----:B------:R-:W-:Y:S02]  /*c4b0*/  F2FP.BF16.F32.PACK_AB R0, R9, R223 ;  /* 0x000000df0900723e */ /* 0x000fe400000010ff */
[----:B----4-:R-:W-:Y:S02]  /*c4c0*/  F2FP.BF16.F32.PACK_AB R2, R195, R16 ;  /* 0x00000010c302723e */ /* 0x010fe400000010ff */
[C---:B------:R-:W-:Y:S02]  /*c4d0*/  PRMT R138, R0.reuse, 0x7610, R138 ;  /* 0x00007610008a7816 */ /* 0x040fe4000000008a */
[----:B------:R-:W-:Y:S02]  /*c4e0*/  PRMT R136, R0, 0x7632, R136 ;  /* 0x0000763200887816 */ /* 0x000fe40000000088 */
[----:B------:R-:W-:-:S02]  /*c4f0*/  HSET2.LE.AND R0, R4, R28, PT ;  /* 0x0000001c04007233 */ /* 0x000fc40003803000 */
[----:B------:R-:W-:Y:S02]  /*c500*/  PRMT R3, R138, 0x5410, R136 ;  /* 0x000054108a037816 */ /* 0x000fe40000000088 */
[C---:B------:R-:W-:Y:S02]  /*c510*/  PRMT R137, R2.reuse, 0x7632, R137 ;  /* 0x0000763202897816 */ /* 0x040fe40000000089 */
[----:B------:R-:W-:Y:S02]  /*c520*/  PRMT R117, R2, 0x7610, R117 ;  /* 0x0000761002757816 */ /* 0x000fe40000000075 */
[----:B------:R-:W-:Y:S02]  /*c530*/  HSET2.LE.AND R2, R5, R28, PT ;  /* 0x0000001c05027233 */ /* 0x000fe40003803000 */
[----:B------:R-:W-:Y:S01]  /*c540*/  LOP3.LUT R4, R0, R3, RZ, 0xc0, !PT ;  /* 0x0000000300047212 */ /* 0x000fe200078ec0ff */
[----:B------:R-:W-:Y:S01]  /*c550*/  IMAD.MOV.U32 R3, RZ, RZ, R17 ;  /* 0x000000ffff037224 */ /* 0x000fe200078e0011 */
[----:B------:R-:W-:-:S04]  /*c560*/  PRMT R0, R117, 0x5410, R137 ;  /* 0x0000541075007816 */ /* 0x000fc80000000089 */
[----:B------:R-:W-:Y:S01]  /*c570*/  LOP3.LUT R5, R2, R0, RZ, 0xc0, !PT ;  /* 0x0000000002057212 */ /* 0x000fe200078ec0ff */
[----:B------:R-:W-:Y:S01]  /*c580*/  IMAD.MOV.U32 R0, RZ, RZ, R227 ;  /* 0x000000ffff007224 */ /* 0x000fe200078e00e3 */
[----:B------:R-:W-:-:S05]  /*c590*/  LOP3.LUT R2, R27, UR27, R230, 0x96, !PT ;  /* 0x0000001b1b027c12 */ /* 0x000fca000f8e96e6 */
[C---:B-1----:R-:W-:Y:S06]  /*c5a0*/  HMMA.16816.F32.BF16 R96, R4.reuse, R12, R60 ;  /* 0x0000000c0460723c */ /* 0x042fec000004183c */
[C---:B------:R-:W-:Y:S01]  /*c5b0*/  HMMA.16816.F32.BF16 R128, R4.reuse, R14, R48 ;  /* 0x0000000e0480723c */ /* 0x040fe20000041830 */
[----:B------:R-:W1:Y:S01]  /*c5c0*/  LDSM.16.MT88.4 R12, [R183+0xd000] ;  /* 0x00d00000b70c783b */ /* 0x000e620000004200 */
[----:B------:R-:W-:Y:S02]  /*c5d0*/  IMAD.MOV.U32 R63, RZ, RZ, R16 ;  /* 0x000000ffff3f7224 */ /* 0x000fe400078e0010 */
[----:B------:R-:W-:Y:S01]  /*c5e0*/  IMAD.MOV.U32 R61, RZ, RZ, R235 ;  /* 0x000000ffff3d7224 */ /* 0x000fe200078e00eb */
[----:B------:R-:W3:Y:S01]  /*c5f0*/  LDSM.16.MT88.4 R16, [R184+0xd000] ;  /* 0x00d00000b810783b */ /* 0x000ee20000004200 */
[----:B------:R-:W-:Y:S01]  /*c600*/  IMAD.MOV.U32 R62, RZ, RZ, R234 ;  /* 0x000000ffff3e7224 */ /* 0x000fe200078e00ea */
[----:B--2---:R-:W-:Y:S01]  /*c610*/  HMMA.16816.F32.BF16 R228, R4, R22, R52 ;  /* 0x0000001604e4723c */ /* 0x004fe20000041834 */
[----:B------:R-:W-:-:S02]  /*c620*/  IMAD.MOV.U32 R48, RZ, RZ, R216 ;  /* 0x000000ffff307224 */ /* 0x000fc400078e00d8 */
[----:B------:R-:W-:Y:S02]  /*c630*/  IMAD.MOV.U32 R49, RZ, RZ, R217 ;  /* 0x000000ffff317224 */ /* 0x000fe400078e00d9 */
[----:B------:R-:W-:Y:S01]  /*c640*/  IMAD.MOV.U32 R50, RZ, RZ, R218 ;  /* 0x000000ffff327224 */ /* 0x000fe200078e00da */
[C---:B------:R-:W-:Y:S01]  /*c650*/  HMMA.16816.F32.BF16 R232, R4.reuse, R20, R56 ;  /* 0x0000001404e8723c */ /* 0x040fe20000041838 */
[----:B------:R-:W-:Y:S01]  /*c660*/  LDSM.16.MT88.4 R20, [R184+0xf000] ;  /* 0x00f00000b814783b */ /* 0x000fe20000004200 */
[----:B------:R-:W-:Y:S02]  /*c670*/  IMAD.MOV.U32 R51, RZ, RZ, R219 ;  /* 0x000000ffff337224 */ /* 0x000fe400078e00db */
[----:B------:R-:W-:Y:S02]  /*c680*/  IMAD.MOV.U32 R53, RZ, RZ, R61 ;  /* 0x000000ffff357224 */ /* 0x000fe400078e003d */
[----:B------:R-:W-:Y:S01]  /*c690*/  HMMA.16816.F32.BF16 R200, R4, R38, R88 ;  /* 0x0000002604c8723c */ /* 0x000fe20000041858 */
[----:B------:R-:W-:Y:S01]  /*c6a0*/  IMAD.MOV.U32 R56, RZ, RZ, R0 ;  /* 0x000000ffff387224 */ /* 0x000fe200078e0000 */
[----:B------:R-:W-:Y:S01]  /*c6b0*/  LOP3.LUT R0, R119, UR26, R26, 0x96, !PT ;  /* 0x0000001a77007c12 */ /* 0x000fe2000f8e961a */
[----:B------:R-:W-:-:S02]  /*c6c0*/  IMAD.MOV.U32 R57, RZ, RZ, R3 ;  /* 0x000000ffff397224 */ /* 0x000fc400078e0003 */
[----:B------:R-:W-:Y:S01]  /*c6d0*/  IMAD.MOV.U32 R58, RZ, RZ, R8 ;  /* 0x000000ffff3a7224 */ /* 0x000fe200078e0008 */
[----:B------:R-:W-:Y:S01]  /*c6e0*/  HMMA.16816.F32.BF16 R216, R4, R32, R68 ;  /* 0x0000002004d8723c */ /* 0x000fe20000041844 */
[----:B------:R-:W-:Y:S02]  /*c6f0*/  IMAD.MOV.U32 R59, RZ, RZ, R9 ;  /* 0x000000ffff3b7224 */ /* 0x000fe400078e0009 */
[----:B------:R-:W-:-:S03]  /*c700*/  IMAD.WIDE.U32 R2, R2, -0x2daee0ad, RZ ;  /* 0xd2511f5302027825 */ /* 0x000fc600078e00ff */
[C---:B------:R-:W-:Y:S01]  /*c710*/  HMMA.16816.F32.BF16 R44, R4.reuse, R36, R44 ;  /* 0x00000024042c723c */ /* 0x040fe2000004182c */
[----:B------:R-:W-:Y:S01]  /*c720*/  IMAD.WIDE.U32 R8, R0, -0x2daee0ad, RZ ;  /* 0xd2511f5300087825 */ /* 0x000fe200078e00ff */
[----:B------:R-:W-:Y:S01]  /*c730*/  LOP3.LUT R3, R3, UR23, R156, 0x96, !PT ;  /* 0x0000001703037c12 */ /* 0x000fe2000f8e969c */
[----:B------:R-:W2:Y:S02]  /*c740*/  LDSM.16.MT88.4 R36, [R182+0x11000] ;  /* 0x01100000b624783b */ /* 0x000ea40000004200 */
[----:B------:R-:W-:Y:S01]  /*c750*/  IMAD.MOV.U32 R54, RZ, RZ, R62 ;  /* 0x000000ffff367224 */ /* 0x000fe200078e003e */
[----:B------:R-:W-:Y:S01]  /*c760*/  LOP3.LUT R0, R9, UR21, R2, 0x96, !PT ;  /* 0x0000001509007c12 */ /* 0x000fe2000f8e9602 */
[----:B------:R-:W-:Y:S01]  /*c770*/  IMAD.WIDE.U32 R2, R3, -0x326172a9, RZ ;  /* 0xcd9e8d5703027825 */ /* 0x000fe200078e00ff */
[----:B------:R-:W-:Y:S01]  /*c780*/  LOP3.LUT R9, R159, UR9, R154, 0x96, !PT ;  /* 0x000000099f097c12 */ /* 0x000fe2000f8e969a */
[----:B-1----:R-:W-:Y:S02]  /*c790*/  HMMA.16816.F32.BF16 R224, R4, R14, R64 ;  /* 0x0000000e04e0723c */ /* 0x002fe40000041840 */
[----:B------:R-:W-:Y:S01]  /*c7a0*/  IMAD.MOV.U32 R55, RZ, RZ, R63 ;  /* 0x000000ffff377224 */ /* 0x000fe200078e003f */
[----:B------:R-:W-:Y:S01]  /*c7b0*/  LOP3.LUT R3, R3, UR22, R118, 0x96, !PT ;  /* 0x0000001603037c12 */ /* 0x000fe2000f8e9676 */
[----:B------:R-:W-:-:S02]  /*c7c0*/  IMAD.MOV.U32 R61, RZ, RZ, R220 ;  /* 0x000000ffff3d7224 */ /* 0x000fc400078e00dc */
[----:B------:R-:W-:Y:S01]  /*c7d0*/  IMAD.MOV.U32 R62, RZ, RZ, R221 ;  /* 0x000000ffff3e7224 */ /* 0x000fe200078e00dd */
[----:B---3--:R-:W-:Y:S01]  /*c7e0*/  HMMA.16816.F32.BF16 R88, R4, R16, R84 ;  /* 0x000000100458723c */ /* 0x008fe20000041854 */
[----:B------:R-:W-:-:S04]  /*c7f0*/  IMAD.WIDE.U32 R14, R0, -0x326172a9, RZ ;  /* 0xcd9e8d57000e7825 */ /* 0x000fc800078e00ff */
[----:B------:R-:W-:Y:S01]  /*c800*/  IMAD.MOV.U32 R63, RZ, RZ, R222 ;  /* 0x000000ffff3f7224 */ /* 0x000fe200078e00de */
[----:B------:R-:W-:Y:S01]  /*c810*/  LOP3.LUT R0, R15, UR9, R2, 0x96, !PT ;  /* 0x000000090f007c12 */ /* 0x000fe2000f8e9602 */
[----:B------:R-:W-:Y:S01]  /*c820*/  IMAD.WIDE.U32 R16, R9, -0x2daee0ad, RZ ;  /* 0xd2511f5309107825 */ /* 0x000fe200078e00ff */
[C---:B------:R-:W-:Y:S03]  /*c830*/  HMMA.16816.F32.BF16 R212, R4.reuse, R18, R80 ;  /* 0x0000001204d4723c */ /* 0x040fe60000041850 */
[----:B------:R-:W-:Y:S01]  /*c840*/  IMAD.WIDE.U32 R2, R3, -0x2daee0ad, RZ ;  /* 0xd2511f5303027825 */ /* 0x000fe200078e00ff */
[----:B------:R-:W-:Y:S02]  /*c850*/  LOP3.LUT R9, R17, UR6, R194, 0x96, !PT ;  /* 0x0000000611097c12 */ /* 0x000fe4000f8e96c2 */
[----:B------:R-:W-:Y:S01]  /*c860*/  HMMA.16816.F32.BF16 R80, R4, R12, R72 ;  /* 0x0000000c0450723c */ /* 0x000fe20000041848 */
[----:B------:R-:W-:Y:S01]  /*c870*/  IMAD.WIDE.U32 R68, R0, -0x2daee0ad, RZ ;  /* 0xd2511f5300447825 */ /* 0x000fe200078e00ff */
[----:B------:R-:W-:-:S02]  /*c880*/  LOP3.LUT R3, R3, UR8, R8, 0x96, !PT ;  /* 0x0000000803037c12 */ /* 0x000fc4000f8e9608 */
[----:B------:R-:W-:Y:S01]  /*c890*/  LOP3.LUT R17, R149, UR7, R158, 0x96, !PT ;  /* 0x0000000795117c12 */ /* 0x000fe2000f8e969e */
[----:B------:R-:W-:Y:S01]  /*c8a0*/  IMAD.WIDE.U32 R8, R9, -0x326172a9, RZ ;  /* 0xcd9e8d5709087825 */ /* 0x000fe200078e00ff */
[----:B------:R-:W-:-:S03]  /*c8b0*/  LOP3.LUT R2, R69, UR6, R2, 0x96, !PT ;  /* 0x0000000645027c12 */ /* 0x000fc6000f8e9602 */
[----:B------:R-:W-:Y:S01]  /*c8c0*/  IMAD.WIDE.U32 R12, R3, -0x326172a9, RZ ;  /* 0xcd9e8d57030c7825 */ /* 0x000fe200078e00ff */
[----:B------:R-:W-:Y:S02]  /*c8d0*/  LOP3.LUT R0, R9, UR30, R148, 0x96, !PT ;  /* 0x0000001e09007c12 */ /* 0x000fe4000f8e9694 */
[----:B------:R-:W-:Y:S01]  /*c8e0*/  LOP3.LUT R26, R8, 0xffff, RZ, 0xc0, !PT ;  /* 0x0000ffff081a7812 */ /* 0x000fe200078ec0ff */
[----:B------:R-:W-:Y:S01]  /*c8f0*/  IMAD.WIDE.U32 R2, R2, -0x326172a9, RZ ;  /* 0xcd9e8d5702027825 */ /* 0x000fe200078e00ff */
[----:B------:R-:W-:Y:S01]  /*c900*/  LOP3.LUT R15, R8, 0xff, RZ, 0xc0, !PT ;  /* 0x000000ff080f7812 */ /* 0x000fe200078ec0ff */
[C---:B--2---:R-:W-:Y:S01]  /*c910*/  HMMA.16816.F32.BF16 R168, R4.reuse, R36, R168 ;  /* 0x0000002404a8723c */ /* 0x044fe200000418a8 */
[----:B------:R-:W-:Y:S01]  /*c920*/  SHF.R.U32.HI R18, RZ, 0x10, R8 ;  /* 0x00000010ff127819 */ /* 0x000fe20000011608 */
[----:B------:R-:W-:Y:S01]  /*c930*/  IMAD.MOV.U32 R52, RZ, RZ, R223 ;  /* 0x000000ffff347224 */ /* 0x000fe200078e00df */
[C---:B------:R-:W-:Y:S01]  /*c940*/  LOP3.LUT R9, R2.reuse, 0xff, RZ, 0xc0, !PT ;  /* 0x000000ff02097812 */ /* 0x040fe200078ec0ff */
[----:B------:R-:W-:Y:S01]  /*c950*/  IMAD.MOV.U32 R64, RZ, RZ, R104 ;  /* 0x000000ffff407224 */ /* 0x000fe200078e0068 */
[----:B------:R-:W-:Y:S01]  /*c960*/  LOP3.LUT R70, R2, 0xffff, RZ, 0xc0, !PT ;  /* 0x0000ffff02467812 */ /* 0x000fe200078ec0ff */
[----:B------:R-:W-:Y:S01]  /*c970*/  IMAD.MOV.U32 R65, RZ, RZ, R105 ;  /* 0x000000ffff417224 */ /* 0x000fe200078e0069 */
[C---:B------:R-:W-:Y:S01]  /*c980*/  HMMA.16816.F32.BF16 R220, R4.reuse, R34, R76 ;  /* 0x0000002204dc723c */ /* 0x040fe2000004184c */
[----:B------:R-:W-:Y:S01]  /*c990*/  IMAD.MOV.U32 R66, RZ, RZ, R106 ;  /* 0x000000ffff427224 */ /* 0x000fe200078e006a */
[----:B------:R-:W1:Y:S01]  /*c9a0*/  LDSM.16.MT88.4 R32, [R183+0xf000] ;  /* 0x00f00000b720783b */ /* 0x000e620000004200 */
[----:B------:R-:W-:Y:S01]  /*c9b0*/  IMAD.MOV.U32 R67, RZ, RZ, R107 ;  /* 0x000000ffff437224 */ /* 0x000fe200078e006b */
[----:B------:R-:W-:Y:S01]  /*c9c0*/  SHF.R.U32.HI R69, RZ, 0x10, R2 ;  /* 0x00000010ff457819 */ /* 0x000fe20000011602 */
[----:B------:R-:W-:Y:S01]  /*c9d0*/  IMAD.MOV.U32 R72, RZ, RZ, R132 ;  /* 0x000000ffff487224 */ /* 0x000fe200078e0084 */
[C---:B------:R-:W-:Y:S01]  /*c9e0*/  HMMA.16816.F32.BF16 R76, R4.reuse, R20, R92 ;  /* 0x00000014044c723c */ /* 0x040fe2000004185c */
[----:B------:R-:W-:Y:S01]  /*c9f0*/  SHF.R.U32.HI R60, RZ, 0x18, R2 ;  /* 0x00000018ff3c7819 */ /* 0x000fe20000011602 */
[----:B------:R-:W-:Y:S01]  /*ca00*/  IMAD.MOV.U32 R73, RZ, RZ, R133 ;  /* 0x000000ffff497224 */ /* 0x000fe200078e0085 */
[----:B------:R-:W-:Y:S01]  /*ca10*/  LOP3.LUT R2, R0, 0xffff, RZ, 0xc0, !PT ;  /* 0x0000ffff00027812 */ /* 0x000fe200078ec0ff */
[----:B------:R-:W-:Y:S01]  /*ca20*/  IMAD.MOV.U32 R74, RZ, RZ, R134 ;  /* 0x000000ffff4a7224 */ /* 0x000fe200078e0086 */
[----:B------:R-:W-:Y:S01]  /*ca30*/  LOP3.LUT R19, R3, UR30, R12, 0x96, !PT ;  /* 0x0000001e03137c12 */ /* 0x000fe2000f8e960c */
[----:B------:R-:W-:Y:S01]  /*ca40*/  HMMA.16816.F32.BF16 R104, R4, R22, R124 ;  /* 0x000000160468723c */ /* 0x000fe2000004187c */
[----:B------:R-:W2:Y:S01]  /*ca50*/  LDSM.16.MT88.4 R20, [R181+0x11000] ;  /* 0x01100000b514783b */ /* 0x000ea20000004200 */
[----:B------:R-:W-:Y:S01]  /*ca60*/  SHF.R.U32.HI R3, RZ, 0x10, R0 ;  /* 0x00000010ff037819 */ /* 0x000fe20000011600 */
[----:B------:R-:W-:Y:S01]  /*ca70*/  IMAD.MOV.U32 R75, RZ, RZ, R135 ;  /* 0x000000ffff4b7224 */ /* 0x000fe200078e0087 */
[----:B------:R-:W-:Y:S01]  /*ca80*/  SHF.R.U32.HI R2, RZ, 0x8, R2 ;  /* 0x00000008ff027819 */ /* 0x000fe20000011602 */
[----:B------:R-:W-:Y:S01]  /*ca90*/  LDSM.16.MT88.4 R124, [R181+0xd800] ;  /* 0x00d80000b57c783b */ /* 0x000fe20000004200 */
[----:B------:R-:W-:Y:S01]  /*caa0*/  LOP3.LUT R3, R3, 0xff, RZ, 0xc0, !PT ;  /* 0x000000ff03037812 */ /* 0x000fe200078ec0ff */
[----:B------:R-:W-:Y:S01]  /*cab0*/  IMAD.MOV.U32 R154, RZ, RZ, R72 ;  /* 0x000000ffff9a7224 */ /* 0x000fe200078e0048 */
[----:B------:R-:W-:Y:S01]  /*cac0*/  LOP3.LUT R2, R2, 0xffff, RZ, 0xc0, !PT ;  /* 0x0000ffff02027812 */ /* 0x000fe200078ec0ff */
[----:B------:R-:W-:Y:S01]  /*cad0*/  IMAD.MOV.U32 R194, RZ, RZ, R75 ;  /* 0x000000ffffc27224 */ /* 0x000fe200078e004b */
[----:B------:R-:W-:-:S02]  /*cae0*/  SHF.R.U32.HI R8, RZ, 0x18, R8 ;  /* 0x00000018ff087819 */ /* 0x000fc40000011608 */
[----:B------:R-:W-:Y:S02]  /*caf0*/  ISETP.LE.U32.AND P4, PT, R3, UR5, PT ;  /* 0x0000000503007c0c */ /* 0x000fe4000bf83070 */
[----:B------:R-:W-:Y:S01]  /*cb00*/  ISETP.LE.U32.AND P1, PT, R2, UR5, PT ;  /* 0x0000000502007c0c */ /* 0x000fe2000bf23070 */
[----:B------:R-:W-:Y:S01]  /*cb10*/  IMAD.WIDE.U32 R2, R17, -0x2daee0ad, RZ ;  /* 0xd2511f5311027825 */ /* 0x000fe200078e00ff */
[----:B------:R-:W-:Y:S02]  /*cb20*/  ISETP.LE.U32.AND P5, PT, R8, UR5, PT ;  /* 0x0000000508007c0c */ /* 0x000fe4000bfa3070 */
[----:B------:R-:W-:Y:S02]  /*cb30*/  LOP3.LUT R8, R0, 0xff, RZ, 0xc0, !PT ;  /* 0x000000ff00087812 */ /* 0x000fe400078ec0ff */
[----:B------:R-:W-:Y:S02]  /*cb40*/  SHF.R.U32.HI R0, RZ, 0x18, R0 ;  /* 0x00000018ff007819 */ /* 0x000fe40000011600 */
[----:B------:R-:W-:-:S02]  /*cb50*/  ISETP.LE.U32.AND P6, PT, R8, UR5, PT ;  /* 0x0000000508007c0c */ /* 0x000fc4000bfc3070 */
[----:B------:R-:W-:Y:S01]  /*cb60*/  ISETP.LE.U32.AND P3, PT, R0, UR5, PT ;  /* 0x0000000500007c0c */ /* 0x000fe2000bf63070 */
[----:B------:R-:W-:Y:S01]  /*cb70*/  @!P4 HFMA2.BF16_V2 R193, -RZ.H0_H0, RZ.H0_H0, -R177.H0_H0 ;  /* 0x200000ffffc1c231 */ /* 0x000fe200003409b1 */
[----:B------:R-:W-:Y:S01]  /*cb80*/  LOP3.LUT R8, R2, 0xff, RZ, 0xc0, !PT ;  /* 0x000000ff02087812 */ /* 0x000fe200078ec0ff */
[----:B------:R-:W-:Y:S01]  /*cb90*/  @!P1 HFMA2.BF16_V2 R236, -RZ.H0_H0, RZ.H0_H0, -R178.H0_H0 ;  /* 0x200000ffffec9231 */ /* 0x000fe200003409b2 */
[----:B------:R-:W-:Y:S02]  /*cba0*/  LOP3.LUT R0, R18, 0xff, RZ, 0xc0, !PT ;  /* 0x000000ff12007812 */ /* 0x000fe400078ec0ff */
[----:B------:R-:W-:Y:S01]  /*cbb0*/  @!P4 PRMT R177, R193, 0x5410, RZ ;  /* 0x00005410c1b1c816 */ /* 0x000fe200000000ff */
[C---:B-1----:R-:W-:Y:S01]  /*cbc0*/  HMMA.16816.F32.BF16 R84, R4.reuse, R32, R160 ;  /* 0x000000200454723c */ /* 0x042fe200000418a0 */
[----:B------:R-:W-:Y:S01]  /*cbd0*/  @!P1 PRMT R178, R236, 0x5410, RZ ;  /* 0x00005410ecb29816 */ /* 0x000fe200000000ff */
[----:B------:R-:W-:Y:S01]  /*cbe0*/  IMAD.MOV.U32 R193, RZ, RZ, R59 ;  /* 0x000000ffffc17224 */ /* 0x000fe200078e003b */
[----:B------:R-:W-:Y:S01]  /*cbf0*/  ISETP.LE.U32.AND P4, PT, R8, UR5, PT ;  /* 0x0000000508007c0c */ /* 0x000fe2000bf83070 */
[----:B------:R-:W-:Y:S01]  /*cc00*/  @!P6 HFMA2.BF16_V2 R237, -RZ.H0_H0, RZ.H0_H0, -R179.H0_H0 ;  /* 0x200000ffffede231 */ /* 0x000fe200003409b3 */
[----:B------:R-:W-:Y:S01]  /*cc10*/  ISETP.LE.U32.AND P1, PT, R0, UR5, PT ;  /* 0x0000000500007c0c */ /* 0x000fe2000bf23070 */
[----:B------:R-:W-:Y:S01]  /*cc20*/  FFMA.FTZ R0, R239, UR4, -R24 ;  /* 0x00000004ef007c23 */ /* 0x000fe20008010818 */
[----:B------:R-:W-:Y:S01]  /*cc30*/  SHF.R.U32.HI R8, RZ, 0x8, R26 ;  /* 0x00000008ff087819 */ /* 0x000fe2000001161a */
[----:B------:R-:W-:Y:S01]  /*cc40*/  @!P3 HFMA2.BF16_V2 R239, -RZ.H0_H0, RZ.H0_H0, -R176.H0_H0 ;  /* 0x200000ffffefb231 */ /* 0x000fe200003409b0 */
[C---:B------:R-:W-:Y:S01]  /*cc50*/  HMMA.16816.F32.BF16 R172, R4.reuse, R34, R172 ;  /* 0x0000002204ac723c */ /* 0x040fe200000418ac */
[----:B------:R-:W1:Y:S01]  /*cc60*/  LDSM.16.MT88.4 R32, [R184+0x11000] ;  /* 0x01100000b820783b */ /* 0x000e620000004200 */
[----:B------:R-:W-:Y:S01]  /*cc70*/  LOP3.LUT R8, R8, 0xffff, RZ, 0xc0, !PT ;  /* 0x0000ffff08087812 */ /* 0x000fe200078ec0ff */
[----:B------:R-:W-:Y:S01]  /*cc80*/  MUFU.EX2 R149, R0 ;  /* 0x0000000000957308 */ /* 0x000fe20000000800 */
[----:B------:R-:W-:Y:S01]  /*cc90*/  @!P3 PRMT R176, R239, 0x5410, RZ ;  /* 0x00005410efb0b816 */ /* 0x000fe200000000ff */
[----:B------:R-:W-:Y:S01]  /*cca0*/  IMAD.MOV.U32 R239, RZ, RZ, R58 ;  /* 0x000000ffffef7224 */ /* 0x000fe200078e003a */
[C---:B--2---:R-:W-:Y:S01]  /*ccb0*/  HMMA.16816.F32.BF16 R92, R4.reuse, R20, R120 ;  /* 0x00000014045c723c */ /* 0x044fe20000041878 */
[----:B------:R-:W-:Y:S01]  /*ccc0*/  ISETP.LE.U32.AND P3, PT, R8, UR5, PT ;  /* 0x0000000508007c0c */ /* 0x000fe2000bf63070 */
[----:B------:R-:W-:Y:S01]  /*ccd0*/  FFMA.FTZ R8, R241, UR4, -R24 ;  /* 0x00000004f1087c23 */ /* 0x000fe20008010818 */
[----:B------:R-:W-:Y:S01]  /*cce0*/  ISETP.LE.U32.AND P2, PT, R15, UR5, PT ;  /* 0x000000050f007c0c */ /* 0x000fe2000bf43070 */
[----:B------:R-:W-:Y:S01]  /*ccf0*/  @!P1 HFMA2.BF16_V2 R241, -RZ.H0_H0, RZ.H0_H0, -R166.H0_H0 ;  /* 0x200000fffff19231 */ /* 0x000fe200003409a6 */
[----:B------:R-:W-:Y:S01]  /*cd00*/  LOP3.LUT R71, R13, UR7, R14, 0x96, !PT ;  /* 0x000000070d477c12 */ /* 0x000fe2000f8e960e */
[C---:B------:R-:W-:Y:S01]  /*cd10*/  HMMA.16816.F32.BF16 R132, R4.reuse, R22, R196 ;  /* 0x000000160484723c */ /* 0x040fe200000418c4 */
[----:B------:R-:W2:Y:S01]  /*cd20*/  LDSM.16.MT88.4 R20, [R183+0x11000] ;  /* 0x01100000b714783b */ /* 0x000ea20000004200 */
[----:B------:R-:W-:Y:S01]  /*cd30*/  LOP3.LUT R13, R3, UR31, R16, 0x96, !PT ;  /* 0x0000001f030d7c12 */ /* 0x000fe2000f8e9610 */
[----:B------:R3:W-:Y:S01]  /*cd40*/  MUFU.EX2 R118, R8 ;  /* 0x0000000800767308 */ /* 0x0007e20000000800 */
[----:B------:R-:W-:Y:S01]  /*cd50*/  LOP3.LUT R17, R2, 0xffff, RZ, 0xc0, !PT ;  /* 0x0000ffff02117812 */ /* 0x000fe200078ec0ff */
[----:B------:R-:W-:Y:S01]  /*cd60*/  IMAD.MOV.U32 R236, RZ, RZ, R64 ;  /* 0x000000ffffec7224 */ /* 0x000fe200078e0040 */
[--C-:B------:R-:W-:Y:S01]  /*cd70*/  SHF.R.U32.HI R31, RZ, 0x10, R2.reuse ;  /* 0x00000010ff1f7819 */ /* 0x100fe20000011602 */
[----:B------:R-:W-:Y:S01]  /*cd80*/  HMMA.16816.F32.BF16 R160, R4, R38, R208 ;  /* 0x0000002604a0723c */ /* 0x000fe200000418d0 */
[----:B------:R-:W-:Y:S01]  /*cd90*/  SHF.R.U32.HI R27, RZ, 0x18, R2 ;  /* 0x00000018ff1b7819 */ /* 0x000fe20000011602 */
[----:B------:R-:W-:Y:S01]  /*cda0*/  IMAD.WIDE.U32 R2, R30, -0x2daee0ad, RZ ;  /* 0xd2511f531e027825 */ /* 0x000fe200078e00ff */
[----:B------:R-:W-:-:S02]  /*cdb0*/  @!P6 PRMT R179, R237, 0x5410, RZ ;  /* 0x00005410edb3e816 */ /* 0x000fc400000000ff */
[----:B------:R-:W-:Y:S01]  /*cdc0*/  ISETP.LE.U32.AND P6, PT, R9, UR5, PT ;  /* 0x0000000509007c0c */ /* 0x000fe2000bfc3070 */
[----:B------:R-:W-:Y:S01]  /*cdd0*/  FFMA.FTZ R9, R240, UR4, -R24 ;  /* 0x00000004f0097c23 */ /* 0x000fe20008010818 */
[C---:B------:R-:W-:Y:S01]  /*cde0*/  LOP3.LUT R12, R2.reuse, 0xffff, RZ, 0xc0, !PT ;  /* 0x0000ffff020c7812 */ /* 0x040fe200078ec0ff */
[----:B------:R-:W-:Y:S01]  /*cdf0*/  @!P3 HFMA2.BF16_V2 R240, -RZ.H0_H0, RZ.H0_H0, -R165.H0_H0 ;  /* 0x200000fffff0b231 */ /* 0x000fe200003409a5 */
[----:B------:R-:W-:Y:S01]  /*ce00*/  LOP3.LUT R16, R2, 0xff, RZ, 0xc0, !PT ;  /* 0x000000ff02107812 */ /* 0x000fe200078ec0ff */
[----:B------:R4:W-:Y:S01]  /*ce10*/  MUFU.EX2 R148, R9 ;  /* 0x0000000900947308 */ /* 0x0009e20000000800 */
[--C-:B------:R-:W-:Y:S01]  /*ce20*/  SHF.R.U32.HI R15, RZ, 0x10, R2.reuse ;  /* 0x00000010ff0f7819 */ /* 0x100fe20000011602 */
[----:B------:R-:W-:Y:S01]  /*ce30*/  @!P4 HFMA2.BF16_V2 R247, -RZ.H0_H0, RZ.H0_H0, -R150.H0_H0 ;  /* 0x200000fffff7c231 */ /* 0x000fe20000340996 */
[----:B------:R-:W-:Y:S01]  /*ce40*/  SHF.R.U32.HI R14, RZ, 0x18, R2 ;  /* 0x00000018ff0e7819 */ /* 0x000fe20000011602 */
[----:B------:R-:W-:Y:S01]  /*ce50*/  IMAD.MOV.U32 R237, RZ, RZ, R57 ;  /* 0x000000ffffed7224 */ /* 0x000fe200078e0039 */
[----:B------:R-:W-:Y:S01]  /*ce60*/  SHF.R.U32.HI R2, RZ, 0x10, R13 ;  /* 0x00000010ff027819 */ /* 0x000fe2000001160d */
[----:B------:R-:W-:Y:S01]  /*ce70*/  IMAD.MOV.U32 R198, RZ, RZ, R52 ;  /* 0x000000ffffc67224 */ /* 0x000fe200078e0034 */
[----:B---3--:R-:W-:Y:S01]  /*ce80*/  LOP3.LUT R8, R13, 0xff, RZ, 0xc0, !PT ;  /* 0x000000ff0d087812 */ /* 0x008fe200078ec0ff */
[----:B------:R-:W-:Y:S01]  /*ce90*/  IMAD.MOV.U32 R52, RZ, RZ, R40 ;  /* 0x000000ffff347224 */ /* 0x000fe200078e0028 */
[----:B------:R-:W-:Y:S01]  /*cea0*/  LOP3.LUT R2, R2, 0xff, RZ, 0xc0, !PT ;  /* 0x000000ff02027812 */ /* 0x000fe200078ec0ff */
[----:B------:R-:W-:Y:S01]  /*ceb0*/  IMAD.MOV.U32 R199, RZ, RZ, R55 ;  /* 0x000000ffffc77224 */ /* 0x000fe200078e0037 */
[----:B------:R-:W-:Y:S01]  /*cec0*/  @!P3 PRMT R165, R240, 0x5410, RZ ;  /* 0x00005410f0a5b816 */ /* 0x000fe200000000ff */
[C---:B-1----:R-:W-:Y:S01]  /*ced0*/  HMMA.16816.F32.BF16 R100, R4.reuse, R32, R100 ;  /* 0x000000200464723c */ /* 0x042fe20000041864 */
[----:B------:R-:W-:Y:S01]  /*cee0*/  LOP3.LUT R0, R3, UR31, R42, 0x96, !PT ;  /* 0x0000001f03007c12 */ /* 0x000fe2000f8e962a */
[--C-:B------:R-:W-:Y:S01]  /*cef0*/  FFMA.FTZ R3, R243, UR4, -R25.reuse ;  /* 0x00000004f3037c23 */ /* 0x100fe20008010819 */
[----:B------:R-:W-:Y:S01]  /*cf00*/  ISETP.LE.U32.AND P3, PT, R2, UR5, PT ;  /* 0x0000000502007c0c */ /* 0x000fe2000bf63070 */
[--C-:B------:R-:W-:Y:S01]  /*cf10*/  FFMA.FTZ R2, R244, UR4, -R25.reuse ;  /* 0x00000004f4027c23 */ /* 0x100fe20008010819 */
[----:B----4-:R-:W-:Y:S01]  /*cf20*/  FFMA.FTZ R9, R238, UR4, -R24 ;  /* 0x00000004ee097c23 */ /* 0x010fe20008010818 */
[----:B------:R-:W-:Y:S01]  /*cf30*/  @!P2 HFMA2.BF16_V2 R238, -RZ.H0_H0, RZ.H0_H0, -R167.H0_H0 ;  /* 0x200000ffffeea231 */ /* 0x000fe200003409a7 */
[----:B------:R1:W-:Y:S01]  /*cf40*/  MUFU.EX2 R30, R3 ;  /* 0x00000003001e7308 */ /* 0x0003e20000000800 */
[----:B------:R-:W-:Y:S01]  /*cf50*/  @!P1 PRMT R166, R241, 0x5410, RZ ;  /* 0x00005410f1a69816 */ /* 0x000fe200000000ff */
[C---:B------:R-:W-:Y:S01]  /*cf60*/  HMMA.16816.F32.BF16 R156, R4.reuse, R34, R204 ;  /* 0x00000022049c723c */ /* 0x040fe200000418cc */
[----:B------:R-:W-:Y:S01]  /*cf70*/  IMAD.MOV.U32 R196, RZ, RZ, R74 ;  /* 0x000000ffffc47224 */ /* 0x000fe200078e004a */
[----:B------:R-:W-:Y:S01]  /*cf80*/  @!P2 PRMT R167, R238, 0x5410, RZ ;  /* 0x00005410eea7a816 */ /* 0x000fe200000000ff */
[----:B------:R-:W-:Y:S01]  /*cf90*/  IMAD.MOV.U32 R241, RZ, RZ, R54 ;  /* 0x000000fffff17224 */ /* 0x000fe200078e0036 */
[----:B------:R-:W-:Y:S01]  /*cfa0*/  ISETP.LE.U32.AND P2, PT, R8, UR5, PT ;  /* 0x0000000508007c0c */ /* 0x000fe2000bf43070 */
[----:B------:R-:W-:Y:S01]  /*cfb0*/  IMAD.MOV.U32 R240, RZ, RZ, R56 ;  /* 0x000000fffff07224 */ /* 0x000fe200078e0038 */
[----:B------:R-:W-:Y:S01]  /*cfc0*/  SHF.R.U32.HI R8, RZ, 0x8, R12 ;  /* 0x00000008ff087819 */ /* 0x000fe2000001160c */
[----:B------:R3:W4:Y:S01]  /*cfd0*/  MUFU.EX2 R26, R2 ;  /* 0x00000002001a7308 */ /* 0x0007220000000800 */
[----:B------:R-:W-:Y:S01]  /*cfe0*/  LOP3.LUT R12, R0, 0xff, RZ, 0xc0, !PT ;  /* 0x000000ff000c7812 */ /* 0x000fe200078ec0ff */
[C---:B--2---:R-:W-:Y:S01]  /*cff0*/  HMMA.16816.F32.BF16 R108, R4.reuse, R20, R108 ;  /* 0x00000014046c723c */ /* 0x044fe2000004186c */
[----:B------:R-:W-:Y:S01]  /*d000*/  PRMT R16, R16, 0x5410, R8 ;  /* 0x0000541010107816 */ /* 0x000fe20000000008 */
[----:B------:R-:W-:Y:S01]  /*d010*/  FFMA.FTZ R8, R245, UR4, -R25 ;  /* 0x00000004f5087c23 */ /* 0x000fe20008010819 */
[----:B------:R-:W-:Y:S01]  /*d020*/  @!P4 PRMT R150, R247, 0x5410, RZ ;  /* 0x00005410f796c816 */ /* 0x000fe200000000ff */
[----:B------:R-:W2:Y:S01]  /*d030*/  LDSM.16.MT88.4 R56, [R183+0xd800] ;  /* 0x00d80000b738783b */ /* 0x000ea20000004200 */
[----:B------:R-:W-:Y:S01]  /*d040*/  IMAD.MOV.U32 R206, RZ, RZ, R48 ;  /* 0x000000ffffce7224 */ /* 0x000fe200078e0030 */
[----:B-1----:R-:W-:Y:S01]  /*d050*/  LOP3.LUT R3, R15, 0xff, RZ, 0xc0, !PT ;  /* 0x000000ff0f037812 */ /* 0x002fe200078ec0ff */
[----:B------:R1:W-:Y:S01]  /*d060*/  MUFU.EX2 R24, R8 ;  /* 0x0000000800187308 */ /* 0x0003e20000000800 */
[----:B------:R-:W-:Y:S01]  /*d070*/  HMMA.16816.F32.BF16 R32, R4, R22, R112 ;  /* 0x000000160420723c */ /* 0x000fe20000041870 */
[----:B------:R-:W-:Y:S01]  /*d080*/  IMAD.MOV.U32 R208, RZ, RZ, R49 ;  /* 0x000000ffffd07224 */ /* 0x000fe200078e0031 */
[----:B------:R-:W-:Y:S01]  /*d090*/  PRMT R15, R3, 0x5410, R14 ;  /* 0x00005410030f7816 */ /* 0x000fe2000000000e */
[----:B------:R-:W-:Y:S01]  /*d0a0*/  FFMA.FTZ R14, R242, UR4, -R25 ;  /* 0x00000004f20e7c23 */ /* 0x000fe20008010819 */
[----:B------:R-:W-:-:S02]  /*d0b0*/  IMAD.MOV.U32 R210, RZ, RZ, R51 ;  /* 0x000000ffffd27224 */ /* 0x000fc400078e0033 */
[----:B------:R-:W-:Y:S01]  /*d0c0*/  IMAD.MOV.U32 R209, RZ, RZ, R67 ;  /* 0x000000ffffd17224 */ /* 0x000fe200078e0043 */
[----:B---3--:R-:W-:Y:S01]  /*d0d0*/  LOP3.LUT R2, R13, 0xffff, RZ, 0xc0, !PT ;  /* 0x0000ffff0d027812 */ /* 0x008fe200078ec0ff */
[----:B------:R3:W5:Y:S01]  /*d0e0*/  MUFU.EX2 R119, R9 ;  /* 0x0000000900777308 */ /* 0x0007620000000800 */
[----:B----4-:R-:W-:Y:S01]  /*d0f0*/  F2FP.BF16.F32.PACK_AB R5, R26, R30 ;  /* 0x0000001e1a05723e */ /* 0x010fe200000010ff */
[----:B------:R-:W-:Y:S01]  /*d100*/  @!P2 HFMA2.BF16_V2 R243, -RZ.H0_H0, RZ.H0_H0, -R151.H0_H0 ;  /* 0x200000fffff3a231 */ /* 0x000fe20000340997 */
[----:B------:R-:W-:Y:S01]  /*d110*/  SHF.R.U32.HI R3, RZ, 0x8, R2 ;  /* 0x00000008ff037819 */ /* 0x000fe20000011602 */
[----:B------:R-:W-:Y:S01]  /*d120*/  IMAD.MOV.U32 R21, RZ, RZ, R41 ;  /* 0x000000ffff157224 */ /* 0x000fe200078e0029 */
[----:B------:R-:W-:Y:S01]  /*d130*/  LOP3.LUT R2, R0, 0xffff, RZ, 0xc0, !PT ;  /* 0x0000ffff00027812 */ /* 0x000fe200078ec0ff */
[----:B------:R-:W-:Y:S01]  /*d140*/  IMAD.MOV.U32 R204, RZ, RZ, R62 ;  /* 0x000000ffffcc7224 */ /* 0x000fe200078e003e */
[----:B------:R-:W-:Y:S01]  /*d150*/  LOP3.LUT R3, R3, 0xffff, RZ, 0xc0, !PT ;  /* 0x0000ffff03037812 */ /* 0x000fe200078ec0ff */
[----:B------:R4:W2:Y:S01]  /*d160*/  MUFU.EX2 R18, R14 ;  /* 0x0000000e00127308 */ /* 0x0008a20000000800 */
[----:B-1----:R-:W-:Y:S01]  /*d170*/  SHF.R.U32.HI R8, RZ, 0x10, R0 ;  /* 0x00000010ff087819 */ /* 0x002fe20000011600 */
[----:B------:R-:W-:Y:S01]  /*d180*/  @!P5 HFMA2.BF16_V2 R242, -RZ.H0_H0, RZ.H0_H0, -R155.H0_H0 ;  /* 0x200000fffff2d231 */ /* 0x000fe2000034099b */
[----:B------:R-:W-:Y:S01]  /*d190*/  ISETP.LE.U32.AND P1, PT, R3, UR5, PT ;  /* 0x0000000503007c0c */ /* 0x000fe2000bf23070 */
[----:B------:R-:W-:Y:S01]  /*d1a0*/  @!P3 HFMA2.BF16_V2 R245, -RZ.H0_H0, RZ.H0_H0, -R152.H0_H0 ;  /* 0x200000fffff5b231 */ /* 0x000fe20000340998 */
[----:B------:R-:W-:Y:S01]  /*d1b0*/  SHF.R.U32.HI R2, RZ, 0x8, R2 ;  /* 0x00000008ff027819 */ /* 0x000fe20000011602 */
[----:B------:R-:W-:-:S02]  /*d1c0*/  IMAD.MOV.U32 R23, RZ, RZ, R52 ;  /* 0x000000ffff177224 */ /* 0x000fc400078e0034 */
[----:B------:R-:W-:Y:S01]  /*d1d0*/  IMAD.MOV.U32 R25, RZ, RZ, R50 ;  /* 0x000000ffff197224 */ /* 0x000fe200078e0032 */
[----:B---3--:R-:W-:Y:S01]  /*d1e0*/  SHF.R.U32.HI R9, RZ, 0x18, R0 ;  /* 0x00000018ff097819 */ /* 0x008fe20000011600 */
[----:B------:R-:W1:Y:S01]  /*d1f0*/  LDSM.16.MT88.4 R40, [R182+0xd800] ;  /* 0x00d80000b628783b */ /* 0x000e620000004200 */
[----:B------:R-:W-:Y:S01]  /*d200*/  LOP3.LUT R0, R8, 0xff, RZ, 0xc0, !PT ;  /* 0x000000ff08007812 */ /* 0x000fe200078ec0ff */
[----:B------:R-:W-:Y:S01]  /*d210*/  IMAD.MOV.U32 R205, RZ, RZ, R63 ;  /* 0x000000ffffcd7224 */ /* 0x000fe200078e003f */
[----:B------:R-:W-:Y:S01]  /*d220*/  PRMT R2, R12, 0x5410, R2 ;  /* 0x000054100c027816 */ /* 0x000fe20000000002 */
[----:B------:R-:W-:Y:S01]  /*d230*/  LDSM.16.MT88.4 R48, [R184+0xd800] ;  /* 0x00d80000b830783b */ /* 0x000fe20000004200 */
[----:B------:R-:W-:Y:S01]  /*d240*/  PRMT R3, R0, 0x5410, R9 ;  /* 0x0000541000037816 */ /* 0x000fe20000000009 */
[----:B------:R-:W-:Y:S01]  /*d250*/  IMAD.MOV.U32 R207, RZ, RZ, R66 ;  /* 0x000000ffffcf7224 */ /* 0x000fe200078e0042 */
[----:B------:R-:W-:Y:S01]  /*d260*/  F2FP.BF16.F32.PACK_AB R9, R148, R149 ;  /* 0x000000959409723e */ /* 0x000fe200000010ff */
[----:B------:R-:W-:Y:S01]  /*d270*/  IMAD.MOV.U32 R211, RZ, RZ, R61 ;  /* 0x000000ffffd37224 */ /* 0x000fe200078e003d */
[----:B------:R-:W-:Y:S01]  /*d280*/  HSET2.LE.AND R0, R15, R28, PT ;  /* 0x0000001c0f007233 */ /* 0x000fe20003803000 */
[----:B------:R-:W-:Y:S01]  /*d290*/  IMAD.MOV.U32 R238, RZ, RZ, R65 ;  /* 0x000000ffffee7224 */ /* 0x000fe200078e0041 */
[C---:B------:R-:W-:Y:S01]  /*d2a0*/  PRMT R15, R9.reuse, 0x7610, R15 ;  /* 0x00007610090f7816 */ /* 0x040fe2000000000f */
[----:B------:R-:W-:Y:S01]  /*d2b0*/  IMAD.MOV.U32 R197, RZ, RZ, R73 ;  /* 0x000000ffffc57224 */ /* 0x000fe200078e0049 */
[----:B----4-:R-:W-:-:S02]  /*d2c0*/  PRMT R14, R9, 0x7632, R14 ;  /* 0x00007632090e7816 */ /* 0x010fc4000000000e */
[----:B-----5:R-:W-:Y:S02]  /*d2d0*/  F2FP.BF16.F32.PACK_AB R4, R119, R118 ;  /* 0x000000767704723e */ /* 0x020fe400000010ff */
[----:B------:R-:W-:Y:S01]  /*d2e0*/  @!P5 PRMT R155, R242, 0x5410, RZ ;  /* 0x00005410f29bd816 */ /* 0x000fe200000000ff */
[----:B------:R-:W-:Y:S01]  /*d2f0*/  @!P1 HFMA2.BF16_V2 R244, -RZ.H0_H0, RZ.H0_H0, -R146.H0_H0 ;  /* 0x200000fffff49231 */ /* 0x000fe20000340992 */
[C---:B------:R-:W-:Y:S01]  /*d300*/  PRMT R12, R5.reuse, 0x7610, R12 ;  /* 0x00007610050c7816 */ /* 0x040fe2000000000c */
[----:B------:R-:W-:Y:S01]  /*d310*/  LDSM.16.MT88.4 R64, [R181+0xf800] ;  /* 0x00f80000b540783b */ /* 0x000fe20000004200 */
[----:B------:R-:W-:Y:S02]  /*d320*/  PRMT R9, R5, 0x7632, R9 ;  /* 0x0000763205097816 */ /* 0x000fe40000000009 */
[----:B------:R-:W-:Y:S01]  /*d330*/  HSET2.LE.AND R8, R16, R28, PT ;  /* 0x0000001c10087233 */ /* 0x000fe20003803000 */
[----:B------:R3:W4:Y:S01]  /*d340*/  LDL.LU.S16 R5, [R1+0x4] ;  /* 0x0000040001057983 */ /* 0x0007220000300600 */
[----:B--2---:R-:W-:-:S02]  /*d350*/  F2FP.BF16.F32.PACK_AB R16, R18, R24 ;  /* 0x000000181210723e */ /* 0x004fc400000010ff */
[C---:B------:R-:W-:Y:S01]  /*d360*/  PRMT R7, R4.reuse, 0x7610, R7 ;  /* 0x0000761004077816 */ /* 0x040fe20000000007 */
[----:B------:R-:W-:Y:S01]  /*d370*/  LDSM.16.MT88.4 R72, [R182+0xf800] ;  /* 0x00f80000b648783b */ /* 0x000fe20000004200 */
[----:B------:R-:W-:Y:S01]  /*d380*/  PRMT R6, R4, 0x7632, R6 ;  /* 0x0000763204067816 */ /* 0x000fe20000000006 */
[----:B------:R-:W-:Y:S01]  /*d390*/  IMAD.MOV.U32 R4, RZ, RZ, R16 ;  /* 0x000000ffff047224 */ /* 0x000fe200078e0010 */
[--C-:B------:R-:W-:Y:S02]  /*d3a0*/  HSET2.LE.AND R2, R2, R28.reuse, PT ;  /* 0x0000001c02027233 */ /* 0x100fe40003803000 */
[----:B------:R-:W-:Y:S01]  /*d3b0*/  HSET2.LE.AND R3, R3, R28, PT ;  /* 0x0000001c03037233 */ /* 0x000fe20003803000 */
[----:B------:R-:W-:Y:S01]  /*d3c0*/  IMAD.MOV.U32 R28, RZ, RZ, R53 ;  /* 0x000000ffff1c7224 */ /* 0x000fe200078e0035 */
[----:B------:R-:W-:Y:S02]  /*d3d0*/  LOP3.LUT R115, R0, R4, RZ, 0xc0, !PT ;  /* 0x0000000400737212 */ /* 0x000fe400078ec0ff */
[----:B------:R-:W-:-:S04]  /*d3e0*/  PRMT R0, R15, 0x5410, R14 ;  /* 0x000054100f007816 */ /* 0x000fc8000000000e */
[----:B------:R-:W-:Y:S02]  /*d3f0*/  LOP3.LUT R112, R2, R0, RZ, 0xc0, !PT ;  /* 0x0000000002707212 */ /* 0x000fe400078ec0ff */
[----:B------:R-:W-:-:S04]  /*d400*/  SHF.R.U32.HI R2, RZ, 0x18, R13 ;  /* 0x00000018ff027819 */ /* 0x000fc8000001160d */
[----:B------:R-:W-:Y:S02]  /*d410*/  ISETP.LE.U32.AND P5, PT, R2, UR5, PT ;  /* 0x0000000502007c0c */ /* 0x000fe4000bfa3070 */
[----:B------:R-:W-:Y:S02]  /*d420*/  @!P1 PRMT R146, R244, 0x5410, RZ ;  /* 0x00005410f4929816 */ /* 0x000fe400000000ff */
[----:B------:R-:W-:Y:S02]  /*d430*/  ISETP.LE.U32.AND P1, PT, R27, UR5, PT ;  /* 0x000000051b007c0c */ /* 0x000fe4000bf23070 */
[----:B------:R-:W-:-:S07]  /*d440*/  LOP3.LUT R2, R19, 0xff, RZ, 0xc0, !PT ;  /* 0x000000ff13027812 */ /* 0x000fce00078ec0ff */
[----:B------:R-:W-:-:S05]  /*d450*/  @!P5 HFMA2.BF16_V2 R246, -RZ.H0_H0, RZ.H0_H0, -R147.H0_H0 ;  /* 0x200000fffff6d231 */ /* 0x000fca0000340993 */
[----:B------:R-:W-:Y:S02]  /*d460*/  @!P5 PRMT R147, R246, 0x5410, RZ ;  /* 0x00005410f693d816 */ /* 0x000fe400000000ff */
[----:B------:R-:W-:Y:S02]  /*d470*/  ISETP.LE.U32.AND P5, PT, R2, UR5, PT ;  /* 0x0000000502007c0c */ /* 0x000fe4000bfa3070 */
[----:B------:R-:W-:Y:S01]  /*d480*/  SHF.R.U32.HI R2, RZ, 0x10, R19 ;  /* 0x00000010ff027819 */ /* 0x000fe20000011613 */
[----:B------:R-:W-:Y:S01]  /*d490*/  @!P1 HFMA2.BF16_V2 R250, -RZ.H0_H0, RZ.H0_H0, -R143.H0_H0 ;  /* 0x200000fffffa9231 */ /* 0x000fe2000034098f */
[----:B------:R-:W-:Y:S02]  /*d4a0*/  PRMT R0, R12, 0x5410, R9 ;  /* 0x000054100c007816 */ /* 0x000fe40000000009 */
[----:B------:R-:W-:Y:S02]  /*d4b0*/  LOP3.LUT R2, R2, 0xff, RZ, 0xc0, !PT ;  /* 0x000000ff02027812 */ /* 0x000fe400078ec0ff */
[----:B------:R-:W-:-:S02]  /*d4c0*/  @!P1 PRMT R143, R250, 0x5410, RZ ;  /* 0x00005410fa8f9816 */ /* 0x000fc400000000ff */
[----:B------:R-:W-:Y:S02]  /*d4d0*/  ISETP.LE.U32.AND P1, PT, R2, UR5, PT ;  /* 0x0000000502007c0c */ /* 0x000fe4000bf23070 */
[----:B------:R-:W-:Y:S02]  /*d4e0*/  LOP3.LUT R113, R3, R0, RZ, 0xc0, !PT ;  /* 0x0000000003717212 */ /* 0x000fe400078ec0ff */
[----:B------:R-:W-:-:S04]  /*d4f0*/  PRMT R0, R7, 0x5410, R6 ;  /* 0x0000541007007816 */ /* 0x000fc80000000006 */
[----:B------:R-:W-:Y:S02]  /*d500*/  LOP3.LUT R114, R8, R0, RZ, 0xc0, !PT ;  /* 0x0000000008727212 */ /* 0x000fe400078ec0ff */
[----:B------:R-:W-:-:S04]  /*d510*/  SHF.R.U32.HI R0, RZ, 0x8, R17 ;  /* 0x00000008ff007819 */ /* 0x000fc80000011611 */
[----:B------:R-:W-:Y:S01]  /*d520*/  LOP3.LUT R0, R0, 0xffff, RZ, 0xc0, !PT ;  /* 0x0000ffff00007812 */ /* 0x000fe200078ec0ff */
[----:B------:R-:W-:Y:S01]  /*d530*/  HMMA.16816.F32.BF16 R120, R112, R124, R96 ;  /* 0x0000007c7078723c */ /* 0x000fe20000041860 */
[----:B------:R-:W-:Y:S01]  /*d540*/  @!P2 PRMT R151, R243, 0x5410, RZ ;  /* 0x00005410f397a816 */ /* 0x000fe200000000ff */
[----:B------:R3:W2:Y:S01]  /*d550*/  LDL.LU.S16 R99, [R1] ;  /* 0x0000000001637983 */ /* 0x0006a20000300600 */
[----:B------:R-:W-:Y:S02]  /*d560*/  ISETP.LE.U32.AND P2, PT, R0, UR5, PT ;  /* 0x0000000500007c0c */ /* 0x000fe4000bf43070 */
[----:B------:R-:W-:Y:S01]  /*d570*/  LOP3.LUT R0, R31, 0xff, RZ, 0xc0, !PT ;  /* 0x000000ff1f007812 */ /* 0x000fe200078ec0ff */
[----:B------:R3:W5:Y:S01]  /*d580*/  LDL.LU.S16 R97, [R1+0x8] ;  /* 0x0000080001617983 */ /* 0x0007620000300600 */
[----:B----4-:R-:W-:-:S05]  /*d590*/  @!P1 HFMA2.BF16_V2 R5, -RZ.H0_H0, RZ.H0_H0, -R117.H0_H0 ;  /* 0x200000ffff059231 */ /* 0x010fca0000340975 */
[----:B------:R-:W-:-:S04]  /*d5a0*/  PRMT R31, R5, 0x7610, R31 ;  /* 0x00007610051f7816 */ /* 0x000fc8000000001f */
[----:B------:R-:W-:Y:S02]  /*d5b0*/  @!P1 PRMT R117, R31, 0x5410, RZ ;  /* 0x000054101f759816 */ /* 0x000fe400000000ff */
[----:B------:R3:W4:Y:S01]  /*d5c0*/  LDL.LU.S16 R31, [R1+0x10] ;  /* 0x00001000011f7983 */ /* 0x0007220000300600 */
[----:B------:R-:W-:Y:S02]  /*d5d0*/  @!P3 PRMT R152, R245, 0x5410, RZ ;  /* 0x00005410f598b816 */ /* 0x000fe400000000ff */
[----:B------:R-:W-:Y:S02]  /*d5e0*/  ISETP.LE.U32.AND P3, PT, R0, UR5, PT ;  /* 0x0000000500007c0c */ /* 0x000fe4000bf63070 */
[----:B------:R-:W-:-:S04]  /*d5f0*/  LOP3.LUT R0, R19, 0xffff, RZ, 0xc0, !PT ;  /* 0x0000ffff13007812 */ /* 0x000fc800078ec0ff */
[----:B------:R-:W-:-:S04]  /*d600*/  SHF.R.U32.HI R0, RZ, 0x8, R0 ;  /* 0x00000008ff007819 */ /* 0x000fc80000011600 */
[----:B------:R-:W-:-:S04]  /*d610*/  LOP3.LUT R0, R0, 0xffff, RZ, 0xc0, !PT ;  /* 0x0000ffff00007812 */ /* 0x000fc800078ec0ff */
[----:B------:R-:W-:Y:S02]  /*d620*/  ISETP.LE.U32.AND P4, PT, R0, UR5, PT ;  /* 0x0000000500007c0c */ /* 0x000fe4000bf83070 */
[----:B------:R-:W-:Y:S01]  /*d630*/  SHF.R.U32.HI R4, RZ, 0x8, R70 ;  /* 0x00000008ff047819 */ /* 0x000fe20000011646 */
[----:B------:R-:W-:-:S03]  /*d640*/  @!P3 HFMA2.BF16_V2 R249, -RZ.H0_H0, RZ.H0_H0, -R145.H0_H0 ;  /* 0x200000fffff9b231 */ /* 0x000fc60000340991 */
[----:B------:R-:W-:Y:S02]  /*d650*/  LOP3.LUT R4, R4, 0xffff, RZ, 0xc0, !PT ;  /* 0x0000ffff04047812 */ /* 0x000fe400078ec0ff */
[----:B------:R-:W-:-:S05]  /*d660*/  SHF.R.U32.HI R0, RZ, 0x18, R19 ;  /* 0x00000018ff007819 */ /* 0x000fca0000011613 */
[----:B------:R-:W-:Y:S01]  /*d670*/  @!P4 HFMA2.BF16_V2 R252, -RZ.H0_H0, RZ.H0_H0, -R136.H0_H0 ;  /* 0x200000fffffcc231 */ /* 0x000fe20000340988 */
[----:B------:R-:W-:Y:S01]  /*d680*/  @!P3 PRMT R145, R249, 0x5410, RZ ;  /* 0x00005410f991b816 */ /* 0x000fe200000000ff */
[----:B------:R-:W-:-:S03]  /*d690*/  @!P5 HFMA2.BF16_V2 R251, -RZ.H0_H0, RZ.H0_H0, -R138.H0_H0 ;  /* 0x200000fffffbd231 */ /* 0x000fc6000034098a */
[----:B------:R-:W-:Y:S02]  /*d6a0*/  @!P4 PRMT R136, R252, 0x5410, RZ ;  /* 0x00005410fc88c816 */ /* 0x000fe400000000ff */
[----:B------:R-:W-:Y:S01]  /*d6b0*/  ISETP.LE.U32.AND P4, PT, R4, UR5, PT ;  /* 0x0000000504007c0c */ /* 0x000fe2000bf83070 */
[----:B------:R-:W-:Y:S01]  /*d6c0*/  IMAD.WIDE.U32 R2, R71, -0x2daee0ad, RZ ;  /* 0xd2511f5347027825 */ /* 0x000fe200078e00ff */
[----:B------:R-:W-:Y:S02]  /*d6d0*/  ISETP.LE.U32.AND P3, PT, R0, UR5, PT ;  /* 0x0000000500007c0c */ /* 0x000fe4000bf63070 */
[----:B------:R-:W-:Y:S02]  /*d6e0*/  LOP3.LUT R0, R69, 0xff, RZ, 0xc0, !PT ;  /* 0x000000ff45007812 */ /* 0x000fe400078ec0ff */
[----:B------:R-:W-:Y:S02]  /*d6f0*/  @!P5 PRMT R138, R251, 0x5410, RZ ;  /* 0x00005410fb8ad816 */ /* 0x000fe400000000ff */
[----:B------:R-:W-:-:S02]  /*d700*/  ISETP.LE.U32.AND P5, PT, R0, UR5, PT ;  /* 0x0000000500007c0c */ /* 0x000fc4000bfa3070 */
[----:B------:R-:W-:Y:S02]  /*d710*/  LOP3.LUT R0, R3, UR31, R68, 0x96, !PT ;  /* 0x0000001f03007c12 */ /* 0x000fe4000f8e9644 */
[C---:B------:R-:W-:Y:S02]  /*d720*/  LOP3.LUT R4, R2.reuse, 0xff, RZ, 0xc0, !PT ;  /* 0x000000ff02047812 */ /* 0x040fe400078ec0ff */
[----:B------:R-:W-:Y:S02]  /*d730*/  LOP3.LUT R13, R2, 0xffff, RZ, 0xc0, !PT ;  /* 0x0000ffff020d7812 */ /* 0x000fe400078ec0ff */
[--C-:B------:R-:W-:Y:S02]  /*d740*/  SHF.R.U32.HI R5, RZ, 0x10, R2.reuse ;  /* 0x00000010ff057819 */ /* 0x100fe40000011602 */
[----:B------:R-:W-:Y:S02]  /*d750*/  SHF.R.U32.HI R2, RZ, 0x18, R2 ;  /* 0x00000018ff027819 */ /* 0x000fe40000011602 */
[----:B------:R-:W-:Y:S01]  /*d760*/  LOP3.LUT R3, R0, 0xff, RZ, 0xc0, !PT ;  /* 0x000000ff00037812 */ /* 0x000fe200078ec0ff */
[----:B-----5:R-:W-:-:S05]  /*d770*/  @!P6 HFMA2.BF16_V2 R97, -RZ.H0_H0, RZ.H0_H0, -R142.H0_H0 ;  /* 0x200000ffff61e231 */ /* 0x020fca000034098e */
[----:B------:R-:W-:Y:S02]  /*d780*/  PRMT R96, R97, 0x7610, R96 ;  /* 0x0000761061607816 */ /* 0x000fe40000000060 */
[----:B------:R-:W-:Y:S02]  /*d790*/  ISETP.LE.U32.AND P1, PT, R2, UR5, PT ;  /* 0x0000000502007c0c */ /* 0x000fe4000bf23070 */
[----:B------:R-:W-:Y:S01]  /*d7a0*/  @!P6 PRMT R142, R96, 0x5410, RZ ;  /* 0x00005410608ee816 */ /* 0x000fe200000000ff */
[----:B------:R3:W5:Y:S01]  /*d7b0*/  LDL.LU.S16 R2, [R1+0x14] ;  /* 0x0000140001027983 */ /* 0x0007620000300600 */
[----:B------:R-:W-:Y:S02]  /*d7c0*/  ISETP.LE.U32.AND P6, PT, R3, UR5, PT ;  /* 0x0000000503007c0c */ /* 0x000fe4000bfc3070 */
[----:B------:R-:W-:Y:S01]  /*d7d0*/  SHF.R.U32.HI R3, RZ, 0x18, R0 ;  /* 0x00000018ff037819 */ /* 0x000fe20000011600 */
[----:B----4-:R-:W-:-:S05]  /*d7e0*/  @!P4 HFMA2.BF16_V2 R31, -RZ.H0_H0, RZ.H0_H0, -R141.H0_H0 ;  /* 0x200000ffff1fc231 */ /* 0x010fca000034098d */
[----:B------:R-:W-:-:S04]  /*d7f0*/  PRMT R27, R31, 0x7610, R27 ;  /* 0x000076101f1b7816 */ /* 0x000fc8000000001b */
[----:B------:R-:W-:Y:S02]  /*d800*/  @!P4 PRMT R141, R27, 0x5410, RZ ;  /* 0x000054101b8dc816 */ /* 0x000fe400000000ff */
[----:B------:R-:W-:Y:S02]  /*d810*/  ISETP.LE.U32.AND P4, PT, R3, UR5, PT ;  /* 0x0000000503007c0c */ /* 0x000fe4000bf83070 */
[----:B------:R3:W4:Y:S04]  /*d820*/  LDL.LU.S16 R3, [R1+0x28] ;  /* 0x0000280001037983 */ /* 0x0007280000300600 */
[----:B------:R3:W3:Y:S01]  /*d830*/  LDL.LU.S16 R27, [R1+0x24] ;  /* 0x00002400011b7983 */ /* 0x0006e20000300600 */
[----:B------:R-:W-:-:S05]  /*d840*/  @!P2 HFMA2.BF16_V2 R248, -RZ.H0_H0, RZ.H0_H0, -R144.H0_H0 ;  /* 0x200000fffff8a231 */ /* 0x000fca0000340990 */
[----:B------:R-:W-:Y:S02]  /*d850*/  @!P2 PRMT R144, R248, 0x5410, RZ ;  /* 0x00005410f890a816 */ /* 0x000fe400000000ff */
[----:B------:R-:W-:Y:S01]  /*d860*/  ISETP.LE.U32.AND P2, PT, R60, UR5, PT ;  /* 0x000000053c007c0c */ /* 0x000fe2000bf43070 */
[----:B--2---:R-:W-:-:S05]  /*d870*/  @!P3 HFMA2.BF16_V2 R99, -RZ.H0_H0, RZ.H0_H0, -R137.H0_H0 ;  /* 0x200000ffff63b231 */ /* 0x004fca0000340989 */
[----:B------:R-:W-:-:S04]  /*d880*/  PRMT R98, R99, 0x7610, R98 ;  /* 0x0000761063627816 */ /* 0x000fc80000000062 */
[----:B------:R-:W-:Y:S02]  /*d890*/  @!P3 PRMT R137, R98, 0x5410, RZ ;  /* 0x000054106289b816 */ /* 0x000fe400000000ff */
[----:B------:R-:W-:Y:S01]  /*d8a0*/  ISETP.LE.U32.AND P3, PT, R4, UR5, PT ;  /* 0x0000000504007c0c */ /* 0x000fe2000bf63070 */
[----:B------:R-:W-:Y:S01]  /*d8b0*/  IMAD.MOV.U32 R242, RZ, RZ, R23 ;  /* 0x000000fffff27224 */ /* 0x000fe200078e0017 */
[C---:B------:R-:W-:Y:S01]  /*d8c0*/  HMMA.16816.F32.BF16 R52, R112.reuse, R56, R80 ;  /* 0x000000387034723c */ /* 0x040fe20000041850 */
[----:B------:R-:W-:Y:S01]  /*d8d0*/  IMAD.MOV.U32 R243, RZ, RZ, R21 ;  /* 0x000000fffff37224 */ /* 0x000fe200078e0015 */
[----:B------:R-:W2:Y:S04]  /*d8e0*/  LDSM.16.MT88.4 R80, [R184+0xf800] ;  /* 0x00f80000b850783b */ /* 0x000ea80000004200 */
[----:B------:R-:W-:Y:S01]  /*d8f0*/  HMMA.16816.F32.BF16 R124, R112, R126, R128 ;  /* 0x0000007e707c723c */ /* 0x000fe20000041880 */
[----:B------:R-:W2:Y:S04]  /*d900*/  LDSM.16.MT88.4 R128, [R181+0x11800] ;  /* 0x01180000b580783b */ /* 0x000ea80000004200 */
[----:B------:R-:W2:Y:S01]  /*d910*/  LDSM.16.MT88.4 R96, [R182+0x11800] ;  /* 0x01180000b660783b */ /* 0x000ea20000004200 */
[----:B-----5:R-:W-:-:S05]  /*d920*/  @!P2 HFMA2.BF16_V2 R2, -RZ.H0_H0, RZ.H0_H0, -R140.H0_H0 ;  /* 0x200000ffff02a231 */ /* 0x020fca000034098c */
[----:B------:R-:W-:-:S04]  /*d930*/  PRMT R4, R2, 0x7610, R4 ;  /* 0x0000761002047816 */ /* 0x000fc80000000004 */
[----:B------:R-:W-:Y:S02]  /*d940*/  @!P2 PRMT R140, R4, 0x5410, RZ ;  /* 0x00005410048ca816 */ /* 0x000fe400000000ff */
[----:B------:R1:W5:Y:S01]  /*d950*/  LDL.LU.S16 R4, [R1+0x2c] ;  /* 0x00002c0001047983 */ /* 0x0003620000300600 */
[----:B---3--:R-:W-:-:S05]  /*d960*/  @!P6 HFMA2.BF16_V2 R27, -RZ.H0_H0, RZ.H0_H0, -R15.H0_H0 ;  /* 0x200000ffff1be231 */ /* 0x008fca000034090f */
[----:B------:R-:W-:Y:S02]  /*d970*/  PRMT R20, R27, 0x7610, R20 ;  /* 0x000076101b147816 */ /* 0x000fe40000000014 */
[----:B------:R3:W2:Y:S01]  /*d980*/  LDL.LU.S16 R27, [R1+0xc] ;  /* 0x00000c00011b7983 */ /* 0x0006a20000300600 */
[----:B------:R-:W-:Y:S01]  /*d990*/  LOP3.LUT R2, R5, 0xff, RZ, 0xc0, !PT ;  /* 0x000000ff05027812 */ /* 0x000fe200078ec0ff */
[----:B----4-:R-:W-:Y:S01]  /*d9a0*/  @!P5 HFMA2.BF16_V2 R3, -RZ.H0_H0, RZ.H0_H0, -R139.H0_H0 ;  /* 0x200000ffff03d231 */ /* 0x010fe2000034098b */
[----:B------:R-:W-:Y:S01]  /*d9b0*/  @!P6 PRMT R15, R20, 0x5410, RZ ;  /* 0x00005410140fe816 */ /* 0x000fe200000000ff */
[----:B------:R3:W4:Y:S01]  /*d9c0*/  LDL.LU.S16 R31, [R1+0x34] ;  /* 0x00003400011f7983 */ /* 0x0007220000300600 */
[----:B------:R-:W-:Y:S02]  /*d9d0*/  ISETP.LE.U32.AND P2, PT, R2, UR5, PT ;  /* 0x0000000502007c0c */ /* 0x000fe4000bf43070 */
[----:B------:R-:W-:Y:S02]  /*d9e0*/  LOP3.LUT R2, R0, 0xffff, RZ, 0xc0, !PT ;  /* 0x0000ffff00027812 */ /* 0x000fe400078ec0ff */
[----:B------:R-:W-:-:S02]  /*d9f0*/  SHF.R.U32.HI R0, RZ, 0x10, R0 ;  /* 0x00000010ff007819 */ /* 0x000fc40000011600 */
[----:B------:R-:W-:Y:S02]  /*da00*/  PRMT R22, R3, 0x7610, R22 ;  /* 0x0000761003167816 */ /* 0x000fe40000000016 */
[----:B------:R-:W-:Y:S02]  /*da10*/  SHF.R.U32.HI R3, RZ, 0x8, R2 ;  /* 0x00000008ff037819 */ /* 0x000fe40000011602 */
[----:B------:R-:W-:Y:S02]  /*da20*/  LOP3.LUT R2, R0, 0xff, RZ, 0xc0, !PT ;  /* 0x000000ff00027812 */ /* 0x000fe400078ec0ff */
[----:B------:R-:W-:Y:S01]  /*da30*/  LOP3.LUT R0, R3, 0xffff, RZ, 0xc0, !PT ;  /* 0x0000ffff03007812 */ /* 0x000fe200078ec0ff */
[----:B------:R-:W-:Y:S01]  /*da40*/  FFMA.FTZ R3, R241, R29, R28 ;  /* 0x0000001df1037223 */ /* 0x000fe2000001001c */
[----:B------:R-:W-:Y:S01]  /*da50*/  @!P5 PRMT R139, R22, 0x5410, RZ ;  /* 0x00005410168bd816 */ /* 0x000fe200000000ff */
[----:B------:R3:W3:Y:S01]  /*da60*/  LDL.LU.S16 R29, [R1+0x30] ;  /* 0x00003000011d7983 */ /* 0x0006e20000300600 */
[----:B------:R-:W-:-:S02]  /*da70*/  ISETP.LE.U32.AND P5, PT, R2, UR5, PT ;  /* 0x0000000502007c0c */ /* 0x000fc4000bfa3070 */
[----:B------:R-:W-:Y:S01]  /*da80*/  ISETP.LE.U32.AND P6, PT, R0, UR5, PT ;  /* 0x0000000500007c0c */ /* 0x000fe2000bfc3070 */
[----:B------:R1:W3:Y:S01]  /*da90*/  LDL.LU.S16 R28, [R1+0x18] ;  /* 0x00001800011c7983 */ /* 0x0002e20000300600 */
[----:B------:R-:W-:Y:S02]  /*daa0*/  SHF.R.U32.HI R0, RZ, 0x8, R13 ;  /* 0x00000008ff007819 */ /* 0x000fe4000001160d */
[----:B------:R-:W-:Y:S01]  /*dab0*/  @P2 PRMT R8, R16, 0x7610, R8 ;  /* 0x0000761010082816 */ /* 0x000fe20000000008 */
[--C-:B-----5:R-:W-:Y:S02]  /*dac0*/  @!P2 HFMA2.BF16_V2 R4, -RZ.H0_H0, RZ.H0_H0, -R16.reuse.H0_H0 ;  /* 0x200000ffff04a231 */ /* 0x120fe40000340910 */
[----:B--2---:R-:W-:-:S03]  /*dad0*/  @!P1 HFMA2.BF16_V2 R27, -RZ.H0_H0, RZ.H0_H0, -R16.H1_H1 ;  /* 0x200000ffff1b9231 */ /* 0x004fc60000360910 */
[----:B------:R-:W-:Y:S01]  /*dae0*/  PRMT R2, R4, 0x7610, R2 ;  /* 0x0000761004027816 */ /* 0x000fe20000000002 */
[----:B------:R-:W-:Y:S01]  /*daf0*/  FADD.FTZ R3, R205, R3 ;  /* 0x00000003cd037221 */ /* 0x000fe20000010000 */
[----:B-1----:R-:W-:Y:S01]  /*db00*/  HMMA.16816.F32.BF16 R36, R112, R40, R44 ;  /* 0x000000287024723c */ /* 0x002fe2000004182c */
[----:B------:R-:W-:Y:S01]  /*db10*/  LDSM.16.MT88.4 R20, [R183+0x11800] ;  /* 0x01180000b714783b */ /* 0x000fe20000004200 */
[----:B------:R-:W-:Y:S02]  /*db20*/  PRMT R19, R27, 0x7610, R19 ;  /* 0x000076101b137816 */ /* 0x000fe40000000013 */
[----:B------:R-:W-:Y:S01]  /*db30*/  @!P2 PRMT R8, R2, 0x5410, RZ ;  /* 0x000054100208a816 */ /* 0x000fe200000000ff */
[----:B------:R2:W5:Y:S01]  /*db40*/  LDL.LU.S16 R27, [R1+0x3c] ;  /* 0x00003c00011b7983 */ /* 0x0005620000300600 */
[----:B------:R-:W-:Y:S02]  /*db50*/  LOP3.LUT R2, R0, 0xffff, RZ, 0xc0, !PT ;  /* 0x0000ffff00027812 */ /* 0x000fe400078ec0ff */
[----:B------:R-:W-:-:S02]  /*db60*/  @P1 PRMT R0, R16, 0x7632, R0 ;  /* 0x0000763210001816 */ /* 0x000fc40000000000 */
[----:B------:R-:W-:Y:S02]  /*db70*/  @!P1 PRMT R0, R19, 0x5410, RZ ;  /* 0x0000541013009816 */ /* 0x000fe400000000ff */
[----:B------:R2:W2:Y:S01]  /*db80*/  LDL.LU.S16 R19, [R1+0x38] ;  /* 0x0000380001137983 */ /* 0x0004a20000300600 */
[----:B------:R-:W-:Y:S01]  /*db90*/  ISETP.LE.U32.AND P2, PT, R2, UR5, PT ;  /* 0x0000000502007c0c */ /* 0x000fe2000bf43070 */
[----:B------:R-:W-:Y:S01]  /*dba0*/  FFMA.FTZ R4, R242, R116, R243 ;  /* 0x00000074f2047223 */ /* 0x000fe200000100f3 */
[----:B----4-:R-:W-:-:S03]  /*dbb0*/  @!P6 HFMA2.BF16_V2 R31, -RZ.H0_H0, RZ.H0_H0, -R14.H0_H0 ;  /* 0x200000ffff1fe231 */ /* 0x010fc6000034090e */
[----:B------:R-:W-:Y:S01]  /*dbc0*/  FADD.FTZ R2, R204, R4 ;  /* 0x00000004cc027221 */ /* 0x000fe20000010000 */
[----:B---3--:R-:W-:-:S03]  /*dbd0*/  @!P4 HFMA2.BF16_V2 R28, -RZ.H0_H0, RZ.H0_H0, -R9.H0_H0 ;  /* 0x200000ffff1cc231 */ /* 0x008fc60000340909 */
[----:B------:R-:W-:Y:S01]  /*dbe0*/  FADD.FTZ R2, R206, R2 ;  /* 0x00000002ce027221 */ /* 0x000fe20000010000 */
[----:B------:R-:W-:Y:S01]  /*dbf0*/  PRMT R17, R31, 0x7610, R17 ;  /* 0x000076101f117816 */ /* 0x000fe20000000011 */
[----:B------:R-:W-:Y:S01]  /*dc00*/  FADD.FTZ R3, R207, R3 ;  /* 0x00000003cf037221 */ /* 0x000fe20000010000 */
[----:B------:R-:W-:Y:S01]  /*dc10*/  PRMT R13, R28, 0x7610, R13 ;  /* 0x000076101c0d7816 */ /* 0x000fe2000000000d */
[----:B------:R-:W-:Y:S01]  /*dc20*/  @!P5 HFMA2.BF16_V2 R29, -RZ.H0_H0, RZ.H0_H0, -R12.H0_H0 ;  /* 0x200000ffff1dd231 */ /* 0x000fe2000034090c */
[----:B------:R-:W-:Y:S02]  /*dc30*/  @!P6 PRMT R14, R17, 0x5410, RZ ;  /* 0x00005410110ee816 */ /* 0x000fe400000000ff */
[----:B------:R-:W-:Y:S01]  /*dc40*/  @!P4 PRMT R9, R13, 0x5410, RZ ;  /* 0x000054100d09c816 */ /* 0x000fe200000000ff */
[----:B------:R-:W-:Y:S01]  /*dc50*/  FADD.FTZ R13, R25, R2 ;  /* 0x00000002190d7221 */ /* 0x000fe20000010000 */
[----:B------:R-:W-:Y:S01]  /*dc60*/  FADD.FTZ R17, R240, R3 ;  /* 0x00000003f0117221 */ /* 0x000fe20000010000 */
[----:B------:R-:W-:-:S02]  /*dc70*/  PRMT R16, R29, 0x7610, R16 ;  /* 0x000076101d107816 */ /* 0x000fc40000000010 */
[----:B------:R-:W-:Y:S01]  /*dc80*/  FADD.FTZ R13, R208, R13 ;  /* 0x0000000dd00d7221 */ /* 0x000fe20000010000 */
[----:B------:R-:W-:Y:S01]  /*dc90*/  FADD.FTZ R17, R209, R17 ;  /* 0x00000011d1117221 */ /* 0x000fe20000010000 */
[----:B------:R-:W-:Y:S01]  /*dca0*/  @!P5 PRMT R12, R16, 0x5410, RZ ;  /* 0x00005410100cd816 */ /* 0x000fe200000000ff */
[----:B------:R-:W-:Y:S02]  /*dcb0*/  IMAD.U32 R16, RZ, RZ, UR18 ;  /* 0x00000012ff107e24 */ /* 0x000fe4000f8e00ff */
[----:B------:R-:W-:Y:S01]  /*dcc0*/  FADD.FTZ R13, R210, R13 ;  /* 0x0000000dd20d7221 */ /* 0x000fe20000010000 */
[----:B------:R-:W-:Y:S01]  /*dcd0*/  FADD.FTZ R17, R211, R17 ;  /* 0x00000011d3117221 */ /* 0x000fe20000010000 */
[C---:B------:R-:W-:Y:S06]  /*dce0*/  HMMA.16816.F32.BF16 R76, R112.reuse, R80, R76 ;  /* 0x00000050704c723c */ /* 0x040fec000004184c */
[C---:B------:R-:W-:Y:S01]  /*dcf0*/  HMMA.16816.F32.BF16 R44, R112.reuse, R48, R88 ;  /* 0x00000030702c723c */ /* 0x040fe20000041858 */
[----:B------:R-:W1:Y:S05]  /*dd00*/  LDSM.16.MT88.4 R88, [R183+0xf800] ;  /* 0x00f80000b758783b */ /* 0x000e6a0000004200 */
[----:B------:R-:W-:Y:S01]  /*dd10*/  HMMA.16816.F32.BF16 R80, R112, R82, R104 ;  /* 0x000000527050723c */ /* 0x000fe20000041868 */
[----:B------:R-:W3:Y:S01]  /*dd20*/  LDSM.16.MT88.4 R104, [R184+0x11800] ;  /* 0x01180000b868783b */ /* 0x000ee20000004200 */
[----:B------:R-:W-:-:S04]  /*dd30*/  @UP0 UIADD3 UR37, UR17, -0x3, URZ ;  /* 0xfffffffd11250890 */ /* 0x000fc8000fffe03f */
[----:B------:R-:W-:Y:S01]  /*dd40*/  HMMA.16816.F32.BF16 R92, R112, R128, R92 ;  /* 0x00000080705c723c */ /* 0x000fe2000004185c */
[----:B------:R-:W-:-:S05]  /*dd50*/  IMAD.MOV.U32 R116, RZ, RZ, R164 ;  /* 0x000000ffff747224 */ /* 0x000fca00078e00a4 */
[----:B------:R-:W-:Y:S01]  /*dd60*/  HMMA.16816.F32.BF16 R128, R112, R130, R132 ;  /* 0x000000827080723c */ /* 0x000fe20000041884 */
[----:B------:R-:W-:-:S05]  /*dd70*/  @P0 IMAD.MOV.U32 R116, RZ, RZ, R164 ;  /* 0x000000ffff740224 */ /* 0x000fca00078e00a4 */
[C---:B------:R-:W-:Y:S06]  /*dd80*/  HMMA.16816.F32.BF16 R60, R112.reuse, R64, R232 ;  /* 0x00000040703c723c */ /* 0x040fec00000418e8 */
[C---:B------:R-:W-:Y:S06]  /*dd90*/  HMMA.16816.F32.BF16 R68, R112.reuse, R72, R216 ;  /* 0x000000487044723c */ /* 0x040fec00000418d8 */
[C---:B------:R-:W-:Y:S06]  /*dda0*/  HMMA.16816.F32.BF16 R132, R112.reuse, R96, R168 ;  /* 0x000000607084723c */ /* 0x040fec00000418a8 */
[C---:B-1----:R-:W-:Y:S06]  /*ddb0*/  HMMA.16816.F32.BF16 R84, R112.reuse, R88, R84 ;  /* 0x000000587054723c */ /* 0x042fec0000041854 */
        /* <DEDUP_REMOVED lines=11> */
[----:B-----5:R-:W-:-:S02]  /*de70*/  @!P3 HFMA2.BF16_V2 R27, -RZ.H0_H0, RZ.H0_H0, -R7.H0_H0 ;  /* 0x200000ffff1bb231 */ /* 0x020fc40000340907 */
[----:B--2---:R-:W-:-:S03]  /*de80*/  @!P2 HFMA2.BF16_V2 R19, -RZ.H0_H0, RZ.H0_H0, -R6.H0_H0 ;  /* 0x200000ffff13a231 */ /* 0x004fc60000340906 */
[----:B------:R-:W-:Y:S02]  /*de90*/  PRMT R5, R27, 0x7610, R5 ;  /* 0x000076101b057816 */ /* 0x000fe40000000005 */
[----:B------:R-:W-:Y:S02]  /*dea0*/  PRMT R4, R19, 0x7610, R4 ;  /* 0x0000761013047816 */ /* 0x000fe40000000004 */
[----:B------:R-:W-:Y:S01]  /*deb0*/  @!P3 PRMT R7, R5, 0x5410, RZ ;  /* 0x000054100507b816 */ /* 0x000fe200000000ff */
[----:B------:R-:W-:Y:S01]  /*dec0*/  IMAD.MOV.U32 R5, RZ, RZ, R11 ;  /* 0x000000ffff057224 */ /* 0x000fe200078e000b */
[----:B------:R-:W-:Y:S01]  /*ded0*/  @!P2 PRMT R6, R4, 0x5410, RZ ;  /* 0x000054100406a816 */ /* 0x000fe200000000ff */
[----:B------:R-:W-:-:S04]  /*dee0*/  IMAD.MOV.U32 R4, RZ, RZ, R10 ;  /* 0x000000ffff047224 */ /* 0x000fc800078e000a */
        /* <DEDUP_REMOVED lines=55> */
[----:B------:R-:W-:Y:S01]  /*e260*/  IADD3 R197, P1, R10, -0x100, RZ ;  /* 0xffffff000ac57810 */ /* 0x000fe20007f3e0ff */
[--C-:B------:R-:W-:Y:S02]  /*e270*/  IMAD.MOV.U32 R3, RZ, RZ, R153.reuse ;  /* 0x000000ffff037224 */ /* 0x100fe400078e0099 */
[----:B------:R-:W-:Y:S01]  /*e280*/  @P0 IMAD.MOV.U32 R3, RZ, RZ, R153 ;  /* 0x000000ffff030224 */ /* 0x000fe200078e0099 */
[----:B------:R-:W-:Y:S01]  /*e290*/  IADD3.X R196, R11, -0x1, RZ, P1, !PT ;  /* 0xffffffff0bc47810 */ /* 0x000fe20000ffe4ff */
[----:B------:R-:W-:Y:S08]  /*e2a0*/  @P0 BRA `(.L_x_702) ;  /* 0x0000000000040947 */ /* 0x000ff00003800000 */
.L_x_698:
[----:B------:R-:W-:-:S12]  /*e2b0*/  UIADD3 UR37, UR16, -0x1, URZ ;  /* 0xffffffff10257890 */ /* 0x000fd8000fffe03f */
.L_x_702:
[----:B------:R-:W-:-:S13]  /*e2c0*/  ISETP.LE.AND P0, PT, RZ, UR37, PT ;  /* 0x00000025ff007c0c */ /* 0x000fda000bf03270 */
[----:B------:R-:W-:Y:S05]  /*e2d0*/  @!P0 BRA `(.L_x_703) ;  /* 0x00000050008c8947 */ /* 0x000fea0003800000 */
[----:B-1----:R-:W3:Y:S01]  /*e2e0*/  LDL.LU R4, [R1+0x60] ;  /* 0x0000600001047983 */ /* 0x002ee20000300800 */
[----:B------:R-:W-:Y:S01]  /*e2f0*/  ULDC UR4, c[0x0][0x2d0] ;  /* 0x0000b40000047ab9 */ /* 0x000fe20000000800 */
[----:B--2---:R-:W1:Y:S01]  /*e300*/  S2R R2, SR_TID.X ;  /* 0x0000000000027919 */ /* 0x004e620000002100 */
[----:B------:R-:W-:Y:S01]  /*e310*/  MOV R117, R3 ;  /* 0x0000000300757202 */ /* 0x000fe20000000f00 */
[----:B------:R-:W-:Y:S01]  /*e320*/  USHF.R.S32.HI UR35, URZ, 0x1f, UR18 ;  /* 0x0000001f3f237899 */ /* 0x000fe20008011412 */
[----:B------:R-:W2:Y:S01]  /*e330*/  LDL.LU R6, [R1+0x70] ;  /* 0x0000700001067983 */ /* 0x000ea20000300800 */
        /* <DEDUP_REMOVED lines=14> */
[----:B------:R-:W5:Y:S01]  /*e420*/  @!P4 LDC.64 R10, c[0x0][0x220] ;  /* 0x00008800ff0acb82 */ /* 0x000f620000000a00 */
[----:B-1----:R1:W-:Y:S04]  /*e430*/  @!P4 STL.64 [R1+0x48], R8 ;  /* 0x000048080100c387 */ /* 0x0023e80000100a00 */
[----:B----4-:R-:W-:Y:S04]  /*e440*/  @!P4 STL.64 [R1+0x40], R12 ;  /* 0x0000400c0100c387 */ /* 0x010fe80000100a00 */
[----:B-----5:R-:W-:Y:S01]  /*e450*/  @!P4 STL.64 [R1+0x38], R10 ;  /* 0x0000380a0100c387 */ /* 0x020fe20000100a00 */
[----:B-1----:R-:W1:Y:S03]  /*e460*/  @!P4 LDC.64 R8, c[0x0][0x220] ;  /* 0x00008800ff08cb82 */ /* 0x002e660000000a00 */
[----:B-1----:R-:W-:Y:S01]  /*e470*/  @!P4 STL.64 [R1+0x30], R8 ;  /* 0x000030080100c387 */ /* 0x002fe20000100a00 */
[----:B---3--:R-:W-:-:S05]  /*e480*/  IMAD.WIDE.U32 R4, R4, -0x326172a9, RZ ;  /* 0xcd9e8d5704047825 */ /* 0x008fca00078e00ff */
[----:B------:R1:W-:Y:S01]  /*e490*/  STL.64 [R1+0x10], R4 ;  /* 0x0000100401007387 */ /* 0x0003e20000100a00 */
[----:B--2---:R-:W-:-:S03]  /*e4a0*/  LOP3.LUT R204, R5, R6, RZ, 0x3c, !PT ;  /* 0x0000000605cc7212 */ /* 0x004fc600078e3cff */
        /* <DEDUP_REMOVED lines=9> */
.L_x_706:
        /* <DEDUP_REMOVED lines=11> */
[----:B------:R-:W4:Y:S01]  /*e5f0*/  @!P2 LDC.64 R140, c[0x0][0x218] ;  /* 0x00008600ff8cab82 */ /* 0x000f220000000a00 */
[----:B------:R-:W-:Y:S01]  /*e600*/  UIADD3 UR8, UR17, UR8, URZ ;  /* 0x0000000811087290 */ /* 0x000fe2000fffe03f */
[----:B------:R-:W-:Y:S05]  /*e610*/  IMAD.U32 R119, RZ, RZ, UR17 ;  /* 0x00000011ff777e24 */ /* 0x000fea000f8e00ff */
[----:B------:R-:W-:Y:S01]  /*e620*/  IMAD.U32 R116, RZ, RZ, UR8 ;  /* 0x00000008ff747e24 */ /* 0x000fe2000f8e00ff */
[----:B------:R-:W4:Y:S08]  /*e630*/  @!P4 LDC.64 R144, c[0x0][0x218] ;  /* 0x00008600ff90cb82 */ /* 0x000f300000000a00 */
[----:B------:R-:W4:Y:S08]  /*e640*/  @!P3 LDC.64 R146, c[0x0][0x218] ;  /* 0x00008600ff92bb82 */ /* 0x000f300000000a00 */
[----:B------:R-:W4:Y:S08]  /*e650*/  @!P4 LDC.64 R154, c[0x0][0x218] ;  /* 0x00008600ff9acb82 */ /* 0x000f300000000a00 */
[----:B------:R-:W4:Y:S08]  /*e660*/  @!P2 LDC.64 R156, c[0x0][0x218] ;  /* 0x00008600ff9cab82 */ /* 0x000f300000000a00 */
[----:B------:R-:W4:Y:S01]  /*e670*/  @!P2 LDC.64 R152, c[0x0][0x218] ;  /* 0x00008600ff98ab82 */ /* 0x000f220000000a00 */
[C---:B--2---:R-:W-:Y:S07]  /*e680*/  LEA R2, P0, R118.reuse, R150, 0x6 ;  /* 0x0000009676027211 */ /* 0x044fee00078030ff */
[----:B------:R-:W2:Y:S01]  /*e690*/  @!P2 LDC.64 R150, c[0x0][0x218] ;  /* 0x00008600ff96ab82 */ /* 0x000ea20000000a00 */
[----:B---3--:R-:W-:Y:S02]  /*e6a0*/  LEA.HI.X R116, R118, R149, R116, 0x6, P0 ;  /* 0x0000009576747211 */ /* 0x008fe400000f3474 */
[C---:B-1----:R-:W-:Y:S02]  /*e6b0*/  @!P4 LEA R136, P1, R2.reuse, R136, 0x1 ;  /* 0x000000880288c211 */ /* 0x042fe400078208ff */
[C---:B-----5:R-:W-:Y:S02]  /*e6c0*/  @!P3 LEA R118, P0, R2.reuse, R138, 0x1 ;  /* 0x0000008a0276b211 */ /* 0x060fe400078008ff */
[C-C-:B------:R-:W-:Y:S01]  /*e6d0*/  @!P4 LEA.HI.X R137, R2.reuse, R137, R116.reuse, 0x1, P1 ;  /* 0x000000890289c211 */ /* 0x140fe200008f0c74 */
[----:B------:R-:W1:Y:S01]  /*e6e0*/  @!P3 LDC.64 R148, c[0x0][0x218] ;  /* 0x00008600ff94bb82 */ /* 0x000e620000000a00 */
[C-C-:B------:R-:W-:Y:S02]  /*e6f0*/  @!P3 LEA.HI.X R119, R2.reuse, R139, R116.reuse, 0x1, P0 ;  /* 0x0000008b0277b211 */ /* 0x140fe400000f0c74 */
[C---:B------:R-:W-:Y:S01]  /*e700*/  IADD3 R3, P5, R2.reuse, UR33, RZ ;  /* 0x0000002102037c10 */ /* 0x040fe2000ffbe0ff */
[----:B------:R-:W-:Y:S01]  /*e710*/  @!PT LDS RZ, [RZ] ;  /* 0x00000000fffff984 */ /* 0x000fe20000000800 */
[----:B------:R-:W-:Y:S01]  /*e720*/  @!PT LDS RZ, [RZ] ;  /* 0x00000000fffff984 */ /* 0x000fe20000000800 */
[----:B------:R-:W-:Y:S01]  /*e730*/  @!PT LDS RZ, [RZ] ;  /* 0x00000000fffff984 */ /* 0x000fe20000000800 */
[----:B------:R3:W-:Y:S03]  /*e740*/  @!P4 LDGSTS.E.BYPASS.LTC128B.128 [R192+0x6000], desc[UR24][R136.64] ;  /* 0x0600000088c0cfae */ /* 0x0007e6000b901d58 */
[C---:B----4-:R-:W-:Y:S01]  /*e750*/  @!P4 LEA R138, P1, R3.reuse, R144, 0x1 ;  /* 0x00000090038ac211 */ /* 0x050fe200078208ff */
[----:B------:R4:W-:Y:S04]  /*e760*/  @P3 STS.128 [R192+0x8000], RZ ;  /* 0x008000ffc0003388 */ /* 0x0009e80000000c00 */
[----:B------:R-:W-:Y:S01]  /*e770*/  @!PT LDS RZ, [RZ] ;  /* 0x00000000fffff984 */ /* 0x000fe20000000800 */
[----:B------:R-:W-:Y:S01]  /*e780*/  @!PT LDS RZ, [RZ] ;  /* 0x00000000fffff984 */ /* 0x000fe20000000800 */
[----:B------:R-:W-:Y:S01]  /*e790*/  @!PT LDS RZ, [RZ] ;  /* 0x00000000fffff984 */ /* 0x000fe20000000800 */
[----:B------:R2:W-:Y:S04]  /*e7a0*/  @!P3 LDGSTS.E.BYPASS.LTC128B.128 [R192+0x8000], desc[UR24][R118.64+0x80] ;  /* 0x0800008076c0bfae */ /* 0x0005e8000b901d58 */
[----:B------:R4:W-:Y:S01]  /*e7b0*/  @P2 STS.128 [R192+0xa000], RZ ;  /* 0x00a000ffc0002388 */ /* 0x0009e20000000c00 */
[C---:B---3--:R-:W-:Y:S04]  /*e7c0*/  @!P2 LEA R136, P0, R2.reuse, R140, 0x1 ;  /* 0x0000008c0288a211 */ /* 0x048fe800078008ff */
        /* <DEDUP_REMOVED lines=9> */
[----:B------:R-:W5:Y:S01]  /*e860*/  @!P4 LDC.64 R144, c[0x0][0x218] ;  /* 0x00008600ff90cb82 */ /* 0x000f620000000a00 */
[C-C-:B------:R-:W-:Y:S02]  /*e870*/  @!P3 LEA.HI.X R141, R3.reuse, R147, R116.reuse, 0x1, P0 ;  /* 0x00000093038db211 */ /* 0x140fe400000f0c74 */
[----:B------:R-:W-:Y:S01]  /*e880*/  @!PT LDS RZ, [RZ] ;  /* 0x00000000fffff984 */ /* 0x000fe20000000800 */
[----:B------:R-:W-:Y:S01]  /*e890*/  @!PT LDS RZ, [RZ] ;  /* 0x00000000fffff984 */ /* 0x000fe20000000800 */
[----:B------:R-:W-:Y:S01]  /*e8a0*/  @!PT LDS RZ, [RZ] ;  /* 0x00000000fffff984 */ /* 0x000fe20000000800 */
[----:B------:R1:W-:Y:S01]  /*e8b0*/  @!P4 LDGSTS.E.BYPASS.LTC128B.128 [R192+0x6800], desc[UR24][R138.64] ;  /* 0x068000008ac0cfae */ /* 0x0003e2000b901d58 */
[C---:B--2---:R-:W-:Y:S02]  /*e8c0*/  @!P2 LEA R118, P0, R3.reuse, R150, 0x1 ;  /* 0x000000960376a211 */ /* 0x044fe400078008ff */
[C---:B------:R-:W-:Y:S01]  /*e8d0*/  IADD3 R2, P1, R3.reuse, UR33, RZ ;  /* 0x0000002103027c10 */ /* 0x040fe2000ff3e0ff */
[----:B------:R4:W-:Y:S01]  /*e8e0*/  @P3 STS.128 [R192+0x8800], RZ ;  /* 0x008800ffc0003388 */ /* 0x0009e20000000c00 */
[----:B------:R-:W2:Y:S01]  /*e8f0*/  @!P3 LDC.64 R146, c[0x0][0x218] ;  /* 0x00008600ff92bb82 */ /* 0x000ea20000000a00 */
[----:B------:R-:W-:Y:S02]  /*e900*/  @!P2 LEA.HI.X R119, R3, R151, R116, 0x1, P0 ;  /* 0x000000970377a211 */ /* 0x000fe400000f0c74 */
[----:B------:R-:W-:Y:S01]  /*e910*/  @!PT LDS RZ, [RZ] ;  /* 0x00000000fffff984 */ /* 0x000fe20000000800 */
[----:B------:R-:W-:Y:S01]  /*e920*/  @!PT LDS RZ, [RZ] ;  /* 0x00000000fffff984 */ /* 0x000fe20000000800 */
[----:B------:R-:W-:Y:S01]  /*e930*/  @!PT LDS RZ, [RZ] ;  /* 0x00000000fffff984 */ /* 0x000fe20000000800 */
[----:B------:R4:W-:Y:S01]  /*e940*/  @!P3 LDGSTS.E.BYPASS.LTC128B.128 [R192+0x8800], desc[UR24][R140.64+0x80] ;  /* 0x088000808cc0bfae */ /* 0x0009e2000b901d58 */
[----:B------:R-:W-:Y:S02]  /*e950*/  IADD3.X R116, R116, UR32, RZ, P1, !PT ;  /* 0x0000002074747c10 */ /* 0x000fe40008ffe4ff */
[C---:B------:R-:W-:Y:S01]  /*e960*/  IADD3 R3, P6, R2.reuse, UR33, RZ ;  /* 0x0000002102037c10 */ /* 0x040fe2000ffde0ff */
        /* <DEDUP_REMOVED lines=8> */
[C---:B-1----:R-:W-:Y:S03]  /*e9f0*/  @!P2 LEA R138, P0, R2.reuse, R156, 0x1 ;  /* 0x0000009c028aa211 */ /* 0x042fe600078008ff */
[----:B------:R-:W-:Y:S01]  /*ea00*/  @!PT LDS RZ, [RZ] ;  /* 0x00000000fffff984 */ /* 0x000fe20000000800 */
[----:B------:R-:W-:Y:S01]  /*ea10*/  @!PT LDS RZ, [RZ] ;  /* 0x00000000fffff984 */ /* 0x000fe20000000800 */
[----:B------:R-:W-:Y:S01]  /*ea20*/  @!PT LDS RZ, [RZ] ;  /* 0x00000000fffff984 */ /* 0x000fe20000000800 */
[----:B------:R5:W-:Y:S01]  /*ea30*/  @!P4 LDGSTS.E.BYPASS.LTC128B.128 [R192+0x7000], desc[UR24][R136.64] ;  /* 0x0700000088c0cfae */ /* 0x000be2000b901d58 */
[C-C-:B------:R-:W-:Y:S03]  /*ea40*/  @!P2 LEA.HI.X R139, R2.reuse, R157, R116.reuse, 0x1, P0 ;  /* 0x0000009d028ba211 */ /* 0x140fe600000f0c74 */
[----:B------:R3:W-:Y:S01]  /*ea50*/  @P3 STS.128 [R192+0x9000], RZ ;  /* 0x009000ffc0003388 */ /* 0x0007e20000000c00 */
[C---:B----4-:R-:W-:Y:S04]  /*ea60*/  @!P3 LEA R140, P1, R2.reuse, R148, 0x1 ;  /* 0x00000094028cb211 */ /* 0x050fe800078208ff */
[----:B------:R-:W-:Y:S02]  /*ea70*/  @!P3 LEA.HI.X R141, R2, R149, R116, 0x1, P1 ;  /* 0x00000095028db211 */ /* 0x000fe400008f0c74 */
[C---:B------:R-:W-:Y:S02]  /*ea80*/  @!P2 LEA R2, P0, R3.reuse, R152, 0x1 ;  /* 0x000000980302a211 */ /* 0x040fe400078008ff */
[C---:B--2---:R-:W-:Y:S01]  /*ea90*/  @!P3 LEA R118, P1, R3.reuse, R146, 0x1 ;  /* 0x000000920376b211 */ /* 0x044fe200078208ff */
        /* <DEDUP_REMOVED lines=11> */
[C---:B-----5:R-:W-:Y:S03]  /*eb50*/  @!P4 LEA R136, P5, R3.reuse, R144, 0x1 ;  /* 0x000000900388c211 */ /* 0x060fe600078a08ff */
        /* <DEDUP_REMOVED lines=19> */
.L_x_704:
        /* <DEDUP_REMOVED lines=8> */
[----:B------:R-:W5:Y:S04]  /*ed10*/  LDL R8, [R1+0x48] ;  /* 0x0000480001087983 */ /* 0x000f680000100800 */
[----:B------:R-:W5:Y:S04]  /*ed20*/  LDL R5, [R1+0x4c] ;  /* 0x00004c0001057983 */ /* 0x000f680000100800 */
[----:B------:R-:W5:Y:S04]  /*ed30*/  LDL R21, [R1+0x40] ;  /* 0x0000400001157983 */ /* 0x000f680000100800 */
[----:B------:R-:W5:Y:S04]  /*ed40*/  LDL R20, [R1+0x44] ;  /* 0x0000440001147983 */ /* 0x000f680000100800 */
[----:B------:R-:W5:Y:S04]  /*ed50*/  LDL R24, [R1+0x38] ;  /* 0x0000380001187983 */ /* 0x000f680000100800 */
[----:B------:R-:W5:Y:S04]  /*ed60*/  LDL R23, [R1+0x3c] ;  /* 0x00003c0001177983 */ /* 0x000f680000100800 */
[----:B------:R-:W5:Y:S01]  /*ed70*/  LDL R22, [R1+0x30] ;  /* 0x0000300001167983 */ /* 0x000f620000100800 */
[----:B------:R-:W-:Y:S06]  /*ed80*/  BAR.SYNC.DEFER_BLOCKING 0x0 ;  /* 0x0000000000007b1d */ /* 0x000fec0000010000 */
[----:B------:R-:W-:Y:S01]  /*ed90*/  @P4 STS.128 [R192+0xc000], RZ ;  /* 0x00c000ffc0004388 */ /* 0x000fe20000000c00 */
[----:B------:R-:W1:Y:S02]  /*eda0*/  S2R R116, SR_TID.X ;  /* 0x0000000000747919 */ /* 0x000e640000002100 */
[----:B-1----:R-:W-:Y:S05]  /*edb0*/  IMAD.SHL.U32 R116, R116, 0x2, RZ ;  /* 0x0000000274747824 */ /* 0x002fea00078e00ff */
[----:B------:R-:W-:Y:S02]  /*edc0*/  LOP3.LUT R116, R116, 0x6, RZ, 0xc0, !PT ;  /* 0x0000000674747812 */ /* 0x000fe400078ec0ff */
[----:B--2---:R-:W-:Y:S01]  /*edd0*/  ISETP.GE.AND P2, PT, R2, UR31, PT ;  /* 0x0000001f02007c0c */ /* 0x004fe2000bf46270 */
[----:B------:R-:W-:Y:S01]  /*ede0*/  IMAD.U32 R2, RZ, RZ, UR37 ;  /* 0x00000025ff027e24 */ /* 0x000fe2000f8e00ff */
[----:B---3--:R-:W-:Y:S03]  /*edf0*/  ISETP.GE.AND P3, PT, R3, UR31, PT ;  /* 0x0000001f03007c0c */ /* 0x008fe6000bf66270 */
[----:B----4-:R-:W-:Y:S08]  /*ee00*/  IMAD.WIDE.U32 R2, R2, UR11, R12 ;  /* 0x0000000b02027c25 */ /* 0x010ff0000f8e000c */
[----:B------:R-:W1:Y:S01]  /*ee10*/  @!P2 LDC.64 R10, c[0x0][0x220] ;  /* 0x00008800ff0aab82 */ /* 0x000e620000000a00 */
[----:B------:R-:W-:Y:S01]  /*ee20*/  VIADD R4, R3, UR8 ;  /* 0x0000000803047c36 */ /* 0x000fe20008000000 */
[C---:B-----5:R-:W-:Y:S04]  /*ee30*/  @!P4 LEA R8, P1, R2.reuse, R8, 0x1 ;  /* 0x000000080208c211 */ /* 0x060fe800078208ff */
        /* <DEDUP_REMOVED lines=10> */
[----:B------:R-:W5:Y:S01]  /*eee0*/  @!P2 LDC.64 R18, c[0x0][0x220] ;  /* 0x00008800ff12ab82 */ /* 0x000f620000000a00 */
        /* <DEDUP_REMOVED lines=18> */
[----:B------:R-:W4:Y:S01]  /*f010*/  @!P3 LDC.64 R14, c[0x0][0x220] ;  /* 0x00008800ff0ebb82 */ /* 0x000f220000000a00 */
[----:B------:R-:W-:Y:S01]  /*f020*/  @P4 STS.128 [R192+0xc800], RZ ;  /* 0x00c800ffc0004388 */ /* 0x000fe20000000c00 */
[C---:B-1----:R-:W-:Y:S04]  /*f030*/  @!P4 LEA R6, P1, R3.reuse, R21, 0x1 ;  /* 0x000000150306c211 */ /* 0x042fe800078208ff */
[C-C-:B------:R-:W-:Y:S02]  /*f040*/  @!P4 LEA.HI.X R7, R3.reuse, R20, R4.reuse, 0x1, P1 ;  /* 0x000000140307c211 */ /* 0x140fe400008f0c04 */
[C---:B------:R-:W-:Y:S01]  /*f050*/  IADD3 R2, P1, R3.reuse, UR20, RZ ;  /* 0x0000001403027c10 */ /* 0x040fe2000ff3e0ff */
[----:B------:R-:W1:Y:S01]  /*f060*/  @!P2 LDC.64 R20, c[0x0][0x220] ;  /* 0x00008800ff14ab82 */ /* 0x000e620000000a00 */
[C---:B-----5:R-:W-:Y:S01]  /*f070*/  @!P2 LEA R8, P0, R3.reuse, R18, 0x1 ;  /* 0x000000120308a211 */ /* 0x060fe200078008ff */
        /* <DEDUP_REMOVED lines=20> */
[C---:B-----5:R-:W-:Y:S04]  /*f1c0*/  @!P4 LEA R6, P0, R2.reuse, R24, 0x1 ;  /* 0x000000180206c211 */ /* 0x060fe800078008ff */
        /* <DEDUP_REMOVED lines=9> */
[C---:B----4-:R-:W-:Y:S01]  /*f260*/  @!P4 LEA R8, P5, R3.reuse, R22, 0x1 ;  /* 0x000000160308c211 */ /* 0x050fe200078a08ff */
[----:B------:R-:W-:Y:S01]  /*f270*/  @!PT LDS RZ, [RZ] ;  /* 0x00000000fffff984 */ /* 0x000fe20000000800 */
[----:B------:R-:W-:Y:S01]  /*f280*/  @!PT LDS RZ, [RZ] ;  /* 0x00000000fffff984 */ /* 0x000fe20000000800 */
[----:B------:R-:W-:Y:S01]  /*f290*/  @!PT LDS RZ, [RZ] ;  /* 0x00000000fffff984 */ /* 0x000fe20000000800 */
[----:B------:R-:W-:Y:S01]  /*f2a0*/  @!P3 LDGSTS.E.BYPASS.LTC128B.128 [R192+0xf000], desc[UR24][R12.64+0x80] ;  /* 0x0f0000800cc0bfae */ /* 0x000fe2000b901d58 */
[C---:B-1----:R-:W-:Y:S03]  /*f2b0*/  @!P2 LEA R2, P0, R3.reuse, R20, 0x1 ;  /* 0x000000140302a211 */ /* 0x042fe600078008ff */
        /* <DEDUP_REMOVED lines=26> */
[----:B------:R-:W-:Y:S04]  /*f460*/  LDSM.16.M88.4 R16, [R180+0x6800] ;  /* 0x00680000b410783b */ /* 0x000fe80000000200 */
[----:B-1----:R-:W1:Y:S04]  /*f470*/  LDSM.16.M88.4 R8, [R180+0x6000] ;  /* 0x00600000b408783b */ /* 0x002e680000000200 */
[----:B------:R-:W3:Y:S04]  /*f480*/  LDSM.16.M88.4 R24, [R180+0x7000] ;  /* 0x00700000b418783b */ /* 0x000ee80000000200 */
[----:B------:R-:W4:Y:S04]  /*f490*/  LDSM.16.M88.4 R136, [R180+0x7800] ;  /* 0x00780000b488783b */ /* 0x000f280000000200 */
[----:B------:R-:W0:Y:S01]  /*f4a0*/  LDGDEPBAR ;  /* 0x00000000000079af */ /* 0x000e220000000000 */
[----:B--2---:R-:W-:Y:S03]  /*f4b0*/  IMAD.U32 R2, RZ, RZ, UR37 ;  /* 0x00000025ff027e24 */ /* 0x004fe6000f8e00ff */
[----:B------:R-:W-:Y:S01]  /*f4c0*/  LDSM.16.M88.4 R140, [R189] ;  /* 0x00000000bd8c783b */ /* 0x000fe20000000200 */
[----:B------:R-:W-:Y:S03]  /*f4d0*/  IMAD R2, R2, 0x40, R116 ;  /* 0x0000004002027824 */ /* 0x000fe600078e0274 */
[----:B------:R-:W2:Y:S01]  /*f4e0*/  LDSM.16.M88.4 R144, [R187] ;  /* 0x00000000bb90783b */ /* 0x000ea20000000200 */
[C---:B------:R-:W-:Y:S03]  /*f4f0*/  VIADD R116, R2.reuse, 0x1 ;  /* 0x0000000102747836 */ /* 0x040fe60000000000 */
[----:B------:R-:W5:Y:S01]  /*f500*/  LDSM.16.M88.4 R148, [R187+0x800] ;  /* 0x00080000bb94783b */ /* 0x000f620000000200 */
[----:B------:R-:W-:Y:S01]  /*f510*/  I2FP.F32.S32 R3, R2 ;  /* 0x0000000200037245 */ /* 0x000fe20000201400 */
[C---:B------:R-:W-:Y:S02]  /*f520*/  VIADD R119, R2.reuse, 0x10 ;  /* 0x0000001002777836 */ /* 0x040fe40000000000 */
[----:B------:R-:W5:Y:S01]  /*f530*/  LDSM.16.M88.4 R152, [R187+0x1000] ;  /* 0x00100000bb98783b */ /* 0x000f620000000200 */
[C---:B------:R-:W-:Y:S03]  /*f540*/  VIADD R118, R2.reuse, 0x8 ;  /* 0x0000000802767836 */ /* 0x040fe60000000000 */
[----:B------:R-:W5:Y:S02]  /*f550*/  LDSM.16.M88.4 R156, [R187+0x1800] ;  /* 0x00180000bb9c783b */ /* 0x000f640000000200 */
[----:B------:R-:W-:Y:S02]  /*f560*/  I2FP.F32.S32 R118, R118 ;  /* 0x0000007600767245 */ /* 0x000fe40000201400 */
[----:B------:R-:W-:Y:S01]  /*f570*/  LDSM.16.M88.4 R160, [R191] ;  /* 0x00000000bfa0783b */ /* 0x000fe20000000200 */
[C---:B-1----:R-:W-:Y:S03]  /*f580*/  HMMA.16816.F32.BF16 R4, R32.reuse, R8, RZ ;  /* 0x000000082004723c */ /* 0x042fe600000418ff */
[----:B------:R-:W1:Y:S04]  /*f590*/  LDSM.16.M88.4 R164, [R186+0x6000] ;  /* 0x00600000baa4783b */ /* 0x000e680000000200 */
[----:B------:R-:W-:Y:S01]  /*f5a0*/  LDSM.16.M88.4 R168, [R186+0x7000] ;  /* 0x00700000baa8783b */ /* 0x000fe20000000200 */
[C---:B------:R-:W-:Y:S03]  /*f5b0*/  HMMA.16816.F32.BF16 R8, R32.reuse, R10, RZ ;  /* 0x0000000a2008723c */ /* 0x040fe600000418ff */
[----:B------:R-:W-:Y:S03]  /*f5c0*/  LDSM.16.M88.4 R172, [R186+0x7800] ;  /* 0x00780000baac783b */ /* 0x000fe60000000200 */
[C---:B------:R-:W-:Y:S01]  /*f5d0*/  HMMA.16816.F32.BF16 R12, R32.reuse, R16, RZ ;  /* 0x00000010200c723c */ /* 0x040fe200000418ff */
[----:B------:R-:W-:Y:S05]  /*f5e0*/  LDSM.16.M88.4 R176, [R185] ;  /* 0x00000000b9b0783b */ /* 0x000fea0000000200 */
[C---:B------:R-:W-:Y:S06]  /*f5f0*/  HMMA.16816.F32.BF16 R16, R32.reuse, R18, RZ ;  /* 0x000000122010723c */ /* 0x040fec00000418ff */
[C---:B---3--:R-:W-:Y:S06]  /*f600*/  HMMA.16816.F32.BF16 R20, R32.reuse, R24, RZ ;  /* 0x000000182014723c */ /* 0x048fec00000418ff */
[C---:B------:R-:W-:Y:S06]  /*f610*/  HMMA.16816.F32.BF16 R24, R32.reuse, R26, RZ ;  /* 0x0000001a2018723c */ /* 0x040fec00000418ff */
[C---:B----4-:R-:W-:Y:S06]  /*f620*/  HMMA.16816.F32.BF16 R28, R32.reuse, R136, RZ ;  /* 0x00000088201c723c */ /* 0x050fec00000418ff */
[----:B------:R-:W-:Y:S01]  /*f630*/  HMMA.16816.F32.BF16 R32, R32, R138, RZ ;  /* 0x0000008a2020723c */ /* 0x000fe200000418ff */
[----:B------:R-:W3:Y:S05]  /*f640*/  LDSM.16.M88.4 R136, [R186+0x6800] ;  /* 0x00680000ba88783b */ /* 0x000eea0000000200 */
[C---:B--2---:R-:W-:Y:S06]  /*f650*/  HMMA.16816.F32.BF16 R4, R140.reuse, R144, R4 ;  /* 0x000000908c04723c */ /* 0x044fec0000041804 */
[C---:B------:R-:W-:Y:S01]  /*f660*/  HMMA.16816.F32.BF16 R8, R140.reuse, R146, R8 ;  /* 0x000000928c08723c */ /* 0x040fe20000041808 */
[----:B------:R-:W2:Y:S05]  /*f670*/  LDSM.16.M88.4 R144, [R190] ;  /* 0x00000000be90783b */ /* 0x000eaa0000000200 */
[C---:B-----5:R-:W-:Y:S06]  /*f680*/  HMMA.16816.F32.BF16 R12, R140.reuse, R148, R12 ;  /* 0x000000948c0c723c */ /* 0x060fec000004180c */
[C---:B------:R-:W-:Y:S01]  /*f690*/  HMMA.16816.F32.BF16 R16, R140.reuse, R150, R16 ;  /* 0x000000968c10723c */ /* 0x040fe20000041810 */
[----:B------:R-:W-:Y:S05]  /*f6a0*/  LDSM.16.M88.4 R148, [R185+0x1000] ;  /* 0x00100000b994783b */ /* 0x000fea0000000200 */
        /* <DEDUP_REMOVED lines=18> */
[----:B------:R-:W5:Y:S04]  /*f7d0*/  LDSM.16.M88.4 R160, [R180+0x9000] ;  /* 0x00900000b4a0783b */ /* 0x000f680000000200 */
[----:B------:R-:W-:Y:S01]  /*f7e0*/  LDSM.16.M88.4 R172, [R189+0x2000] ;  /* 0x00200000bdac783b */ /* 0x000fe20000000200 */
[C---:B--2---:R-:W-:Y:S06]  /*f7f0*/  HMMA.16816.F32.BF16 R4, R144.reuse, R176, R4 ;  /* 0x000000b09004723c */ /* 0x044fec0000041804 */
[C---:B------:R-:W-:Y:S01]  /*f800*/  HMMA.16816.F32.BF16 R8, R144.reuse, R178, R8 ;  /* 0x000000b29008723c */ /* 0x040fe20000041808 */
[----:B------:R-:W2:Y:S05]  /*f810*/  LDSM.16.M88.4 R176, [R187+0x2000] ;  /* 0x00200000bbb0783b */ /* 0x000eaa0000000200 */
[C---:B----4-:R-:W-:Y:S06]  /*f820*/  HMMA.16816.F32.BF16 R12, R144.reuse, R140, R12 ;  /* 0x0000008c900c723c */ /* 0x050fec000004180c */
        /* <DEDUP_REMOVED lines=15> */
[C---:B-----5:R-:W-:Y:S06]  /*f920*/  HMMA.16816.F32.BF16 R20, R156.reuse, R160, R20 ;  /* 0x000000a09c14723c */ /* 0x060fec0000041814 */
        /* <DEDUP_REMOVED lines=68> */
[----:B------:R-:W-:Y:S06]  /*fd70*/  HMMA.16816.F32.BF16 R32, R160, R150, R32 ;  /* 0x00000096a020723c */ /* 0x000fec0000041820 */
[C---:B-1----:R-:W-:Y:S06]  /*fd80*/  HMMA.16816.F32.BF16 R4, R168.reuse, R172, R4 ;  /* 0x000000aca804723c */ /* 0x042fec0000041804 */
[C---:B------:R-:W-:Y:S06]  /*fd90*/  HMMA.16816.F32.BF16 R8, R168.reuse, R174, R8 ;  /* 0x000000aea808723c */ /* 0x040fec0000041808 */
[C---:B---3--:R-:W-:Y:S06]  /*fda0*/  HMMA.16816.F32.BF16 R12, R168.reuse, R136, R12 ;  /* 0x00000088a80c723c */ /* 0x048fec000004180c */
[C---:B------:R-:W-:Y:S01]  /*fdb0*/  HMMA.16816.F32.BF16 R16, R168.reuse, R138, R16 ;  /* 0x0000008aa810723c */ /* 0x040fe20000041810 */
[----:B------:R-:W1:Y:S01]  /*fdc0*/  LDSM.16.M88.4 R136, [R185+0x5000] ;  /* 0x00500000b988783b */ /* 0x000e620000000200 */
[----:B------:R-:W-:Y:S04]  /*fdd0*/  DEPBAR.LE SB0, 0x0 ;  /* 0x000080000000791a */ /* 0x000fe80000000000 */
[C---:B-----5:R-:W-:Y:S01]  /*fde0*/  HMMA.16816.F32.BF16 R20, R168.reuse, R152, R20 ;  /* 0x00000098a814723c */ /* 0x060fe20000041814 */
[----:B------:R-:W-:Y:S05]  /*fdf0*/  BAR.SYNC.DEFER_BLOCKING 0x0 ;  /* 0x0000000000007b1d */ /* 0x000fea0000010000 */
[C---:B------:R-:W-:Y:S06]  /*fe00*/  HMMA.16816.F32.BF16 R24, R168.reuse, R154, R24 ;  /* 0x0000009aa818723c */ /* 0x040fec0000041818 */
[C---:B------:R-:W-:Y:S06]  /*fe10*/  HMMA.16816.F32.BF16 R28, R168.reuse, R156, R28 ;  /* 0x0000009ca81c723c */ /* 0x040fec000004181c */
[----:B------:R-:W-:Y:S06]  /*fe20*/  HMMA.16816.F32.BF16 R32, R168, R158, R32 ;  /* 0x0000009ea820723c */ /* 0x000fec0000041820 */
[C---:B--2---:R-:W-:Y:S06]  /*fe30*/  HMMA.16816.F32.BF16 R4, R164.reuse, R176, R4 ;  /* 0x000000b0a404723c */ /* 0x044fec0000041804 */
[C---:B------:R-:W-:Y:S06]  /*fe40*/  HMMA.16816.F32.BF16 R8, R164.reuse, R178, R8 ;  /* 0x000000b2a408723c */ /* 0x040fec0000041808 */
[C---:B----4-:R-:W-:Y:S06]  /*fe50*/  HMMA.16816.F32.BF16 R12, R164.reuse, R140, R12 ;  /* 0x0000008ca40c723c */ /* 0x050fec000004180c */
[C---:B------:R-:W-:Y:S06]  /*fe60*/  HMMA.16816.F32.BF16 R16, R164.reuse, R142, R16 ;  /* 0x0000008ea410723c */ /* 0x040fec0000041810 */
[C---:B------:R-:W-:Y:S01]  /*fe70*/  FFMA.FTZ R4, R3.reuse, UR15, R4 ;  /* 0x0000000f03047c23 */ /* 0x040fe20008010004 */
[----:B------:R-:W-:Y:S01]  /*fe80*/  FFMA.FTZ R6, R3, UR15, R6 ;  /* 0x0000000f03067c23 */ /* 0x000fe20008010006 */
[----:B------:R-:W-:Y:S01]  /*fe90*/  I2FP.F32.S32 R3, R116 ;  /* 0x0000007400037245 */ /* 0x000fe20000201400 */
[C---:B-1----:R-:W-:Y:S03]  /*fea0*/  HMMA.16816.F32.BF16 R20, R164.reuse, R136, R20 ;  /* 0x00000088a414723c */ /* 0x042fe60000041814 */
[----:B------:R-:W-:Y:S02]  /*feb0*/  VIADD R116, R2, 0x9 ;  /* 0x0000000902747836 */ /* 0x000fe40000000000 */
[C---:B------:R-:W-:Y:S01]  /*fec0*/  FFMA.FTZ R5, R3.reuse, UR15, R5 ;  /* 0x0000000f03057c23 */ /* 0x040fe20008010005 */
[----:B------:R-:W-:Y:S01]  /*fed0*/  FFMA.FTZ R7, R3, UR15, R7 ;  /* 0x0000000f03077c23 */ /* 0x000fe20008010007 */
[----:B------:R-:W-:Y:S01]  /*fee0*/  I2FP.F32.S32 R3, R119 ;  /* 0x0000007700037245 */ /* 0x000fe20000201400 */
[----:B------:R-:W-:Y:S03]  /*fef0*/  FFMA.FTZ R8, R118, UR15, R8 ;  /* 0x0000000f76087c23 */ /* 0x000fe60008010008 */
[----:B------:R-:W-:Y:S01]  /*ff00*/  I2FP.F32.S32 R116, R116 ;  /* 0x0000007400747245 */ /* 0x000fe20000201400 */
[C---:B------:R-:W-:Y:S03]  /*ff10*/  HMMA.16816.F32.BF16 R24, R164.reuse, R138, R24 ;  /* 0x0000008aa418723c */ /* 0x040fe60000041818 */
[C---:B------:R-:W-:Y:S01]  /*ff20*/  FFMA.FTZ R12, R3.reuse, UR15, R12 ;  /* 0x0000000f030c7c23 */ /* 0x040fe2000801000c */
[----:B------:R-:W-:Y:S01]  /*ff30*/  FFMA.FTZ R14, R3, UR15, R14 ;  /* 0x0000000f030e7c23 */ /* 0x000fe2000801000e */
[C---:B------:R-:W-:Y:S01]  /*ff40*/  FFMA.FTZ R9, R116.reuse, UR15, R9 ;  /* 0x0000000f74097c23 */ /* 0x040fe20008010009 */
[----:B------:R-:W-:Y:S01]  /*ff50*/  FFMA.FTZ R11, R116, UR15, R11 ;  /* 0x0000000f740b7c23 */ /* 0x000fe2000801000b */
[----:B------:R-:W-:Y:S04]  /*ff60*/  VIADD R3, R2, 0x18 ;  /* 0x0000001802037836 */ /* 0x000fe80000000000 */
[----:B------:R-:W-:Y:S01]  /*ff70*/  FFMA.FTZ R10, R118, UR15, R10 ;  /* 0x0000000f760a7c23 */ /* 0x000fe2000801000a */
[C---:B------:R-:W-:Y:S03]  /*ff80*/  HMMA.16816.F32.BF16 R28, R164.reuse, R144, R28 ;  /* 0x00000090a41c723c */ /* 0x040fe6000004181c */
[----:B------:R-:W-:Y:S01]  /*ff90*/  I2FP.F32.S32 R3, R3 ;  /* 0x0000000300037245 */ /* 0x000fe20000201400 */
[C---:B------:R-:W-:Y:S02]  /*ffa0*/  VIADD R116, R2.reuse, 0x19 ;  /* 0x0000001902747836 */ /* 0x040fe40000000000 */
[C---:B------:R-:W-:Y:S01]  /*ffb0*/  VIADD R118, R2.reuse, 0x11 ;  /* 0x0000001102767836 */ /* 0x040fe20000000000 */
[----:B------:R-:W-:Y:S04]  /*ffc0*/  HMMA.16816.F32.BF16 R32, R164, R146, R32 ;  /* 0x00000092a420723c */ /* 0x000fe80000041820 */
[----:B------:R-:W-:Y:S01]  /*ffd0*/  I2FP.F32.S32 R116, R116 ;  /* 0x0000007400747245 */ /* 0x000fe20000201400 */
[----:B------:R-:W-:Y:S01]  /*ffe0*/  VIADD R119, R2, 0x20 ;  /* 0x0000002002777836 */ /* 0x000fe20000000000 */
[----:B------:R-:W-:Y:S01]  /*fff0*/  I2FP.F32.S32 R118, R118 ;  /* 0x0000007600767245 */ /* 0x000fe20000201400 */
[C---:B------:R-:W-:Y:S01]  /*10000*/  FFMA.FTZ R16, R3.reuse, UR15, R16 ;  /* 0x0000000f03107c23 */ /* 0x040fe20008010010 */
[----:B------:R-:W-:Y:S03]  /*10010*/  FFMA.FTZ R18, R3, UR15, R18 ;  /* 0x0000000f03127c23 */ /* 0x000fe60008010012 */
[----:B------:R-:W-:Y:S01]  /*10020*/  I2FP.F32.S32 R3, R119 ;  /* 0x0000007700037245 */ /* 0x000fe20000201400 */
[C---:B------:R-:W-:Y:S01]  /*10030*/  FFMA.FTZ R17, R116.reuse, UR15, R17 ;  /* 0x0000000f74117c23 */ /* 0x040fe20008010011 */
[----:B------:R-:W-:Y:S01]  /*10040*/  FFMA.FTZ R19, R116, UR15, R19 ;  /* 0x0000000f74137c23 */ /* 0x000fe20008010013 */
[C---:B------:R-:W-:Y:S01]  /*10050*/  FFMA.FTZ R13, R118.reuse, UR15, R13 ;  /* 0x0000000f760d7c23 */ /* 0x040fe2000801000d */
[----:B------:R-:W-:Y:S01]  /*10060*/  FFMA.FTZ R15, R118, UR15, R15 ;  /* 0x0000000f760f7c23 */ /* 0x000fe2000801000f */
[----:B------:R-:W-:Y:S01]  /*10070*/  FMNMX.FTZ R118, R4, R0, !PT ;  /* 0x0000000004767209 */ /* 0x000fe20007810000 */
[C---:B------:R-:W-:Y:S02]  /*10080*/  VIADD R116, R2.reuse, 0x21 ;  /* 0x0000002102747836 */ /* 0x040fe40000000000 */
[C---:B------:R-:W-:Y:S01]  /*10090*/  FFMA.FTZ R20, R3.reuse, UR15, R20 ;  /* 0x0000000f03147c23 */ /* 0x040fe20008010014 */
[----:B------:R-:W-:Y:S01]  /*100a0*/  FFMA.FTZ R22, R3, UR15, R22 ;  /* 0x0000000f03167c23 */ /* 0x000fe20008010016 */
[----:B------:R-:W-:Y:S01]  /*100b0*/  FMNMX.FTZ R119, R5, R118, !PT ;  /* 0x0000007605777209 */ /* 0x000fe20007810000 */
[C---:B------:R-:W-:Y:S01]  /*100c0*/  VIADD R118, R2.reuse, 0x29 ;  /* 0x0000002902767836 */ /* 0x040fe20000000000 */
[----:B------:R-:W-:Y:S01]  /*100d0*/  I2FP.F32.S32 R3, R116 ;  /* 0x0000007400037245 */ /* 0x000fe20000201400 */
[----:B------:R-:W-:Y:S01]  /*100e0*/  VIADD R136, R2, 0x28 ;  /* 0x0000002802887836 */ /* 0x000fe20000000000 */
[----:B------:R-:W-:Y:S01]  /*100f0*/  FMNMX.FTZ R119, R8, R119, !PT ;  /* 0x0000007708777209 */ /* 0x000fe20007810000 */
[----:B------:R-:W-:Y:S02]  /*10100*/  VIADD R143, R2, 0x39 ;  /* 0x00000039028f7836 */ /* 0x000fe40000000000 */
[----:B------:R-:W-:Y:S01]  /*10110*/  FFMA.FTZ R21, R3, UR15, R21 ;  /* 0x0000000f03157c23 */ /* 0x000fe20008010015 */
[----:B------:R-:W-:Y:S01]  /*10120*/  FMNMX.FTZ R119, R9, R119, !PT ;  /* 0x0000007709777209 */ /* 0x000fe20007810000 */
[----:B------:R-:W-:Y:S01]  /*10130*/  FFMA.FTZ R23, R3, UR15, R23 ;  /* 0x0000000f03177c23 */ /* 0x000fe20008010017 */
[----:B------:R-:W-:Y:S02]  /*10140*/  I2FP.F32.S32 R3, R118 ;  /* 0x0000007600037245 */ /* 0x000fe40000201400 */
[----:B------:R-:W-:Y:S02]  /*10150*/  FMNMX.FTZ R118, R6, R117, !PT ;  /* 0x0000007506767209 */ /* 0x000fe40007810000 */
        /* <DEDUP_REMOVED lines=9> */
[C---:B------:R-:W-:Y:S01]  /*101f0*/  VIADD R116, R2.reuse, 0x30 ;  /* 0x0000003002747836 */ /* 0x040fe20000000000 */
[----:B------:R-:W-:Y:S01]  /*10200*/  FMNMX.FTZ R119, R11, R3, !PT ;  /* 0x000000030b777209 */ /* 0x000fe20007810000 */
[----:B------:R-:W-:Y:S01]  /*10210*/  VIADD R136, R2, 0x31 ;  /* 0x0000003102887836 */ /* 0x000fe20000000000 */
[----:B------:R-:W-:Y:S02]  /*10220*/  FMNMX.FTZ R142, R16, R118, !PT ;  /* 0x00000076108e7209 */ /* 0x000fe40007810000 */
[----:B------:R-:W-:Y:S02]  /*10230*/  I2FP.F32.S32 R116, R116 ;  /* 0x0000007400747245 */ /* 0x000fe40000201400 */
[----:B------:R-:W-:Y:S02]  /*10240*/  FMNMX.FTZ R118, R14, R119, !PT ;  /* 0x000000770e767209 */ /* 0x000fe40007810000 */
[----:B------:R-:W-:Y:S01]  /*10250*/  FMNMX.FTZ R142, R17, R142, !PT ;  /* 0x0000008e118e7209 */ /* 0x000fe20007810000 */
[C---:B------:R-:W-:Y:S01]  /*10260*/  FFMA.FTZ R28, R116.reuse, UR15, R28 ;  /* 0x0000000f741c7c23 */ /* 0x040fe2000801001c */
[----:B------:R-:W-:Y:S01]  /*10270*/  I2FP.F32.S32 R3, R136 ;  /* 0x0000008800037245 */ /* 0x000fe20000201400 */
[----:B------:R-:W-:Y:S01]  /*10280*/  FFMA.FTZ R30, R116, UR15, R30 ;  /* 0x0000000f741e7c23 */ /* 0x000fe2000801001e */
[----:B------:R-:W-:Y:S01]  /*10290*/  FMNMX.FTZ R116, R15, R118, !PT ;  /* 0x000000760f747209 */ /* 0x000fe20007810000 */
[----:B------:R-:W-:Y:S01]  /*102a0*/  VIADD R118, R2, 0x38 ;  /* 0x0000003802767836 */ /* 0x000fe20000000000 */
[----:B------:R-:W-:Y:S01]  /*102b0*/  FMNMX.FTZ R142, R20, R142, !PT ;  /* 0x0000008e148e7209 */ /* 0x000fe20007810000 */
[C---:B------:R-:W-:Y:S01]  /*102c0*/  FFMA.FTZ R29, R3.reuse, UR15, R29 ;  /* 0x0000000f031d7c23 */ /* 0x040fe2000801001d */
[----:B------:R-:W-:Y:S01]  /*102d0*/  FMNMX.FTZ R116, R18, R116, !PT ;  /* 0x0000007412747209 */ /* 0x000fe20007810000 */
[----:B------:R-:W-:Y:S01]  /*102e0*/  FFMA.FTZ R31, R3, UR15, R31 ;  /* 0x0000000f031f7c23 */ /* 0x000fe2000801001f */
        /* <DEDUP_REMOVED lines=19> */
.L_x_705:
[----:B---3--:R-:W-:Y:S01]  /*10420*/  FMNMX.FTZ R2, R31, R158, !PT ;  /* 0x0000009e1f027209 */ /* 0x008fe20007810000 */
[----:B------:R-:W2:Y:S01]  /*10430*/  LDL.64 R194, [R1+0x10] ;  /* 0x0000100001c27983 */ /* 0x000ea20000100a00 */
[----:B------:R-:W-:Y:S01]  /*10440*/  FFMA.FTZ R35, R143, UR15, R35 ;  /* 0x0000000f8f237c23 */ /* 0x000fe20008010023 */
[----:B------:R-:W-:Y:S01]  /*10450*/  IMAD.MOV.U32 R144, RZ, RZ, 0x7054 ;  /* 0x00007054ff907424 */ /* 0x000fe200078e00ff */
[----:B------:R-:W-:Y:S01]  /*10460*/  FMNMX.FTZ R2, R34, R2, !PT ;  /* 0x0000000222027209 */ /* 0x000fe20007810000 */
[----:B------:R-:W-:Y:S01]  /*10470*/  IMAD.U32 R167, RZ, RZ, UR5 ;  /* 0x00000005ffa77e24 */ /* 0x000fe2000f8e00ff */
[----:B------:R-:W-:Y:S01]  /*10480*/  UIADD3 UR21, UR28, 0x1715609d, URZ ;  /* 0x1715609d1c157890 */ /* 0x000fe2000fffe03f */
[----:B------:R-:W1:Y:S01]  /*10490*/  SHFL.BFLY PT, R116, R142, 0x2, 0x1f ;  /* 0x0c401f008e747f89 */ /* 0x000e6200000e0000 */
[----:B------:R-:W-:Y:S01]  /*104a0*/  FMNMX.FTZ R2, R35, R2, !PT ;  /* 0x0000000223027209 */ /* 0x000fe20007810000 */
[----:B------:R-:W-:Y:S01]  /*104b0*/  UIADD3 UR30, UR29, 0x32370b8f, URZ ;  /* 0x32370b8f1d1e7890 */ /* 0x000fe2000fffe03f */
[----:B------:R-:W-:Y:S05]  /*104c0*/  PRMT R167, R167, R144, UR5 ;  /* 0x00000005a7a77e16 */ /* 0x000fea0008000090 */
[----:B------:R-:W-:Y:S01]  /*104d0*/  LDSM.16.MT88.4 R148, [R184+0xc000] ;  /* 0x00c00000b894783b */ /* 0x000fe20000004200 */
[----:B------:R-:W-:Y:S02]  /*104e0*/  UIADD3 UR27, UR28, 0x78dde6e4, URZ ;  /* 0x78dde6e41c1b7890 */ /* 0x000fe4000fffe03f */
[----:B------:R-:W-:Y:S02]  /*104f0*/  UIADD3 UR23, UR29, -0x126145ec, URZ ;  /* 0xed9eba141d177890 */ /* 0x000fe4000fffe03f */
[----:B------:R-:W-:Y:S02]  /*10500*/  UIADD3 UR26, UR28, -0x4ab325aa, URZ ;  /* 0xb54cda561c1a7890 */ /* 0x000fe4000fffe03f */
[----:B------:R-:W-:Y:S01]  /*10510*/  UIADD3 UR22, UR29, 0x646e171e, URZ ;  /* 0x646e171e1d167890 */ /* 0x000fe2000fffe03f */
[----:B------:R-:W3:Y:S01]  /*10520*/  SHFL.BFLY PT, R138, R2, 0x2, 0x1f ;  /* 0x0c401f00028a7f89 */ /* 0x000ee200000e0000 */
[----:B------:R-:W-:Y:S02]  /*10530*/  UIADD3 UR16, UR28, -0x61c88647, URZ ;  /* 0x9e3779b91c107890 */ /* 0x000fe4000fffe03f */
[----:B------:R-:W-:Y:S05]  /*10540*/  UIADD3 UR17, UR29, -0x56f99767, URZ ;  /* 0xa90668991d117890 */ /* 0x000fea000fffe03f */
[----:B------:R-:W-:Y:S01]  /*10550*/  LDSM.16.MT88.4 R144, [R182+0xc000] ;  /* 0x00c00000b690783b */ /* 0x000fe20000004200 */
[----:B------:R-:W-:Y:S02]  /*10560*/  UIADD3 UR8, UR29, -0x4498517b, URZ ;  /* 0xbb67ae851d087890 */ /* 0x000fe4000fffe03f */
[----:B------:R-:W-:Y:S02]  /*10570*/  UIADD3 UR18, UR29, 0x76cf5d0a, URZ ;  /* 0x76cf5d0a1d127890 */ /* 0x000fe4000fffe03f */
[----:B------:R-:W-:Y:S02]  /*10580*/  USHF.L.U32 UR34, UR37, 0x1, URZ ;  /* 0x0000000125227899 */ /* 0x000fe4000800063f */
[----:B------:R-:W-:Y:S01]  /*10590*/  LOP3.LUT R3, R205, UR8, R206, 0x96, !PT ;  /* 0x00000008cd037c12 */ /* 0x000fe2000f8e96ce */
[----:B------:R-:W-:Y:S01]  /*105a0*/  UIADD3 UR8, UR28, 0x3c6ef372, URZ ;  /* 0x3c6ef3721c087890 */ /* 0x000fe2000fffe03f */
[----:B-1----:R-:W-:Y:S01]  /*105b0*/  FMNMX.FTZ R116, R142, R116, !PT ;  /* 0x000000748e747209 */ /* 0x002fe20007810000 */
[----:B------:R-:W-:Y:S01]  /*105c0*/  ULOP3.LUT UR9, UR34, UR29, URZ, 0x3c, !UPT ;  /* 0x0000001d22097292 */ /* 0x000fe2000f8e3c3f */
[----:B------:R-:W-:Y:S01]  /*105d0*/  LDSM.16.MT88.4 R140, [R181+0xc000] ;  /* 0x00c00000b58c783b */ /* 0x000fe20000004200 */
[----:B------:R-:W-:Y:S01]  /*105e0*/  IMAD.WIDE.U32 R176, R3, -0x326172a9, RZ ;  /* 0xcd9e8d5703b07825 */ /* 0x000fe200078e00ff */
[----:B------:R-:W-:Y:S03]  /*105f0*/  UIADD3 UR34, UR34, 0x1, URZ ;  /* 0x0000000122227890 */ /* 0x000fe6000fffe03f */
[----:B------:R-:W-:Y:S01]  /*10600*/  LOP3.LUT R118, R207, UR9, RZ, 0x3c, !PT ;  /* 0x00000009cf767c12 */ /* 0x000fe2000f8e3cff */
[----:B------:R-:W-:Y:S02]  /*10610*/  UIADD3 UR9, UR28, -0x255992d5, URZ ;  /* 0xdaa66d2b1c097890 */ /* 0x000fe4000fffe03f */
[----:B------:R-:W1:Y:S01]  /*10620*/  SHFL.BFLY PT, R119, R116, 0x1, 0x1f ;  /* 0x0c201f0074777f89 */ /* 0x000e6200000e0000 */
[----:B---3--:R-:W-:Y:S01]  /*10630*/  FMNMX.FTZ R138, R2, R138, !PT ;  /* 0x0000008a028a7209 */ /* 0x008fe20007810000 */
[----:B------:R-:W-:Y:S01]  /*10640*/  IMAD.WIDE.U32 R136, R118, -0x326172a9, RZ ;  /* 0xcd9e8d5776887825 */ /* 0x000fe200078e00ff */
[----:B------:R-:W-:Y:S05]  /*10650*/  ULOP3.LUT UR34, UR34, UR29, URZ, 0x3c, !UPT ;  /* 0x0000001d22227292 */ /* 0x000fea000f8e3c3f */
[----:B------:R-:W3:Y:S01]  /*10660*/  SHFL.BFLY PT, R139, R138, 0x1, 0x1f ;  /* 0x0c201f008a8b7f89 */ /* 0x000ee200000e0000 */
[----:B------:R-:W-:Y:S02]  /*10670*/  LOP3.LUT R136, R177, UR8, R136, 0x96, !PT ;  /* 0x00000008b1887c12 */ /* 0x000fe4000f8e9688 */
[----:B-1----:R-:W-:Y:S04]  /*10680*/  FMNMX.FTZ R116, R116, R119, !PT ;  /* 0x0000007774747209 */ /* 0x002fe80007810000 */
[C---:B------:R-:W-:Y:S01]  /*10690*/  FSETP.NEU.FTZ.AND P0, PT, R116.reuse, -INF , PT ;  /* 0xff8000007400780b */ /* 0x040fe20003f1d000 */
[C---:B------:R-:W-:Y:S01]  /*106a0*/  FMUL.FTZ R174, R116.reuse, UR4 ;  /* 0x0000000474ae7c20 */ /* 0x040fe20008410000 */
[----:B------:R-:W-:Y:S04]  /*106b0*/  FADD.FTZ R0, -R116, R0 ;  /* 0x0000000074007221 */ /* 0x000fe80000010100 */
        /* <DEDUP_REMOVED lines=16> */
[----:B------:R-:W-:Y:S10]  /*107c0*/  MUFU.EX2 R200, R9 ;  /* 0x0000000900c87308 */ /* 0x000ff40000000800 */
[----:B------:R-:W1:Y:S10]  /*107d0*/  MUFU.EX2 R199, R8 ;  /* 0x0000000800c77308 */ /* 0x000e740000000800 */
[----:B------:R-:W-:Y:S10]  /*107e0*/  MUFU.EX2 R242, R17 ;  /* 0x0000001100f27308 */ /* 0x000ff40000000800 */
[----:B------:R-:W-:Y:S01]  /*107f0*/  MUFU.EX2 R203, R20 ;  /* 0x0000001400cb7308 */ /* 0x000fe20000000800 */
[----:B-1----:R-:W-:Y:S04]  /*10800*/  F2FP.BF16.F32.PACK_AB R162, R200, R199 ;  /* 0x000000c7c8a2723e */ /* 0x002fe800000010ff */
[----:B------:R-:W-:Y:S05]  /*10810*/  PRMT R161, R162, 0x7632, R161 ;  /* 0x00007632a2a17816 */ /* 0x000fea00000000a1 */
[----:B------:R-:W1:Y:S10]  /*10820*/  MUFU.EX2 R250, R5 ;  /* 0x0000000500fa7308 */ /* 0x000e740000000800 */
[----:B------:R-:W-:Y:S10]  /*10830*/  MUFU.EX2 R246, R12 ;  /* 0x0000000c00f67308 */ /* 0x000ff40000000800 */
[----:B------:R-:W4:Y:S01]  /*10840*/  MUFU.EX2 R247, R13 ;  /* 0x0000000d00f77308 */ /* 0x000f220000000800 */
[----:B-1----:R-:W-:Y:S04]  /*10850*/  F2FP.BF16.F32.PACK_AB R164, R250, R248 ;  /* 0x000000f8faa4723e */ /* 0x002fe800000010ff */
[----:B------:R-:W-:Y:S05]  /*10860*/  PRMT R163, R164, 0x7632, R163 ;  /* 0x00007632a4a37816 */ /* 0x000fea00000000a3 */
[----:B------:R-:W1:Y:S01]  /*10870*/  MUFU.EX2 R244, R16 ;  /* 0x0000001000f47308 */ /* 0x000e620000000800 */
[----:B----4-:R-:W-:Y:S04]  /*10880*/  F2FP.BF16.F32.PACK_AB R156, R247, R246 ;  /* 0x000000f6f79c723e */ /* 0x010fe800000010ff */
[----:B------:R-:W-:Y:S02]  /*10890*/  PRMT R155, R156, 0x7632, R155 ;  /* 0x000076329c9b7816 */ /* 0x000fe4000000009b */
[----:B-1----:R-:W-:Y:S02]  /*108a0*/  F2FP.BF16.F32.PACK_AB R152, R242, R244 ;  /* 0x000000f4f298723e */ /* 0x002fe400000010ff */
[----:B--2---:R-:W-:Y:S01]  /*108b0*/  LOP3.LUT R2, R137, UR16, R194, 0x96, !PT ;  /* 0x0000001089027c12 */ /* 0x004fe2000f8e96c2 */
[----:B------:R-:W-:Y:S04]  /*108c0*/  IMAD.WIDE.U32 R136, R136, -0x2daee0ad, RZ ;  /* 0xd2511f5388887825 */ /* 0x000fe800078e00ff */
[----:B------:R-:W-:Y:S05]  /*108d0*/  IMAD.WIDE.U32 R2, R2, -0x2daee0ad, RZ ;  /* 0xd2511f5302027825 */ /* 0x000fea00078e00ff */
[----:B------:R-:W-:Y:S02]  /*108e0*/  LOP3.LUT R118, R3, UR18, R204, 0x96, !PT ;  /* 0x0000001203767c12 */ /* 0x000fe4000f8e96cc */
[----:B------:R-:W-:Y:S02]  /*108f0*/  LOP3.LUT R2, R137, UR30, R2, 0x96, !PT ;  /* 0x0000001e89027c12 */ /* 0x000fe4000f8e9602 */
[----:B---3--:R-:W-:Y:S01]  /*10900*/  FMNMX.FTZ R3, R138, R139, !PT ;  /* 0x0000008b8a037209 */ /* 0x008fe20007810000 */
        /* <DEDUP_REMOVED lines=8> */
[----:B------:R-:W-:Y:S04]  /*10990*/  IMAD.WIDE.U32 R178, R2, -0x2daee0ad, RZ ;  /* 0xd2511f5302b27825 */ /* 0x000fe800078e00ff */
[--C-:B------:R-:W-:Y:S01]  /*109a0*/  FFMA.FTZ R6, R6, UR4, -R175.reuse ;  /* 0x0000000406067c23 */ /* 0x100fe200080108af */
[----:B------:R-:W-:Y:S01]  /*109b0*/  LOP3.LUT R168, R179, UR17, R118, 0x96, !PT ;  /* 0x00000011b3a87c12 */ /* 0x000fe2000f8e9676 */
[--C-:B------:R-:W-:Y:S01]  /*109c0*/  FFMA.FTZ R7, R7, UR4, -R175.reuse ;  /* 0x0000000407077c23 */ /* 0x100fe200080108af */
[----:B------:R-:W-:Y:S01]  /*109d0*/  LOP3.LUT R118, R119, UR23, R136, 0x96, !PT ;  /* 0x0000001777767c12 */ /* 0x000fe2000f8e9688 */
[----:B------:R1:W-:Y:S01]  /*109e0*/  MUFU.EX2 R249, R6 ;  /* 0x0000000600f97308 */ /* 0x0003e20000000800 */
[--C-:B------:R-:W-:Y:S01]  /*109f0*/  FFMA.FTZ R10, R10, UR4, -R175.reuse ;  /* 0x000000040a0a7c23 */ /* 0x100fe200080108af */
[----:B------:R-:W-:Y:S04]  /*10a00*/  IMAD.WIDE.U32 R168, R168, -0x326172a9, RZ ;  /* 0xcd9e8d57a8a87825 */ /* 0x000fe800078e00ff */
[--C-:B------:R-:W-:Y:S01]  /*10a10*/  FFMA.FTZ R11, R11, UR4, -R175.reuse ;  /* 0x000000040b0b7c23 */ /* 0x100fe200080108af */
[--C-:B------:R-:W-:Y:S01]  /*10a20*/  FFMA.FTZ R14, R14, UR4, -R175.reuse ;  /* 0x000000040e0e7c23 */ /* 0x100fe200080108af */
[----:B------:R-:W-:Y:S01]  /*10a30*/  IMAD.WIDE.U32 R170, R118, -0x326172a9, RZ ;  /* 0xcd9e8d5776aa7825 */ /* 0x000fe200078e00ff */
[C---:B------:R-:W-:Y:S01]  /*10a40*/  LOP3.LUT R4, R168.reuse, 0xffff, RZ, 0xc0, !PT ;  /* 0x0000ffffa8047812 */ /* 0x040fe200078ec0ff */
[----:B------:R2:W3:Y:S01]  /*10a50*/  MUFU.EX2 R198, R7 ;  /* 0x0000000700c67308 */ /* 0x0004e20000000800 */
[----:B------:R-:W-:Y:S01]  /*10a60*/  LOP3.LUT R2, R168, 0xff, RZ, 0xc0, !PT ;  /* 0x000000ffa8027812 */ /* 0x000fe200078ec0ff */
[--C-:B------:R-:W-:Y:S01]  /*10a70*/  FFMA.FTZ R15, R15, UR4, -R175.reuse ;  /* 0x000000040f0f7c23 */ /* 0x100fe200080108af */
[----:B------:R-:W-:Y:S01]  /*10a80*/  SHF.R.U32.HI R4, RZ, 0x8, R4 ;  /* 0x00000008ff047819 */ /* 0x000fe20000011604 */
[--C-:B------:R-:W-:Y:S01]  /*10a90*/  FFMA.FTZ R18, R18, UR4, -R175.reuse ;  /* 0x0000000412127c23 */ /* 0x100fe200080108af */
[----:B------:R-:W-:Y:S01]  /*10aa0*/  SHF.R.U32.HI R8, RZ, 0x18, R168 ;  /* 0x00000018ff087819 */ /* 0x000fe200000116a8 */
[--C-:B------:R-:W-:Y:S01]  /*10ab0*/  FFMA.FTZ R22, R22, UR4, -R175.reuse ;  /* 0x0000000416167c23 */ /* 0x100fe200080108af */
[----:B------:R-:W-:Y:S03]  /*10ac0*/  PRMT R138, R2, 0x5410, R4 ;  /* 0x00005410028a7816 */ /* 0x000fe60000000004 */
[----:B------:R-:W-:Y:S01]  /*10ad0*/  MUFU.EX2 R251, R10 ;  /* 0x0000000a00fb7308 */ /* 0x000fe20000000800 */
[----:B------:R-:W-:Y:S01]  /*10ae0*/  SHF.R.U32.HI R4, RZ, 0x10, R168 ;  /* 0x00000010ff047819 */ /* 0x000fe200000116a8 */
[--C-:B------:R-:W-:Y:S01]  /*10af0*/  FFMA.FTZ R23, R23, UR4, -R175.reuse ;  /* 0x0000000417177c23 */ /* 0x100fe200080108af */
[----:B------:R-:W-:Y:S01]  /*10b00*/  LOP3.LUT R2, R169, UR26, R170, 0x96, !PT ;  /* 0x0000001aa9027c12 */ /* 0x000fe2000f8e96aa */
[--C-:B------:R-:W-:Y:S01]  /*10b10*/  FFMA.FTZ R26, R26, UR4, -R175.reuse ;  /* 0x000000041a1a7c23 */ /* 0x100fe200080108af */
[----:B-1----:R-:W-:Y:S01]  /*10b20*/  LOP3.LUT R6, R4, 0xff, RZ, 0xc0, !PT ;  /* 0x000000ff04067812 */ /* 0x002fe200078ec0ff */
[--C-:B------:R-:W-:Y:S01]  /*10b30*/  FFMA.FTZ R27, R27, UR4, -R175.reuse ;  /* 0x000000041b1b7c23 */ /* 0x100fe200080108af */
[----:B------:R-:W-:Y:S03]  /*10b40*/  LOP3.LUT R4, R2, 0xffff, RZ, 0xc0, !PT ;  /* 0x0000ffff02047812 */ /* 0x000fe600078ec0ff */
[----:B------:R-:W1:Y:S01]  /*10b50*/  MUFU.EX2 R252, R11 ;  /* 0x0000000b00fc7308 */ /* 0x000e620000000800 */
[----:B------:R-:W-:Y:S01]  /*10b60*/  SHF.R.U32.HI R5, RZ, 0x10, R2 ;  /* 0x00000010ff057819 */ /* 0x000fe20000011602 */
[--C-:B------:R-:W-:Y:S01]  /*10b70*/  FFMA.FTZ R30, R30, UR4, -R175.reuse ;  /* 0x000000041e1e7c23 */ /* 0x100fe200080108af */
[----:B--2---:R-:W-:Y:S01]  /*10b80*/  SHF.R.U32.HI R7, RZ, 0x8, R4 ;  /* 0x00000008ff077819 */ /* 0x004fe20000011604 */
[--C-:B------:R-:W-:Y:S01]  /*10b90*/  FFMA.FTZ R31, R31, UR4, -R175.reuse ;  /* 0x000000041f1f7c23 */ /* 0x100fe200080108af */
[----:B------:R-:W-:Y:S01]  /*10ba0*/  LOP3.LUT R9, R2, 0xff, RZ, 0xc0, !PT ;  /* 0x000000ff02097812 */ /* 0x000fe200078ec0ff */
[----:B------:R-:W-:Y:S01]  /*10bb0*/  FFMA.FTZ R34, R34, UR4, -R175 ;  /* 0x0000000422227c23 */ /* 0x000fe200080108af */
        /* <DEDUP_REMOVED lines=14> */
[----:B------:R-:W2:Y:S01]  /*10ca0*/  MUFU.EX2 R2, R2 ;  /* 0x0000000200027308 */ /* 0x000ea20000000800 */
[----:B------:R-:W-:Y:S02]  /*10cb0*/  LOP3.LUT R136, R136, R4, RZ, 0xc0, !PT ;  /* 0x0000000488887212 */ /* 0x000fe400078ec0ff */
[----:B------:R-:W-:Y:S02]  /*10cc0*/  PRMT R4, R166, 0x5410, R165 ;  /* 0x00005410a6047816 */ /* 0x000fe400000000a5 */
[----:B-1----:R-:W-:Y:S02]  /*10cd0*/  F2FP.BF16.F32.PACK_AB R160, R252, R251 ;  /* 0x000000fbfca0723e */ /* 0x002fe400000010ff */
[----:B------:R-:W-:Y:S03]  /*10ce0*/  PRMT R6, R6, 0x5410, R8 ;  /* 0x0000541006067816 */ /* 0x000fe60000000008 */
[----:B------:R-:W1:Y:S01]  /*10cf0*/  MUFU.EX2 R0, R0 ;  /* 0x0000000000007308 */ /* 0x000e620000000800 */
[--C-:B------:R-:W-:Y:S02]  /*10d00*/  HSET2.LE.AND R138, R138, R167.reuse, PT ;  /* 0x000000a78a8a7233 */ /* 0x100fe40003803000 */
[----:B------:R-:W-:Y:S02]  /*10d10*/  LOP3.LUT R137, R137, R4, RZ, 0xc0, !PT ;  /* 0x0000000489897212 */ /* 0x000fe400078ec0ff */
[----:B------:R-:W-:Y:S02]  /*10d20*/  PRMT R4, R162, 0x5410, R161 ;  /* 0x00005410a2047816 */ /* 0x000fe400000000a1 */
[----:B------:R-:W-:Y:S03]  /*10d30*/  PRMT R159, R160, 0x7632, R159 ;  /* 0x00007632a09f7816 */ /* 0x000fe6000000009f */
[----:B------:R3:W-:Y:S01]  /*10d40*/  MUFU.EX2 R241, R18 ;  /* 0x0000001200f17308 */ /* 0x0007e20000000800 */
[--C-:B------:R-:W-:Y:S01]  /*10d50*/  HSET2.LE.AND R139, R6, R167.reuse, PT ;  /* 0x000000a7068b7233 */ /* 0x100fe20003803000 */
[----:B--2---:R-:W-:Y:S01]  /*10d60*/  FMUL.FTZ R5, R2, R121 ;  /* 0x0000007902057220 */ /* 0x004fe20000410000 */
[----:B------:R-:W-:Y:S01]  /*10d70*/  LOP3.LUT R138, R138, R4, RZ, 0xc0, !PT ;  /* 0x000000048a8a7212 */ /* 0x000fe200078ec0ff */
[----:B------:R-:W-:Y:S01]  /*10d80*/  FMUL.FTZ R8, R2, R124 ;  /* 0x0000007c02087220 */ /* 0x000fe20000410000 */
[----:B------:R-:W-:Y:S01]  /*10d90*/  PRMT R4, R160, 0x5410, R159 ;  /* 0x00005410a0047816 */ /* 0x000fe2000000009f */
[C---:B------:R-:W-:Y:S01]  /*10da0*/  FMUL.FTZ R9, R2.reuse, R125 ;  /* 0x0000007d02097220 */ /* 0x040fe20000410000 */
[C---:B------:R-:W-:Y:S01]  /*10db0*/  FMUL.FTZ R36, R2.reuse, R36 ;  /* 0x0000002402247220 */ /* 0x040fe20000410000 */
[C---:B------:R-:W-:Y:S01]  /*10dc0*/  FMUL.FTZ R37, R2.reuse, R37 ;  /* 0x0000002502257220 */ /* 0x040fe20000410000 */
[----:B------:R-:W-:Y:S01]  /*10dd0*/  LOP3.LUT R139, R139, R4, RZ, 0xc0, !PT ;  /* 0x000000048b8b7212 */ /* 0x000fe200078ec0ff */
[----:B------:R-:W-:Y:S01]  /*10de0*/  FMUL.FTZ R4, R2, R120 ;  /* 0x0000007802047220 */ /* 0x000fe20000410000 */
[C---:B-1----:R-:W-:Y:S01]  /*10df0*/  FMUL.FTZ R6, R0.reuse, R122 ;  /* 0x0000007a00067220 */ /* 0x042fe20000410000 */
[C---:B------:R-:W-:Y:S01]  /*10e00*/  FMUL.FTZ R7, R0.reuse, R123 ;  /* 0x0000007b00077220 */ /* 0x040fe20000410000 */
[C---:B------:R-:W-:Y:S01]  /*10e10*/  FMUL.FTZ R10, R0.reuse, R126 ;  /* 0x0000007e000a7220 */ /* 0x040fe20000410000 */
[----:B------:R-:W1:Y:S01]  /*10e20*/  LDSM.16.MT88.4 R120, [R183+0xc000] ;  /* 0x00c00000b778783b */ /* 0x000e620000004200 */
[C---:B------:R-:W-:Y:S01]  /*10e30*/  FMUL.FTZ R11, R0.reuse, R127 ;  /* 0x0000007f000b7220 */ /* 0x040fe20000410000 */
[C---:B------:R-:W-:Y:S01]  /*10e40*/  FMUL.FTZ R14, R0.reuse, R130 ;  /* 0x00000082000e7220 */ /* 0x040fe20000410000 */
[----:B------:R-:W-:Y:S01]  /*10e50*/  FMUL.FTZ R15, R0, R131 ;  /* 0x00000083000f7220 */ /* 0x000fe20000410000 */
[----:B------:R-:W-:Y:S01]  /*10e60*/  FMUL.FTZ R17, R2, R133 ;  /* 0x0000008502117220 */ /* 0x000fe20000410000 */
[C---:B------:R-:W-:Y:S01]  /*10e70*/  HMMA.16816.F32.BF16 R4, R136.reuse, R140, R4 ;  /* 0x0000008c8804723c */ /* 0x040fe20000041804 */
[----:B------:R-:W-:Y:S02]  /*10e80*/  MUFU.EX2 R201, R22 ;  /* 0x0000001600c97308 */ /* 0x000fe40000000800 */
[----:B------:R-:W2:Y:S02]  /*10e90*/  LDSM.16.MT88.4 R124, [R181+0xe000] ;  /* 0x00e00000b57c783b */ /* 0x000ea40000004200 */
        /* <DEDUP_REMOVED lines=12> */
[C---:B------:R-:W-:Y:S01]  /*10f60*/  HMMA.16816.F32.BF16 R40, R136.reuse, R146, R40 ;  /* 0x000000928828723c */ /* 0x040fe20000041828 */
[----:B------:R-:W5:Y:S04]  /*10f70*/  LDSM.16.MT88.4 R144, [R184+0xe000] ;  /* 0x00e00000b890783b */ /* 0x000f680000004200 */
        /* <DEDUP_REMOVED lines=26> */
[C---:B--2---:R-:W-:Y:S03]  /*11120*/  HMMA.16816.F32.BF16 R60, R136.reuse, R124, R60 ;  /* 0x0000007c883c723c */ /* 0x044fe6000004183c */
[C---:B------:R-:W-:Y:S01]  /*11130*/  FMUL.FTZ R68, R2.reuse, R68 ;  /* 0x0000004402447220 */ /* 0x040fe20000410000 */
[----:B------:R-:W-:Y:S01]  /*11140*/  FMUL.FTZ R69, R2, R69 ;  /* 0x0000004502457220 */ /* 0x000fe20000410000 */
[C---:B------:R-:W-:Y:S01]  /*11150*/  FMUL.FTZ R70, R0.reuse, R70 ;  /* 0x0000004600467220 */ /* 0x040fe20000410000 */
[C---:B------:R-:W-:Y:S01]  /*11160*/  HMMA.16816.F32.BF16 R64, R136.reuse, R126, R64 ;  /* 0x0000007e8840723c */ /* 0x040fe20000041840 */
[----:B------:R-:W2:Y:S04]  /*11170*/  LDSM.16.MT88.4 R124, [R181+0x10000] ;  /* 0x01000000b57c783b */ /* 0x000ea80000004200 */
[----:B------:R-:W-:Y:S01]  /*11180*/  FMUL.FTZ R71, R0, R71 ;  /* 0x0000004700477220 */ /* 0x000fe20000410000 */
[C---:B------:R-:W-:Y:S01]  /*11190*/  FMUL.FTZ R72, R2.reuse, R72 ;  /* 0x0000004802487220 */ /* 0x040fe20000410000 */
[----:B------:R-:W-:Y:S01]  /*111a0*/  FMUL.FTZ R73, R2, R73 ;  /* 0x0000004902497220 */ /* 0x000fe20000410000 */
[C---:B------:R-:W-:Y:S03]  /*111b0*/  FMUL.FTZ R74, R0.reuse, R74 ;  /* 0x0000004a004a7220 */ /* 0x040fe60000410000 */
[----:B------:R-:W-:Y:S01]  /*111c0*/  FMUL.FTZ R75, R0, R75 ;  /* 0x0000004b004b7220 */ /* 0x000fe20000410000 */
[C---:B----4-:R-:W-:Y:S03]  /*111d0*/  HMMA.16816.F32.BF16 R68, R136.reuse, R140, R68 ;  /* 0x0000008c8844723c */ /* 0x050fe60000041844 */
        /* <DEDUP_REMOVED lines=9> */
[C---:B-----5:R-:W-:Y:S03]  /*11270*/  HMMA.16816.F32.BF16 R76, R136.reuse, R144, R76 ;  /* 0x00000090884c723c */ /* 0x060fe6000004184c */
[C---:B------:R-:W-:Y:S01]  /*11280*/  FMUL.FTZ R84, R2.reuse, R84 ;  /* 0x0000005402547220 */ /* 0x040fe20000410000 */
[----:B------:R-:W-:Y:S01]  /*11290*/  FMUL.FTZ R85, R2, R85 ;  /* 0x0000005502557220 */ /* 0x000fe20000410000 */
[C---:B------:R-:W-:Y:S01]  /*112a0*/  FMUL.FTZ R86, R0.reuse, R86 ;  /* 0x0000005600567220 */ /* 0x040fe20000410000 */
[C---:B------:R-:W-:Y:S05]  /*112b0*/  HMMA.16816.F32.BF16 R80, R136.reuse, R146, R80 ;  /* 0x000000928850723c */ /* 0x040fea0000041850 */
[----:B------:R-:W-:Y:S01]  /*112c0*/  LOP3.LUT R172, R171, UR21, R172, 0x96, !PT ;  /* 0x00000015abac7c12 */ /* 0x000fe2000f8e96ac */
[----:B------:R-:W-:Y:S01]  /*112d0*/  FMUL.FTZ R87, R0, R87 ;  /* 0x0000005700577220 */ /* 0x000fe20000410000 */
[----:B------:R-:W-:Y:S01]  /*112e0*/  F2FP.BF16.F32.PACK_AB R157, R243, R245 ;  /* 0x000000f5f39d723e */ /* 0x000fe200000010ff */
[C---:B------:R-:W-:Y:S03]  /*112f0*/  FMUL.FTZ R88, R2.reuse, R88 ;  /* 0x0000005802587220 */ /* 0x040fe60000410000 */
[----:B------:R-:W-:Y:S01]  /*11300*/  FMUL.FTZ R89, R2, R89 ;  /* 0x0000005902597220 */ /* 0x000fe20000410000 */
[C---:B------:R-:W-:Y:S01]  /*11310*/  FMUL.FTZ R90, R0.reuse, R90 ;  /* 0x0000005a005a7220 */ /* 0x040fe20000410000 */
[C---:B-1----:R-:W-:Y:S03]  /*11320*/  HMMA.16816.F32.BF16 R84, R136.reuse, R120, R84 ;  /* 0x000000788854723c */ /* 0x042fe60000041854 */
[----:B------:R-:W-:Y:S01]  /*11330*/  PRMT R158, R157, 0x7632, R158 ;  /* 0x000076329d9e7816 */ /* 0x000fe2000000009e */
[----:B------:R-:W-:Y:S01]  /*11340*/  FMUL.FTZ R91, R0, R91 ;  /* 0x0000005b005b7220 */ /* 0x000fe20000410000 */
[----:B------:R-:W-:Y:S01]  /*11350*/  PRMT R151, R152, 0x7632, R151 ;  /* 0x0000763298977816 */ /* 0x000fe20000000097 */
[----:B------:R-:W-:Y:S01]  /*11360*/  IMAD.WIDE.U32 R172, R172, -0x2daee0ad, RZ ;  /* 0xd2511f53acac7825 */ /* 0x000fe200078e00ff */
[----:B------:R-:W-:Y:S04]  /*11370*/  LOP3.LUT R148, R168, 0xffff, RZ, 0xc0, !PT ;  /* 0x0000ffffa8947812 */ /* 0x000fe800078ec0ff */
[C---:B------:R-:W-:Y:S01]  /*11380*/  HMMA.16816.F32.BF16 R88, R136.reuse, R122, R88 ;  /* 0x0000007a8858723c */ /* 0x040fe20000041858 */
[----:B------:R-:W1:Y:S02]  /*11390*/  LDSM.16.MT88.4 R120, [R182+0x10000] ;  /* 0x01000000b678783b */ /* 0x000e640000004200 */
[----:B------:R-:W-:Y:S01]  /*113a0*/  LOP3.LUT R12, R172, 0xffff, RZ, 0xc0, !PT ;  /* 0x0000ffffac0c7812 */ /* 0x000fe200078ec0ff */
[----:B---3--:R-:W-:Y:S01]  /*113b0*/  FMUL.FTZ R18, R0, R134 ;  /* 0x0000008600127220 */ /* 0x008fe20000410000 */
[----:B------:R-:W-:Y:S01]  /*113c0*/  LOP3.LUT R13, R172, 0xff, RZ, 0xc0, !PT ;  /* 0x000000ffac0d7812 */ /* 0x000fe200078ec0ff */
[C---:B------:R-:W-:Y:S01]  /*113d0*/  FMUL.FTZ R92, R2.reuse, R92 ;  /* 0x0000005c025c7220 */ /* 0x040fe20000410000 */
[----:B------:R-:W-:Y:S01]  /*113e0*/  SHF.R.U32.HI R12, RZ, 0x8, R12 ;  /* 0x00000008ff0c7819 */ /* 0x000fe2000001160c */
[----:B------:R-:W-:Y:S03]  /*113f0*/  FMUL.FTZ R93, R2, R93 ;  /* 0x0000005d025d7220 */ /* 0x000fe60000410000 */
[----:B------:R-:W-:Y:S01]  /*11400*/  LOP3.LUT R117, R173, UR22, R178, 0x96, !PT ;  /* 0x00000016ad757c12 */ /* 0x000fe2000f8e96b2 */
[C---:B------:R-:W-:Y:S01]  /*11410*/  FMUL.FTZ R94, R0.reuse, R94 ;  /* 0x0000005e005e7220 */ /* 0x040fe20000410000 */
[----:B------:R-:W-:Y:S01]  /*11420*/  PRMT R141, R13, 0x5410, R12 ;  /* 0x000054100d8d7816 */ /* 0x000fe2000000000c */
[----:B------:R-:W-:Y:S01]  /*11430*/  FMUL.FTZ R95, R0, R95 ;  /* 0x0000005f005f7220 */ /* 0x000fe20000410000 */
[----:B------:R-:W-:Y:S01]  /*11440*/  SHF.R.U32.HI R13, RZ, 0x10, R172 ;  /* 0x00000010ff0d7819 */ /* 0x000fe200000116ac */
[C---:B------:R-:W-:Y:S01]  /*11450*/  FMUL.FTZ R96, R2.reuse, R96 ;  /* 0x0000006002607220 */ /* 0x040fe20000410000 */
[----:B------:R-:W-:Y:S01]  /*11460*/  LOP3.LUT R12, R117, 0xffff, RZ, 0xc0, !PT ;  /* 0x0000ffff750c7812 */ /* 0x000fe200078ec0ff */
[C---:B------:R-:W-:Y:S01]  /*11470*/  FMUL.FTZ R97, R2.reuse, R97 ;  /* 0x0000006102617220 */ /* 0x040fe20000410000 */
[----:B------:R-:W-:Y:S01]  /*11480*/  LOP3.LUT R119, R13, 0xff, RZ, 0xc0, !PT ;  /* 0x000000ff0d777812 */ /* 0x000fe200078ec0ff */
[C---:B------:R-:W-:Y:S01]  /*11490*/  FMUL.FTZ R13, R2.reuse, R129 ;  /* 0x00000081020d7220 */ /* 0x040fe20000410000 */
[C---:B--2---:R-:W-:Y:S03]  /*114a0*/  HMMA.16816.F32.BF16 R92, R136.reuse, R124, R92 ;  /* 0x0000007c885c723c */ /* 0x044fe6000004185c */
[----:B------:R-:W-:Y:S01]  /*114b0*/  SHF.R.U32.HI R16, RZ, 0x8, R12 ;  /* 0x00000008ff107819 */ /* 0x000fe2000001160c */
[C---:B------:R-:W-:Y:S01]  /*114c0*/  FMUL.FTZ R12, R2.reuse, R128 ;  /* 0x00000080020c7220 */ /* 0x040fe20000410000 */
[----:B------:R-:W-:Y:S01]  /*114d0*/  LOP3.LUT R118, R117, 0xff, RZ, 0xc0, !PT ;  /* 0x000000ff75767812 */ /* 0x000fe200078ec0ff */
[----:B------:R-:W2:Y:S01]  /*114e0*/  LDSM.16.MT88.4 R128, [R184+0x10000] ;  /* 0x01000000b880783b */ /* 0x000ea20000004200 */
[----:B------:R-:W-:Y:S01]  /*114f0*/  SHF.R.U32.HI R124, RZ, 0x18, R172 ;  /* 0x00000018ff7c7819 */ /* 0x000fe200000116ac */
[----:B------:R-:W-:Y:S03]  /*11500*/  FMUL.FTZ R100, R2, R100 ;  /* 0x0000006402647220 */ /* 0x000fe60000410000 */
[C---:B------:R-:W-:Y:S03]  /*11510*/  HMMA.16816.F32.BF16 R12, R136.reuse, R126, R12 ;  /* 0x0000007e880c723c */ /* 0x040fe6000004180c */
[----:B------:R-:W-:Y:S01]  /*11520*/  PRMT R140, R118, 0x5410, R16 ;  /* 0x00005410768c7816 */ /* 0x000fe20000000010 */
[C---:B------:R-:W-:Y:S01]  /*11530*/  FMUL.FTZ R98, R0.reuse, R98 ;  /* 0x0000006200627220 */ /* 0x040fe20000410000 */
[--C-:B------:R-:W-:Y:S01]  /*11540*/  SHF.R.U32.HI R16, RZ, 0x10, R117.reuse ;  /* 0x00000010ff107819 */ /* 0x100fe20000011675 */
[----:B------:R-:W-:Y:S01]  /*11550*/  FMUL.FTZ R99, R0, R99 ;  /* 0x0000006300637220 */ /* 0x000fe20000410000 */
[----:B------:R-:W-:Y:S01]  /*11560*/  PRMT R144, R119, 0x5410, R124 ;  /* 0x0000541077907816 */ /* 0x000fe2000000007c */
[----:B------:R-:W-:Y:S01]  /*11570*/  FMUL.FTZ R101, R2, R101 ;  /* 0x0000006502657220 */ /* 0x000fe20000410000 */
[----:B------:R-:W3:Y:S02]  /*11580*/  LDSM.16.MT88.4 R124, [R183+0x10000] ;  /* 0x01000000b77c783b */ /* 0x000ee40000004200 */
[----:B------:R-:W-:Y:S01]  /*11590*/  SHF.R.U32.HI R119, RZ, 0x18, R117 ;  /* 0x00000018ff777819 */ /* 0x000fe20000011675 */
[--C-:B------:R-:W-:Y:S01]  /*115a0*/  FFMA.FTZ R117, R19, UR4, -R175.reuse ;  /* 0x0000000413757c23 */ /* 0x100fe200080108af */
[----:B------:R-:W-:Y:S01]  /*115b0*/  LOP3.LUT R118, R16, 0xff, RZ, 0xc0, !PT ;  /* 0x000000ff10767812 */ /* 0x000fe200078ec0ff */
[----:B------:R-:W-:Y:S01]  /*115c0*/  FMUL.FTZ R16, R2, R132 ;  /* 0x0000008402107220 */ /* 0x000fe20000410000 */
[C---:B------:R-:W-:Y:S01]  /*115d0*/  FMUL.FTZ R19, R0.reuse, R135 ;  /* 0x0000008700137220 */ /* 0x040fe20000410000 */
[----:B------:R-:W-:Y:S01]  /*115e0*/  FFMA.FTZ R175, R35, UR4, -R175 ;  /* 0x0000000423af7c23 */ /* 0x000fe200080108af */
[----:B------:R-:W4:Y:S01]  /*115f0*/  LDSM.16.MT88.4 R132, [R181+0xc800] ;  /* 0x00c80000b584783b */ /* 0x000f220000004200 */
[----:B------:R5:W3:Y:S01]  /*11600*/  MUFU.EX2 R240, R117 ;  /* 0x0000007500f07308 */ /* 0x000ae20000000800 */
        /* <DEDUP_REMOVED lines=8> */
[----:B------:R-:W-:Y:S04]  /*11690*/  MUFU.EX2 R175, R175 ;  /* 0x000000af00af7308 */ /* 0x000fe80000000800 */
[--C-:B------:R-:W-:Y:S01]  /*116a0*/  HSET2.LE.AND R120, R140, R167.reuse, PT ;  /* 0x000000a78c787233 */ /* 0x100fe20003803000 */
[C---:B------:R-:W-:Y:S01]  /*116b0*/  FMUL.FTZ R108, R2.reuse, R108 ;  /* 0x0000006c026c7220 */ /* 0x040fe20000410000 */
[C---:B--2---:R-:W-:Y:S04]  /*116c0*/  HMMA.16816.F32.BF16 R100, R136.reuse, R128, R100 ;  /* 0x000000808864723c */ /* 0x044fe80000041864 */
[--C-:B------:R-:W-:Y:S01]  /*116d0*/  HSET2.LE.AND R122, R141, R167.reuse, PT ;  /* 0x000000a78d7a7233 */ /* 0x100fe20003803000 */
[----:B------:R-:W-:Y:S01]  /*116e0*/  FMUL.FTZ R109, R2, R109 ;  /* 0x0000006d026d7220 */ /* 0x000fe20000410000 */
[C---:B------:R-:W-:Y:S01]  /*116f0*/  HMMA.16816.F32.BF16 R104, R136.reuse, R130, R104 ;  /* 0x000000828868723c */ /* 0x040fe20000041868 */
[----:B------:R-:W1:Y:S04]  /*11700*/  LDSM.16.MT88.4 R140, [R182+0xc800] ;  /* 0x00c80000b68c783b */ /* 0x000e680000004200 */
[----:B------:R-:W-:Y:S01]  /*11710*/  PRMT R118, R118, 0x5410, R119 ;  /* 0x0000541076767816 */ /* 0x000fe20000000077 */
[----:B------:R-:W-:Y:S01]  /*11720*/  FMUL.FTZ R110, R0, R110 ;  /* 0x0000006e006e7220 */ /* 0x000fe20000410000 */
[----:B-----5:R-:W-:Y:S01]  /*11730*/  PRMT R117, R156, 0x5410, R155 ;  /* 0x000054109c757816 */ /* 0x020fe2000000009b */
[----:B------:R-:W-:Y:S01]  /*11740*/  FMUL.FTZ R111, R0, R111 ;  /* 0x0000006f006f7220 */ /* 0x000fe20000410000 */
[----:B------:R-:W2:Y:S02]  /*11750*/  LDSM.16.MT88.4 R128, [R184+0xc800] ;  /* 0x00c80000b880783b */ /* 0x000ea40000004200 */
[--C-:B------:R-:W-:Y:S01]  /*11760*/  HSET2.LE.AND R121, R118, R167.reuse, PT ;  /* 0x000000a776797233 */ /* 0x100fe20003803000 */
[----:B------:R-:W-:Y:S01]  /*11770*/  FMUL.FTZ R112, R2, R112 ;  /* 0x0000007002707220 */ /* 0x000fe20000410000 */
[----:B------:R-:W-:Y:S01]  /*11780*/  LOP3.LUT R120, R120, R117, RZ, 0xc0, !PT ;  /* 0x0000007578787212 */ /* 0x000fe200078ec0ff */
[----:B------:R-:W-:Y:S01]  /*11790*/  FMUL.FTZ R113, R2, R113 ;  /* 0x0000007102717220 */ /* 0x000fe20000410000 */
[C---:B---3--:R-:W-:Y:S03]  /*117a0*/  HMMA.16816.F32.BF16 R108, R136.reuse, R124, R108 ;  /* 0x0000007c886c723c */ /* 0x048fe6000004186c */
[----:B------:R-:W-:Y:S01]  /*117b0*/  PRMT R117, R157, 0x5410, R158 ;  /* 0x000054109d757816 */ /* 0x000fe2000000009e */
[----:B------:R-:W-:Y:S01]  /*117c0*/  FMUL.FTZ R114, R0, R114 ;  /* 0x0000007200727220 */ /* 0x000fe20000410000 */
[----:B------:R-:W-:Y:S01]  /*117d0*/  F2FP.BF16.F32.PACK_AB R154, R240, R241 ;  /* 0x000000f1f09a723e */ /* 0x000fe200000010ff */
[----:B------:R-:W-:Y:S01]  /*117e0*/  FMUL.FTZ R115, R0, R115 ;  /* 0x0000007300737220 */ /* 0x000fe20000410000 */
[----:B------:R-:W-:Y:S04]  /*117f0*/  LOP3.LUT R121, R121, R117, RZ, 0xc0, !PT ;  /* 0x0000007579797212 */ /* 0x000fe800078ec0ff */
[----:B------:R-:W-:Y:S02]  /*11800*/  PRMT R117, R152, 0x5410, R151 ;  /* 0x0000541098757816 */ /* 0x000fe40000000097 */
[----:B------:R-:W-:Y:S01]  /*11810*/  HMMA.16816.F32.BF16 R112, R136, R126, R112 ;  /* 0x0000007e8870723c */ /* 0x000fe20000041870 */
[----:B------:R-:W-:Y:S02]  /*11820*/  LDSM.16.MT88.4 R124, [R181+0xe800] ;  /* 0x00e80000b57c783b */ /* 0x000fe40000004200 */
[----:B------:R-:W-:Y:S02]  /*11830*/  PRMT R153, R154, 0x7632, R153 ;  /* 0x000076329a997816 */ /* 0x000fe40000000099 */
[----:B------:R-:W-:Y:S02]  /*11840*/  LOP3.LUT R122, R122, R117, RZ, 0xc0, !PT ;  /* 0x000000757a7a7212 */ /* 0x000fe400078ec0ff */
[----:B------:R-:W-:Y:S02]  /*11850*/  HSET2.LE.AND R123, R144, R167, PT ;  /* 0x000000a7907b7233 */ /* 0x000fe40003803000 */
[----:B------:R-:W3:Y:S02]  /*11860*/  LDSM.16.MT88.4 R144, [R183+0xc800] ;  /* 0x00c80000b790783b */ /* 0x000ee40000004200 */
[----:B------:R-:W-:Y:S02]  /*11870*/  PRMT R117, R154, 0x5410, R153 ;  /* 0x000054109a757816 */ /* 0x000fe40000000099 */
[----:B------:R-:W-:Y:S02]  /*11880*/  LOP3.LUT R118, R207, UR34, RZ, 0x3c, !PT ;  /* 0x00000022cf767c12 */ /* 0x000fe4000f8e3cff */
[----:B------:R-:W-:Y:S03]  /*11890*/  LOP3.LUT R123, R123, R117, RZ, 0xc0, !PT ;  /* 0x000000757b7b7212 */ /* 0x000fe600078ec0ff */
[----:B------:R-:W-:Y:S04]  /*118a0*/  IMAD.WIDE.U32 R136, R118, -0x326172a9, RZ ;  /* 0xcd9e8d5776887825 */ /* 0x000fe800078e00ff */
[C---:B----4-:R-:W-:Y:S05]  /*118b0*/  HMMA.16816.F32.BF16 R4, R120.reuse, R132, R4 ;  /* 0x000000847804723c */ /* 0x050fea0000041804 */
[----:B------:R-:W-:Y:S01]  /*118c0*/  LOP3.LUT R118, R137, UR16, R194, 0x96, !PT ;  /* 0x0000001089767c12 */ /* 0x000fe2000f8e96c2 */
[C---:B------:R-:W-:Y:S01]  /*118d0*/  HMMA.16816.F32.BF16 R8, R120.reuse, R134, R8 ;  /* 0x000000867808723c */ /* 0x040fe20000041808 */
[----:B------:R-:W4:Y:S04]  /*118e0*/  LDSM.16.MT88.4 R132, [R182+0xe800] ;  /* 0x00e80000b684783b */ /* 0x000f280000004200 */
[----:B------:R-:W-:Y:S01]  /*118f0*/  LOP3.LUT R136, R177, UR8, R136, 0x96, !PT ;  /* 0x00000008b1887c12 */ /* 0x000fe2000f8e9688 */
[C---:B-1----:R-:W-:Y:S05]  /*11900*/  HMMA.16816.F32.BF16 R36, R120.reuse, R140, R36 ;  /* 0x0000008c7824723c */ /* 0x042fea0000041824 */
[----:B------:R-:W-:Y:S01]  /*11910*/  IMAD.WIDE.U32 R136, R136, -0x2daee0ad, RZ ;  /* 0xd2511f5388887825 */ /* 0x000fe200078e00ff */
[C---:B------:R-:W-:Y:S05]  /*11920*/  HMMA.16816.F32.BF16 R40, R120.reuse, R142, R40 ;  /* 0x0000008e7828723c */ /* 0x040fea0000041828 */
[----:B------:R-:W-:Y:S01]  /*11930*/  LOP3.LUT R140, R168, 0xff, RZ, 0xc0, !PT ;  /* 0x000000ffa88c7812 */ /* 0x000fe200078ec0ff */
[----:B------:R-:W-:Y:S01]  /*11940*/  IMAD.WIDE.U32 R118, R118, -0x2daee0ad, RZ ;  /* 0xd2511f5376767825 */ /* 0x000fe200078e00ff */
[C---:B--2---:R-:W-:Y:S03]  /*11950*/  HMMA.16816.F32.BF16 R44, R120.reuse, R128, R44 ;  /* 0x00000080782c723c */ /* 0x044fe6000004182c */
[----:B------:R-:W-:Y:S02]  /*11960*/  ISETP.LE.U32.AND P2, PT, R140, UR5, PT ;  /* 0x000000058c007c0c */ /* 0x000fe4000bf43070 */
[----:B------:R-:W-:Y:S01]  /*11970*/  LOP3.LUT R119, R119, UR18, R204, 0x96, !PT ;  /* 0x0000001277777c12 */ /* 0x000fe2000f8e96cc */
[C---:B------:R-:W-:Y:S01]  /*11980*/  HMMA.16816.F32.BF16 R48, R120.reuse, R130, R48 ;  /* 0x000000827830723c */ /* 0x040fe20000041830 */
[----:B------:R-:W1:Y:S04]  /*11990*/  LDSM.16.MT88.4 R128, [R184+0xe800] ;  /* 0x00e80000b880783b */ /* 0x000e680000004200 */
[----:B------:R-:W-:Y:S01]  /*119a0*/  LOP3.LUT R138, R137, UR30, R118, 0x96, !PT ;  /* 0x0000001e898a7c12 */ /* 0x000fe2000f8e9676 */
[----:B------:R-:W-:Y:S01]  /*119b0*/  IMAD.WIDE.U32 R118, R119, -0x326172a9, RZ ;  /* 0xcd9e8d5777767825 */ /* 0x000fe200078e00ff */
[C---:B---3--:R-:W-:Y:S04]  /*119c0*/  HMMA.16816.F32.BF16 R52, R120.reuse, R144, R52 ;  /* 0x000000907834723c */ /* 0x048fe80000041834 */
[----:B------:R-:W-:Y:S01]  /*119d0*/  LOP3.LUT R119, R119, UR9, R176, 0x96, !PT ;  /* 0x0000000977777c12 */ /* 0x000fe2000f8e96b0 */
[----:B------:R-:W-:Y:S01]  /*119e0*/  IMAD.WIDE.U32 R138, R138, -0x326172a9, RZ ;  /* 0xcd9e8d578a8a7825 */ /* 0x000fe200078e00ff */
[C---:B------:R-:W-:Y:S05]  /*119f0*/  HMMA.16816.F32.BF16 R56, R120.reuse, R146, R56 ;  /* 0x000000927838723c */ /* 0x040fea0000041838 */
[----:B------:R-:W-:Y:S01]  /*11a00*/  LOP3.LUT R117, R139, UR27, R118, 0x96, !PT ;  /* 0x0000001b8b757c12 */ /* 0x000fe2000f8e9676 */
[----:B------:R-:W-:Y:S01]  /*11a10*/  IMAD.WIDE.U32 R118, R119, -0x2daee0ad, RZ ;  /* 0xd2511f5377767825 */ /* 0x000fe200078e00ff */
[----:B------:R-:W-:Y:S01]  /*11a20*/  SHF.R.U32.HI R139, RZ, 0x18, R168 ;  /* 0x00000018ff8b7819 */ /* 0x000fe200000116a8 */
[C---:B------:R-:W-:Y:S03]  /*11a30*/  HMMA.16816.F32.BF16 R60, R120.reuse, R124, R60 ;  /* 0x0000007c783c723c */ /* 0x040fe6000004183c */
[----:B------:R-:W-:Y:S01]  /*11a40*/  LOP3.LUT R136, R119, UR23, R136, 0x96, !PT ;  /* 0x0000001777887c12 */ /* 0x000fe2000f8e9688 */
[----:B------:R-:W-:Y:S01]  /*11a50*/  IMAD.WIDE.U32 R176, R117, -0x2daee0ad, RZ ;  /* 0xd2511f5375b07825 */ /* 0x000fe200078e00ff */
[----:B------:R-:W-:Y:S01]  /*11a60*/  LOP3.LUT R117, R169, UR26, R170, 0x96, !PT ;  /* 0x0000001aa9757c12 */ /* 0x000fe2000f8e96aa */
[C---:B------:R-:W-:Y:S01]  /*11a70*/  HMMA.16816.F32.BF16 R64, R120.reuse, R126, R64 ;  /* 0x0000007e7840723c */ /* 0x040fe20000041840 */
[----:B------:R-:W2:Y:S02]  /*11a80*/  LDSM.16.MT88.4 R124, [R183+0xe800] ;  /* 0x00e80000b77c783b */ /* 0x000ea40000004200 */
[----:B------:R-:W-:Y:S02]  /*11a90*/  ISETP.LE.U32.AND P1, PT, R139, UR5, PT ;  /* 0x000000058b007c0c */ /* 0x000fe4000bf23070 */
[----:B------:R-:W-:Y:S01]  /*11aa0*/  LOP3.LUT R118, R177, UR17, R118, 0x96, !PT ;  /* 0x00000011b1767c12 */ /* 0x000fe2000f8e9676 */
[----:B------:R-:W-:Y:S01]  /*11ab0*/  IMAD.WIDE.U32 R136, R136, -0x326172a9, RZ ;  /* 0xcd9e8d5788887825 */ /* 0x000fe200078e00ff */
[----:B------:R-:W-:Y:S01]  /*11ac0*/  SHF.R.U32.HI R146, RZ, 0x10, R168 ;  /* 0x00000010ff927819 */ /* 0x000fe200000116a8 */
[C---:B----4-:R-:W-:Y:S03]  /*11ad0*/  HMMA.16816.F32.BF16 R68, R120.reuse, R132, R68 ;  /* 0x000000847844723c */ /* 0x050fe60000041844 */
[----:B------:R-:W-:Y:S01]  /*11ae0*/  LOP3.LUT R193, R137, UR21, R138, 0x96, !PT ;  /* 0x0000001589c17c12 */ /* 0x000fe2000f8e968a */
[----:B------:R-:W-:Y:S01]  /*11af0*/  IMAD.WIDE.U32 R118, R118, -0x326172a9, RZ ;  /* 0xcd9e8d5776767825 */ /* 0x000fe200078e00ff */
[----:B------:R-:W-:Y:S01]  /*11b00*/  LOP3.LUT R20, R146, 0xff, RZ, 0xc0, !PT ;  /* 0x000000ff92147812 */ /* 0x000fe200078ec0ff */
[C---:B------:R-:W-:Y:S01]  /*11b10*/  HMMA.16816.F32.BF16 R72, R120.reuse, R134, R72 ;  /* 0x000000867848723c */ /* 0x040fe20000041848 */
[----:B------:R-:W3:Y:S04]  /*11b20*/  LDSM.16.MT88.4 R132, [R181+0x10800] ;  /* 0x01080000b584783b */ /* 0x000ee80000004200 */
[C-C-:B------:R-:W-:Y:S01]  /*11b30*/  LOP3.LUT R140, R119.reuse, UR26, R136.reuse, 0x96, !PT ;  /* 0x0000001a778c7c12 */ /* 0x140fe2000f8e9688 */
[C---:B-1----:R-:W-:Y:S05]  /*11b40*/  HMMA.16816.F32.BF16 R76, R120.reuse, R128, R76 ;  /* 0x00000080784c723c */ /* 0x042fea000004184c */
[----:B------:R-:W-:Y:S01]  /*11b50*/  LOP3.LUT R141, R119, UR26, R136, 0x96, !PT ;  /* 0x0000001a778d7c12 */ /* 0x000fe2000f8e9688 */
[----:B------:R-:W-:Y:S01]  /*11b60*/  IMAD.MOV.U32 R168, RZ, RZ, R197 ;  /* 0x000000ffffa87224 */ /* 0x000fe200078e00c5 */
[C---:B------:R-:W-:Y:S01]  /*11b70*/  LOP3.LUT R136, R117.reuse, 0xffff, RZ, 0xc0, !PT ;  /* 0x0000ffff75887812 */ /* 0x040fe200078ec0ff */
[----:B------:R-:W-:Y:S01]  /*11b80*/  IMAD.MOV.U32 R169, RZ, RZ, R196 ;  /* 0x000000ffffa97224 */ /* 0x000fe200078e00c4 */
[C---:B------:R-:W-:Y:S01]  /*11b90*/  HMMA.16816.F32.BF16 R80, R120.reuse, R130, R80 ;  /* 0x000000827850723c */ /* 0x040fe20000041850 */
[----:B------:R-:W-:Y:S02]  /*11ba0*/  MUFU.EX2 R197, R26 ;  /* 0x0000001a00c57308 */ /* 0x000fe40000000800 */
[C---:B------:R-:W-:Y:S01]  /*11bb0*/  LOP3.LUT R142, R118.reuse, 0xff, RZ, 0xc0, !PT ;  /* 0x000000ff768e7812 */ /* 0x040fe200078ec0ff */
[----:B------:R-:W-:Y:S01]  /*11bc0*/  IMAD.MOV.U32 R129, RZ, RZ, R199 ;  /* 0x000000ffff817224 */ /* 0x000fe200078e00c7 */
[C---:B------:R-:W-:Y:S01]  /*11bd0*/  LOP3.LUT R143, R118.reuse, 0xffff, RZ, 0xc0, !PT ;  /* 0x0000ffff768f7812 */ /* 0x040fe200078ec0ff */
[----:B------:R-:W-:Y:S01]  /*11be0*/  IMAD.MOV.U32 R128, RZ, RZ, R198 ;  /* 0x000000ffff807224 */ /* 0x000fe200078e00c6 */
[--C-:B------:R-:W-:Y:S01]  /*11bf0*/  SHF.R.U32.HI R144, RZ, 0x10, R118.reuse ;  /* 0x00000010ff907819 */ /* 0x100fe20000011676 */
[----:B------:R-:W-:Y:S03]  /*11c00*/  @!P1 HFMA2.BF16_V2 R236, -RZ.H0_H0, RZ.H0_H0, -R159.H0_H0 ;  /* 0x200000ffffec9231 */ /* 0x000fe6000034099f */
[----:B------:R-:W-:Y:S01]  /*11c10*/  MUFU.EX2 R196, R27 ;  /* 0x0000001b00c47308 */ /* 0x000fe20000000800 */
[C---:B------:R-:W-:Y:S01]  /*11c20*/  LOP3.LUT R145, R118.reuse, 0xff, RZ, 0xc0, !PT ;  /* 0x000000ff76917812 */ /* 0x040fe200078ec0ff */
[C---:B--2---:R-:W-:Y:S03]  /*11c30*/  HMMA.16816.F32.BF16 R84, R120.reuse, R124, R84 ;  /* 0x0000007c7854723c */ /* 0x044fe60000041854 */
[--C-:B------:R-:W-:Y:S01]  /*11c40*/  SHF.R.U32.HI R147, RZ, 0x18, R118.reuse ;  /* 0x00000018ff937819 */ /* 0x100fe20000011676 */
[----:B------:R-:W-:Y:S01]  /*11c50*/  @!P2 HFMA2.BF16_V2 R239, -RZ.H0_H0, RZ.H0_H0, -R162.H0_H0 ;  /* 0x200000ffffefa231 */ /* 0x000fe200003409a2 */
[--C-:B------:R-:W-:Y:S01]  /*11c60*/  SHF.R.U32.HI R179, RZ, 0x18, R118.reuse ;  /* 0x00000018ffb37819 */ /* 0x100fe20000011676 */
[C---:B------:R-:W-:Y:S02]  /*11c70*/  HMMA.16816.F32.BF16 R88, R120.reuse, R126, R88 ;  /* 0x0000007e7858723c */ /* 0x040fe40000041858 */
[----:B------:R-:W-:Y:S03]  /*11c80*/  MUFU.EX2 R199, R24 ;  /* 0x0000001800c77308 */ /* 0x000fe60000000800 */
[----:B------:R-:W-:Y:S02]  /*11c90*/  LOP3.LUT R195, R118, 0xffff, RZ, 0xc0, !PT ;  /* 0x0000ffff76c37812 */ /* 0x000fe400078ec0ff */
[----:B------:R-:W-:Y:S01]  /*11ca0*/  SHF.R.U32.HI R194, RZ, 0x10, R118 ;  /* 0x00000010ffc27819 */ /* 0x000fe20000011676 */
[C---:B---3--:R-:W-:Y:S04]  /*11cb0*/  HMMA.16816.F32.BF16 R92, R120.reuse, R132, R92 ;  /* 0x00000084785c723c */ /* 0x048fe8000004185c */
[----:B------:R-:W-:Y:S01]  /*11cc0*/  MUFU.EX2 R198, R25 ;  /* 0x0000001900c67308 */ /* 0x000fe20000000800 */
[----:B------:R-:W-:Y:S02]  /*11cd0*/  SHF.R.U32.HI R118, RZ, 0x8, R136 ;  /* 0x00000008ff767819 */ /* 0x000fe40000011688 */
[----:B------:R-:W-:Y:S01]  /*11ce0*/  LOP3.LUT R136, R117, 0xff, RZ, 0xc0, !PT ;  /* 0x000000ff75887812 */ /* 0x000fe200078ec0ff */
[C---:B------:R-:W-:Y:S01]  /*11cf0*/  HMMA.16816.F32.BF16 R12, R120.reuse, R134, R12 ;  /* 0x00000086780c723c */ /* 0x040fe2000004180c */
[----:B------:R-:W-:Y:S02]  /*11d00*/  LDSM.16.MT88.4 R132, [R184+0xd000] ;  /* 0x00d00000b884783b */ /* 0x000fe40000004200 */
[----:B------:R-:W-:Y:S02]  /*11d10*/  ISETP.LE.U32.AND P6, PT, R136, UR5, PT ;  /* 0x0000000588007c0c */ /* 0x000fe4000bfc3070 */
[----:B------:R-:W-:Y:S02]  /*11d20*/  LOP3.LUT R118, R118, 0xffff, RZ, 0xc0, !PT ;  /* 0x0000ffff76767812 */ /* 0x000fe400078ec0ff */
[--C-:B------:R-:W-:Y:S02]  /*11d30*/  SHF.R.U32.HI R119, RZ, 0x18, R117.reuse ;  /* 0x00000018ff777819 */ /* 0x100fe40000011675 */
[----:B------:R-:W-:Y:S01]  /*11d40*/  ISETP.LE.U32.AND P5, PT, R118, UR5, PT ;  /* 0x0000000576007c0c */ /* 0x000fe2000bfa3070 */
[----:B------:R-:W1:Y:S01]  /*11d50*/  LDSM.16.MT88.4 R136, [R182+0x10800] ;  /* 0x01080000b688783b */ /* 0x000e620000004200 */
[----:B------:R-:W-:Y:S01]  /*11d60*/  LOP3.LUT R118, R173, UR22, R178, 0x96, !PT ;  /* 0x00000016ad767c12 */ /* 0x000fe2000f8e96b2 */
[----:B------:R-:W-:Y:S01]  /*11d70*/  IMAD.MOV.U32 R178, RZ, RZ, R200 ;  /* 0x000000ffffb27224 */ /* 0x000fe200078e00c8 */
[----:B------:R-:W-:Y:S01]  /*11d80*/  SHF.R.U32.HI R117, RZ, 0x10, R117 ;  /* 0x00000010ff757819 */ /* 0x000fe20000011675 */
[----:B------:R2:W3:Y:S01]  /*11d90*/  MUFU.EX2 R200, R23 ;  /* 0x0000001700c87308 */ /* 0x0004e20000000800 */
[----:B------:R-:W-:Y:S01]  /*11da0*/  IADD3 R170, P0, R168, UR36, RZ ;  /* 0x00000024a8aa7c10 */ /* 0x000fe2000ff1e0ff */
[----:B------:R-:W-:Y:S01]  /*11db0*/  @!P6 HFMA2.BF16_V2 R229, -RZ.H0_H0, RZ.H0_H0, -R164.H0_H0 ;  /* 0x200000ffffe5e231 */ /* 0x000fe200003409a4 */
[----:B------:R-:W-:Y:S02]  /*11dc0*/  LOP3.LUT R117, R117, 0xff, RZ, 0xc0, !PT ;  /* 0x000000ff75757812 */ /* 0x000fe400078ec0ff */
[----:B------:R-:W-:Y:S02]  /*11dd0*/  IADD3.X R171, R169, UR35, RZ, P0, !PT ;  /* 0x00000023a9ab7c10 */ /* 0x000fe400087fe4ff */
[----:B------:R-:W-:Y:S01]  /*11de0*/  @!P6 PRMT R164, R229, 0x5410, RZ ;  /* 0x00005410e5a4e816 */ /* 0x000fe200000000ff */
[----:B------:R-:W-:Y:S01]  /*11df0*/  @!P5 HFMA2.BF16_V2 R228, -RZ.H0_H0, RZ.H0_H0, -R163.H0_H0 ;  /* 0x200000ffffe4d231 */ /* 0x000fe200003409a3 */
[----:B------:R-:W-:Y:S02]  /*11e00*/  ISETP.LE.U32.AND P6, PT, R20, UR5, PT ;  /* 0x0000000514007c0c */ /* 0x000fe4000bfc3070 */
[----:B------:R-:W-:Y:S01]  /*11e10*/  LOP3.LUT R124, R144, 0xff, RZ, 0xc0, !PT ;  /* 0x000000ff907c7812 */ /* 0x000fe200078ec0ff */
[----:B------:R-:W-:Y:S01]  /*11e20*/  STG.E.U16 desc[UR24][R168.64], R164 ;  /* 0x000000a4a8007986 */ /* 0x000fe2000c101518 */
[----:B------:R-:W-:Y:S02]  /*11e30*/  @!P5 PRMT R163, R228, 0x5410, RZ ;  /* 0x00005410e4a3d816 */ /* 0x000fe400000000ff */
[----:B------:R-:W-:Y:S01]  /*11e40*/  @!P1 PRMT R159, R236, 0x5410, RZ ;  /* 0x00005410ec9f9816 */ /* 0x000fe200000000ff */
[----:B--2---:R-:W2:Y:S01]  /*11e50*/  LDSM.16.MT88.4 R20, [R184+0x10800] ;  /* 0x01080000b814783b */ /* 0x004ea20000004200 */
[----:B------:R-:W-:Y:S02]  /*11e60*/  ISETP.LE.U32.AND P0, PT, R117, UR5, PT ;  /* 0x0000000575007c0c */ /* 0x000fe4000bf03070 */
[----:B------:R-:W-:Y:S02]  /*11e70*/  ISETP.LE.U32.AND P3, PT, R119, UR5, PT ;  /* 0x0000000577007c0c */ /* 0x000fe4000bf63070 */
[----:B------:R-:W-:Y:S01]  /*11e80*/  SHF.R.U32.HI R119, RZ, 0x8, R148 ;  /* 0x00000008ff777819 */ /* 0x000fe20000011694 */
[----:B------:R-:W-:Y:S01]  /*11e90*/  @!P6 HFMA2.BF16_V2 R238, -RZ.H0_H0, RZ.H0_H0, -R160.H0_H0 ;  /* 0x200000ffffeee231 */ /* 0x000fe200003409a0 */
[----:B------:R-:W-:Y:S01]  /*11ea0*/  ISETP.LE.U32.AND P5, PT, R142, UR5, PT ;  /* 0x000000058e007c0c */ /* 0x000fe2000bfa3070 */
[----:B------:R-:W-:Y:S01]  /*11eb0*/  STG.E.U16 desc[UR24][R168.64+0x2], R163 ;  /* 0x000002a3a8007986 */ /* 0x000fe2000c101518 */
[----:B------:R-:W-:Y:S02]  /*11ec0*/  LOP3.LUT R24, R119, 0xffff, RZ, 0xc0, !PT ;  /* 0x0000ffff77187812 */ /* 0x000fe400078ec0ff */
[----:B------:R-:W-:Y:S02]  /*11ed0*/  SHF.R.U32.HI R117, RZ, 0x8, R143 ;  /* 0x00000008ff757819 */ /* 0x000fe4000001168f */
[----:B------:R-:W-:Y:S01]  /*11ee0*/  PRMT R142, R124, 0x5410, R147 ;  /* 0x000054107c8e7816 */ /* 0x000fe20000000093 */
[----:B------:R-:W-:Y:S01]  /*11ef0*/  @!P0 HFMA2.BF16_V2 R227, -RZ.H0_H0, RZ.H0_H0, -R166.H0_H0 ;  /* 0x200000ffffe38231 */ /* 0x000fe200003409a6 */
[----:B------:R-:W4:Y:S01]  /*11f00*/  LDSM.16.MT88.4 R124, [R183+0x10800] ;  /* 0x01080000b77c783b */ /* 0x000f220000004200 */
[----:B------:R-:W-:Y:S01]  /*11f10*/  PRMT R177, R145, 0x5410, R117 ;  /* 0x0000541091b17816 */ /* 0x000fe20000000075 */
[----:B------:R-:W-:Y:S01]  /*11f20*/  @!P3 HFMA2.BF16_V2 R217, -RZ.H0_H0, RZ.H0_H0, -R165.H0_H0 ;  /* 0x200000ffffd9b231 */ /* 0x000fe200003409a5 */
[----:B------:R-:W-:Y:S01]  /*11f30*/  LOP3.LUT R119, R140, 0xff, RZ, 0xc0, !PT ;  /* 0x000000ff8c777812 */ /* 0x000fe200078ec0ff */
[C---:B-1----:R-:W-:Y:S03]  /*11f40*/  HMMA.16816.F32.BF16 R16, R120.reuse, R136, R16 ;  /* 0x000000887810723c */ /* 0x042fe60000041810 */
[----:B------:R-:W-:Y:S02]  /*11f50*/  @!P0 PRMT R166, R227, 0x5410, RZ ;  /* 0x00005410e3a68816 */ /* 0x000fe400000000ff */
[----:B------:R-:W-:Y:S01]  /*11f60*/  ISETP.LE.U32.AND P0, PT, R24, UR5, PT ;  /* 0x0000000518007c0c */ /* 0x000fe2000bf03070 */
[C---:B------:R-:W-:Y:S01]  /*11f70*/  HMMA.16816.F32.BF16 R96, R120.reuse, R138, R96 ;  /* 0x0000008a7860723c */ /* 0x040fe20000041860 */
[----:B------:R-:W5:Y:S04]  /*11f80*/  LDL.LU R138, [R1+0x18] ;  /* 0x00001800018a7983 */ /* 0x000f680000300800 */
[----:B------:R-:W-:Y:S01]  /*11f90*/  STG.E.U16 desc[UR24][R170.64], R166 ;  /* 0x000000a6aa007986 */ /* 0x000fe2000c101518 */
[----:B------:R-:W-:Y:S01]  /*11fa0*/  LOP3.LUT R24, R140, 0xffff, RZ, 0xc0, !PT ;  /* 0x0000ffff8c187812 */ /* 0x000fe200078ec0ff */
[----:B------:R-:W-:Y:S01]  /*11fb0*/  IMAD.MOV.U32 R137, RZ, RZ, R128 ;  /* 0x000000ffff897224 */ /* 0x000fe200078e0080 */
[----:B------:R-:W-:Y:S03]  /*11fc0*/  SHF.R.U32.HI R117, RZ, 0x10, R140 ;  /* 0x00000010ff757819 */ /* 0x000fe6000001168c */
[----:B------:R-:W-:Y:S01]  /*11fd0*/  SHF.R.U32.HI R25, RZ, 0x8, R24 ;  /* 0x00000008ff197819 */ /* 0x000fe20000011618 */
[----:B------:R-:W-:Y:S01]  /*11fe0*/  IMAD.MOV.U32 R136, RZ, RZ, R129 ;  /* 0x000000ffff887224 */ /* 0x000fe200078e0081 */
[----:B------:R-:W-:Y:S01]  /*11ff0*/  LOP3.LUT R24, R117, 0xff, RZ, 0xc0, !PT ;  /* 0x000000ff75187812 */ /* 0x000fe200078ec0ff */
[----:B------:R-:W-:Y:S01]  /*12000*/  LDSM.16.MT88.4 R128, [R182+0xd000] ;  /* 0x00d00000b680783b */ /* 0x000fe20000004200 */
[C---:B--2---:R-:W-:Y:S03]  /*12010*/  HMMA.16816.F32.BF16 R100, R120.reuse, R20, R100 ;  /* 0x000000147864723c */ /* 0x044fe60000041864 */
[----:B------:R-:W-:Y:S01]  /*12020*/  PRMT R119, R119, 0x5410, R25 ;  /* 0x0000541077777816 */ /* 0x000fe20000000019 */
[----:B------:R-:W-:Y:S01]  /*12030*/  IMAD.MOV.U32 R139, RZ, RZ, R178 ;  /* 0x000000ffff8b7224 */ /* 0x000fe200078e00b2 */
[----:B------:R-:W-:Y:S01]  /*12040*/  LOP3.LUT R25, R118, 0xff, RZ, 0xc0, !PT ;  /* 0x000000ff76197812 */ /* 0x000fe200078ec0ff */
[C---:B------:R-:W-:Y:S01]  /*12050*/  HMMA.16816.F32.BF16 R104, R120.reuse, R22, R104 ;  /* 0x000000167868723c */ /* 0x040fe20000041868 */
[----:B------:R-:W-:Y:S04]  /*12060*/  MUFU.EX2 R178, R31 ;  /* 0x0000001f00b27308 */ /* 0x000fe80000000800 */
[----:B------:R-:W-:Y:S01]  /*12070*/  SHF.R.U32.HI R140, RZ, 0x18, R140 ;  /* 0x00000018ff8c7819 */ /* 0x000fe2000001168c */
[----:B------:R-:W-:Y:S01]  /*12080*/  @!P0 HFMA2.BF16_V2 R237, -RZ.H0_H0, RZ.H0_H0, -R161.H0_H0 ;  /* 0x200000ffffed8231 */ /* 0x000fe200003409a1 */
[----:B------:R-:W-:Y:S02]  /*12090*/  @!P3 PRMT R165, R217, 0x5410, RZ ;  /* 0x00005410d9a5b816 */ /* 0x000fe400000000ff */
[----:B------:R-:W-:Y:S01]  /*120a0*/  ISETP.LE.U32.AND P3, PT, R25, UR5, PT ;  /* 0x0000000519007c0c */ /* 0x000fe2000bf63070 */
[C---:B----4-:R-:W-:Y:S02]  /*120b0*/  HMMA.16816.F32.BF16 R108, R120.reuse, R124, R108 ;  /* 0x0000007c786c723c */ /* 0x050fe4000004186c */
[----:B------:R-:W-:Y:S01]  /*120c0*/  STG.E.U16 desc[UR24][R170.64+0x2], R165 ;  /* 0x000002a5aa007986 */ /* 0x000fe2000c101518 */
[----:B------:R-:W-:Y:S02]  /*120d0*/  PRMT R140, R24, 0x5410, R140 ;  /* 0x00005410188c7816 */ /* 0x000fe4000000008c */
[----:B------:R-:W-:Y:S01]  /*120e0*/  @!P0 PRMT R161, R237, 0x5410, RZ ;  /* 0x00005410eda18816 */ /* 0x000fe200000000ff */
[----:B------:R-:W1:Y:S01]  /*120f0*/  LDSM.16.MT88.4 R24, [R181+0xd000] ;  /* 0x00d00000b518783b */ /* 0x000e620000004200 */
[----:B------:R-:W-:Y:S04]  /*12100*/  HMMA.16816.F32.BF16 R112, R120, R126, R112 ;  /* 0x0000007e7870723c */ /* 0x000fe80000041870 */
[----:B------:R-:W-:Y:S01]  /*12110*/  F2FP.BF16.F32.PACK_AB R147, R202, R203 ;  /* 0x000000cbca93723e */ /* 0x000fe200000010ff */
[----:B------:R-:W-:Y:S01]  /*12120*/  @!P3 HFMA2.BF16_V2 R235, -RZ.H0_H0, RZ.H0_H0, -R156.H0_H0 ;  /* 0x200000ffffebb231 */ /* 0x000fe2000034099c */
[----:B---3--:R-:W-:Y:S01]  /*12130*/  F2FP.BF16.F32.PACK_AB R149, R200, R201 ;  /* 0x000000c9c895723e */ /* 0x008fe200000010ff */
[----:B------:R-:W2:Y:S01]  /*12140*/  LDSM.16.MT88.4 R120, [R183+0xd000] ;  /* 0x00d00000b778783b */ /* 0x000ea20000004200 */
[----:B------:R-:W-:Y:S03]  /*12150*/  PRMT R146, R147, 0x7632, R146 ;  /* 0x0000763293927816 */ /* 0x000fe60000000092 */
[----:B------:R-:W-:Y:S02]  /*12160*/  PRMT R148, R149, 0x7632, R148 ;  /* 0x0000763295947816 */ /* 0x000fe40000000094 */
[----:B------:R-:W-:Y:S02]  /*12170*/  F2FP.BF16.F32.PACK_AB R145, R198, R199 ;  /* 0x000000c7c691723e */ /* 0x000fe400000010ff */
[--C-:B------:R-:W-:Y:S01]  /*12180*/  HSET2.LE.AND R20, R119, R167.reuse, PT ;  /* 0x000000a777147233 */ /* 0x100fe20003803000 */
[----:B------:R-:W-:Y:S01]  /*12190*/  LDSM.16.MT88.4 R124, [R182+0xf000] ;  /* 0x00f00000b67c783b */ /* 0x000fe20000004200 */
[----:B------:R-:W-:Y:S01]  /*121a0*/  HSET2.LE.AND R21, R140, R167, PT ;  /* 0x000000a78c157233 */ /* 0x000fe20003803000 */
[----:B------:R-:W-:Y:S01]  /*121b0*/  @!P5 HFMA2.BF16_V2 R213, -RZ.H0_H0, RZ.H0_H0, -R145.H0_H0 ;  /* 0x200000ffffd5d231 */ /* 0x000fe20000340991 */
[----:B------:R-:W-:Y:S02]  /*121c0*/  PRMT R22, R147, 0x5410, R146 ;  /* 0x0000541093167816 */ /* 0x000fe40000000092 */
[----:B------:R-:W-:Y:S02]  /*121d0*/  PRMT R23, R149, 0x5410, R148 ;  /* 0x0000541095177816 */ /* 0x000fe40000000094 */
[----:B------:R-:W-:Y:S01]  /*121e0*/  PRMT R150, R145, 0x7632, R150 ;  /* 0x0000763291967816 */ /* 0x000fe20000000096 */
[----:B------:R-:W-:Y:S01]  /*121f0*/  STG.E.U16 desc[UR24][R168.64+0x12], R161 ;  /* 0x000012a1a8007986 */ /* 0x000fe2000c101518 */
[----:B------:R-:W-:Y:S02]  /*12200*/  LOP3.LUT R20, R20, R22, RZ, 0xc0, !PT ;  /* 0x0000001614147212 */ /* 0x000fe400078ec0ff */
[----:B------:R-:W-:Y:S02]  /*12210*/  F2FP.BF16.F32.PACK_AB R144, R196, R197 ;  /* 0x000000c5c490723e */ /* 0x000fe400000010ff */
[----:B------:R-:W-:Y:S02]  /*12220*/  LOP3.LUT R21, R21, R23, RZ, 0xc0, !PT ;  /* 0x0000001715157212 */ /* 0x000fe400078ec0ff */
[--C-:B------:R-:W-:Y:S02]  /*12230*/  HSET2.LE.AND R22, R177, R167.reuse, PT ;  /* 0x000000a7b1167233 */ /* 0x100fe40003803000 */
[----:B------:R-:W-:Y:S02]  /*12240*/  PRMT R23, R145, 0x5410, R150 ;  /* 0x0000541091177816 */ /* 0x000fe40000000096 */
[----:B------:R-:W-:Y:S02]  /*12250*/  PRMT R143, R144, 0x7632, R143 ;  /* 0x00007632908f7816 */ /* 0x000fe4000000008f */
[----:B------:R-:W-:Y:S02]  /*12260*/  LOP3.LUT R22, R22, R23, RZ, 0xc0, !PT ;  /* 0x0000001716167212 */ /* 0x000fe400078ec0ff */
[----:B------:R-:W-:Y:S02]  /*12270*/  HSET2.LE.AND R23, R142, R167, PT ;  /* 0x000000a78e177233 */ /* 0x000fe40003803000 */
[----:B------:R-:W-:Y:S02]  /*12280*/  PRMT R117, R144, 0x5410, R143 ;  /* 0x0000541090757816 */ /* 0x000fe4000000008f */
[--C-:B------:R-:W-:Y:S02]  /*12290*/  SHF.R.U32.HI R119, RZ, 0x18, R118.reuse ;  /* 0x00000018ff777819 */ /* 0x100fe40000011676 */
[----:B------:R-:W-:Y:S02]  /*122a0*/  LOP3.LUT R23, R23, R117, RZ, 0xc0, !PT ;  /* 0x0000007517177212 */ /* 0x000fe400078ec0ff */
[----:B------:R-:W-:Y:S02]  /*122b0*/  @!P6 PRMT R160, R238, 0x5410, RZ ;  /* 0x00005410eea0e816 */ /* 0x000fe400000000ff */
[----:B------:R-:W-:Y:S02]  /*122c0*/  @!P3 PRMT R156, R235, 0x5410, RZ ;  /* 0x00005410eb9cb816 */ /* 0x000fe400000000ff */
[----:B------:R-:W-:Y:S01]  /*122d0*/  @!P2 PRMT R162, R239, 0x5410, RZ ;  /* 0x00005410efa2a816 */ /* 0x000fe200000000ff */
[C---:B-1----:R-:W-:Y:S04]  /*122e0*/  HMMA.16816.F32.BF16 R4, R20.reuse, R24, R4 ;  /* 0x000000181404723c */ /* 0x042fe80000041804 */
[----:B------:R-:W-:Y:S01]  /*122f0*/  STG.E.U16 desc[UR24][R168.64+0x10], R162 ;  /* 0x000010a2a8007986 */ /* 0x000fe2000c101518 */
[----:B------:R-:W-:Y:S01]  /*12300*/  @!P5 PRMT R145, R213, 0x5410, RZ ;  /* 0x00005410d591d816 */ /* 0x000fe200000000ff */
[C---:B------:R-:W-:Y:S02]  /*12310*/  HMMA.16816.F32.BF16 R8, R20.reuse, R26, R8 ;  /* 0x0000001a1408723c */ /* 0x040fe40000041808 */
[----:B------:R-:W-:Y:S01]  /*12320*/  STG.E.U16 desc[UR24][R170.64+0x10], R160 ;  /* 0x000010a0aa007986 */ /* 0x000fe2000c101518 */
[----:B------:R-:W-:Y:S02]  /*12330*/  ISETP.LE.U32.AND P2, PT, R119, UR5, PT ;  /* 0x0000000577007c0c */ /* 0x000fe4000bf43070 */
[----:B------:R-:W-:Y:S01]  /*12340*/  SHF.R.U32.HI R117, RZ, 0x10, R118 ;  /* 0x00000010ff757819 */ /* 0x000fe20000011676 */
[C---:B------:R-:W-:Y:S01]  /*12350*/  HMMA.16816.F32.BF16 R36, R20.reuse, R128, R36 ;  /* 0x000000801424723c */ /* 0x040fe20000041824 */
[----:B------:R-:W-:Y:S04]  /*12360*/  STG.E.U16 desc[UR24][R170.64+0x12], R159 ;  /* 0x0000129faa007986 */ /* 0x000fe8000c101518 */
[----:B------:R-:W-:Y:S01]  /*12370*/  STG.E.U16 desc[UR24][R168.64+0x20], R156 ;  /* 0x0000209ca8007986 */ /* 0x000fe2000c101518 */
[C---:B------:R-:W-:Y:S05]  /*12380*/  HMMA.16816.F32.BF16 R40, R20.reuse, R130, R40 ;  /* 0x000000821428723c */ /* 0x040fea0000041828 */
[----:B------:R-:W-:Y:S01]  /*12390*/  LOP3.LUT R24, R117, 0xff, RZ, 0xc0, !PT ;  /* 0x000000ff75187812 */ /* 0x000fe200078ec0ff */
[C---:B------:R-:W-:Y:S01]  /*123a0*/  HMMA.16816.F32.BF16 R44, R20.reuse, R132, R44 ;  /* 0x00000084142c723c */ /* 0x040fe2000004182c */
[----:B------:R-:W3:Y:S02]  /*123b0*/  LDL.LU R133, [R1+0xc] ;  /* 0x00000c0001857983 */ /* 0x000ee40000300800 */
[----:B------:R-:W-:Y:S02]  /*123c0*/  ISETP.LE.U32.AND P0, PT, R24, UR5, PT ;  /* 0x0000000518007c0c */ /* 0x000fe4000bf03070 */
[----:B------:R-:W-:Y:S01]  /*123d0*/  LOP3.LUT R118, R118, 0xffff, RZ, 0xc0, !PT ;  /* 0x0000ffff76767812 */ /* 0x000fe200078ec0ff */
[C---:B------:R-:W-:Y:S05]  /*123e0*/  HMMA.16816.F32.BF16 R48, R20.reuse, R134, R48 ;  /* 0x000000861430723c */ /* 0x040fea0000041830 */
[----:B------:R-:W-:Y:S01]  /*123f0*/  SHF.R.U32.HI R25, RZ, 0x8, R118 ;  /* 0x00000008ff197819 */ /* 0x000fe20000011676 */
[C---:B--2---:R-:W-:Y:S05]  /*12400*/  HMMA.16816.F32.BF16 R52, R20.reuse, R120, R52 ;  /* 0x000000781434723c */ /* 0x044fea0000041834 */
[----:B------:R-:W-:Y:S01]  /*12410*/  LOP3.LUT R24, R172, 0xffff, RZ, 0xc0, !PT ;  /* 0x0000ffffac187812 */ /* 0x000fe200078ec0ff */
[----:B------:R-:W-:Y:S01]  /*12420*/  @!P0 HFMA2.BF16_V2 R233, -RZ.H0_H0, RZ.H0_H0, -R157.H0_H0 ;  /* 0x200000ffffe98231 */ /* 0x000fe2000034099d */
[----:B------:R-:W-:Y:S01]  /*12430*/  LOP3.LUT R25, R25, 0xffff, RZ, 0xc0, !PT ;  /* 0x0000ffff19197812 */ /* 0x000fe200078ec0ff */
[C---:B------:R-:W-:Y:S01]  /*12440*/  HMMA.16816.F32.BF16 R56, R20.reuse, R122, R56 ;  /* 0x0000007a1438723c */ /* 0x040fe20000041838 */
[----:B------:R-:W-:Y:S02]  /*12450*/  LDSM.16.MT88.4 R120, [R184+0xf000] ;  /* 0x00f00000b878783b */ /* 0x000fe40000004200 */
[----:B------:R-:W-:Y:S01]  /*12460*/  SHF.R.U32.HI R24, RZ, 0x8, R24 ;  /* 0x00000008ff187819 */ /* 0x000fe20000011618 */
[----:B------:R-:W-:Y:S01]  /*12470*/  @!P2 HFMA2.BF16_V2 R232, -RZ.H0_H0, RZ.H0_H0, -R158.H0_H0 ;  /* 0x200000ffffe8a231 */ /* 0x000fe2000034099e */
[----:B------:R-:W-:Y:S02]  /*12480*/  ISETP.LE.U32.AND P6, PT, R25, UR5, PT ;  /* 0x0000000519007c0c */ /* 0x000fe4000bfc3070 */
[----:B------:R-:W-:Y:S02]  /*12490*/  LOP3.LUT R117, R24, 0xffff, RZ, 0xc0, !PT ;  /* 0x0000ffff18757812 */ /* 0x000fe400078ec0ff */
[----:B------:R-:W1:Y:S02]  /*124a0*/  LDSM.16.MT88.4 R24, [R181+0xf000] ;  /* 0x00f00000b518783b */ /* 0x000e640000004200 */
[----:B------:R-:W-:Y:S02]  /*124b0*/  ISETP.LE.U32.AND P3, PT, R117, UR5, PT ;  /* 0x0000000575007c0c */ /* 0x000fe4000bf63070 */
[--C-:B------:R-:W-:Y:S02]  /*124c0*/  SHF.R.U32.HI R117, RZ, 0x10, R172.reuse ;  /* 0x00000010ff757819 */ /* 0x100fe400000116ac */
[----:B------:R-:W-:Y:S02]  /*124d0*/  @!P0 PRMT R157, R233, 0x5410, RZ ;  /* 0x00005410e99d8816 */ /* 0x000fe400000000ff */
[----:B------:R-:W-:Y:S01]  /*124e0*/  LOP3.LUT R117, R117, 0xff, RZ, 0xc0, !PT ;  /* 0x000000ff75757812 */ /* 0x000fe200078ec0ff */
[----:B------:R-:W-:Y:S01]  /*124f0*/  @!P6 HFMA2.BF16_V2 R234, -RZ.H0_H0, RZ.H0_H0, -R155.H0_H0 ;  /* 0x200000ffffeae231 */ /* 0x000fe2000034099b */
[----:B------:R-:W-:Y:S02]  /*12500*/  LOP3.LUT R118, R172, 0xff, RZ, 0xc0, !PT ;  /* 0x000000ffac767812 */ /* 0x000fe400078ec0ff */
[----:B------:R-:W-:Y:S02]  /*12510*/  ISETP.LE.U32.AND P0, PT, R117, UR5, PT ;  /* 0x0000000575007c0c */ /* 0x000fe4000bf03070 */
[----:B------:R-:W-:Y:S01]  /*12520*/  SHF.R.U32.HI R172, RZ, 0x18, R172 ;  /* 0x00000018ffac7819 */ /* 0x000fe200000116ac */
[----:B------:R-:W-:Y:S01]  /*12530*/  @!P3 HFMA2.BF16_V2 R225, -RZ.H0_H0, RZ.H0_H0, -R151.H0_H0 ;  /* 0x200000ffffe1b231 */ /* 0x000fe20000340997 */
[----:B------:R-:W-:Y:S02]  /*12540*/  LOP3.LUT R117, R141, 0xffff, RZ, 0xc0, !PT ;  /* 0x0000ffff8d757812 */ /* 0x000fe400078ec0ff */
[----:B------:R-:W-:Y:S02]  /*12550*/  @!P6 PRMT R155, R234, 0x5410, RZ ;  /* 0x00005410ea9be816 */ /* 0x000fe400000000ff */
[----:B------:R-:W-:Y:S01]  /*12560*/  ISETP.LE.U32.AND P6, PT, R172, UR5, PT ;  /* 0x00000005ac007c0c */ /* 0x000fe2000bfc3070 */
[----:B------:R-:W-:Y:S01]  /*12570*/  IMAD.WIDE.U32 R172, R193, -0x2daee0ad, RZ ;  /* 0xd2511f53c1ac7825 */ /* 0x000fe200078e00ff */
[----:B------:R-:W-:Y:S01]  /*12580*/  SHF.R.U32.HI R117, RZ, 0x8, R117 ;  /* 0x00000008ff757819 */ /* 0x000fe20000011675 */
[----:B------:R-:W-:Y:S01]  /*12590*/  STG.E.U16 desc[UR24][R168.64+0x22], R155 ;  /* 0x0000229ba8007986 */ /* 0x000fe2000c101518 */
[----:B------:R-:W-:Y:S01]  /*125a0*/  ISETP.LE.U32.AND P1, PT, R118, UR5, PT ;  /* 0x0000000576007c0c */ /* 0x000fe2000bf23070 */
[----:B------:R-:W-:Y:S01]  /*125b0*/  MUFU.EX2 R193, R30 ;  /* 0x0000001e00c17308 */ /* 0x000fe20000000800 */
[----:B------:R-:W-:Y:S01]  /*125c0*/  LOP3.LUT R117, R117, 0xffff, RZ, 0xc0, !PT ;  /* 0x0000ffff75757812 */ /* 0x000fe200078ec0ff */
[----:B------:R-:W-:Y:S01]  /*125d0*/  STG.E.U16 desc[UR24][R170.64+0x20], R157 ;  /* 0x0000209daa007986 */ /* 0x000fe2000c101518 */
[----:B------:R-:W-:Y:S01]  /*125e0*/  @!P3 PRMT R151, R225, 0x5410, RZ ;  /* 0x00005410e197b816 */ /* 0x000fe200000000ff */
[----:B------:R-:W-:Y:S01]  /*125f0*/  @!P0 HFMA2.BF16_V2 R215, -RZ.H0_H0, RZ.H0_H0, -R154.H0_H0 ;  /* 0x200000ffffd78231 */ /* 0x000fe2000034099a */
[----:B------:R-:W-:Y:S02]  /*12600*/  @!P2 PRMT R158, R232, 0x5410, RZ ;  /* 0x00005410e89ea816 */ /* 0x000fe400000000ff */
[----:B------:R-:W-:Y:S01]  /*12610*/  LOP3.LUT R131, R172, 0xff, RZ, 0xc0, !PT ;  /* 0x000000ffac837812 */ /* 0x000fe200078ec0ff */
[----:B------:R-:W-:Y:S01]  /*12620*/  @!P6 HFMA2.BF16_V2 R214, -RZ.H0_H0, RZ.H0_H0, -R153.H0_H0 ;  /* 0x200000ffffd6e231 */ /* 0x000fe20000340999 */
[----:B------:R-:W-:Y:S01]  /*12630*/  @!P0 PRMT R154, R215, 0x5410, RZ ;  /* 0x00005410d79a8816 */ /* 0x000fe200000000ff */
[----:B------:R-:W-:Y:S01]  /*12640*/  STG.E.U16 desc[UR24][R170.64+0x22], R158 ;  /* 0x0000229eaa007986 */ /* 0x000fe2000c101518 */
[----:B------:R-:W-:Y:S01]  /*12650*/  ISETP.LE.U32.AND P3, PT, R117, UR5, PT ;  /* 0x0000000575007c0c */ /* 0x000fe2000bf63070 */
[----:B------:R-:W-:Y:S01]  /*12660*/  @!P1 HFMA2.BF16_V2 R226, -RZ.H0_H0, RZ.H0_H0, -R152.H0_H0 ;  /* 0x200000ffffe29231 */ /* 0x000fe20000340998 */
[----:B------:R-:W-:Y:S01]  /*12670*/  @!P6 PRMT R153, R214, 0x5410, RZ ;  /* 0x00005410d699e816 */ /* 0x000fe200000000ff */
[----:B------:R-:W-:Y:S01]  /*12680*/  STG.E.U16 desc[UR24][R168.64+0x32], R151 ;  /* 0x00003297a8007986 */ /* 0x000fe2000c101518 */
[C---:B-1----:R-:W-:Y:S03]  /*12690*/  HMMA.16816.F32.BF16 R60, R20.reuse, R24, R60 ;  /* 0x00000018143c723c */ /* 0x042fe6000004183c */
[----:B------:R-:W-:Y:S02]  /*126a0*/  LOP3.LUT R118, R141, 0xff, RZ, 0xc0, !PT ;  /* 0x000000ff8d767812 */ /* 0x000fe400078ec0ff */
[--C-:B------:R-:W-:Y:S01]  /*126b0*/  SHF.R.U32.HI R117, RZ, 0x18, R141.reuse ;  /* 0x00000018ff757819 */ /* 0x100fe2000001168d */
[C---:B------:R-:W-:Y:S03]  /*126c0*/  HMMA.16816.F32.BF16 R64, R20.reuse, R26, R64 ;  /* 0x0000001a1440723c */ /* 0x040fe60000041840 */
[----:B------:R-:W-:Y:S02]  /*126d0*/  ISETP.LE.U32.AND P0, PT, R117, UR5, PT ;  /* 0x0000000575007c0c */ /* 0x000fe4000bf03070 */
[----:B------:R-:W-:Y:S01]  /*126e0*/  SHF.R.U32.HI R141, RZ, 0x10, R141 ;  /* 0x00000010ff8d7819 */ /* 0x000fe2000001168d */
[C---:B------:R-:W-:Y:S03]  /*126f0*/  HMMA.16816.F32.BF16 R68, R20.reuse, R124, R68 ;  /* 0x0000007c1444723c */ /* 0x040fe60000041844 */
[----:B------:R-:W-:Y:S02]  /*12700*/  ISETP.LE.U32.AND P2, PT, R179, UR5, PT ;  /* 0x00000005b3007c0c */ /* 0x000fe4000bf43070 */
[----:B------:R-:W-:Y:S01]  /*12710*/  LOP3.LUT R24, R141, 0xff, RZ, 0xc0, !PT ;  /* 0x000000ff8d187812 */ /* 0x000fe200078ec0ff */
[C---:B------:R-:W-:Y:S01]  /*12720*/  HMMA.16816.F32.BF16 R72, R20.reuse, R126, R72 ;  /* 0x0000007e1448723c */ /* 0x040fe20000041848 */
[----:B------:R-:W-:Y:S02]  /*12730*/  LDSM.16.MT88.4 R124, [R181+0x11000] ;  /* 0x01100000b57c783b */ /* 0x000fe40000004200 */
[----:B------:R-:W-:Y:S02]  /*12740*/  ISETP.LE.U32.AND P6, PT, R24, UR5, PT ;  /* 0x0000000518007c0c */ /* 0x000fe4000bfc3070 */
[----:B------:R-:W-:Y:S01]  /*12750*/  @!P1 PRMT R152, R226, 0x5410, RZ ;  /* 0x00005410e2989816 */ /* 0x000fe200000000ff */
[C---:B------:R-:W-:Y:S03]  /*12760*/  HMMA.16816.F32.BF16 R76, R20.reuse, R120, R76 ;  /* 0x00000078144c723c */ /* 0x040fe6000004184c */
[----:B------:R-:W1:Y:S01]  /*12770*/  LDSM.16.MT88.4 R24, [R183+0xf000] ;  /* 0x00f00000b718783b */ /* 0x000e620000004200 */
[----:B------:R-:W-:Y:S01]  /*12780*/  ISETP.LE.U32.AND P1, PT, R118, UR5, PT ;  /* 0x0000000576007c0c */ /* 0x000fe2000bf23070 */
[----:B------:R-:W-:Y:S01]  /*12790*/  @!P3 HFMA2.BF16_V2 R211, -RZ.H0_H0, RZ.H0_H0, -R146.H0_H0 ;  /* 0x200000ffffd3b231 */ /* 0x000fe20000340992 */
[C---:B------:R-:W-:Y:S05]  /*127a0*/  HMMA.16816.F32.BF16 R80, R20.reuse, R122, R80 ;  /* 0x0000007a1450723c */ /* 0x040fea0000041850 */
[----:B------:R-:W-:Y:S01]  /*127b0*/  SHF.R.U32.HI R119, RZ, 0x8, R195 ;  /* 0x00000008ff777819 */ /* 0x000fe200000116c3 */
[----:B------:R-:W-:Y:S01]  /*127c0*/  @!P0 HFMA2.BF16_V2 R209, -RZ.H0_H0, RZ.H0_H0, -R148.H0_H0 ;  /* 0x200000ffffd18231 */ /* 0x000fe20000340994 */
[----:B------:R-:W-:Y:S01]  /*127d0*/  LOP3.LUT R128, R194, 0xff, RZ, 0xc0, !PT ;  /* 0x000000ffc2807812 */ /* 0x000fe200078ec0ff */
[----:B------:R-:W2:Y:S01]  /*127e0*/  LDSM.16.MT88.4 R120, [R182+0x11000] ;  /* 0x01100000b678783b */ /* 0x000ea20000004200 */
[----:B------:R4:W-:Y:S02]  /*127f0*/  MUFU.EX2 R194, R29 ;  /* 0x0000001d00c27308 */ /* 0x0009e40000000800 */
[----:B------:R-:W-:Y:S01]  /*12800*/  @!P1 HFMA2.BF16_V2 R212, -RZ.H0_H0, RZ.H0_H0, -R147.H0_H0 ;  /* 0x200000ffffd49231 */ /* 0x000fe20000340993 */
[----:B------:R-:W-:Y:S01]  /*12810*/  LOP3.LUT R119, R119, 0xffff, RZ, 0xc0, !PT ;  /* 0x0000ffff77777812 */ /* 0x000fe200078ec0ff */
[----:B------:R-:W-:Y:S01]  /*12820*/  IMAD.MOV.U32 R195, RZ, RZ, R139 ;  /* 0x000000ffffc37224 */ /* 0x000fe200078e008b */
[----:B------:R-:W-:Y:S01]  /*12830*/  @!P3 PRMT R146, R211, 0x5410, RZ ;  /* 0x00005410d392b816 */ /* 0x000fe200000000ff */
[----:B------:R-:W-:Y:S01]  /*12840*/  @!P2 HFMA2.BF16_V2 R218, -RZ.H0_H0, RZ.H0_H0, -R143.H0_H0 ;  /* 0x200000ffffdaa231 */ /* 0x000fe2000034098f */
[----:B------:R-:W-:Y:S01]  /*12850*/  @!P1 PRMT R147, R212, 0x5410, RZ ;  /* 0x00005410d4939816 */ /* 0x000fe200000000ff */
[----:B------:R-:W-:Y:S01]  /*12860*/  STG.E.U16 desc[UR24][R168.64+0x30], R152 ;  /* 0x00003098a8007986 */ /* 0x000fe2000c101518 */
[----:B------:R-:W-:Y:S01]  /*12870*/  ISETP.LE.U32.AND P3, PT, R119, UR5, PT ;  /* 0x0000000577007c0c */ /* 0x000fe2000bf63070 */
[----:B------:R-:W-:Y:S01]  /*12880*/  @!P6 HFMA2.BF16_V2 R210, -RZ.H0_H0, RZ.H0_H0, -R149.H0_H0 ;  /* 0x200000ffffd2e231 */ /* 0x000fe20000340995 */
[----:B------:R-:W-:Y:S01]  /*12890*/  ISETP.LE.U32.AND P1, PT, R128, UR5, PT ;  /* 0x0000000580007c0c */ /* 0x000fe2000bf23070 */
[----:B------:R-:W-:Y:S01]  /*128a0*/  STG.E.U16 desc[UR24][R170.64+0x30], R154 ;  /* 0x0000309aaa007986 */ /* 0x000fe2000c101518 */
[----:B------:R-:W-:Y:S02]  /*128b0*/  LOP3.LUT R119, R172, 0xffff, RZ, 0xc0, !PT ;  /* 0x0000ffffac777812 */ /* 0x000fe400078ec0ff */
[----:B------:R-:W-:Y:S01]  /*128c0*/  SHF.R.U32.HI R128, RZ, 0x10, R172 ;  /* 0x00000010ff807819 */ /* 0x000fe200000116ac */
[----:B------:R-:W-:Y:S01]  /*128d0*/  STG.E.U16 desc[UR24][R170.64+0x32], R153 ;  /* 0x00003299aa007986 */ /* 0x000fe2000c101518 */
[----:B------:R-:W-:Y:S02]  /*128e0*/  LOP3.LUT R118, R173, UR22, R176, 0x96, !PT ;  /* 0x00000016ad767c12 */ /* 0x000fe4000f8e96b0 */
[----:B------:R-:W-:Y:S01]  /*128f0*/  SHF.R.U32.HI R129, RZ, 0x8, R119 ;  /* 0x00000008ff817819 */ /* 0x000fe20000011677 */
[----:B------:R-:W-:Y:S01]  /*12900*/  STG.E.U16 desc[UR24][R168.64+0x40], R147 ;  /* 0x00004093a8007986 */ /* 0x000fe2000c101518 */
[----:B------:R-:W-:Y:S01]  /*12910*/  LOP3.LUT R119, R128, 0xff, RZ, 0xc0, !PT ;  /* 0x000000ff80777812 */ /* 0x000fe200078ec0ff */
[----:B------:R-:W-:Y:S01]  /*12920*/  @!P3 HFMA2.BF16_V2 R216, -RZ.H0_H0, RZ.H0_H0, -R150.H0_H0 ;  /* 0x200000ffffd8b231 */ /* 0x000fe20000340996 */
[----:B------:R-:W-:Y:S01]  /*12930*/  LOP3.LUT R128, R118, 0xff, RZ, 0xc0, !PT ;  /* 0x000000ff76807812 */ /* 0x000fe200078ec0ff */
[----:B------:R-:W-:Y:S01]  /*12940*/  STG.E.U16 desc[UR24][R168.64+0x42], R146 ;  /* 0x00004292a8007986 */ /* 0x000fe2000c101518 */
[----:B------:R-:W-:Y:S01]  /*12950*/  @!P0 PRMT R148, R209, 0x5410, RZ ;  /* 0x00005410d1948816 */ /* 0x000fe200000000ff */
[----:B------:R-:W-:Y:S01]  /*12960*/  @!P1 HFMA2.BF16_V2 R224, -RZ.H0_H0, RZ.H0_H0, -R144.H0_H0 ;  /* 0x200000ffffe09231 */ /* 0x000fe20000340990 */
[----:B------:R-:W-:Y:S01]  /*12970*/  ISETP.LE.U32.AND P0, PT, R128, UR5, PT ;  /* 0x0000000580007c0c */ /* 0x000fe2000bf03070 */
[C---:B-1----:R-:W-:Y:S02]  /*12980*/  HMMA.16816.F32.BF16 R84, R20.reuse, R24, R84 ;  /* 0x000000181454723c */ /* 0x042fe40000041854 */
[----:B------:R-:W-:Y:S01]  /*12990*/  STG.E.U16 desc[UR24][R170.64+0x42], R148 ;  /* 0x00004294aa007986 */ /* 0x000fe2000c101518 */
[----:B------:R-:W-:Y:S01]  /*129a0*/  FFMA.FTZ R128, R28, UR4, -R174 ;  /* 0x000000041c807c23 */ /* 0x000fe200080108ae */
[----:B------:R-:W-:Y:S02]  /*129b0*/  SHF.R.U32.HI R132, RZ, 0x18, R172 ;  /* 0x00000018ff847819 */ /* 0x000fe400000116ac */
[C---:B------:R-:W-:Y:S01]  /*129c0*/  HMMA.16816.F32.BF16 R88, R20.reuse, R26, R88 ;  /* 0x0000001a1458723c */ /* 0x040fe20000041858 */
[----:B------:R1:W5:Y:S04]  /*129d0*/  MUFU.EX2 R179, R128 ;  /* 0x0000008000b37308 */ /* 0x0003680000000800 */
[----:B------:R-:W-:Y:S01]  /*129e0*/  PRMT R132, R119, 0x5410, R132 ;  /* 0x0000541077847816 */ /* 0x000fe20000000084 */
[C---:B------:R-:W-:Y:S05]  /*129f0*/  HMMA.16816.F32.BF16 R92, R20.reuse, R124, R92 ;  /* 0x0000007c145c723c */ /* 0x040fea000004185c */
[----:B------:R-:W-:Y:S01]  /*12a00*/  SHF.R.U32.HI R119, RZ, 0x10, R172 ;  /* 0x00000010ff777819 */ /* 0x000fe200000116ac */
[C---:B------:R-:W-:Y:S01]  /*12a10*/  HMMA.16816.F32.BF16 R12, R20.reuse, R126, R12 ;  /* 0x0000007e140c723c */ /* 0x040fe2000004180c */
[----:B------:R-:W-:Y:S04]  /*12a20*/  LDSM.16.MT88.4 R124, [R181+0xd800] ;  /* 0x00d80000b57c783b */ /* 0x000fe80000004200 */
[----:B------:R-:W-:Y:S01]  /*12a30*/  LOP3.LUT R117, R173, UR22, R176, 0x96, !PT ;  /* 0x00000016ad757c12 */ /* 0x000fe2000f8e96b0 */
[C---:B--2---:R-:W-:Y:S05]  /*12a40*/  HMMA.16816.F32.BF16 R16, R20.reuse, R120, R16 ;  /* 0x000000781410723c */ /* 0x044fea0000041810 */
[----:B------:R-:W-:Y:S01]  /*12a50*/  LOP3.LUT R28, R119, 0xff, RZ, 0xc0, !PT ;  /* 0x000000ff771c7812 */ /* 0x000fe200078ec0ff */
[C---:B------:R-:W-:Y:S05]  /*12a60*/  HMMA.16816.F32.BF16 R96, R20.reuse, R122, R96 ;  /* 0x0000007a1460723c */ /* 0x040fea0000041860 */
[----:B------:R-:W-:Y:S02]  /*12a70*/  SHF.R.U32.HI R119, RZ, 0x18, R118 ;  /* 0x00000018ff777819 */ /* 0x000fe40000011676 */
[--C-:B------:R-:W-:Y:S02]  /*12a80*/  SHF.R.U32.HI R25, RZ, 0x10, R117.reuse ;  /* 0x00000010ff197819 */ /* 0x100fe40000011675 */
[----:B------:R-:W-:Y:S02]  /*12a90*/  ISETP.LE.U32.AND P5, PT, R119, UR5, PT ;  /* 0x0000000577007c0c */ /* 0x000fe4000bfa3070 */
[C---:B------:R-:W-:Y:S02]  /*12aa0*/  LOP3.LUT R24, R117.reuse, 0xffff, RZ, 0xc0, !PT ;  /* 0x0000ffff75187812 */ /* 0x040fe400078ec0ff */
[----:B------:R-:W-:Y:S02]  /*12ab0*/  @!P3 PRMT R150, R216, 0x5410, RZ ;  /* 0x00005410d896b816 */ /* 0x000fe400000000ff */
[----:B------:R-:W-:Y:S02]  /*12ac0*/  ISETP.LE.U32.AND P3, PT, R28, UR5, PT ;  /* 0x000000051c007c0c */ /* 0x000fe4000bf63070 */
[----:B------:R-:W-:Y:S02]  /*12ad0*/  LOP3.LUT R119, R117, 0xff, RZ, 0xc0, !PT ;  /* 0x000000ff75777812 */ /* 0x000fe400078ec0ff */
[----:B------:R-:W-:Y:S02]  /*12ae0*/  LOP3.LUT R28, R25, 0xff, RZ, 0xc0, !PT ;  /* 0x000000ff191c7812 */ /* 0x000fe400078ec0ff */
[----:B------:R-:W-:Y:S02]  /*12af0*/  SHF.R.U32.HI R117, RZ, 0x18, R117 ;  /* 0x00000018ff757819 */ /* 0x000fe40000011675 */
[----:B----4-:R-:W-:Y:S02]  /*12b00*/  SHF.R.U32.HI R29, RZ, 0x8, R24 ;  /* 0x00000008ff1d7819 */ /* 0x010fe40000011618 */
[----:B------:R-:W2:Y:S01]  /*12b10*/  LDSM.16.MT88.4 R24, [R184+0x11000] ;  /* 0x01100000b818783b */ /* 0x000ea20000004200 */
[----:B-1----:R-:W-:Y:S02]  /*12b20*/  PRMT R128, R28, 0x5410, R117 ;  /* 0x000054101c807816 */ /* 0x002fe40000000075 */
[C---:B------:R-:W-:Y:S02]  /*12b30*/  LOP3.LUT R28, R172.reuse, 0xffff, RZ, 0xc0, !PT ;  /* 0x0000ffffac1c7812 */ /* 0x040fe400078ec0ff */
[----:B------:R-:W-:Y:S02]  /*12b40*/  LOP3.LUT R130, R172, 0xff, RZ, 0xc0, !PT ;  /* 0x000000ffac827812 */ /* 0x000fe400078ec0ff */
[----:B------:R-:W-:Y:S02]  /*12b50*/  SHF.R.U32.HI R28, RZ, 0x8, R28 ;  /* 0x00000008ff1c7819 */ /* 0x000fe4000001161c */
[----:B------:R-:W-:Y:S02]  /*12b60*/  PRMT R130, R130, 0x5410, R129 ;  /* 0x0000541082827816 */ /* 0x000fe40000000081 */
[----:B------:R-:W-:Y:S01]  /*12b70*/  PRMT R129, R119, 0x5410, R29 ;  /* 0x0000541077817816 */ /* 0x000fe2000000001d */
[--C-:B------:R-:W-:Y:S01]  /*12b80*/  FFMA.FTZ R119, R32, UR4, -R174.reuse ;  /* 0x0000000420777c23 */ /* 0x100fe200080108ae */
[----:B------:R-:W-:Y:S01]  /*12b90*/  LOP3.LUT R32, R28, 0xffff, RZ, 0xc0, !PT ;  /* 0x0000ffff1c207812 */ /* 0x000fe200078ec0ff */
[----:B------:R-:W-:Y:S01]  /*12ba0*/  FFMA.FTZ R174, R33, UR4, -R174 ;  /* 0x0000000421ae7c23 */ /* 0x000fe200080108ae */
[----:B------:R-:W1:Y:S01]  /*12bb0*/  LDSM.16.MT88.4 R28, [R183+0x11000] ;  /* 0x01100000b71c783b */ /* 0x000e620000004200 */
[----:B------:R-:W-:Y:S01]  /*12bc0*/  @!P2 PRMT R143, R218, 0x5410, RZ ;  /* 0x00005410da8fa816 */ /* 0x000fe200000000ff */
[----:B------:R4:W-:Y:S01]  /*12bd0*/  MUFU.EX2 R177, R119 ;  /* 0x0000007700b17308 */ /* 0x0009e20000000800 */
[----:B------:R-:W-:Y:S02]  /*12be0*/  ISETP.LE.U32.AND P2, PT, R32, UR5, PT ;  /* 0x0000000520007c0c */ /* 0x000fe4000bf43070 */
[--C-:B------:R-:W-:Y:S02]  /*12bf0*/  HSET2.LE.AND R121, R130, R167.reuse, PT ;  /* 0x000000a782797233 */ /* 0x100fe40003803000 */
[--C-:B------:R-:W-:Y:S02]  /*12c00*/  HSET2.LE.AND R142, R132, R167.reuse, PT ;  /* 0x000000a7848e7233 */ /* 0x100fe40003803000 */
[--C-:B------:R-:W-:Y:S03]  /*12c10*/  HSET2.LE.AND R120, R128, R167.reuse, PT ;  /* 0x000000a780787233 */ /* 0x100fe60003803000 */
[----:B------:R-:W2:Y:S01]  /*12c20*/  MUFU.EX2 R176, R174 ;  /* 0x000000ae00b07308 */ /* 0x000ea20000000800 */
[----:B------:R-:W-:Y:S02]  /*12c30*/  @!P6 PRMT R149, R210, 0x5410, RZ ;  /* 0x00005410d295e816 */ /* 0x000fe400000000ff */
[----:B------:R-:W-:Y:S02]  /*12c40*/  ISETP.LE.U32.AND P6, PT, R131, UR5, PT ;  /* 0x0000000583007c0c */ /* 0x000fe4000bfc3070 */
[----:B------:R-:W-:Y:S01]  /*12c50*/  @!P1 PRMT R144, R224, 0x5410, RZ ;  /* 0x00005410e0909816 */ /* 0x000fe200000000ff */
[----:B------:R-:W-:Y:S01]  /*12c60*/  STG.E.U16 desc[UR24][R170.64+0x40], R149 ;  /* 0x00004095aa007986 */ /* 0x000fe2000c101518 */
[----:B-----5:R-:W-:Y:S03]  /*12c70*/  F2FP.BF16.F32.PACK_AB R141, R194, R179 ;  /* 0x000000b3c28d723e */ /* 0x020fe600000010ff */
[----:B------:R5:W1:Y:S01]  /*12c80*/  MUFU.EX2 R174, R34 ;  /* 0x0000002200ae7308 */ /* 0x000a620000000800 */
[----:B----4-:R-:W-:Y:S01]  /*12c90*/  HSET2.LE.AND R119, R129, R167, PT ;  /* 0x000000a781777233 */ /* 0x010fe20003803000 */
[----:B------:R-:W-:Y:S01]  /*12ca0*/  STG.E.U16 desc[UR24][R168.64+0x50], R145 ;  /* 0x00005091a8007986 */ /* 0x000fe2000c101518 */
[----:B------:R-:W-:Y:S01]  /*12cb0*/  FFMA.FTZ R167, R0, R138, R249 ;  /* 0x0000008a00a77223 */ /* 0x000fe200000100f9 */
[----:B------:R-:W-:Y:S01]  /*12cc0*/  IMAD.MOV.U32 R249, RZ, RZ, R137 ;  /* 0x000000fffff97224 */ /* 0x000fe200078e0089 */
[----:B------:R-:W-:Y:S01]  /*12cd0*/  PRMT R140, R141, 0x7632, R140 ;  /* 0x000076328d8c7816 */ /* 0x000fe2000000008c */
[----:B------:R-:W-:Y:S01]  /*12ce0*/  LDSM.16.MT88.4 R128, [R184+0xd800] ;  /* 0x00d80000b880783b */ /* 0x000fe20000004200 */
[C---:B--2---:R-:W-:Y:S03]  /*12cf0*/  HMMA.16816.F32.BF16 R100, R20.reuse, R24, R100 ;  /* 0x000000181464723c */ /* 0x044fe60000041864 */
[----:B------:R-:W-:Y:S01]  /*12d00*/  F2FP.BF16.F32.PACK_AB R0, R176, R177 ;  /* 0x000000b1b000723e */ /* 0x000fe200000010ff */
[----:B------:R-:W-:Y:S01]  /*12d10*/  @!P0 HFMA2.BF16_V2 R208, -RZ.H0_H0, RZ.H0_H0, -R141.H0_H0 ;  /* 0x200000ffffd08231 */ /* 0x000fe2000034098d */
[----:B------:R-:W-:Y:S01]  /*12d20*/  SHF.R.U32.HI R172, RZ, 0x18, R172 ;  /* 0x00000018ffac7819 */ /* 0x000fe200000116ac */
[C---:B------:R-:W-:Y:S01]  /*12d30*/  HMMA.16816.F32.BF16 R104, R20.reuse, R26, R104 ;  /* 0x0000001a1468723c */ /* 0x040fe20000041868 */
[----:B------:R-:W-:Y:S04]  /*12d40*/  STG.E.U16 desc[UR24][R168.64+0x52], R150 ;  /* 0x00005296a8007986 */ /* 0x000fe8000c101518 */
[----:B------:R-:W-:Y:S01]  /*12d50*/  SHF.R.U32.HI R117, RZ, 0x10, R118 ;  /* 0x00000010ff757819 */ /* 0x000fe20000011676 */
[----:B-----5:R-:W2:Y:S01]  /*12d60*/  LDSM.16.MT88.4 R32, [R182+0xd800] ;  /* 0x00d80000b620783b */ /* 0x020ea20000004200 */
[----:B------:R-:W-:Y:S01]  /*12d70*/  LOP3.LUT R118, R118, 0xffff, RZ, 0xc0, !PT ;  /* 0x0000ffff76767812 */ /* 0x000fe200078ec0ff */
[----:B------:R-:W-:Y:S01]  /*12d80*/  @!P6 HFMA2.BF16_V2 R221, -RZ.H0_H0, RZ.H0_H0, -R0.H0_H0 ;  /* 0x200000ffffdde231 */ /* 0x000fe20000340900 */
[C---:B-1----:R-:W-:Y:S03]  /*12d90*/  HMMA.16816.F32.BF16 R108, R20.reuse, R28, R108 ;  /* 0x0000001c146c723c */ /* 0x042fe6000004186c */
[----:B------:R-:W-:Y:S02]  /*12da0*/  SHF.R.U32.HI R118, RZ, 0x8, R118 ;  /* 0x00000008ff767819 */ /* 0x000fe40000011676 */
[----:B------:R-:W-:Y:S01]  /*12db0*/  LOP3.LUT R117, R117, 0xff, RZ, 0xc0, !PT ;  /* 0x000000ff75757812 */ /* 0x000fe200078ec0ff */
[----:B------:R-:W-:Y:S01]  /*12dc0*/  HMMA.16816.F32.BF16 R112, R20, R30, R112 ;  /* 0x0000001e1470723c */ /* 0x000fe20000041870 */
[----:B------:R-:W-:Y:S02]  /*12dd0*/  LDSM.16.MT88.4 R20, [R182+0xf800] ;  /* 0x00f80000b614783b */ /* 0x000fe40000004200 */
[----:B------:R-:W-:Y:S02]  /*12de0*/  ISETP.LE.U32.AND P1, PT, R117, UR5, PT ;  /* 0x0000000575007c0c */ /* 0x000fe4000bf23070 */
[----:B------:R-:W-:Y:S02]  /*12df0*/  LOP3.LUT R25, R118, 0xffff, RZ, 0xc0, !PT ;  /* 0x0000ffff76197812 */ /* 0x000fe400078ec0ff */
[----:B------:R-:W-:Y:S01]  /*12e00*/  F2FP.BF16.F32.PACK_AB R118, R178, R193 ;  /* 0x000000c1b276723e */ /* 0x000fe200000010ff */
[----:B------:R-:W-:Y:S01]  /*12e10*/  FADD.FTZ R31, R249, R167 ;  /* 0x000000a7f91f7221 */ /* 0x000fe20000010000 */
[----:B------:R-:W-:Y:S02]  /*12e20*/  STG.E.U16 desc[UR24][R170.64+0x50], R144 ;  /* 0x00005090aa007986 */ /* 0x000fe4000c101518 */
[----:B------:R-:W-:Y:S01]  /*12e30*/  F2FP.BF16.F32.PACK_AB R29, R175, R174 ;  /* 0x000000aeaf1d723e */ /* 0x000fe200000010ff */
[----:B------:R-:W-:Y:S01]  /*12e40*/  FADD.FTZ R31, R251, R31 ;  /* 0x0000001ffb1f7221 */ /* 0x000fe20000010000 */
[----:B------:R-:W-:Y:S01]  /*12e50*/  PRMT R117, R118, 0x7632, R117 ;  /* 0x0000763276757816 */ /* 0x000fe20000000075 */
[----:B------:R-:W-:Y:S01]  /*12e60*/  STG.E.U16 desc[UR24][R170.64+0x52], R143 ;  /* 0x0000528faa007986 */ /* 0x000fe2000c101518 */
[----:B------:R-:W-:Y:S01]  /*12e70*/  PRMT R28, R29, 0x7632, R28 ;  /* 0x000076321d1c7816 */ /* 0x000fe2000000001c */
[----:B------:R-:W-:Y:S01]  /*12e80*/  FADD.FTZ R31, R252, R31 ;  /* 0x0000001ffc1f7221 */ /* 0x000fe20000010000 */
[----:B------:R-:W-:Y:S01]  /*12e90*/  PRMT R24, R141, 0x5410, R140 ;  /* 0x000054108d187816 */ /* 0x000fe2000000008c */
[----:B------:R-:W-:Y:S01]  /*12ea0*/  @!P1 HFMA2.BF16_V2 R223, -RZ.H0_H0, RZ.H0_H0, -R118.H0_H0 ;  /* 0x200000ffffdf9231 */ /* 0x000fe20000340976 */
[----:B------:R-:W-:Y:S01]  /*12eb0*/  @!P0 PRMT R141, R208, 0x5410, RZ ;  /* 0x00005410d08d8816 */ /* 0x000fe200000000ff */
[----:B------:R-:W-:Y:S01]  /*12ec0*/  @!P5 HFMA2.BF16_V2 R222, -RZ.H0_H0, RZ.H0_H0, -R117.H0_H0 ;  /* 0x200000ffffded231 */ /* 0x000fe20000340975 */
[----:B------:R-:W-:Y:S01]  /*12ed0*/  ISETP.LE.U32.AND P0, PT, R25, UR5, PT ;  /* 0x0000000519007c0c */ /* 0x000fe2000bf03070 */
[----:B------:R-:W-:Y:S01]  /*12ee0*/  @!P3 HFMA2.BF16_V2 R219, -RZ.H0_H0, RZ.H0_H0, -R29.H0_H0 ;  /* 0x200000ffffdbb231 */ /* 0x000fe2000034091d */
[----:B------:R-:W-:Y:S01]  /*12ef0*/  PRMT R25, R118, 0x5410, R117 ;  /* 0x0000541076197816 */ /* 0x000fe20000000075 */
[----:B------:R-:W-:Y:S01]  /*12f00*/  STG.E.U16 desc[UR24][R168.64+0x60], R141 ;  /* 0x0000608da8007986 */ /* 0x000fe2000c101518 */
[----:B------:R-:W-:Y:S02]  /*12f10*/  PRMT R27, R29, 0x5410, R28 ;  /* 0x000054101d1b7816 */ /* 0x000fe4000000001c */
[----:B------:R-:W-:Y:S02]  /*12f20*/  LOP3.LUT R24, R119, R24, RZ, 0xc0, !PT ;  /* 0x0000001877187212 */ /* 0x000fe400078ec0ff */
[----:B------:R-:W-:Y:S02]  /*12f30*/  LOP3.LUT R25, R120, R25, RZ, 0xc0, !PT ;  /* 0x0000001978197212 */ /* 0x000fe400078ec0ff */
[----:B------:R-:W-:Y:S02]  /*12f40*/  LOP3.LUT R27, R142, R27, RZ, 0xc0, !PT ;  /* 0x0000001b8e1b7212 */ /* 0x000fe400078ec0ff */
[----:B------:R-:W-:Y:S01]  /*12f50*/  @!P1 PRMT R118, R223, 0x5410, RZ ;  /* 0x00005410df769816 */ /* 0x000fe200000000ff */
[----:B------:R-:W-:Y:S01]  /*12f60*/  @!P0 HFMA2.BF16_V2 R231, -RZ.H0_H0, RZ.H0_H0, -R140.H0_H0 ;  /* 0x200000ffffe78231 */ /* 0x000fe2000034098c */
[----:B------:R-:W-:Y:S02]  /*12f70*/  @!P5 PRMT R117, R222, 0x5410, RZ ;  /* 0x00005410de75d816 */ /* 0x000fe400000000ff */
[----:B------:R-:W-:Y:S02]  /*12f80*/  @!P3 PRMT R29, R219, 0x5410, RZ ;  /* 0x00005410db1db816 */ /* 0x000fe400000000ff */
[----:B------:R-:W-:Y:S02]  /*12f90*/  @!P0 PRMT R140, R231, 0x5410, RZ ;  /* 0x00005410e78c8816 */ /* 0x000fe400000000ff */
[----:B------:R-:W-:Y:S02]  /*12fa0*/  ISETP.LE.U32.AND P0, PT, R172, UR5, PT ;  /* 0x00000005ac007c0c */ /* 0x000fe4000bf03070 */
[----:B------:R-:W-:Y:S01]  /*12fb0*/  ISETP.LT.AND P1, PT, RZ, UR37, PT ;  /* 0x00000025ff007c0c */ /* 0x000fe2000bf21270 */
[----:B------:R-:W-:Y:S01]  /*12fc0*/  STG.E.U16 desc[UR24][R168.64+0x62], R140 ;  /* 0x0000628ca8007986 */ /* 0x000fe2000c101518 */
[----:B------:R-:W-:Y:S03]  /*12fd0*/  UIADD3 UR37, UR37, -0x1, URZ ;  /* 0xffffffff25257890 */ /* 0x000fe6000fffe03f */
[----:B------:R-:W-:Y:S01]  /*12fe0*/  STG.E.U16 desc[UR24][R170.64+0x60], R118 ;  /* 0x00006076aa007986 */ /* 0x000fe2000c101518 */
[----:B---3--:R-:W-:Y:S01]  /*12ff0*/  FFMA.FTZ R2, R2, R133, R248 ;  /* 0x0000008502027223 */ /* 0x008fe200000100f8 */
[----:B------:R-:W-:Y:S02]  /*13000*/  IMAD.MOV.U32 R248, RZ, RZ, R136 ;  /* 0x000000fffff87224 */ /* 0x000fe400078e0088 */
[----:B------:R-:W1:Y:S01]  /*13010*/  LDSM.16.MT88.4 R132, [R183+0xd800] ;  /* 0x00d80000b784783b */ /* 0x000e620000004200 */
[--C-:B------:R-:W-:Y:S01]  /*13020*/  FADD.FTZ R173, R250, R2.reuse ;  /* 0x00000002faad7221 */ /* 0x100fe20000010000 */
[----:B------:R-:W-:Y:S01]  /*13030*/  PRMT R2, R0, 0x7632, R2 ;  /* 0x0000763200027816 */ /* 0x000fe20000000002 */
[----:B------:R-:W-:Y:S02]  /*13040*/  @!P0 HFMA2.BF16_V2 R230, -RZ.H0_H0, RZ.H0_H0, -R28.H0_H0 ;  /* 0x200000ffffe68231 */ /* 0x000fe4000034091c */
[----:B------:R-:W-:Y:S01]  /*13050*/  FADD.FTZ R30, R248, R173 ;  /* 0x000000adf81e7221 */ /* 0x000fe20000010000 */
[----:B------:R-:W-:Y:S01]  /*13060*/  PRMT R26, R0, 0x5410, R2 ;  /* 0x00005410001a7816 */ /* 0x000fe20000000002 */
[----:B------:R-:W-:Y:S01]  /*13070*/  @!P2 HFMA2.BF16_V2 R220, -RZ.H0_H0, RZ.H0_H0, -R2.H0_H0 ;  /* 0x200000ffffdca231 */ /* 0x000fe20000340902 */
[----:B------:R-:W3:Y:S01]  /*13080*/  LDSM.16.MT88.4 R136, [R181+0xf800] ;  /* 0x00f80000b588783b */ /* 0x000ee20000004200 */
[----:B------:R-:W-:Y:S01]  /*13090*/  @!P6 PRMT R0, R221, 0x5410, RZ ;  /* 0x00005410dd00e816 */ /* 0x000fe200000000ff */
[----:B------:R-:W-:Y:S01]  /*130a0*/  FADD.FTZ R30, R195, R30 ;  /* 0x0000001ec31e7221 */ /* 0x000fe20000010000 */
[----:B------:R-:W-:Y:S02]  /*130b0*/  LOP3.LUT R26, R121, R26, RZ, 0xc0, !PT ;  /* 0x0000001a791a7212 */ /* 0x000fe400078ec0ff */
[----:B------:R-:W-:Y:S01]  /*130c0*/  @!P2 PRMT R2, R220, 0x5410, RZ ;  /* 0x00005410dc02a816 */ /* 0x000fe200000000ff */
[----:B------:R-:W-:Y:S01]  /*130d0*/  FADD.FTZ R30, R246, R30 ;  /* 0x0000001ef61e7221 */ /* 0x000fe20000010000 */
[----:B------:R-:W-:Y:S01]  /*130e0*/  @!P0 PRMT R28, R230, 0x5410, RZ ;  /* 0x00005410e61c8816 */ /* 0x000fe200000000ff */
[----:B------:R4:W-:Y:S02]  /*130f0*/  STG.E.U16 desc[UR24][R170.64+0x62], R117 ;  /* 0x00006275aa007986 */ /* 0x0009e4000c101518 */
[C---:B------:R-:W-:Y:S02]  /*13100*/  HMMA.16816.F32.BF16 R120, R24.reuse, R124, R4 ;  /* 0x0000007c1878723c */ /* 0x040fe40000041804 */
[----:B------:R-:W5:Y:S03]  /*13110*/  LDSM.16.MT88.4 R4, [R184+0xf800] ;  /* 0x00f80000b804783b */ /* 0x000f660000004200 */
[----:B------:R-:W-:Y:S01]  /*13120*/  FADD.FTZ R30, R247, R30 ;  /* 0x0000001ef71e7221 */ /* 0x000fe20000010000 */
[C---:B------:R-:W-:Y:S04]  /*13130*/  HMMA.16816.F32.BF16 R124, R24.reuse, R126, R8 ;  /* 0x0000007e187c723c */ /* 0x040fe80000041808 */
[----:B------:R-:W5:Y:S01]  /*13140*/  LDSM.16.MT88.4 R8, [R183+0xf800] ;  /* 0x00f80000b708783b */ /* 0x000f620000004200 */
[----:B------:R-:W-:Y:S01]  /*13150*/  FADD.FTZ R30, R244, R30 ;  /* 0x0000001ef41e7221 */ /* 0x000fe20000010000 */
[C---:B--2---:R-:W-:Y:S05]  /*13160*/  HMMA.16816.F32.BF16 R36, R24.reuse, R32, R36 ;  /* 0x000000201824723c */ /* 0x044fea0000041824 */
[----:B------:R-:W-:Y:S01]  /*13170*/  FADD.FTZ R30, R242, R30 ;  /* 0x0000001ef21e7221 */ /* 0x000fe20000010000 */
[C---:B------:R-:W-:Y:S01]  /*13180*/  HMMA.16816.F32.BF16 R40, R24.reuse, R34, R40 ;  /* 0x000000221828723c */ /* 0x040fe20000041828 */
[----:B------:R-:W-:Y:S04]  /*13190*/  STG.E.U16 desc[UR24][R168.64+0x70], R0 ;  /* 0x00007000a8007986 */ /* 0x000fe8000c101518 */
[----:B------:R-:W-:Y:S01]  /*131a0*/  STG.E.U16 desc[UR24][R168.64+0x72], R2 ;  /* 0x00007202a8007986 */ /* 0x000fe2000c101518 */
[C---:B------:R-:W-:Y:S03]  /*131b0*/  HMMA.16816.F32.BF16 R44, R24.reuse, R128, R44 ;  /* 0x00000080182c723c */ /* 0x040fe6000004182c */
[----:B------:R-:W-:Y:S02]  /*131c0*/  STG.E.U16 desc[UR24][R170.64+0x70], R29 ;  /* 0x0000701daa007986 */ /* 0x000fe4000c101518 */
[----:B------:R-:W-:Y:S01]  /*131d0*/  FADD.FTZ R30, R203, R30 ;  /* 0x0000001ecb1e7221 */ /* 0x000fe20000010000 */
[C---:B------:R-:W-:Y:S01]  /*131e0*/  HMMA.16816.F32.BF16 R48, R24.reuse, R130, R48 ;  /* 0x000000821830723c */ /* 0x040fe20000041830 */
[----:B------:R-:W2:Y:S04]  /*131f0*/  LDSM.16.MT88.4 R128, [R181+0x11800] ;  /* 0x01180000b580783b */ /* 0x000ea80000004200 */
[----:B------:R-:W-:Y:S01]  /*13200*/  FADD.FTZ R30, R202, R30 ;  /* 0x0000001eca1e7221 */ /* 0x000fe20000010000 */
[C---:B-1----:R-:W-:Y:S03]  /*13210*/  HMMA.16816.F32.BF16 R52, R24.reuse, R132, R52 ;  /* 0x000000841834723c */ /* 0x042fe60000041834 */
[----:B------:R-:W-:Y:S02]  /*13220*/  STG.E.U16 desc[UR24][R170.64+0x72], R28 ;  /* 0x0000721caa007986 */ /* 0x000fe4000c101518 */
[----:B----4-:R-:W-:Y:S01]  /*13230*/  IMAD.MOV.U32 R117, RZ, RZ, R3 ;  /* 0x000000ffff757224 */ /* 0x010fe200078e0003 */
[C---:B------:R-:W-:Y:S06]  /*13240*/  HMMA.16816.F32.BF16 R56, R24.reuse, R134, R56 ;  /* 0x000000861838723c */ /* 0x040fec0000041838 */
[C---:B---3--:R-:W-:Y:S06]  /*13250*/  HMMA.16816.F32.BF16 R60, R24.reuse, R136, R60 ;  /* 0x00000088183c723c */ /* 0x048fec000004183c */
[C---:B------:R-:W-:Y:S06]  /*13260*/  HMMA.16816.F32.BF16 R64, R24.reuse, R138, R64 ;  /* 0x0000008a1840723c */ /* 0x040fec0000041840 */
[C---:B------:R-:W-:Y:S06]  /*13270*/  HMMA.16816.F32.BF16 R68, R24.reuse, R20, R68 ;  /* 0x000000141844723c */ /* 0x040fec0000041844 */
[C---:B------:R-:W-:Y:S01]  /*13280*/  HMMA.16816.F32.BF16 R72, R24.reuse, R22, R72 ;  /* 0x000000161848723c */ /* 0x040fe20000041848 */
[----:B------:R-:W1:Y:S05]  /*13290*/  LDSM.16.MT88.4 R20, [R182+0x11800] ;  /* 0x01180000b614783b */ /* 0x000e6a0000004200 */
[C---:B-----5:R-:W-:Y:S06]  /*132a0*/  HMMA.16816.F32.BF16 R76, R24.reuse, R4, R76 ;  /* 0x00000004184c723c */ /* 0x060fec000004184c */
[C---:B------:R-:W-:Y:S05]  /*132b0*/  HMMA.16816.F32.BF16 R80, R24.reuse, R6, R80 ;  /* 0x000000061850723c */ /* 0x040fea0000041850 */
[----:B------:R-:W-:Y:S01]  /*132c0*/  FADD.FTZ R4, R245, R31 ;  /* 0x0000001ff5047221 */ /* 0x000fe20000010000 */
[C---:B------:R-:W-:Y:S05]  /*132d0*/  HMMA.16816.F32.BF16 R84, R24.reuse, R8, R84 ;  /* 0x000000081854723c */ /* 0x040fea0000041854 */
[----:B------:R-:W-:Y:S01]  /*132e0*/  FADD.FTZ R31, R243, R4 ;  /* 0x00000004f31f7221 */ /* 0x000fe20000010000 */
[C---:B------:R-:W-:Y:S01]  /*132f0*/  HMMA.16816.F32.BF16 R88, R24.reuse, R10, R88 ;  /* 0x0000000a1858723c */ /* 0x040fe20000041858 */
[----:B------:R-:W3:Y:S04]  /*13300*/  LDSM.16.MT88.4 R4, [R184+0x11800] ;  /* 0x01180000b804783b */ /* 0x000ee80000004200 */
[----:B------:R-:W-:Y:S01]  /*13310*/  FADD.FTZ R8, R241, R31 ;  /* 0x0000001ff1087221 */ /* 0x000fe20000010000 */
[C---:B--2---:R-:W-:Y:S05]  /*13320*/  HMMA.16816.F32.BF16 R92, R24.reuse, R128, R92 ;  /* 0x00000080185c723c */ /* 0x044fea000004185c */
[----:B------:R-:W-:Y:S01]  /*13330*/  FADD.FTZ R31, R240, R8 ;  /* 0x00000008f01f7221 */ /* 0x000fe20000010000 */
[C---:B------:R-:W-:Y:S01]  /*13340*/  HMMA.16816.F32.BF16 R128, R24.reuse, R130, R12 ;  /* 0x000000821880723c */ /* 0x040fe2000004180c */
[----:B------:R-:W2:Y:S04]  /*13350*/  LDSM.16.MT88.4 R8, [R183+0x11800] ;  /* 0x01180000b708783b */ /* 0x000ea80000004200 */
[----:B------:R-:W-:Y:S01]  /*13360*/  FADD.FTZ R31, R201, R31 ;  /* 0x0000001fc91f7221 */ /* 0x000fe20000010000 */
[C---:B-1----:R-:W-:Y:S05]  /*13370*/  HMMA.16816.F32.BF16 R132, R24.reuse, R20, R16 ;  /* 0x000000141884723c */ /* 0x042fea0000041810 */
[----:B------:R-:W-:Y:S01]  /*13380*/  FADD.FTZ R12, R199, R30 ;  /* 0x0000001ec70c7221 */ /* 0x000fe20000010000 */
[C---:B------:R-:W-:Y:S05]  /*13390*/  HMMA.16816.F32.BF16 R96, R24.reuse, R22, R96 ;  /* 0x000000161860723c */ /* 0x040fea0000041860 */
[----:B------:R-:W-:Y:S01]  /*133a0*/  FADD.FTZ R31, R200, R31 ;  /* 0x0000001fc81f7221 */ /* 0x000fe20000010000 */
[----:B------:R-:W-:Y:S05]  /*133b0*/  FADD.FTZ R12, R198, R12 ;  /* 0x0000000cc60c7221 */ /* 0x000fea0000010000 */
[----:B------:R-:W-:Y:S01]  /*133c0*/  FADD.FTZ R13, R197, R31 ;  /* 0x0000001fc50d7221 */ /* 0x000fe20000010000 */
[----:B------:R-:W-:Y:S01]  /*133d0*/  FADD.FTZ R12, R179, R12 ;  /* 0x0000000cb30c7221 */ /* 0x000fe20000010000 */
[----:B------:R-:W-:Y:S02]  /*133e0*/  IADD3 R197, P0, R168, -0x80, RZ ;  /* 0xffffff80a8c57810 */ /* 0x000fe40007f1e0ff */
[----:B------:R-:W-:Y:S01]  /*133f0*/  FADD.FTZ R13, R196, R13 ;  /* 0x0000000dc40d7221 */ /* 0x000fe20000010000 */
[----:B------:R-:W-:Y:S01]  /*13400*/  FADD.FTZ R2, R194, R12 ;  /* 0x0000000cc2027221 */ /* 0x000fe20000010000 */
[C---:B---3--:R-:W-:Y:S03]  /*13410*/  HMMA.16816.F32.BF16 R100, R24.reuse, R4, R100 ;  /* 0x000000041864723c */ /* 0x048fe60000041864 */
[----:B------:R-:W-:Y:S01]  /*13420*/  FADD.FTZ R0, R193, R13 ;  /* 0x0000000dc1007221 */ /* 0x000fe20000010000 */
[----:B------:R-:W-:Y:S01]  /*13430*/  FADD.FTZ R2, R177, R2 ;  /* 0x00000002b1027221 */ /* 0x000fe20000010000 */
[----:B------:R-:W-:Y:S01]  /*13440*/  IADD3.X R196, R169, -0x1, RZ, P0, !PT ;  /* 0xffffffffa9c47810 */ /* 0x000fe200007fe4ff */
[C---:B------:R-:W-:Y:S05]  /*13450*/  HMMA.16816.F32.BF16 R104, R24.reuse, R6, R104 ;  /* 0x000000061868723c */ /* 0x040fea0000041868 */
[----:B------:R-:W-:Y:S01]  /*13460*/  FADD.FTZ R0, R178, R0 ;  /* 0x00000000b2007221 */ /* 0x000fe20000010000 */
[C---:B--2---:R-:W-:Y:S05]  /*13470*/  HMMA.16816.F32.BF16 R108, R24.reuse, R8, R108 ;  /* 0x00000008186c723c */ /* 0x044fea000004186c */
[----:B------:R-:W-:Y:S01]  /*13480*/  FADD.FTZ R4, R176, R2 ;  /* 0x00000002b0047221 */ /* 0x000fe20000010000 */
[----:B------:R-:W-:Y:S01]  /*13490*/  FADD.FTZ R0, R174, R0 ;  /* 0x00000000ae007221 */ /* 0x000fe20000010000 */
[----:B------:R-:W-:Y:S03]  /*134a0*/  HMMA.16816.F32.BF16 R112, R24, R10, R112 ;  /* 0x0000000a1870723c */ /* 0x000fe60000041870 */
[----:B------:R3:W-:Y:S01]  /*134b0*/  STL [R1+0xc], R4 ;  /* 0x00000c0401007387 */ /* 0x0007e20000100800 */
[----:B------:R-:W-:Y:S01]  /*134c0*/  FADD.FTZ R2, R175, R0 ;  /* 0x00000000af027221 */ /* 0x000fe20000010000 */
[----:B------:R-:W-:Y:S04]  /*134d0*/  IMAD.MOV.U32 R0, RZ, RZ, R116 ;  /* 0x000000ffff007224 */ /* 0x000fe800078e0074 */
[----:B------:R3:W-:Y:S01]  /*134e0*/  STL [R1+0x18], R2 ;  /* 0x0000180201007387 */ /* 0x0007e20000100800 */
[----:B------:R-:W-:Y:S03]  /*134f0*/  @!UPT UIADD3 URZ, URZ, URZ, URZ ;  /* 0x0000003f3f3ff290 */ /* 0x000fe6000fffe03f */
[----:B------:R-:W-:Y:S11]  /*13500*/  @P1 BRA `(.L_x_704) ;  /* 0xffffffb400e01947 */ /* 0x000ff6000383ffff */
.L_x_703:
[----:B-1----:R-:W2:Y:S01]  /*13510*/  LDL.LU R5, [R1+0xc] ;  /* 0x00000c0001057983 */ /* 0x002ea20000300800 */
[----:B------:R-:W-:-:S03]  /*13520*/  ULDC UR4, c[0x0][0x38c] ;  /* 0x0000e30000047ab9 */ /* 0x000fc60000000800 */
[----:B---3--:R-:W3:Y:S01]  /*13530*/  LDL.LU R4, [R1+0x18] ;  /* 0x0000180001047983 */ /* 0x008ee20000300800 */
[----:B------:R-:W-:Y:S01]  /*13540*/  UMOV UR5, 0x400 ;  /* 0x0000040000057882 */ /* 0x000fe20000000000 */
[----:B------:R-:W-:Y:S01]  /*13550*/  UISETP.NE.AND UP0, UPT, UR12, -0x1, UPT ;  /* 0xffffffff0c00788c */ /* 0x000fe2000bf05270 */
[----:B------:R-:W1:Y:S02]  /*13560*/  S2R R137, SR_TID.X ;  /* 0x0000000000897919 */ /* 0x000e640000002100 */
[----:B-1----:R-:W-:-:S04]  /*13570*/  SHF.R.S32.HI R138, RZ, 0x1f, R137 ;  /* 0x0000001fff8a7819 */ /* 0x002fc80000011489 */
[CC--:B------:R-:W-:Y:S02]  /*13580*/  LEA.HI R6, R138.reuse, R137.reuse, RZ, 0x2 ;  /* 0x000000898a067211 */ /* 0x0c0fe400078f10ff */
[----:B------:R-:W-:-:S04]  /*13590*/  LEA.HI R136, R138, R137, RZ, 0x5 ;  /* 0x000000898a887211 */ /* 0x000fc800078f28ff */
[----:B------:R-:W-:Y:S01]  /*135a0*/  SHF.R.S32.HI R7, RZ, 0x5, R136 ;  /* 0x00000005ff077819 */ /* 0x000fe20000011488 */
[----:B--2---:R-:W1:Y:S04]  /*135b0*/  SHFL.BFLY PT, R2, R5, 0x2, 0x1f ;  /* 0x0c401f0005027f89 */ /* 0x004e6800000e0000 */
[----:B---3--:R-:W2:Y:S01]  /*135c0*/  SHFL.BFLY PT, R0, R4, 0x2, 0x1f ;  /* 0x0c401f0004007f89 */ /* 0x008ea200000e0000 */
        /* <DEDUP_REMOVED lines=207> */
.L_x_707:
        /* <DEDUP_REMOVED lines=24> */
.L_x_708:
        /* <DEDUP_REMOVED lines=121> */
.L_x_710:
[----:B------:R-:W-:Y:S05]  /*14bd0*/  BSYNC B0 ;  /* 0x0000000000007941 */ /* 0x000fea0003800000 */
.L_x_709:
        /* <DEDUP_REMOVED lines=38> */
.L_x_712:
[----:B------:R-:W-:Y:S05]  /*14e40*/  BSYNC B0 ;  /* 0x0000000000007941 */ /* 0x000fea0003800000 */
.L_x_711:
        /* <DEDUP_REMOVED lines=24> */
.L_x_714:
[----:B------:R-:W-:Y:S05]  /*14fd0*/  BSYNC B0 ;  /* 0x0000000000007941 */ /* 0x000fea0003800000 */
.L_x_713:
        /* <DEDUP_REMOVED lines=24> */
.L_x_716:
[----:B------:R-:W-:Y:S05]  /*15160*/  BSYNC B0 ;  /* 0x0000000000007941 */ /* 0x000fea0003800000 */
.L_x_715:
[----:B--234-:R-:W2:Y:S01]  /*15170*/  LDS.128 R192, [R192+0x5800] ;  /* 0x00580000c0c07984 */ /* 0x01cea20000000c00 */
        /* <DEDUP_REMOVED lines=22> */
.L_x_668:
        /* <DEDUP_REMOVED lines=41> */
.L_x_717:
        /* <DEDUP_REMOVED lines=48> */
.L_x_719:
[----:B------:R-:W-:Y:S05]  /*15870*/  BSYNC B0 ;  /* 0x0000000000007941 */ /* 0x000fea0003800000 */
.L_x_718:
        /* <DEDUP_REMOVED lines=22> */
.L_x_721:
[----:B------:R-:W-:Y:S05]  /*159e0*/  BSYNC B0 ;  /* 0x0000000000007941 */ /* 0x000fea0003800000 */
.L_x_720:
        /* <DEDUP_REMOVED lines=22> */
.L_x_723:
[----:B------:R-:W-:Y:S05]  /*15b50*/  BSYNC B0 ;  /* 0x0000000000007941 */ /* 0x000fea0003800000 */
.L_x_722:
        /* <DEDUP_REMOVED lines=24> */
.L_x_725:
[----:B------:R-:W-:Y:S05]  /*15ce0*/  BSYNC B0 ;  /* 0x0000000000007941 */ /* 0x000fea0003800000 */
.L_x_724:
        /* <DEDUP_REMOVED lines=10> */
.L_x_727:
[----:B------:R-:W-:Y:S05]  /*15d90*/  BSYNC B0 ;  /* 0x0000000000007941 */ /* 0x000fea0003800000 */
.L_x_726:
        /* <DEDUP_REMOVED lines=10> */
.L_x_729:
[----:B------:R-:W-:Y:S05]  /*15e40*/  BSYNC B0 ;  /* 0x0000000000007941 */ /* 0x000fea0003800000 */
.L_x_728:
        /* <DEDUP_REMOVED lines=10> */
.L_x_731:
[----:B------:R-:W-:Y:S05]  /*15ef0*/  BSYNC B0 ;  /* 0x0000000000007941 */ /* 0x000fea0003800000 */
.L_x_730:
        /* <DEDUP_REMOVED lines=10> */
.L_x_732:
        /* <DEDUP_REMOVED lines=14> */
.L_x_811:


//--------------------- .text._ZN5flash16flash_fwd_kernelI23Flash_fwd_kernel_traitsILi192ELi64ELi64ELi4ELb0ELb0EN7cutlass10bfloat16_tE19Flash_kernel_traitsILi192ELi64ELi64ELi4ES3_EELb0ELb1ELb0ELb1ELb0ELb0ELb1ELb0EEEvNS_16Flash_fwd_paramsE --------------------------
	.section	.text._ZN5flash16flash_fwd_kernelI23Flash_fwd_kernel_traitsILi192ELi64ELi64ELi4ELb0ELb0EN7cutlass10bfloat16_tE19Flash_kernel_traitsILi192ELi64ELi64ELi4ES3_EELb0ELb1ELb0ELb1ELb0ELb0ELb1ELb0EEEvNS_16Flash_fwd_paramsE,"ax",@progbits
	.align	128
        .global         _ZN5flash16flash_fwd_kernelI23Flash_fwd_kernel_traitsILi192ELi64ELi64ELi4ELb0ELb0EN7cutlass10bfloat16_tE19Flash_kernel_traitsILi192ELi64ELi64ELi4ES3_EELb0ELb1ELb0ELb1ELb0ELb0ELb1ELb0EEEvNS_16Flash_fwd_paramsE
        .type           _ZN5flash16flash_fwd_kernelI23Flash_fwd_kernel_traitsILi192ELi64ELi64ELi4ELb0ELb0EN7cutlass10bfloat16_tE19Flash_kernel_traitsILi192ELi64ELi64ELi4ES3_EELb0ELb1ELb0ELb1ELb0ELb0ELb1ELb0EEEvNS_16Flash_fwd_paramsE,@function
        .size           _ZN5flash16flash_fwd_kernelI23Flash_fwd_kernel_traitsILi192ELi64ELi64ELi4ELb0ELb0EN7cutlass10bfloat16_tE19Flash_kernel_traitsILi192ELi64ELi64ELi4ES3_EELb0ELb1ELb0ELb1ELb0ELb0ELb1ELb0EEEvNS_16Flash_fwd_paramsE,(.L_x_812 - _ZN5flash16flash_fwd_kernelI23Flash_fwd_kernel_traitsILi192ELi64ELi64ELi4ELb0ELb0EN7cutlass10bfloat16_tE19Flash_kernel_traitsILi192ELi64ELi64ELi4ES3_EELb0ELb1ELb0ELb1ELb0ELb0ELb1ELb0EEEvNS_16Flash_fwd_paramsE)
        .other          _ZN5flash16flash_fwd_kernelI23Flash_fwd_kernel_traitsILi192ELi64ELi64ELi4ELb0ELb0EN7cutlass10bfloat16_tE19Flash_kernel_traitsILi192ELi64ELi64ELi4ES3_EELb0ELb1ELb0ELb1ELb0ELb0ELb1ELb0EEEvNS_16Flash_fwd_paramsE,@"STO_CUDA_ENTRY STV_DEFAULT"
_ZN5flash16flash_fwd_kernelI23Flash_fwd_kernel_traitsILi192ELi64ELi64ELi4ELb0ELb0EN7cutlass10bfloat16_tE19Flash_kernel_traitsILi192ELi64ELi64ELi4ES3_EELb0ELb1ELb0ELb1ELb0ELb0ELb1ELb0EEEvNS_16Flash_fwd_paramsE:
.text._ZN5flash16flash_fwd_kernelI23Flash_fwd_kernel_traitsILi192ELi64ELi64ELi4ELb0ELb0EN7cutlass10bfloat16_tE19Flash_kernel_traitsILi192ELi64ELi64ELi4ES3_EELb0ELb1ELb0ELb1ELb0ELb0ELb1ELb0EEEvNS_16Flash_fwd_paramsE:
        /* <DEDUP_REMOVED lines=10> */
[----:B---3--:R-:W-:-:S05]  /*00a0*/  ISETP.NE.U32.AND P1, PT, R2, RZ, PT ;  /* 0x000000ff0200720c */ /* 0x008fca0003f25070 */
[----:B------:R-:W3:Y:S01]  /*00b0*/  LDC.64 R8, c[0x0][0x2f8] ;  /* 0x0000be00ff087b82 */ /* 0x000ee20000000a00 */
[----:B------:R-:W-:Y:S01]  /*00c0*/  ISETP.NE.AND.EX P1, PT, R3, RZ, PT, P1 ;  /* 0x000000ff0300720c */ /* 0x000fe20003f25310 */
[----:B--2---:R-:W-:-:S06]  /*00d0*/  IMAD.WIDE R12, R18, 0x4, R6 ;  /* 0x00000004120c7825 */ /* 0x004fcc00078e0206 */
[----:B------:R-:W2:Y:S01]  /*00e0*/  LDC.64 R2, c[0x0][0x2f8] ;  /* 0x0000be00ff027b82 */ /* 0x000ea20000000a00 */
[----:B------:R-:W4:Y:S04]  /*00f0*/  @P2 LDG.E R221, desc[UR8][R12.64] ;  /* 0x000000080cdd2981 */ /* 0x000f28000c1e1900 */
[----:B------:R-:W4:Y:S03]  /*0100*/  @P2 LDG.E R226, desc[UR8][R12.64+0x4] ;  /* 0x000004080ce22981 */ /* 0x000f26000c1e1900 */
[----:B------:R-:W1:Y:S01]  /*0110*/  @P1 LDC.64 R6, c[0x0][0x300] ;  /* 0x0000c000ff061b82 */ /* 0x000e620000000a00 */
[----:B------:R-:W-:Y:S02]  /*0120*/  IMAD.MOV.U32 R4, RZ, RZ, RZ ;  /* 0x000000ffff047224 */ /* 0x000fe400078e00ff */
[----:B-1----:R-:W-:-:S05]  /*0130*/  @P1 IMAD.WIDE R10, R18, 0x4, R6 ;  /* 0x00000004120a1825 */ /* 0x002fca00078e0206 */
[----:B------:R1:W5:Y:S01]  /*0140*/  @P1 LDG.E R4, desc[UR8][R10.64] ;  /* 0x000000080a041981 */ /* 0x000362000c1e1900 */
[----:B------:R-:W-:Y:S02]  /*0150*/  ISETP.NE.AND P3, PT, R0, RZ, PT ;  /* 0x000000ff0000720c */ /* 0x000fe40003f65270 */
[----:B--2---:R-:W-:-:S04]  /*0160*/  ISETP.EQ.U32.AND P0, PT, R2, RZ, PT ;  /* 0x000000ff0200720c */ /* 0x004fc80003f02070 */
[----:B------:R-:W-:Y:S01]  /*0170*/  ISETP.EQ.OR.EX P0, PT, R3, RZ, !P3, P0 ;  /* 0x000000ff0300720c */ /* 0x000fe20005f02700 */
[----:B------:R-:W-:Y:S02]  /*0180*/  IMAD.MOV.U32 R17, RZ, RZ, -0x1 ;  /* 0xffffffffff117424 */ /* 0x000fe400078e00ff */
[----:B---3--:R-:W-:Y:S01]  /*0190*/  IMAD.WIDE R6, R18, 0x4, R8 ;  /* 0x0000000412067825 */ /* 0x008fe200078e0208 */
        /* <DEDUP_REMOVED lines=12> */
.L_x_733:
[----:B------:R-:W1:Y:S02]  /*0260*/  LDC R5, c[0x0][0x2c8] ;  /* 0x0000b200ff057b82 */ /* 0x000e640000000800 */
.L_x_734:
[----:B------:R-:W3:Y:S02]  /*0270*/  LDC.64 R2, c[0x0][0x308] ;  /* 0x0000c200ff027b82 */ /* 0x000ee40000000a00 */
[----:B---3--:R-:W-:-:S04]  /*0280*/  ISETP.NE.U32.AND P1, PT, R2, RZ, PT ;  /* 0x000000ff0200720c */ /* 0x008fc80003f25070 */
[----:B------:R-:W-:-:S13]  /*0290*/  ISETP.NE.AND.EX P1, PT, R3, RZ, PT, P1 ;  /* 0x000000ff0300720c */ /* 0x000fda0003f25310 */
[----:B------:R-:W2:Y:S01]  /*02a0*/  @P1 LDC.64 R2, c[0x0][0x308] ;  /* 0x0000c200ff021b82 */ /* 0x000ea20000000a00 */
[----:B------:R-:W-:-:S07]  /*02b0*/  IMAD.SHL.U32 R107, R222, 0x40, RZ ;  /* 0x00000040de6b7824 */ /* 0x000fce00078e00ff */
[----:B------:R-:W3:Y:S01]  /*02c0*/  @!P1 LDC R0, c[0x0][0x2cc] ;  /* 0x0000b300ff009b82 */ /* 0x000ee20000000800 */
[----:B--2---:R-:W-:-:S07]  /*02d0*/  @P1 IMAD.WIDE R6, R18, 0x4, R2 ;  /* 0x0000000412061825 */ /* 0x004fce00078e0202 */
[----:B------:R-:W2:Y:S01]  /*02e0*/  @!P1 LDC.64 R2, c[0x0][0x318] ;  /* 0x0000c600ff029b82 */ /* 0x000ea20000000a00 */
[----:B------:R1:W5:Y:S01]  /*02f0*/  @P1 LDG.E R103, desc[UR8][R6.64] ;  /* 0x0000000806671981 */ /* 0x000362000c1e1900 */
[----:B----4-:R-:W-:-:S13]  /*0300*/  ISETP.GT.AND P0, PT, R226, R107, PT ;  /* 0x0000006be200720c */ /* 0x010fda0003f04270 */
[----:B---3--:R-:W-:Y:S05]  /*0310*/  @!P0 EXIT ;  /* 0x000000000000894d */ /* 0x008fea0003800000 */
[----:B------:R-:W3:Y:S01]  /*0320*/  LDC R104, c[0x0][0x398] ;  /* 0x0000e600ff687b82 */ /* 0x000ee20000000800 */
[----:B--2---:R-:W-:Y:S01]  /*0330*/  @!P1 ISETP.NE.U32.AND P0, PT, R2, RZ, PT ;  /* 0x000000ff0200920c */ /* 0x004fe20003f05070 */
[----:B-----5:R-:W-:Y:S01]  /*0340*/  @P1 IMAD.IADD R103, R103, 0x1, -R4 ;  /* 0x0000000167671824 */ /* 0x020fe200078e0a04 */
[----:B------:R-:W2:Y:S02]  /*0350*/  S2R R102, SR_TID.X ;  /* 0x0000000000667919 */ /* 0x000ea40000002100 */
[----:B------:R-:W-:Y:S02]  /*0360*/  @!P1 ISETP.NE.AND.EX P0, PT, R3, RZ, PT, P0 ;  /* 0x000000ff0300920c */ /* 0x000fe40003f05300 */
[----:B------:R-:W-:Y:S02]  /*0370*/  IADD3 R3, -R226, 0x7f, R107 ;  /* 0x0000007fe2037810 */ /* 0x000fe40007ffe16b */
[----:B------:R-:W-:-:S04]  /*0380*/  @!P1 SEL R0, R0, RZ, P0 ;  /* 0x000000ff00009207 */ /* 0x000fc80000000000 */
[----:B-1----:R-:W-:-:S05]  /*0390*/  @!P1 IADD3 R103, R0, R5, -R4 ;  /* 0x0000000500679210 */ /* 0x002fca0007ffe804 */
[----:B------:R-:W-:-:S05]  /*03a0*/  VIADD R5, R103, 0x3f ;  /* 0x0000003f67057836 */ /* 0x000fca0000000000 */
[----:B------:R-:W-:Y:S02]  /*03b0*/  SHF.R.S32.HI R2, RZ, 0x1f, R5 ;  /* 0x0000001fff027819 */ /* 0x000fe40000011405 */
[----:B---3--:R-:W-:Y:S02]  /*03c0*/  IADD3 R3, R3, R104, R103 ;  /* 0x0000006803037210 */ /* 0x008fe40007ffe067 */
        /* <DEDUP_REMOVED lines=12> */
[----:B------:R-:W-:Y:S02]  /*0490*/  SHF.R.S32.HI R19, RZ, 0x1f, R102 ;  /* 0x0000001fff137819 */ /* 0x000fe40000011466 */
[----:B------:R-:W-:Y:S02]  /*04a0*/  ISETP.NE.AND P0, PT, R17, -0x1, PT ;  /* 0xffffffff1100780c */ /* 0x000fe40003f05270 */
[----:B------:R-:W-:-:S05]  /*04b0*/  LEA.HI R24, R19, R102, RZ, 0x3 ;  /* 0x0000006613187211 */ /* 0x000fca00078f18ff */
[----:B------:R-:W-:-:S06]  /*04c0*/  @!P1 SHF.R.S32.HI R13, RZ, 0x1f, R18 ;  /* 0x0000001fff0d9819 */ /* 0x000fcc0000011412 */
[----:B------:R-:W2:Y:S01]  /*04d0*/  @P0 LDC.64 R134, c[0x0][0x248] ;  /* 0x00009200ff860b82 */ /* 0x000ea20000000a00 */
[----:B-1----:R-:W-:Y:S02]  /*04e0*/  IABS R10, R11 ;  /* 0x0000000b000a7213 */ /* 0x002fe40000000000 */
[----:B------:R-:W-:Y:S02]  /*04f0*/  ISETP.NE.AND P4, PT, R11, RZ, PT ;  /* 0x000000ff0b00720c */ /* 0x000fe40003f85270 */
[----:B------:R-:W1:Y:S08]  /*0500*/  I2F.RP R6, R10 ;  /* 0x0000000a00067306 */ /* 0x000e700000209400 */
[----:B-1----:R-:W1:Y:S02]  /*0510*/  MUFU.RCP R5, R6 ;  /* 0x0000000600057308 */ /* 0x002e640000001000 */
[----:B-1----:R-:W-:Y:S01]  /*0520*/  VIADD R5, R5, 0xffffffe ;  /* 0x0ffffffe05057836 */ /* 0x002fe20000000000 */
[----:B------:R-:W1:Y:S05]  /*0530*/  @P1 LDC.64 R6, c[0x0][0x240] ;  /* 0x00009000ff061b82 */ /* 0x000e6a0000000a00 */
[----:B------:R-:W3:Y:S02]  /*0540*/  F2I.FTZ.U32.TRUNC.NTZ R3, R5 ;  /* 0x0000000500037305 */ /* 0x000ee4000021f000 */
[----:B---3--:R-:W-:Y:S01]  /*0550*/  IMAD.MOV R0, RZ, RZ, -R3 ;  /* 0x000000ffff007224 */ /* 0x008fe200078e0a03 */
[----:B------:R-:W-:-:S02]  /*0560*/  LOP3.LUT R5, R24, 0xfffffff8, RZ, 0xc0, !PT ;  /* 0xfffffff818057812 */ /* 0x000fc400078ec0ff */
[----:B------:R-:W-:Y:S01]  /*0570*/  SHF.R.S32.HI R24, RZ, 0x3, R24 ;  /* 0x00000003ff187819 */ /* 0x000fe20000011418 */
[----:B------:R-:W-:Y:S01]  /*0580*/  IMAD R9, R0, R10, RZ ;  /* 0x0000000a00097224 */ /* 0x000fe200078e02ff */
[----:B------:R-:W-:Y:S01]  /*0590*/  IADD3 R5, -R5, R102, RZ ;  /* 0x0000006605057210 */ /* 0x000fe20007ffe1ff */
[----:B-1----:R-:W-:Y:S01]  /*05a0*/  @P1 IMAD.WIDE.U32 R22, R221, R6, RZ ;  /* 0x00000006dd161225 */ /* 0x002fe200078e00ff */
[----:B------:R-:W-:Y:S02]  /*05b0*/  LEA.HI R6, R19, R102, RZ, 0x6 ;  /* 0x0000006613067211 */ /* 0x000fe400078f30ff */
[----:B------:R-:W-:Y:S01]  /*05c0*/  SHF.L.U32 R100, R5, 0x3, RZ ;  /* 0x0000000305647819 */ /* 0x000fe200000006ff */
[----:B------:R-:W-:Y:S01]  /*05d0*/  IMAD.HI.U32 R9, R3, R9, R2 ;  /* 0x0000000903097227 */ /* 0x000fe200078e0002 */
[----:B------:R-:W-:Y:S01]  /*05e0*/  SHF.R.S32.HI R25, RZ, 0x1f, R24 ;  /* 0x0000001fff197819 */ /* 0x000fe20000011418 */
[----:B------:R-:W1:Y:S01]  /*05f0*/  @!P1 LDC.64 R2, c[0x0][0x228] ;  /* 0x00008a00ff029b82 */ /* 0x000e620000000a00 */
[----:B------:R-:W-:Y:S01]  /*0600*/  SHF.R.S32.HI R101, RZ, 0x1f, R100 ;  /* 0x0000001fff657819 */ /* 0x000fe20000011464 */
[----:B------:R-:W-:-:S02]  /*0610*/  IMAD.SHL.U32 R223, R24, 0x40, RZ ;  /* 0x0000004018df7824 */ /* 0x000fc400078e00ff */
[----:B------:R-:W-:-:S03]  /*0620*/  IMAD.HI.U32 R0, R9, R8, RZ ;  /* 0x0000000809007227 */ /* 0x000fc600078e00ff */
[----:B------:R-:W-:Y:S01]  /*0630*/  LOP3.LUT R223, R223, 0x1c0, RZ, 0xc0, !PT ;  /* 0x000001c0dfdf7812 */ /* 0x000fe200078ec0ff */
[----:B------:R-:W-:Y:S02]  /*0640*/  IMAD.MOV R15, RZ, RZ, -R0 ;  /* 0x000000ffff0f7224 */ /* 0x000fe400078e0a00 */
[----:B------:R-:W-:Y:S01]  /*0650*/  IMAD.SHL.U32 R6, R6, 0x8, RZ ;  /* 0x0000000806067824 */ /* 0x000fe200078e00ff */
[----:B------:R-:W-:Y:S01]  /*0660*/  LOP3.LUT R14, R223, 0x38, R100, 0xf8, !PT ;  /* 0x00000038df0e7812 */ /* 0x000fe200078ef864 */
[C---:B------:R-:W-:Y:S01]  /*0670*/  IMAD R15, R10.reuse, R15, R8 ;  /* 0x0000000f0a0f7224 */ /* 0x040fe200078e0208 */
[----:B------:R-:W-:Y:S01]  /*0680*/  SHF.R.U32.HI R223, RZ, 0x3, R223 ;  /* 0x00000003ffdf7819 */ /* 0x000fe200000116df */
[----:B------:R-:W3:Y:S03]  /*0690*/  @P0 LDC.64 R8, c[0x0][0x250] ;  /* 0x00009400ff080b82 */ /* 0x000ee60000000a00 */
[----:B------:R-:W-:-:S02]  /*06a0*/  ISETP.GT.U32.AND P3, PT, R10, R15, PT ;  /* 0x0000000f0a00720c */ /* 0x000fc40003f64070 */
[----:B------:R-:W-:-:S04]  /*06b0*/  LOP3.LUT R223, R14, R223, RZ, 0x3c, !PT ;  /* 0x000000df0edf7212 */ /* 0x000fc800078e3cff */
[----:B------:R-:W-:Y:S01]  /*06c0*/  LOP3.LUT R223, R223, 0xfffffe00, R6, 0xf8, !PT ;  /* 0xfffffe00dfdf7812 */ /* 0x000fe200078ef806 */
[-C--:B-1----:R-:W-:Y:S01]  /*06d0*/  @!P1 IMAD R12, R13, R2.reuse, RZ ;  /* 0x000000020d0c9224 */ /* 0x082fe200078e02ff */
[----:B------:R-:W-:Y:S01]  /*06e0*/  @P0 IADD3 R6, R4, R17, RZ ;  /* 0x0000001104060210 */ /* 0x000fe20007ffe0ff */
[----:B------:R-:W-:-:S04]  /*06f0*/  @!P1 IMAD.WIDE.U32 R26, R18, R2, RZ ;  /* 0x00000002121a9225 */ /* 0x000fc800078e00ff */
[----:B------:R-:W-:Y:S02]  /*0700*/  @!P1 IMAD R3, R18, R3, R12 ;  /* 0x0000000312039224 */ /* 0x000fe400078e020c */
[----:B------:R-:W-:Y:S01]  /*0710*/  @P1 IMAD R13, R221, R7, R23 ;  /* 0x00000007dd0d1224 */ /* 0x000fe200078e0217 */
[----:B------:R-:W-:Y:S01]  /*0720*/  LOP3.LUT R7, R20, R11, RZ, 0x3c, !PT ;  /* 0x0000000b14077212 */ /* 0x000fe200078e3cff */
[----:B------:R-:W-:Y:S01]  /*0730*/  @!P3 IMAD.IADD R15, R15, 0x1, -R10 ;  /* 0x000000010f0fb824 */ /* 0x000fe200078e0a0a */
[----:B------:R-:W-:Y:S01]  /*0740*/  @!P1 IADD3 R13, R27, R3, RZ ;  /* 0x000000031b0d9210 */ /* 0x000fe20007ffe0ff */
[----:B------:R-:W-:Y:S01]  /*0750*/  @P0 IMAD.IADD R17, R4, 0x1, R17 ;  /* 0x0000000104110824 */ /* 0x000fe200078e0211 */
[----:B------:R-:W1:Y:S01]  /*0760*/  LDC.64 R2, c[0x0][0x3c8] ;  /* 0x0000f200ff027b82 */ /* 0x000e620000000a00 */
[----:B------:R-:W-:Y:S01]  /*0770*/  @P1 IMAD.MOV.U32 R12, RZ, RZ, R22 ;  /* 0x000000ffff0c1224 */ /* 0x000fe200078e0016 */
[----:B------:R-:W-:Y:S01]  /*0780*/  ISETP.GE.U32.AND P5, PT, R15, R10, PT ;  /* 0x0000000a0f00720c */ /* 0x000fe20003fa6070 */
[----:B------:R-:W-:Y:S01]  /*0790*/  @!P1 IMAD.MOV.U32 R12, RZ, RZ, R26 ;  /* 0x000000ffff0c9224 */ /* 0x000fe200078e001a */
[----:B------:R-:W-:Y:S01]  /*07a0*/  ISETP.GE.AND P2, PT, R7, RZ, PT ;  /* 0x000000ff0700720c */ /* 0x000fe20003f46270 */
[----:B---3--:R-:W-:-:S02]  /*07b0*/  @P0 IMAD R15, R6, R9, RZ ;  /* 0x00000009060f0224 */ /* 0x008fc400078e02ff */
[----:B------:R-:W-:Y:S01]  /*07c0*/  @P0 IMAD.WIDE.U32 R22, R6, R8, RZ ;  /* 0x0000000806160225 */ /* 0x000fe200078e00ff */
[----:B------:R-:W-:-:S03]  /*07d0*/  IADD3 R12, P1, R100, R12, RZ ;  /* 0x0000000c640c7210 */ /* 0x000fc60007f3e0ff */
[----:B------:R-:W-:Y:S01]  /*07e0*/  @!P3 VIADD R0, R0, 0x1 ;  /* 0x000000010000b836 */ /* 0x000fe20000000000 */
[----:B------:R-:W-:Y:S01]  /*07f0*/  @P0 MOV R16, R22 ;  /* 0x0000001600100202 */ /* 0x000fe20000000f00 */
[C---:B--2---:R-:W-:Y:S02]  /*0800*/  @P0 IMAD R10, R17.reuse, R135, RZ ;  /* 0x00000087110a0224 */ /* 0x044fe400078e02ff */
[----:B------:R-:W-:Y:S01]  /*0810*/  @P0 IMAD.WIDE.U32 R6, R17, R134, RZ ;  /* 0x0000008611060225 */ /* 0x000fe200078e00ff */
[----:B------:R-:W-:-:S03]  /*0820*/  @P5 IADD3 R0, R0, 0x1, RZ ;  /* 0x0000000100005810 */ /* 0x000fc60007ffe0ff */
[----:B------:R-:W-:Y:S02]  /*0830*/  @P0 IMAD.IADD R15, R23, 0x1, R15 ;  /* 0x00000001170f0824 */ /* 0x000fe400078e020f */
[----:B------:R-:W-:Y:S02]  /*0840*/  @P0 IMAD.IADD R10, R7, 0x1, R10 ;  /* 0x00000001070a0824 */ /* 0x000fe400078e020a */
[----:B------:R-:W-:Y:S01]  /*0850*/  @P0 IMAD.MOV.U32 R14, RZ, RZ, R6 ;  /* 0x000000ffff0e0224 */ /* 0x000fe200078e0006 */
[----:B------:R-:W-:Y:S06]  /*0860*/  @P0 BRA `(.L_x_736) ;  /* 0x0000000000340947 */ /* 0x000fec0003800000 */
[----:B------:R-:W2:Y:S01]  /*0870*/  LDC.64 R134, c[0x0][0x248] ;  /* 0x00009200ff867b82 */ /* 0x000ea20000000a00 */
[----:B------:R-:W-:-:S07]  /*0880*/  SHF.R.S32.HI R17, RZ, 0x1f, R4 ;  /* 0x0000001fff117819 */ /* 0x000fce0000011404 */
[----:B------:R-:W3:Y:S01]  /*0890*/  LDC.64 R6, c[0x0][0x230] ;  /* 0x00008c00ff067b82 */ /* 0x000ee20000000a00 */
[-C--:B--2---:R-:W-:Y:S01]  /*08a0*/  IMAD R10, R17, R134.reuse, RZ ;  /* 0x00000086110a7224 */ /* 0x084fe200078e02ff */
[----:B------:R-:W-:Y:S01]  /*08b0*/  SHF.R.S32.HI R17, RZ, 0x1f, R18 ;  /* 0x0000001fff117819 */ /* 0x000fe20000011412 */
[----:B------:R-:W-:-:S04]  /*08c0*/  IMAD.WIDE.U32 R22, R4, R134, RZ ;  /* 0x0000008604167225 */ /* 0x000fc800078e00ff */
[----:B------:R-:W-:Y:S02]  /*08d0*/  IMAD R10, R4, R135, R10 ;  /* 0x00000087040a7224 */ /* 0x000fe400078e020a */
[----:B---3--:R-:W-:-:S03]  /*08e0*/  IMAD R17, R17, R6, RZ ;  /* 0x0000000611117224 */ /* 0x008fc600078e02ff */
[----:B------:R-:W-:Y:S01]  /*08f0*/  IADD3 R23, R23, R10, RZ ;  /* 0x0000000a17177210 */ /* 0x000fe20007ffe0ff */
[C---:B------:R-:W-:Y:S02]  /*0900*/  IMAD R7, R18.reuse, R7, R17 ;  /* 0x0000000712077224 */ /* 0x040fe400078e0211 */
[----:B------:R-:W-:-:S05]  /*0910*/  IMAD.WIDE.U32 R22, R18, R6, R22 ;  /* 0x0000000612167225 */ /* 0x000fca00078e0016 */
[----:B------:R-:W-:Y:S02]  /*0920*/  IADD3 R10, R23, R7, RZ ;  /* 0x00000007170a7210 */ /* 0x000fe40007ffe0ff */
[----:B------:R-:W-:Y:S02]  /*0930*/  MOV R14, R22 ;  /* 0x00000016000e7202 */ /* 0x000fe40000000f00 */
.L_x_736:
[----:B------:R-:W-:Y:S05]  /*0940*/  @P0 BRA `(.L_x_737) ;  /* 0x0000000000300947 */ /* 0x000fea0003800000 */
        /* <DEDUP_REMOVED lines=11> */
[----:B------:R-:W-:-:S07]  /*0a00*/  IADD3 R15, R17, R15, RZ ;  /* 0x0000000f110f7210 */ /* 0x000fce0007ffe0ff */
.L_x_737:
[----:B-1----:R-:W-:Y:S01]  /*0a10*/  ISETP.NE.U32.AND P0, PT, R2, RZ, PT ;  /* 0x000000ff0200720c */ /* 0x002fe20003f05070 */
[-CC-:B------:R-:W-:Y:S01]  /*0a20*/  IMAD.WIDE.U32 R22, R24, R8.reuse, R100.reuse ;  /* 0x0000000818167225 */ /* 0x180fe200078e0064 */
[----:B------:R-:W1:Y:S01]  /*0a30*/  S2UR UR10, SR_CgaCtaId ;  /* 0x00000000000a79c3 */ /* 0x000e620000008800 */
[----:B------:R-:W-:Y:S01]  /*0a40*/  IADD3.X R13, R101, R13, RZ, P1, !PT ;  /* 0x0000000d650d7210 */ /* 0x000fe20000ffe4ff */
[----:B------:R-:W-:Y:S01]  /*0a50*/  ULDC.64 UR4, c[0x0][0x268] ;  /* 0x00009a0000047ab9 */ /* 0x000fe20000000a00 */
[----:B------:R-:W-:Y:S01]  /*0a60*/  ISETP.NE.AND.EX P0, PT, R3, RZ, PT, P0 ;  /* 0x000000ff0300720c */ /* 0x000fe20003f05300 */
[C---:B------:R-:W-:Y:S01]  /*0a70*/  IMAD R4, R25.reuse, R8, RZ ;  /* 0x0000000819047224 */ /* 0x040fe200078e02ff */
[----:B------:R-:W-:Y:S01]  /*0a80*/  @!P2 IADD3 R0, -R0, RZ, RZ ;  /* 0x000000ff0000a210 */ /* 0x000fe20007ffe1ff */
[-C--:B------:R-:W-:Y:S01]  /*0a90*/  IMAD R6, R25, R134.reuse, RZ ;  /* 0x0000008619067224 */ /* 0x080fe200078e02ff */
[----:B------:R-:W-:Y:S01]  /*0aa0*/  @!P4 LOP3.LUT R0, RZ, R11, RZ, 0x33, !PT ;  /* 0x0000000bff00c212 */ /* 0x000fe200078e33ff */
[----:B------:R-:W-:Y:S01]  /*0ab0*/  IMAD.WIDE.U32 R26, R24, R134, R100 ;  /* 0x00000086181a7225 */ /* 0x000fe200078e0064 */
[----:B------:R-:W-:Y:S01]  /*0ac0*/  IADD3 R234, P1, R16, R22, RZ ;  /* 0x0000001610ea7210 */ /* 0x000fe20007f3e0ff */
[----:B------:R-:W-:Y:S01]  /*0ad0*/  ULDC.64 UR6, c[0x0][0x260] ;  /* 0x0000980000067ab9 */ /* 0x000fe20000000a00 */
[----:B------:R-:W-:Y:S01]  /*0ae0*/  SHF.R.S32.HI R21, RZ, 0x1f, R20 ;  /* 0x0000001fff157819 */ /* 0x000fe20000011414 */
[----:B------:R-:W-:Y:S01]  /*0af0*/  IMAD R4, R24, R9, R4 ;  /* 0x0000000918047224 */ /* 0x000fe200078e0204 */
[----:B------:R-:W-:Y:S01]  /*0b00*/  IADD3 R228, P2, R14, R26, RZ ;  /* 0x0000001a0ee47210 */ /* 0x000fe20007f5e0ff */
[----:B------:R-:W-:Y:S01]  /*0b10*/  IMAD R7, R24, R135, R6 ;  /* 0x0000008718077224 */ /* 0x000fe200078e0206 */
[----:B------:R-:W-:Y:S01]  /*0b20*/  SHF.R.S32.HI R6, RZ, 0x1f, R0 ;  /* 0x0000001fff067819 */ /* 0x000fe20000011400 */
[----:B------:R-:W-:Y:S01]  /*0b30*/  BSSY B0, `(.L_x_738) ;  /* 0x0000040000007945 */ /* 0x000fe20003800000 */
[----:B------:R-:W-:Y:S01]  /*0b40*/  IADD3.X R235, R15, R23, R4, P1, !PT ;  /* 0x000000170feb7210 */ /* 0x000fe20000ffe404 */
[----:B------:R-:W-:Y:S01]  /*0b50*/  IMAD.IADD R4, R226, 0x1, -R107 ;  /* 0x00000001e2047824 */ /* 0x000fe200078e0a6b */
[----:B------:R-:W2:Y:S01]  /*0b60*/  @P0 LDC.64 R14, c[0x0][0x3d0] ;  /* 0x0000f400ff0e0b82 */ /* 0x000ea20000000a00 */
[----:B------:R-:W-:Y:S01]  /*0b70*/  IADD3.X R229, R10, R27, R7, P2, !PT ;  /* 0x0000001b0ae57210 */ /* 0x000fe200017fe407 */
[----:B------:R-:W-:Y:S01]  /*0b80*/  IMAD R239, R6, UR4, RZ ;  /* 0x0000000406ef7c24 */ /* 0x000fe2000f8e02ff */
[----:B------:R-:W-:Y:S01]  /*0b90*/  IADD3 R27, R24, 0x10, RZ ;  /* 0x00000010181b7810 */ /* 0x000fe20007ffe0ff */
[----:B------:R-:W-:Y:S01]  /*0ba0*/  IMAD.WIDE.U32 R234, R0, UR4, R234 ;  /* 0x0000000400ea7c25 */ /* 0x000fe2000f8e00ea */
[----:B------:R-:W-:-:S02]  /*0bb0*/  ISETP.GE.AND P2, PT, R24, R4, PT ;  /* 0x000000041800720c */ /* 0x000fc40003f46270 */
[----:B------:R-:W-:Y:S01]  /*0bc0*/  ISETP.GE.AND P1, PT, R27, R4, PT ;  /* 0x000000041b00720c */ /* 0x000fe20003f26270 */
[----:B------:R-:W-:Y:S01]  /*0bd0*/  IMAD R239, R0, UR5, R239 ;  /* 0x0000000500ef7c24 */ /* 0x000fe2000f8e02ef */
[----:B------:R-:W-:Y:S01]  /*0be0*/  ULDC.64 UR4, c[0x0][0x258] ;  /* 0x0000960000047ab9 */ /* 0x000fe20000000a00 */
[----:B------:R-:W-:Y:S01]  /*0bf0*/  IMAD R231, R6, UR6, RZ ;  /* 0x0000000606e77c24 */ /* 0x000fe2000f8e02ff */
[----:B------:R-:W-:Y:S01]  /*0c00*/  IADD3 R17, R24, 0x30, RZ ;  /* 0x0000003018117810 */ /* 0x000fe20007ffe0ff */
[----:B------:R-:W-:Y:S01]  /*0c10*/  IMAD R29, R21, UR4, RZ ;  /* 0x00000004151d7c24 */ /* 0x000fe2000f8e02ff */
[----:B------:R-:W-:Y:S01]  /*0c20*/  IADD3 R224, R100, 0x80, RZ ;  /* 0x0000008064e07810 */ /* 0x000fe20007ffe0ff */
[C---:B------:R-:W-:Y:S01]  /*0c30*/  IMAD.WIDE.U32 R12, R20.reuse, UR4, R12 ;  /* 0x00000004140c7c25 */ /* 0x040fe2000f8e000c */
[----:B------:R-:W-:Y:S02]  /*0c40*/  UMOV UR4, 0x400 ;  /* 0x0000040000047882 */ /* 0x000fe40000000000 */
[----:B-1----:R-:W-:Y:S01]  /*0c50*/  ULEA UR4, UR10, UR4, 0x18 ;  /* 0x000000040a047291 */ /* 0x002fe2000f8ec03f */
[----:B------:R-:W-:-:S02]  /*0c60*/  IMAD R29, R20, UR5, R29 ;  /* 0x00000005141d7c24 */ /* 0x000fc4000f8e021d */
[----:B------:R-:W-:Y:S02]  /*0c70*/  VIADD R23, R24, 0x20 ;  /* 0x0000002018177836 */ /* 0x000fe40000000000 */
[C---:B------:R-:W-:Y:S01]  /*0c80*/  IMAD.WIDE.U32 R228, R0.reuse, UR6, R228 ;  /* 0x0000000600e47c25 */ /* 0x040fe2000f8e00e4 */
[----:B------:R-:W-:Y:S02]  /*0c90*/  LEA R223, R223, UR4, 0x1 ;  /* 0x00000004dfdf7c11 */ /* 0x000fe4000f8e08ff */
[----:B------:R-:W-:Y:S01]  /*0ca0*/  ISETP.GE.AND P5, PT, R23, R4, PT ;  /* 0x000000041700720c */ /* 0x000fe20003fa6270 */
[----:B------:R-:W-:Y:S01]  /*0cb0*/  IMAD R231, R0, UR7, R231 ;  /* 0x0000000700e77c24 */ /* 0x000fe2000f8e02e7 */
[----:B------:R-:W-:Y:S01]  /*0cc0*/  IADD3 R29, R13, R29, RZ ;  /* 0x0000001d0d1d7210 */ /* 0x000fe20007ffe0ff */
        /* <DEDUP_REMOVED lines=38> */
.L_x_739:
[----:B------:R-:W-:Y:S05]  /*0f30*/  BSYNC B0 ;  /* 0x0000000000007941 */ /* 0x000fea0003800000 */
.L_x_738:
[----:B------:R-:W-:Y:S01]  /*0f40*/  IADD3 R144, R232, -0x1, RZ ;  /* 0xffffffffe8907810 */ /* 0x000fe20007ffe0ff */
[----:B------:R-:W-:Y:S01]  /*0f50*/  BSSY B0, `(.L_x_740) ;  /* 0x000002b000007945 */ /* 0x000fe20003800000 */
[----:B------:R-:W-:Y:S02]  /*0f60*/  ISETP.GE.AND P6, PT, R17, R4, PT ;  /* 0x000000041100720c */ /* 0x000fe40003fc6270 */
[----:B------:R-:W-:Y:S01]  /*0f70*/  LEA.HI R0, R19, R102, RZ, 0x4 ;  /* 0x0000006613007211 */ /* 0x000fe200078f20ff */
[----:B------:R-:W-:Y:S01]  /*0f80*/  IMAD R16, R144, -0x40, R103 ;  /* 0xffffffc090107824 */ /* 0x000fe200078e0267 */
        /* <DEDUP_REMOVED lines=12> */
[----:B---3--:R-:W3:Y:S01]  /*1050*/  @!P4 LDC.64 R10, c[0x0][0x210] ;  /* 0x00008400ff0acb82 */ /* 0x008ee20000000a00 */
[----:B------:R-:W-:Y:S01]  /*1060*/  IMAD R4, R33, UR7, R4 ;  /* 0x0000000721047c24 */ /* 0x000fe2000f8e0204 */
[----:B------:R4:W-:Y:S03]  /*1070*/  @P4 STS.128 [R223+0x800], RZ ;  /* 0x000800ffdf004388 */ /* 0x0009e60000000c00 */
[----:B------:R-:W-:-:S03]  /*1080*/  IMAD.IADD R4, R35, 0x1, R4 ;  /* 0x0000000123047824 */ /* 0x000fc600078e0204 */
        /* <DEDUP_REMOVED lines=23> */
.L_x_741:
[----:B------:R-:W-:Y:S05]  /*1200*/  BSYNC B0 ;  /* 0x0000000000007941 */ /* 0x000fea0003800000 */
.L_x_740:
        /* <DEDUP_REMOVED lines=13> */
[----:B---34-:R-:W3:Y:S01]  /*12e0*/  @!P4 LDC.64 R10, c[0x0][0x210] ;  /* 0x00008400ff0acb82 */ /* 0x018ee20000000a00 */
        /* <DEDUP_REMOVED lines=26> */
.L_x_743:
[----:B------:R-:W-:Y:S05]  /*1490*/  BSYNC B0 ;  /* 0x0000000000007941 */ /* 0x000fea0003800000 */
.L_x_742:
        /* <DEDUP_REMOVED lines=39> */
.L_x_745:
[----:B------:R-:W-:Y:S05]  /*1710*/  BSYNC B0 ;  /* 0x0000000000007941 */ /* 0x000fea0003800000 */
.L_x_744:
[----:B------:R-:W-:Y:S01]  /*1720*/  ISETP.GE.AND P2, PT, R24, R16, PT ;  /* 0x000000101800720c */ /* 0x000fe20003f46270 */
[----:B------:R-:W-:Y:S01]  /*1730*/  IMAD.IADD R231, R229, 0x1, R231 ;  /* 0x00000001e5e77824 */ /* 0x000fe200078e02e7 */
[C---:B------:R-:W-:Y:S01]  /*1740*/  SHF.L.U64.HI R4, R134.reuse, 0x6, R135 ;  /* 0x0000000686047819 */ /* 0x040fe20000010287 */
[----:B-1-34-:R-:W-:Y:S01]  /*1750*/  IMAD.SHL.U32 R7, R134, 0x40, RZ ;  /* 0x0000004086077824 */ /* 0x01afe200078e00ff */
[----:B------:R-:W-:Y:S01]  /*1760*/  SHF.R.S32.HI R6, RZ, 0x1f, R144 ;  /* 0x0000001fff067819 */ /* 0x000fe20000011490 */
[----:B------:R-:W-:Y:S01]  /*1770*/  BSSY B0, `(.L_x_746) ;  /* 0x0000028000007945 */ /* 0x000fe20003800000 */
[----:B------:R-:W-:Y:S01]  /*1780*/  MOV R230, R228 ;  /* 0x000000e400e67202 */ /* 0x000fe20000000f00 */
[----:B------:R-:W-:Y:S01]  /*1790*/  IMAD R31, R4, R144, RZ ;  /* 0x00000090041f7224 */ /* 0x000fe200078e02ff */
[----:B------:R-:W-:Y:S02]  /*17a0*/  LOP3.LUT R11, R0, 0xfffffff0, RZ, 0xc0, !PT ;  /* 0xfffffff0000b7812 */ /* 0x000fe400078ec0ff */
[-C--:B------:R-:W-:Y:S01]  /*17b0*/  ISETP.GE.AND P6, PT, R27, R16.reuse, PT ;  /* 0x000000101b00720c */ /* 0x080fe20003fc6270 */
[----:B------:R-:W-:Y:S01]  /*17c0*/  IMAD.WIDE.U32 R28, R144, R7, R230 ;  /* 0x00000007901c7225 */ /* 0x000fe200078e00e6 */
[----:B------:R-:W-:-:S03]  /*17d0*/  ISETP.GE.AND P1, PT, R23, R16, PT ;  /* 0x000000101700720c */ /* 0x000fc60003f26270 */
[----:B------:R-:W-:Y:S02]  /*17e0*/  IMAD R31, R6, R7, R31 ;  /* 0x00000007061f7224 */ /* 0x000fe400078e021f */
[----:B------:R-:W-:-:S03]  /*17f0*/  IMAD.IADD R22, R102, 0x1, -R11 ;  /* 0x0000000166167824 */ /* 0x000fc600078e0a0b */
[----:B------:R-:W-:Y:S01]  /*1800*/  IADD3 R31, R29, R31, RZ ;  /* 0x0000001f1d1f7210 */ /* 0x000fe20007ffe0ff */
        /* <DEDUP_REMOVED lines=30> */
.L_x_747:
[----:B------:R-:W-:Y:S05]  /*19f0*/  BSYNC B0 ;  /* 0x0000000000007941 */ /* 0x000fea0003800000 */
.L_x_746:
        /* <DEDUP_REMOVED lines=35> */
.L_x_749:
[----:B------:R-:W-:Y:S05]  /*1c30*/  BSYNC B0 ;  /* 0x0000000000007941 */ /* 0x000fea0003800000 */
.L_x_748:
[----:B------:R-:W-:Y:S01]  /*1c40*/  SHF.R.S32.HI R205, RZ, 0x4, R0 ;  /* 0x00000004ffcd7819 */ /* 0x000fe20000011400 */
[----:B------:R-:W-:Y:S01]  /*1c50*/  BSSY B0, `(.L_x_750) ;  /* 0x0000025000007945 */ /* 0x000fe20003800000 */
[----:B-1-34-:R-:W-:Y:S02]  /*1c60*/  SHF.R.S32.HI R11, RZ, 0x1f, R22 ;  /* 0x0000001fff0b7819 */ /* 0x01afe40000011416 */
[----:B------:R-:W-:Y:S02]  /*1c70*/  ISETP.GE.AND P6, PT, R27, R16, PT ;  /* 0x000000101b00720c */ /* 0x000fe40003fc6270 */
[----:B------:R-:W-:Y:S02]  /*1c80*/  LEA.HI R32, R0, R205, RZ, 0x1 ;  /* 0x000000cd00207211 */ /* 0x000fe400078f08ff */
[----:B------:R-:W-:Y:S01]  /*1c90*/  LEA.HI R26, R11, R22, RZ, 0x3 ;  /* 0x000000160b1a7211 */ /* 0x000fe200078f18ff */
[----:B------:R-:W-:Y:S08]  /*1ca0*/  @P1 BRA `(.L_x_751) ;  /* 0x00000000007c1947 */ /* 0x000ff00003800000 */
[----:B------:R-:W-:Y:S01]  /*1cb0*/  ULDC UR5, c[0x0][0x2d0] ;  /* 0x0000b40000057ab9 */ /* 0x000fe20000000800 */
[----:B------:R-:W-:Y:S02]  /*1cc0*/  LEA R27, P2, R134, R28, 0x5 ;  /* 0x0000001c861b7211 */ /* 0x000fe400078428ff */
[----:B------:R-:W-:Y:S02]  /*1cd0*/  ISETP.GE.AND P4, PT, R100, UR5, PT ;  /* 0x0000000564007c0c */ /* 0x000fe4000bf86270 */
[----:B------:R-:W-:Y:S02]  /*1ce0*/  ISETP.GE.AND P3, PT, R225, UR5, PT ;  /* 0x00000005e1007c0c */ /* 0x000fe4000bf66270 */
[----:B------:R-:W-:Y:S02]  /*1cf0*/  ISETP.GE.AND P1, PT, R224, UR5, PT ;  /* 0x00000005e0007c0c */ /* 0x000fe4000bf26270 */
[----:B------:R-:W-:-:S07]  /*1d00*/  LEA.HI.X R0, R134, R31, R135, 0x5, P2 ;  /* 0x0000001f86007211 */ /* 0x000fce00010f2c87 */
        /* <DEDUP_REMOVED lines=25> */
.L_x_751:
[----:B------:R-:W-:Y:S05]  /*1ea0*/  BSYNC B0 ;  /* 0x0000000000007941 */ /* 0x000fea0003800000 */
.L_x_750:
[-C--:B------:R-:W-:Y:S01]  /*1eb0*/  ISETP.GE.AND P1, PT, R17, R16.reuse, PT ;  /* 0x000000101100720c */ /* 0x080fe20003f26270 */
[----:B------:R-:W-:Y:S01]  /*1ec0*/  BSSY B0, `(.L_x_752) ;  /* 0x0000028000007945 */ /* 0x000fe20003800000 */
[----:B------:R-:W-:Y:S02]  /*1ed0*/  LOP3.LUT R32, R32, 0xfffffffe, RZ, 0xc0, !PT ;  /* 0xfffffffe20207812 */ /* 0x000fe400078ec0ff */
[----:B-1-3--:R-:W-:Y:S02]  /*1ee0*/  LOP3.LUT R11, R26, 0xfffffff8, RZ, 0xc0, !PT ;  /* 0xfffffff81a0b7812 */ /* 0x00afe400078ec0ff */
[----:B------:R-:W-:Y:S01]  /*1ef0*/  ISETP.GE.AND P5, PT, R23, R16, PT ;  /* 0x000000101700720c */ /* 0x000fe20003fa6270 */
[----:B------:R-:W-:Y:S02]  /*1f00*/  IMAD.IADD R205, R205, 0x1, -R32 ;  /* 0x00000001cdcd7824 */ /* 0x000fe400078e0a20 */
[----:B------:R-:W-:-:S04]  /*1f10*/  IMAD.IADD R0, R22, 0x1, -R11 ;  /* 0x0000000116007824 */ /* 0x000fc800078e0a0b */
[----:B------:R-:W-:Y:S06]  /*1f20*/  @P1 BRA `(.L_x_753) ;  /* 0x0000000000841947 */ /* 0x000fec0003800000 */
        /* <DEDUP_REMOVED lines=33> */
.L_x_753:
[----:B------:R-:W-:Y:S05]  /*2140*/  BSYNC B0 ;  /* 0x0000000000007941 */ /* 0x000fea0003800000 */
.L_x_752:
[----:B-1-3--:R-:W-:Y:S01]  /*2150*/  @P0 SHF.R.S32.HI R11, RZ, 0x1f, R18 ;  /* 0x0000001fff0b0819 */ /* 0x00afe20000011412 */
[----:B------:R-:W0:Y:S01]  /*2160*/  LDGDEPBAR ;  /* 0x00000000000079af */ /* 0x000e220000000000 */
[----:B------:R-:W-:Y:S01]  /*2170*/  IMAD.SHL.U32 R10, R5, 0x40, RZ ;  /* 0x00000040050a7824 */ /* 0x000fe200078e00ff */
[----:B------:R-:W-:Y:S01]  /*2180*/  SHF.L.U64.HI R217, R8, 0x6, R9 ;  /* 0x0000000608d97819 */ /* 0x000fe20000010209 */
[----:B--2---:R-:W-:Y:S01]  /*2190*/  @P0 IMAD.WIDE.U32 R20, R18, R14, R20 ;  /* 0x0000000e12140225 */ /* 0x004fe200078e0014 */
[----:B------:R-:W-:Y:S02]  /*21a0*/  ISETP.GE.AND P2, PT, R24, R16, PT ;  /* 0x000000101800720c */ /* 0x000fe40003f46270 */
[----:B------:R-:W-:Y:S01]  /*21b0*/  LOP3.LUT R13, R10, 0x1c0, RZ, 0xc0, !PT ;  /* 0x000001c00a0d7812 */ /* 0x000fe200078ec0ff */
[----:B------:R-:W-:Y:S01]  /*21c0*/  @P0 IMAD R11, R11, R14, RZ ;  /* 0x0000000e0b0b0224 */ /* 0x000fe200078e02ff */
[----:B------:R-:W-:Y:S01]  /*21d0*/  LEA.HI R106, R19, R102, RZ, 0x5 ;  /* 0x00000066136a7211 */ /* 0x000fe200078f28ff */
[----:B------:R-:W-:-:S02]  /*21e0*/  IMAD.SHL.U32 R10, R0, 0x40, RZ ;  /* 0x00000040000a7824 */ /* 0x000fc400078e00ff */
[----:B------:R-:W-:Y:S02]  /*21f0*/  @P0 IMAD R11, R18, R15, R11 ;  /* 0x0000000f120b0224 */ /* 0x000fe400078e020b */
[----:B------:R-:W-:Y:S01]  /*2200*/  IMAD.SHL.U32 R218, R8, 0x40, RZ ;  /* 0x0000004008da7824 */ /* 0x000fe200078e00ff */
[----:B------:R-:W-:Y:S01]  /*2210*/  LOP3.LUT R23, R10, 0x1c0, RZ, 0xc0, !PT ;  /* 0x000001c00a177812 */ /* 0x000fe200078ec0ff */
[----:B------:R-:W-:Y:S01]  /*2220*/  @P0 IMAD.IADD R11, R21, 0x1, R11 ;  /* 0x00000001150b0824 */ /* 0x000fe200078e020b */
[----:B------:R-:W-:Y:S01]  /*2230*/  @P0 LEA R10, P1, R20, R2, 0x2 ;  /* 0x00000002140a0211 */ /* 0x000fe200078210ff */
[----:B------:R-:W-:Y:S02]  /*2240*/  IMAD.SHL.U32 R24, R24, 0x8, RZ ;  /* 0x0000000818187824 */ /* 0x000fe400078e00ff */
[----:B------:R-:W-:Y:S01]  /*2250*/  IMAD.SHL.U32 R12, R205, 0x8, RZ ;  /* 0x00000008cd0c7824 */ /* 0x000fe200078e00ff */
[----:B------:R-:W-:Y:S01]  /*2260*/  @P0 LEA.HI.X R11, R20, R3, R11, 0x2, P1 ;  /* 0x00000003140b0211 */ /* 0x000fe200008f140b */
[----:B------:R-:W-:Y:S01]  /*2270*/  IMAD R3, R217, R144, RZ ;  /* 0x00000090d9037224 */ /* 0x000fe200078e02ff */
[----:B------:R-:W-:Y:S01]  /*2280*/  LOP3.LUT R24, R13, 0x8, R24, 0xf8, !PT ;  /* 0x000000080d187812 */ /* 0x000fe200078ef818 */
[----:B------:R-:W-:Y:S01]  /*2290*/  IMAD.IADD R239, R235, 0x1, R239 ;  /* 0x00000001ebef7824 */ /* 0x000fe200078e02ef */
[----:B------:R-:W-:-:S04]  /*22a0*/  DEPBAR.LE SB0, 0x0 ;  /* 0x000080000000791a */ /* 0x000fc80000000000 */
[-C--:B------:R-:W-:Y:S01]  /*22b0*/  IMAD R3, R6, R218.reuse, R3 ;  /* 0x000000da06037224 */ /* 0x080fe200078e0203 */
[----:B------:R-:W-:Y:S01]  /*22c0*/  SHF.R.U32.HI R13, RZ, 0x3, R13 ;  /* 0x00000003ff0d7819 */ /* 0x000fe2000001160d */
[----:B------:R1:W5:Y:S01]  /*22d0*/  @P0 LDG.E R6, desc[UR8][R10.64] ;  /* 0x000000080a060981 */ /* 0x000362000c1e1900 */
[----:B------:R-:W-:Y:S01]  /*22e0*/  LOP3.LUT R12, R23, 0x8, R12, 0xf8, !PT ;  /* 0x00000008170c7812 */ /* 0x000fe200078ef80c */
[----:B------:R-:W-:Y:S01]  /*22f0*/  IMAD.MOV.U32 R238, RZ, RZ, R234 ;  /* 0x000000ffffee7224 */ /* 0x000fe200078e00ea */
[----:B------:R-:W-:Y:S01]  /*2300*/  SHF.R.U32.HI R23, RZ, 0x3, R23 ;  /* 0x00000003ff177819 */ /* 0x000fe20000011617 */
[----:B------:R-:W-:Y:S01]  /*2310*/  BAR.SYNC.DEFER_BLOCKING 0x0 ;  /* 0x0000000000007b1d */ /* 0x000fe20000010000 */
[----:B------:R-:W-:Y:S01]  /*2320*/  LOP3.LUT R18, R24, R13, RZ, 0x3c, !PT ;  /* 0x0000000d18127212 */ /* 0x000fe200078e3cff */
[----:B------:R-:W-:Y:S01]  /*2330*/  IMAD.SHL.U32 R13, R26, 0x40, RZ ;  /* 0x000000401a0d7824 */ /* 0x000fe200078e00ff */
[----:B------:R-:W-:Y:S01]  /*2340*/  LOP3.LUT R2, R12, R23, RZ, 0x3c, !PT ;  /* 0x000000170c027212 */ /* 0x000fe200078e3cff */
[----:B------:R-:W-:-:S02]  /*2350*/  IMAD.WIDE.U32 R14, R144, R218, R238 ;  /* 0x000000da900e7225 */ /* 0x000fc400078e00ee */
[----:B------:R-:W-:Y:S01]  /*2360*/  BSSY B0, `(.L_x_754) ;  /* 0x0000025000007945 */ /* 0x000fe20003800000 */
[----:B------:R-:W-:Y:S01]  /*2370*/  LOP3.LUT R2, R2, 0xfffffe00, R13, 0xf8, !PT ;  /* 0xfffffe0002027812 */ /* 0x000fe200078ef80d */
[----:B------:R1:W-:Y:S04]  /*2380*/  @P2 STS.128 [R223+0xc000], RZ ;  /* 0x00c000ffdf002388 */ /* 0x0003e80000000c00 */
[----:B------:R1:W-:Y:S04]  /*2390*/  @P2 STS.128 [R223+0xe000], RZ ;  /* 0x00e000ffdf002388 */ /* 0x0003e80000000c00 */
[----:B------:R1:W-:Y:S01]  /*23a0*/  @P2 STS.128 [R223+0x10000], RZ ;  /* 0x010000ffdf002388 */ /* 0x0003e20000000c00 */
[----:B------:R-:W-:Y:S01]  /*23b0*/  SHF.R.S32.HI R105, RZ, 0x5, R106 ;  /* 0x00000005ff697819 */ /* 0x000fe2000001146a */
[----:B------:R-:W-:Y:S01]  /*23c0*/  IMAD.IADD R19, R15, 0x1, R3 ;  /* 0x000000010f137824 */ /* 0x000fe200078e0203 */
[----:B------:R-:W-:Y:S06]  /*23d0*/  @P2 BRA `(.L_x_755) ;  /* 0x0000000000742947 */ /* 0x000fec0003800000 */
[----:B------:R-:W-:Y:S02]  /*23e0*/  ULDC UR5, c[0x0][0x2d0] ;  /* 0x0000b40000057ab9 */ /* 0x000fe40000000800 */
[----:B------:R-:W-:Y:S02]  /*23f0*/  ISETP.GE.AND P4, PT, R100, UR5, PT ;  /* 0x0000000564007c0c */ /* 0x000fe4000bf86270 */
[----:B------:R-:W-:Y:S02]  /*2400*/  ISETP.GE.AND P3, PT, R225, UR5, PT ;  /* 0x00000005e1007c0c */ /* 0x000fe4000bf66270 */
[----:B------:R-:W-:-:S09]  /*2410*/  ISETP.GE.AND P1, PT, R224, UR5, PT ;  /* 0x00000005e0007c0c */ /* 0x000fd2000bf26270 */
[----:B------:R-:W2:Y:S01]  /*2420*/  @!P4 LDC.64 R12, c[0x0][0x220] ;  /* 0x00008800ff0ccb82 */ /* 0x000ea20000000a00 */
        /* <DEDUP_REMOVED lines=24> */
.L_x_755:
[----:B------:R-:W-:Y:S05]  /*25b0*/  BSYNC B0 ;  /* 0x0000000000007941 */ /* 0x000fea0003800000 */
.L_x_754:
        /* <DEDUP_REMOVED lines=15> */
[----:B-12---:R-:W1:Y:S01]  /*26b0*/  @!P3 LDC.64 R10, c[0x0][0x220] ;  /* 0x00008800ff0abb82 */ /* 0x006e620000000a00 */
        /* <DEDUP_REMOVED lines=22> */
.L_x_757:
[----:B------:R-:W-:Y:S05]  /*2820*/  BSYNC B0 ;  /* 0x0000000000007941 */ /* 0x000fea0003800000 */
.L_x_756:
[----:B------:R1:W-:Y:S01]  /*2830*/  @P5 STS.128 [R223+0xd000], RZ ;  /* 0x00d000ffdf005388 */ /* 0x0003e20000000c00 */
[----:B------:R-:W-:Y:S01]  /*2840*/  IMAD R205, R205, 0x200, R18 ;  /* 0x00000200cdcd7824 */ /* 0x000fe200078e0212 */
[----:B------:R-:W-:Y:S01]  /*2850*/  BSSY B0, `(.L_x_758) ;  /* 0x0000027000007945 */ /* 0x000fe20003800000 */
[----:B------:R-:W-:Y:S01]  /*2860*/  IMAD R206, R105, 0x400, R2 ;  /* 0x0000040069ce7824 */ /* 0x000fe200078e0202 */
[----:B------:R1:W-:Y:S01]  /*2870*/  @P5 STS.128 [R223+0xf000], RZ ;  /* 0x00f000ffdf005388 */ /* 0x0003e20000000c00 */
[----:B------:R-:W-:Y:S02]  /*2880*/  ISETP.GE.AND P1, PT, R17, R16, PT ;  /* 0x000000101100720c */ /* 0x000fe40003f26270 */
[----:B------:R-:W-:Y:S01]  /*2890*/  LEA R205, R205, UR4, 0x1 ;  /* 0x00000004cdcd7c11 */ /* 0x000fe2000f8e08ff */
[----:B------:R1:W-:Y:S01]  /*28a0*/  @P5 STS.128 [R223+0x11000], RZ ;  /* 0x011000ffdf005388 */ /* 0x0003e20000000c00 */
[----:B------:R-:W-:Y:S01]  /*28b0*/  LEA R206, R206, UR4, 0x1 ;  /* 0x00000004cece7c11 */ /* 0x000fe2000f8e08ff */
[----:B------:R-:W-:Y:S08]  /*28c0*/  @P5 BRA `(.L_x_759) ;  /* 0x00000000007c5947 */ /* 0x000ff00003800000 */
        /* <DEDUP_REMOVED lines=31> */
.L_x_759:
[----:B------:R-:W-:Y:S05]  /*2ac0*/  BSYNC B0 ;  /* 0x0000000000007941 */ /* 0x000fea0003800000 */
.L_x_758:
        /* <DEDUP_REMOVED lines=38> */
.L_x_761:
[----:B------:R-:W-:Y:S05]  /*2d30*/  BSYNC B0 ;  /* 0x0000000000007941 */ /* 0x000fea0003800000 */
.L_x_760:
[----:B------:R-:W-:Y:S01]  /*2d40*/  LDSM.16.M88.4 R44, [R206] ;  /* 0x00000000ce2c783b */ /* 0x000fe20000000200 */
[----:B------:R-:W-:Y:S01]  /*2d50*/  R2P PR, R5, 0x6 ;  /* 0x0000000605007804 */ /* 0x000fe20000000000 */
[----:B------:R-:W-:Y:S01]  /*2d60*/  IMAD.MOV.U32 R5, RZ, RZ, 0x10 ;  /* 0x00000010ff057424 */ /* 0x000fe200078e00ff */
[----:B------:R-:W-:Y:S01]  /*2d70*/  LOP3.LUT P3, RZ, R0, 0x2, RZ, 0xc0, !PT ;  /* 0x0000000200ff7812 */ /* 0x000fe2000786c0ff */
[----:B------:R-:W4:Y:S01]  /*2d80*/  LDSM.16.M88.4 R20, [R205+0x6000] ;  /* 0x00600000cd14783b */ /* 0x000f220000000200 */
[----:B------:R-:W-:Y:S01]  /*2d90*/  VIADD R3, R205, 0x6000 ;  /* 0x00006000cd037836 */ /* 0x000fe20000000000 */
[----:B------:R-:W-:Y:S01]  /*2da0*/  ULDC UR5, c[0x0][0x39c] ;  /* 0x0000e70000057ab9 */ /* 0x000fe20000000800 */
[----:B------:R-:W-:Y:S01]  /*2db0*/  SEL R5, R5, 0xfffffff0, !P3 ;  /* 0xfffffff005057807 */ /* 0x000fe20005800000 */
[----:B------:R-:W-:Y:S01]  /*2dc0*/  VIADD R203, R205, 0x6020 ;  /* 0x00006020cdcb7836 */ /* 0x000fe20000000000 */
[----:B------:R-:W4:Y:S01]  /*2dd0*/  LDSM.16.M88.4 R56, [R205+0x6800] ;  /* 0x00680000cd38783b */ /* 0x000f220000000200 */
[----:B------:R-:W-:Y:S01]  /*2de0*/  LEA R105, R105, R107, 0x4 ;  /* 0x0000006b69697211 */ /* 0x000fe200078e20ff */
[----:B------:R-:W-:-:S02]  /*2df0*/  IMAD.SHL.U32 R227, R102, 0x2, RZ ;  /* 0x0000000266e37824 */ /* 0x000fc400078e00ff */
[--C-:B------:R-:W-:Y:S01]  /*2e00*/  IMAD R204, R5, 0x2, R206.reuse ;  /* 0x0000000205cc7824 */ /* 0x100fe200078e02ce */
[----:B------:R-:W-:Y:S01]  /*2e10*/  LDSM.16.M88.4 R48, [R205+0x7000] ;  /* 0x00700000cd30783b */ /* 0x000fe20000000200 */
[----:B------:R-:W-:Y:S01]  /*2e20*/  @P1 VIADD R203, R3, 0xffffffe0 ;  /* 0xffffffe003cb1836 */ /* 0x000fe20000000000 */
[----:B------:R-:W-:Y:S01]  /*2e30*/  LOP3.LUT P1, RZ, R0, 0x4, RZ, 0xc0, !PT ;  /* 0x0000000400ff7812 */ /* 0x000fe2000782c0ff */
[----:B------:R-:W-:Y:S01]  /*2e40*/  IMAD.MOV.U32 R3, RZ, RZ, 0x20 ;  /* 0x00000020ff037424 */ /* 0x000fe200078e00ff */
[----:B------:R-:W-:Y:S01]  /*2e50*/  LDSM.16.M88.4 R40, [R204] ;  /* 0x00000000cc28783b */ /* 0x000fe20000000200 */
[----:B------:R-:W-:Y:S01]  /*2e60*/  MOV R0, 0x40 ;  /* 0x0000004000007802 */ /* 0x000fe20000000f00 */
[----:B------:R-:W-:Y:S01]  /*2e70*/  VIADD R195, R203, 0x800 ;  /* 0x00000800cbc37836 */ /* 0x000fe20000000000 */
[----:B------:R-:W-:Y:S01]  /*2e80*/  LOP3.LUT R227, R227, 0x6, RZ, 0xc0, !PT ;  /* 0x00000006e3e37812 */ /* 0x000fe200078ec0ff */
[----:B------:R-:W4:Y:S01]  /*2e90*/  LDSM.16.M88.4 R80, [R203] ;  /* 0x00000000cb50783b */ /* 0x000f220000000200 */
[----:B------:R-:W-:Y:S01]  /*2ea0*/  SEL R3, R3, 0xffffffe0, !P1 ;  /* 0xffffffe003037807 */ /* 0x000fe20004800000 */
[C---:B------:R-:W-:Y:S01]  /*2eb0*/  VIADD R194, R203.reuse, 0x1000 ;  /* 0x00001000cbc27836 */ /* 0x040fe20000000000 */
[----:B------:R-:W-:Y:S01]  /*2ec0*/  SEL R0, R0, 0xffffffc0, !P2 ;  /* 0xffffffc000007807 */ /* 0x000fe20005000000 */
[----:B-123--:R-:W1:Y:S01]  /*2ed0*/  LDSM.16.M88.4 R8, [R203+0x800] ;  /* 0x00080000cb08783b */ /* 0x00ee620000000200 */
[----:B------:R-:W-:Y:S01]  /*2ee0*/  IADD3 R193, R203, 0x1800, RZ ;  /* 0x00001800cbc17810 */ /* 0x000fe20007ffe0ff */
[----:B------:R-:W-:Y:S01]  /*2ef0*/  IMAD R202, R3, 0x2, R206 ;  /* 0x0000000203ca7824 */ /* 0x000fe200078e02ce */
[----:B------:R-:W-:Y:S01]  /*2f00*/  IADD3 R187, R203, 0x4000, RZ ;  /* 0x00004000cbbb7810 */ /* 0x000fe20007ffe0ff */
[----:B------:R-:W-:Y:S01]  /*2f10*/  IMAD.IADD R199, R205, 0x1, R0 ;  /* 0x00000001cdc77824 */ /* 0x000fe200078e0200 */
[----:B------:R-:W-:Y:S01]  /*2f20*/  LDSM.16.M88.4 R24, [R205+0x7800] ;  /* 0x00780000cd18783b */ /* 0x000fe20000000200 */
[----:B------:R-:W-:-:S02]  /*2f30*/  IMAD R201, R3, 0x2, R204 ;  /* 0x0000000203c97824 */ /* 0x000fc400078e02cc */
[----:B------:R-:W-:Y:S01]  /*2f40*/  IMAD.IADD R192, R0, 0x1, R203 ;  /* 0x0000000100c07824 */ /* 0x000fe200078e02cb */
[----:B------:R-:W-:Y:S01]  /*2f50*/  LDSM.16.M88.4 R72, [R202] ;  /* 0x00000000ca48783b */ /* 0x000fe20000000200 */
[----:B------:R-:W2:Y:S01]  /*2f60*/  @P0 LDC R0, c[0x0][0x2e8] ;  /* 0x0000ba00ff000b82 */ /* 0x000ea20000000800 */
[C---:B------:R-:W-:Y:S02]  /*2f70*/  VIADD R191, R203.reuse, 0x2000 ;  /* 0x00002000cbbf7836 */ /* 0x040fe40000000000 */
[----:B------:R-:W3:Y:S01]  /*2f80*/  LDSM.16.M88.4 R68, [R199+0x6000] ;  /* 0x00600000c744783b */ /* 0x000ee20000000200 */
[C---:B------:R-:W-:Y:S02]  /*2f90*/  VIADD R190, R203.reuse, 0x2800 ;  /* 0x00002800cbbe7836 */ /* 0x040fe40000000000 */
[C---:B------:R-:W-:Y:S01]  /*2fa0*/  VIADD R189, R203.reuse, 0x3000 ;  /* 0x00003000cbbd7836 */ /* 0x040fe20000000000 */
[----:B------:R-:W2:Y:S01]  /*2fb0*/  LDSM.16.M88.4 R36, [R203+0x1000] ;  /* 0x00100000cb24783b */ /* 0x000ea20000000200 */
[----:B----4-:R-:W-:Y:S01]  /*2fc0*/  HMMA.16816.F32.BF16 R12, R44, R20, RZ ;  /* 0x000000142c0c723c */ /* 0x010fe200000418ff */
[----:B------:R-:W-:-:S02]  /*2fd0*/  VIADD R188, R203, 0x3800 ;  /* 0x00003800cbbc7836 */ /* 0x000fc40000000000 */
[----:B------:R-:W4:Y:S01]  /*2fe0*/  LDSM.16.M88.4 R16, [R199+0x6800] ;  /* 0x00680000c710783b */ /* 0x000f220000000200 */
[C---:B------:R-:W-:Y:S02]  /*2ff0*/  VIADD R186, R203.reuse, 0x4800 ;  /* 0x00004800cbba7836 */ /* 0x040fe40000000000 */
[C---:B------:R-:W-:Y:S01]  /*3000*/  HMMA.16816.F32.BF16 R20, R44.reuse, R22, RZ ;  /* 0x000000162c14723c */ /* 0x040fe200000418ff */
[----:B------:R-:W-:Y:S01]  /*3010*/  LDSM.16.M88.4 R60, [R201] ;  /* 0x00000000c93c783b */ /* 0x000fe20000000200 */
[C---:B------:R-:W-:Y:S02]  /*3020*/  VIADD R185, R203.reuse, 0x5000 ;  /* 0x00005000cbb97836 */ /* 0x040fe40000000000 */
[----:B------:R-:W-:Y:S01]  /*3030*/  VIADD R184, R203, 0x5800 ;  /* 0x00005800cbb87836 */ /* 0x000fe20000000000 */
[----:B------:R-:W4:Y:S01]  /*3040*/  LDSM.16.M88.4 R88, [R192] ;  /* 0x00000000c058783b */ /* 0x000f220000000200 */
[C---:B------:R-:W-:Y:S03]  /*3050*/  HMMA.16816.F32.BF16 R32, R44.reuse, R56, RZ ;  /* 0x000000382c20723c */ /* 0x040fe600000418ff */
[----:B------:R-:W4:Y:S03]  /*3060*/  LDSM.16.M88.4 R64, [R203+0x1800] ;  /* 0x00180000cb40783b */ /* 0x000f260000000200 */
[----:B------:R-:W-:Y:S01]  /*3070*/  HMMA.16816.F32.BF16 R56, R44, R58, RZ ;  /* 0x0000003a2c38723c */ /* 0x000fe200000418ff */
[----:B------:R-:W4:Y:S04]  /*3080*/  LDSM.16.M88.4 R28, [R199+0x7000] ;  /* 0x00700000c71c783b */ /* 0x000f280000000200 */
[----:B------:R-:W-:Y:S01]  /*3090*/  LDSM.16.M88.4 R84, [R199+0x7800] ;  /* 0x00780000c754783b */ /* 0x000fe20000000200 */
[----:B------:R-:W-:Y:S03]  /*30a0*/  HMMA.16816.F32.BF16 R12, R40, R80, R12 ;  /* 0x00000050280c723c */ /* 0x000fe6000004180c */
[----:B------:R-:W-:Y:S03]  /*30b0*/  LDSM.16.M88.4 R92, [R203+0x3000] ;  /* 0x00300000cb5c783b */ /* 0x000fe60000000200 */
[C---:B------:R-:W-:Y:S01]  /*30c0*/  HMMA.16816.F32.BF16 R52, R44.reuse, R48, RZ ;  /* 0x000000302c34723c */ /* 0x040fe200000418ff */
[----:B------:R-:W-:Y:S04]  /*30d0*/  LDSM.16.M88.4 R96, [R192+0x3000] ;  /* 0x00300000c060783b */ /* 0x000fe80000000200 */
[----:B------:R-:W0:Y:S01]  /*30e0*/  LDGDEPBAR ;  /* 0x00000000000079af */ /* 0x000e220000000000 */
[----:B------:R-:W-:Y:S06]  /*30f0*/  HMMA.16816.F32.BF16 R48, R44, R50, RZ ;  /* 0x000000322c30723c */ /* 0x000fec00000418ff */
[C---:B------:R-:W-:Y:S01]  /*3100*/  HMMA.16816.F32.BF16 R20, R40.reuse, R82, R20 ;  /* 0x000000522814723c */ /* 0x040fe20000041814 */
[----:B------:R-:W-:Y:S05]  /*3110*/  LDSM.16.M88.4 R80, [R205+0x8000] ;  /* 0x00800000cd50783b */ /* 0x000fea0000000200 */
[C---:B-1----:R-:W-:Y:S06]  /*3120*/  HMMA.16816.F32.BF16 R32, R40.reuse, R8, R32 ;  /* 0x000000082820723c */ /* 0x042fec0000041820 */
[----:B------:R-:W-:Y:S01]  /*3130*/  HMMA.16816.F32.BF16 R56, R40, R10, R56 ;  /* 0x0000000a2838723c */ /* 0x000fe20000041838 */
[----:B------:R-:W-:Y:S05]  /*3140*/  LDSM.16.M88.4 R8, [R192+0x1000] ;  /* 0x00100000c008783b */ /* 0x000fea0000000200 */
[----:B---3--:R-:W-:Y:S06]  /*3150*/  HMMA.16816.F32.BF16 R12, R72, R68, R12 ;  /* 0x00000044480c723c */ /* 0x008fec000004180c */
[C---:B------:R-:W-:Y:S06]  /*3160*/  HMMA.16816.F32.BF16 R76, R44.reuse, R24, RZ ;  /* 0x000000182c4c723c */ /* 0x040fec00000418ff */
[----:B------:R-:W-:Y:S01]  /*3170*/  HMMA.16816.F32.BF16 R44, R44, R26, RZ ;  /* 0x0000001a2c2c723c */ /* 0x000fe200000418ff */
[----:B------:R-:W1:Y:S05]  /*3180*/  LDSM.16.M88.4 R24, [R192+0x800] ;  /* 0x00080000c018783b */ /* 0x000e6a0000000200 */
[C---:B--2---:R-:W-:Y:S06]  /*3190*/  HMMA.16816.F32.BF16 R52, R40.reuse, R36, R52 ;  /* 0x000000242834723c */ /* 0x044fec0000041834 */
[----:B------:R-:W-:Y:S01]  /*31a0*/  HMMA.16816.F32.BF16 R48, R40, R38, R48 ;  /* 0x000000262830723c */ /* 0x000fe20000041830 */
[----:B------:R-:W2:Y:S05]  /*31b0*/  LDSM.16.M88.4 R36, [R206+0x2000] ;  /* 0x00200000ce24783b */ /* 0x000eaa0000000200 */
[C---:B------:R-:W-:Y:S01]  /*31c0*/  HMMA.16816.F32.BF16 R20, R72.reuse, R70, R20 ;  /* 0x000000464814723c */ /* 0x040fe20000041814 */
[----:B------:R-:W-:Y:S05]  /*31d0*/  LDSM.16.M88.4 R68, [R192+0x1800] ;  /* 0x00180000c044783b */ /* 0x000fea0000000200 */
[C---:B----4-:R-:W-:Y:S06]  /*31e0*/  HMMA.16816.F32.BF16 R32, R72.reuse, R16, R32 ;  /* 0x000000104820723c */ /* 0x050fec0000041820 */
[----:B------:R-:W-:Y:S01]  /*31f0*/  HMMA.16816.F32.BF16 R56, R72, R18, R56 ;  /* 0x000000124838723c */ /* 0x000fe20000041838 */
[----:B------:R-:W3:Y:S05]  /*3200*/  LDSM.16.M88.4 R16, [R205+0x8800] ;  /* 0x00880000cd10783b */ /* 0x000eea0000000200 */
[----:B------:R-:W-:Y:S06]  /*3210*/  HMMA.16816.F32.BF16 R12, R60, R88, R12 ;  /* 0x000000583c0c723c */ /* 0x000fec000004180c */
[C---:B------:R-:W-:Y:S06]  /*3220*/  HMMA.16816.F32.BF16 R76, R40.reuse, R64, R76 ;  /* 0x00000040284c723c */ /* 0x040fec000004184c */
[----:B------:R-:W-:Y:S01]  /*3230*/  HMMA.16816.F32.BF16 R40, R40, R66, R44 ;  /* 0x000000422828723c */ /* 0x000fe2000004182c */
[----:B------:R-:W-:Y:S04]  /*3240*/  LDSM.16.M88.4 R64, [R204+0x2000] ;  /* 0x00200000cc40783b */ /* 0x000fe80000000200 */
[----:B------:R-:W-:Y:S01]  /*3250*/  LDSM.16.M88.4 R44, [R205+0x9000] ;  /* 0x00900000cd2c783b */ /* 0x000fe20000000200 */
        /* <DEDUP_REMOVED lines=8> */
[----:B--2---:R-:W-:Y:S06]  /*32e0*/  HMMA.16816.F32.BF16 R12, R36, R80, R12 ;  /* 0x00000050240c723c */ /* 0x004fec000004180c */
[C---:B------:R-:W-:Y:S06]  /*32f0*/  HMMA.16816.F32.BF16 R76, R72.reuse, R84, R76 ;  /* 0x00000054484c723c */ /* 0x040fec000004184c */
[----:B------:R-:W-:Y:S01]  /*3300*/  HMMA.16816.F32.BF16 R72, R72, R86, R40 ;  /* 0x000000564848723c */ /* 0x000fe20000041828 */
[----:B------:R-:W-:Y:S04]  /*3310*/  LDSM.16.M88.4 R40, [R205+0x9800] ;  /* 0x00980000cd28783b */ /* 0x000fe80000000200 */
[----:B------:R-:W-:Y:S01]  /*3320*/  LDSM.16.M88.4 R84, [R201+0x2000] ;  /* 0x00200000c954783b */ /* 0x000fe20000000200 */
[C---:B------:R-:W-:Y:S06]  /*3330*/  HMMA.16816.F32.BF16 R52, R60.reuse, R8, R52 ;  /* 0x000000083c34723c */ /* 0x040fec0000041834 */
[----:B------:R-:W-:Y:S01]  /*3340*/  HMMA.16816.F32.BF16 R48, R60, R10, R48 ;  /* 0x0000000a3c30723c */ /* 0x000fe20000041830 */
[----:B------:R-:W1:Y:S05]  /*3350*/  LDSM.16.M88.4 R8, [R202+0x2000] ;  /* 0x00200000ca08783b */ /* 0x000e6a0000000200 */
[C---:B------:R-:W-:Y:S01]  /*3360*/  HMMA.16816.F32.BF16 R20, R36.reuse, R82, R20 ;  /* 0x000000522414723c */ /* 0x040fe20000041814 */
[----:B------:R-:W-:Y:S05]  /*3370*/  LDSM.16.M88.4 R80, [R203+0x3800] ;  /* 0x00380000cb50783b */ /* 0x000fea0000000200 */
[C---:B---3--:R-:W-:Y:S06]  /*3380*/  HMMA.16816.F32.BF16 R32, R36.reuse, R16, R32 ;  /* 0x000000102420723c */ /* 0x048fec0000041820 */
[----:B------:R-:W-:Y:S01]  /*3390*/  HMMA.16816.F32.BF16 R56, R36, R18, R56 ;  /* 0x000000122438723c */ /* 0x000fe20000041838 */
[----:B------:R-:W2:Y:S05]  /*33a0*/  LDSM.16.M88.4 R16, [R203+0x2800] ;  /* 0x00280000cb10783b */ /* 0x000eaa0000000200 */
[----:B----4-:R-:W-:Y:S06]  /*33b0*/  HMMA.16816.F32.BF16 R12, R64, R28, R12 ;  /* 0x0000001c400c723c */ /* 0x010fec000004180c */
[C---:B------:R-:W-:Y:S06]  /*33c0*/  HMMA.16816.F32.BF16 R76, R60.reuse, R68, R76 ;  /* 0x000000443c4c723c */ /* 0x040fec000004184c */
[----:B------:R-:W-:Y:S01]  /*33d0*/  HMMA.16816.F32.BF16 R72, R60, R70, R72 ;  /* 0x000000463c48723c */ /* 0x000fe20000041848 */
[----:B------:R-:W-:Y:S04]  /*33e0*/  LDSM.16.M88.4 R68, [R206+0x4000] ;  /* 0x00400000ce44783b */ /* 0x000fe80000000200 */
[----:B------:R-:W-:Y:S01]  /*33f0*/  LDSM.16.M88.4 R60, [R199+0x9000] ;  /* 0x00900000c73c783b */ /* 0x000fe20000000200 */
[----:B------:R-:W-:Y:S03]  /*3400*/  HMMA.16816.F32.BF16 R20, R64, R30, R20 ;  /* 0x0000001e4014723c */ /* 0x000fe60000041814 */
[----:B------:R-:W3:Y:S03]  /*3410*/  LDSM.16.M88.4 R28, [R199+0x8800] ;  /* 0x00880000c71c783b */ /* 0x000ee60000000200 */
[----:B-1----:R-:W-:Y:S06]  /*3420*/  HMMA.16816.F32.BF16 R12, R8, R24, R12 ;  /* 0x00000018080c723c */ /* 0x002fec000004180c */
[C---:B------:R-:W-:Y:S06]  /*3430*/  HMMA.16816.F32.BF16 R52, R36.reuse, R44, R52 ;  /* 0x0000002c2434723c */ /* 0x040fec0000041834 */
[C---:B------:R-:W-:Y:S01]  /*3440*/  HMMA.16816.F32.BF16 R48, R36.reuse, R46, R48 ;  /* 0x0000002e2430723c */ /* 0x040fe20000041830 */
[----:B------:R-:W-:Y:S05]  /*3450*/  LDSM.16.M88.4 R44, [R204+0x4000] ;  /* 0x00400000cc2c783b */ /* 0x000fea0000000200 */
[C---:B------:R-:W-:Y:S06]  /*3460*/  HMMA.16816.F32.BF16 R76, R36.reuse, R40, R76 ;  /* 0x00000028244c723c */ /* 0x040fec000004184c */
[----:B------:R-:W-:Y:S01]  /*3470*/  HMMA.16816.F32.BF16 R72, R36, R42, R72 ;  /* 0x0000002a2448723c */ /* 0x000fe20000041848 */
[----:B------:R-:W1:Y:S04]  /*3480*/  LDSM.16.M88.4 R40, [R205+0xa000] ;  /* 0x00a00000cd28783b */ /* 0x000e680000000200 */
[----:B------:R-:W4:Y:S01]  /*3490*/  LDSM.16.M88.4 R36, [R192+0x2800] ;  /* 0x00280000c024783b */ /* 0x000f220000000200 */
[----:B------:R-:W-:Y:S03]  /*34a0*/  HMMA.16816.F32.BF16 R20, R8, R26, R20 ;  /* 0x0000001a0814723c */ /* 0x000fe60000041814 */
[----:B------:R-:W-:Y:S03]  /*34b0*/  LDSM.16.M88.4 R24, [R203+0x4000] ;  /* 0x00400000cb18783b */ /* 0x000fe60000000200 */
[C---:B--2---:R-:W-:Y:S06]  /*34c0*/  HMMA.16816.F32.BF16 R32, R64.reuse, R16, R32 ;  /* 0x000000104020723c */ /* 0x044fec0000041820 */
[----:B------:R-:W-:Y:S01]  /*34d0*/  HMMA.16816.F32.BF16 R56, R64, R18, R56 ;  /* 0x000000124038723c */ /* 0x000fe20000041838 */
[----:B------:R-:W2:Y:S05]  /*34e0*/  LDSM.16.M88.4 R16, [R199+0x9800] ;  /* 0x00980000c710783b */ /* 0x000eaa0000000200 */
[----:B------:R-:W-:Y:S06]  /*34f0*/  HMMA.16816.F32.BF16 R12, R84, R88, R12 ;  /* 0x00000058540c723c */ /* 0x000fec000004180c */
[C---:B------:R-:W-:Y:S06]  /*3500*/  HMMA.16816.F32.BF16 R52, R64.reuse, R92, R52 ;  /* 0x0000005c4034723c */ /* 0x040fec0000041834 */
[----:B------:R-:W-:Y:S01]  /*3510*/  HMMA.16816.F32.BF16 R48, R64, R94, R48 ;  /* 0x0000005e4030723c */ /* 0x000fe20000041830 */
[----:B------:R-:W2:Y:S05]  /*3520*/  LDSM.16.M88.4 R92, [R205+0xa800] ;  /* 0x00a80000cd5c783b */ /* 0x000eaa0000000200 */
[----:B------:R-:W-:Y:S01]  /*3530*/  HMMA.16816.F32.BF16 R20, R84, R90, R20 ;  /* 0x0000005a5414723c */ /* 0x000fe20000041814 */
[----:B------:R-:W-:Y:S05]  /*3540*/  LDSM.16.M88.4 R88, [R199+0xa000] ;  /* 0x00a00000c758783b */ /* 0x000fea0000000200 */
[C---:B---3--:R-:W-:Y:S06]  /*3550*/  HMMA.16816.F32.BF16 R32, R8.reuse, R28, R32 ;  /* 0x0000001c0820723c */ /* 0x048fec0000041820 */
[----:B------:R-:W-:Y:S01]  /*3560*/  HMMA.16816.F32.BF16 R56, R8, R30, R56 ;  /* 0x0000001e0838723c */ /* 0x000fe20000041838 */
[----:B------:R-:W3:Y:S05]  /*3570*/  LDSM.16.M88.4 R28, [R202+0x4000] ;  /* 0x00400000ca1c783b */ /* 0x000eea0000000200 */
[C---:B------:R-:W-:Y:S06]  /*3580*/  HMMA.16816.F32.BF16 R76, R64.reuse, R80, R76 ;  /* 0x00000050404c723c */ /* 0x040fec000004184c */
[----:B------:R-:W-:Y:S01]  /*3590*/  HMMA.16816.F32.BF16 R72, R64, R82, R72 ;  /* 0x000000524048723c */ /* 0x000fe20000041848 */
[----:B------:R-:W3:Y:S04]  /*35a0*/  LDSM.16.M88.4 R80, [R192+0x3800] ;  /* 0x00380000c050783b */ /* 0x000ee80000000200 */
[----:B------:R-:W3:Y:S01]  /*35b0*/  LDSM.16.M88.4 R64, [R205+0xb000] ;  /* 0x00b00000cd40783b */ /* 0x000ee20000000200 */
        /* <DEDUP_REMOVED lines=8> */
[----:B------:R-:W-:Y:S05]  /*3640*/  LDSM.16.M88.4 R36, [R203+0x5000] ;  /* 0x00500000cb24783b */ /* 0x000fea0000000200 */
[----:B--2---:R-:W-:Y:S06]  /*3650*/  HMMA.16816.F32.BF16 R76, R8, R16, R76 ;  /* 0x00000010084c723c */ /* 0x004fec000004184c */
[----:B------:R-:W-:Y:S06]  /*3660*/  HMMA.16816.F32.BF16 R12, R44, R24, R12 ;  /* 0x000000182c0c723c */ /* 0x000fec000004180c */
[----:B------:R-:W-:Y:S01]  /*3670*/  HMMA.16816.F32.BF16 R72, R8, R18, R72 ;  /* 0x000000120848723c */ /* 0x000fe20000041848 */
[----:B------:R-:W-:Y:S04]  /*3680*/  LDSM.16.M88.4 R8, [R201+0x4000] ;  /* 0x00400000c908783b */ /* 0x000fe80000000200 */
[----:B------:R-:W2:Y:S01]  /*3690*/  LDSM.16.M88.4 R16, [R192+0x4000] ;  /* 0x00400000c010783b */ /* 0x000ea20000000200 */
[----:B------:R-:W-:Y:S06]  /*36a0*/  HMMA.16816.F32.BF16 R52, R84, R96, R52 ;  /* 0x000000605434723c */ /* 0x000fec0000041834 */
[----:B------:R-:W-:Y:S01]  /*36b0*/  HMMA.16816.F32.BF16 R20, R44, R26, R20 ;  /* 0x0000001a2c14723c */ /* 0x000fe20000041814 */
[----:B------:R-:W4:Y:S05]  /*36c0*/  LDSM.16.M88.4 R24, [R199+0xa800] ;  /* 0x00a80000c718783b */ /* 0x000f2a0000000200 */
[----:B------:R-:W-:Y:S06]  /*36d0*/  HMMA.16816.F32.BF16 R48, R84, R98, R48 ;  /* 0x000000625430723c */ /* 0x000fec0000041830 */
[C---:B------:R-:W-:Y:S06]  /*36e0*/  HMMA.16816.F32.BF16 R32, R68.reuse, R92, R32 ;  /* 0x0000005c4420723c */ /* 0x040fec0000041820 */
[----:B------:R-:W-:Y:S06]  /*36f0*/  HMMA.16816.F32.BF16 R56, R68, R94, R56 ;  /* 0x0000005e4438723c */ /* 0x000fec0000041838 */
[----:B---3--:R-:W-:Y:S06]  /*3700*/  HMMA.16816.F32.BF16 R12, R28, R88, R12 ;  /* 0x000000581c0c723c */ /* 0x008fec000004180c */
[C---:B------:R-:W-:Y:S06]  /*3710*/  HMMA.16816.F32.BF16 R76, R84.reuse, R80, R76 ;  /* 0x00000050544c723c */ /* 0x040fec000004184c */
[----:B------:R-:W-:Y:S01]  /*3720*/  HMMA.16816.F32.BF16 R72, R84, R82, R72 ;  /* 0x000000525448723c */ /* 0x000fe20000041848 */
[----:B------:R-:W3:Y:S05]  /*3730*/  LDSM.16.M88.4 R80, [R203+0x5800] ;  /* 0x00580000cb50783b */ /* 0x000eea0000000200 */
[----:B------:R-:W-:Y:S06]  /*3740*/  HMMA.16816.F32.BF16 R52, R68, R64, R52 ;  /* 0x000000404434723c */ /* 0x000fec0000041834 */
[----:B------:R-:W-:Y:S06]  /*3750*/  HMMA.16816.F32.BF16 R20, R28, R90, R20 ;  /* 0x0000005a1c14723c */ /* 0x000fec0000041814 */
[----:B------:R-:W-:Y:S01]  /*3760*/  HMMA.16816.F32.BF16 R64, R68, R66, R48 ;  /* 0x000000424440723c */ /* 0x000fe20000041830 */
[----:B------:R-:W-:Y:S05]  /*3770*/  LDSM.16.M88.4 R48, [R192+0x4800] ;  /* 0x00480000c030783b */ /* 0x000fea0000000200 */
[C---:B-1----:R-:W-:Y:S06]  /*3780*/  HMMA.16816.F32.BF16 R32, R44.reuse, R40, R32 ;  /* 0x000000282c20723c */ /* 0x042fec0000041820 */
[----:B------:R-:W-:Y:S01]  /*3790*/  HMMA.16816.F32.BF16 R56, R44, R42, R56 ;  /* 0x0000002a2c38723c */ /* 0x000fe20000041838 */
[----:B------:R-:W1:Y:S05]  /*37a0*/  LDSM.16.M88.4 R40, [R199+0xb000] ;  /* 0x00b00000c728783b */ /* 0x000e6a0000000200 */
[----:B--2---:R-:W-:Y:S06]  /*37b0*/  HMMA.16816.F32.BF16 R12, R8, R16, R12 ;  /* 0x00000010080c723c */ /* 0x004fec000004180c */
[C---:B------:R-:W-:Y:S06]  /*37c0*/  HMMA.16816.F32.BF16 R76, R68.reuse, R60, R76 ;  /* 0x0000003c444c723c */ /* 0x040fec000004184c */
[----:B------:R-:W-:Y:S06]  /*37d0*/  HMMA.16816.F32.BF16 R72, R68, R62, R72 ;  /* 0x0000003e4448723c */ /* 0x000fec0000041848 */
[----:B------:R-:W-:Y:S01]  /*37e0*/  HMMA.16816.F32.BF16 R52, R44, R36, R52 ;  /* 0x000000242c34723c */ /* 0x000fe20000041834 */
[----:B------:R-:W2:Y:S05]  /*37f0*/  @P0 MUFU.RCP R37, R0 ;  /* 0x0000000000250308 */ /* 0x000eaa0000001000 */
[----:B------:R-:W-:Y:S01]  /*3800*/  HMMA.16816.F32.BF16 R20, R8, R18, R20 ;  /* 0x000000120814723c */ /* 0x000fe20000041814 */
[----:B------:R-:W2:Y:S01]  /*3810*/  LDSM.16.M88.4 R16, [R199+0xb800] ;  /* 0x00b80000c710783b */ /* 0x000ea20000000200 */
[----:B------:R-:W-:Y:S01]  /*3820*/  FMUL.FTZ R12, R12, UR5 ;  /* 0x000000050c0c7c20 */ /* 0x000fe20008410000 */
[----:B------:R-:W-:-:S03]  /*3830*/  FMUL.FTZ R13, R13, UR5 ;  /* 0x000000050d0d7c20 */ /* 0x000fc60008410000 */
[----:B------:R-:W-:Y:S01]  /*3840*/  HMMA.16816.F32.BF16 R64, R44, R38, R64 ;  /* 0x000000262c40723c */ /* 0x000fe20000041840 */
[----:B------:R-:W-:Y:S05]  /*3850*/  MUFU.TANH R61, R13 ;  /* 0x0000000d003d7308 */ /* 0x000fea0000002400 */
[----:B----4-:R-:W-:Y:S01]  /*3860*/  HMMA.16816.F32.BF16 R32, R28, R24, R32 ;  /* 0x000000181c20723c */ /* 0x010fe20000041820 */
[----:B------:R-:W-:Y:S02]  /*3870*/  FMUL.FTZ R39, R14, UR5 ;  /* 0x000000050e277c20 */ /* 0x000fe40008410000 */
[----:B------:R4:W2:Y:S03]  /*3880*/  MUFU.TANH R25, R12 ;  /* 0x0000000c00197308 */ /* 0x0008a60000002400 */
[C---:B---3--:R-:W-:Y:S05]  /*3890*/  HMMA.16816.F32.BF16 R76, R44.reuse, R80, R76 ;  /* 0x000000502c4c723c */ /* 0x048fea000004184c */
[----:B------:R-:W-:Y:S01]  /*38a0*/  MUFU.TANH R39, R39 ;  /* 0x0000002700277308 */ /* 0x000fe20000002400 */
[----:B------:R-:W-:Y:S06]  /*38b0*/  HMMA.16816.F32.BF16 R72, R44, R82, R72 ;  /* 0x000000522c48723c */ /* 0x000fec0000041848 */
[C---:B------:R-:W-:Y:S01]  /*38c0*/  HMMA.16816.F32.BF16 R56, R28.reuse, R26, R56 ;  /* 0x0000001a1c38723c */ /* 0x040fe20000041838 */
[----:B------:R-:W-:Y:S01]  /*38d0*/  FMUL.FTZ R45, R15, UR5 ;  /* 0x000000050f2d7c20 */ /* 0x000fe20008410000 */
[----:B------:R-:W-:Y:S01]  /*38e0*/  FMUL.FTZ R47, R20, UR5 ;  /* 0x00000005142f7c20 */ /* 0x000fe20008410000 */
[----:B----4-:R-:W3:Y:S03]  /*38f0*/  LDSM.16.M88.4 R12, [R192+0x5000] ;  /* 0x00500000c00c783b */ /* 0x010ee60000000200 */
[C---:B-1----:R-:W-:Y:S01]  /*3900*/  HMMA.16816.F32.BF16 R52, R28.reuse, R40, R52 ;  /* 0x000000281c34723c */ /* 0x042fe20000041834 */
[----:B------:R-:W-:Y:S01]  /*3910*/  FMUL.FTZ R27, R21, UR5 ;  /* 0x00000005151b7c20 */ /* 0x000fe20008410000 */
[----:B------:R-:W1:Y:S04]  /*3920*/  MUFU.TANH R45, R45 ;  /* 0x0000002d002d7308 */ /* 0x000e680000002400 */
[----:B------:R-:W-:Y:S01]  /*3930*/  HMMA.16816.F32.BF16 R64, R28, R42, R64 ;  /* 0x0000002a1c40723c */ /* 0x000fe20000041840 */
[----:B------:R-:W-:-:S03]  /*3940*/  FMUL.FTZ R41, R22, UR5 ;  /* 0x0000000516297c20 */ /* 0x000fc60008410000 */
[----:B------:R-:W4:Y:S02]  /*3950*/  MUFU.TANH R47, R47 ;  /* 0x0000002f002f7308 */ /* 0x000f240000002400 */
[----:B------:R-:W-:Y:S01]  /*3960*/  HMMA.16816.F32.BF16 R32, R8, R48, R32 ;  /* 0x000000300820723c */ /* 0x000fe20000041820 */
[----:B------:R-:W-:Y:S02]  /*3970*/  FMUL.FTZ R43, R23, UR5 ;  /* 0x00000005172b7c20 */ /* 0x000fe40008410000 */
[----:B------:R-:W1:Y:S01]  /*3980*/  LDSM.16.M88.4 R20, [R192+0x5800] ;  /* 0x00580000c014783b */ /* 0x000e620000000200 */
[----:B------:R-:W-:-:S04]  /*3990*/  DEPBAR.LE SB0, 0x0 ;  /* 0x000080000000791a */ /* 0x000fc80000000000 */
[----:B------:R-:W-:Y:S01]  /*39a0*/  LOP3.LUT R49, R106, 0xffffffe0, RZ, 0xc0, !PT ;  /* 0xffffffe06a317812 */ /* 0x000fe200078ec0ff */
[C---:B--2---:R-:W-:Y:S01]  /*39b0*/  HMMA.16816.F32.BF16 R76, R28.reuse, R16, R76 ;  /* 0x000000101c4c723c */ /* 0x044fe2000004184c */
[----:B------:R-:W-:Y:S03]  /*39c0*/  MUFU.TANH R27, R27 ;  /* 0x0000001b001b7308 */ /* 0x000fe60000002400 */
[----:B------:R-:W-:Y:S02]  /*39d0*/  IMAD.IADD R0, R102, 0x1, -R49 ;  /* 0x0000000166007824 */ /* 0x000fe400078e0a31 */
[----:B------:R-:W-:Y:S01]  /*39e0*/  HMMA.16816.F32.BF16 R72, R28, R18, R72 ;  /* 0x000000121c48723c */ /* 0x000fe20000041848 */
[----:B------:R-:W-:Y:S02]  /*39f0*/  IMAD R16, R144, 0x40, R227 ;  /* 0x0000004090107824 */ /* 0x000fe400078e02e3 */
[----:B------:R-:W2:Y:S03]  /*3a00*/  MUFU.TANH R41, R41 ;  /* 0x0000002900297308 */ /* 0x000ea60000002400 */
[----:B------:R-:W-:Y:S01]  /*3a10*/  HMMA.16816.F32.BF16 R56, R8, R50, R56 ;  /* 0x000000320838723c */ /* 0x000fe20000041838 */
[----:B------:R-:W-:Y:S01]  /*3a20*/  SHF.R.S32.HI R29, RZ, 0x1f, R0 ;  /* 0x0000001fff1d7819 */ /* 0x000fe20000011400 */
[----:B------:R-:W-:-:S02]  /*3a30*/  VIADD R18, R16, 0x28 ;  /* 0x0000002810127836 */ /* 0x000fc40000000000 */
[----:B------:R-:W-:Y:S01]  /*3a40*/  FMUL.FTZ R17, R32, UR5 ;  /* 0x0000000520117c20 */ /* 0x000fe20008410000 */
[----:B------:R-:W-:Y:S01]  /*3a50*/  FMUL.FTZ R33, R33, UR5 ;  /* 0x0000000521217c20 */ /* 0x000fe20008410000 */
[----:B------:R-:W-:Y:S01]  /*3a60*/  LEA.HI R0, R29, R0, RZ, 0x2 ;  /* 0x000000001d007211 */ /* 0x000fe200078f10ff */
[C---:B---3--:R-:W-:Y:S01]  /*3a70*/  HMMA.16816.F32.BF16 R52, R8.reuse, R12, R52 ;  /* 0x0000000c0834723c */ /* 0x048fe20000041834 */
[----:B------:R-:W3:Y:S01]  /*3a80*/  MUFU.TANH R43, R43 ;  /* 0x0000002b002b7308 */ /* 0x000ee20000002400 */
[----:B------:R-:W-:Y:S01]  /*3a90*/  FMUL.FTZ R19, R34, UR5 ;  /* 0x0000000522137c20 */ /* 0x000fe20008410000 */
[----:B------:R-:W-:Y:S02]  /*3aa0*/  SHF.R.S32.HI R0, RZ, 0x2, R0 ;  /* 0x00000002ff007819 */ /* 0x000fe40000011400 */
[----:B------:R-:W-:Y:S01]  /*3ab0*/  IADD3 R30, R16, 0x8, RZ ;  /* 0x00000008101e7810 */ /* 0x000fe20007ffe0ff */
[C---:B------:R-:W-:Y:S01]  /*3ac0*/  HMMA.16816.F32.BF16 R64, R8.reuse, R14, R64 ;  /* 0x0000000e0840723c */ /* 0x040fe20000041840 */
[----:B------:R-:W-:Y:S01]  /*3ad0*/  IADD3 R105, R105, 0x1, R0 ;  /* 0x0000000169697810 */ /* 0x000fe20007ffe000 */
[----:B------:R-:W-:Y:S01]  /*3ae0*/  IMAD.MOV.U32 R0, RZ, RZ, RZ ;  /* 0x000000ffff007224 */ /* 0x000fe200078e00ff */
[----:B------:R-:W3:Y:S01]  /*3af0*/  MUFU.TANH R17, R17 ;  /* 0x0000001100117308 */ /* 0x000ee20000002400 */
[----:B-----5:R-:W-:Y:S01]  /*3b00*/  @P0 FMUL.FTZ R0, R6, R37 ;  /* 0x0000002506000220 */ /* 0x020fe20000410000 */
[----:B------:R-:W-:Y:S01]  /*3b10*/  IADD3 R105, R103, R105, -R226 ;  /* 0x0000006967697210 */ /* 0x000fe20007ffe8e2 */
[----:B------:R-:W-:Y:S01]  /*3b20*/  FMUL.FTZ R13, R35, UR5 ;  /* 0x00000005230d7c20 */ /* 0x000fe20008410000 */
[C---:B------:R-:W-:Y:S01]  /*3b30*/  VIADD R14, R16.reuse, 0x9 ;  /* 0x00000009100e7836 */ /* 0x040fe20000000000 */
[----:B------:R-:W-:Y:S01]  /*3b40*/  I2FP.F32.S32 R34, R16 ;  /* 0x0000001000227245 */ /* 0x000fe20000201400 */
[----:B------:R-:W-:Y:S01]  /*3b50*/  VIADD R12, R16, 0x10 ;  /* 0x00000010100c7836 */ /* 0x000fe20000000000 */
[----:B-1----:R-:W-:Y:S01]  /*3b60*/  HMMA.16816.F32.BF16 R76, R8, R20, R76 ;  /* 0x00000014084c723c */ /* 0x002fe2000004184c */
[----:B------:R-:W-:-:S02]  /*3b70*/  IMAD.IADD R104, R105, 0x1, R104 ;  /* 0x0000000169687824 */ /* 0x000fc400078e0268 */
[----:B------:R-:W-:Y:S01]  /*3b80*/  FMUL.FTZ R29, R56, UR5 ;  /* 0x00000005381d7c20 */ /* 0x000fe20008410000 */
[----:B------:R-:W-:Y:S01]  /*3b90*/  MUFU.TANH R33, R33 ;  /* 0x0000002100217308 */ /* 0x000fe20000002400 */
[----:B------:R-:W-:Y:S02]  /*3ba0*/  VIADD R6, R16, 0x19 ;  /* 0x0000001910067836 */ /* 0x000fe40000000000 */
[----:B------:R-:W-:Y:S01]  /*3bb0*/  FFMA.FTZ R25, R34, R0, R25 ;  /* 0x0000000022197223 */ /* 0x000fe20000010019 */
[----:B------:R-:W-:Y:S01]  /*3bc0*/  HMMA.16816.F32.BF16 R72, R8, R22, R72 ;  /* 0x000000160848723c */ /* 0x000fe20000041848 */
[C---:B------:R-:W-:Y:S01]  /*3bd0*/  VIMNMX R240, R104.reuse, R103, PT ;  /* 0x0000006768f07248 */ /* 0x040fe20003fe0100 */
[----:B------:R-:W-:Y:S01]  /*3be0*/  FMUL.FTZ R21, R57, UR5 ;  /* 0x0000000539157c20 */ /* 0x000fe20008410000 */
[----:B------:R-:W-:Y:S01]  /*3bf0*/  VIADDMNMX R237, R104, 0x8, R103, PT ;  /* 0x0000000868ed7846 */ /* 0x000fe20003800167 */
[----:B------:R-:W-:Y:S01]  /*3c00*/  FMUL.FTZ R53, R53, UR5 ;  /* 0x0000000535357c20 */ /* 0x000fe20008410000 */
[----:B------:R-:W-:Y:S01]  /*3c10*/  ISETP.GE.AND P3, PT, R30, R240, PT ;  /* 0x000000f01e00720c */ /* 0x000fe20003f66270 */
[----:B------:R-:W1:Y:S01]  /*3c20*/  MUFU.TANH R19, R19 ;  /* 0x0000001300137308 */ /* 0x000e620000002400 */
[----:B------:R-:W-:-:S02]  /*3c30*/  VIADD R8, R16, 0x1 ;  /* 0x0000000110087836 */ /* 0x000fc40000000000 */
[----:B------:R-:W-:Y:S01]  /*3c40*/  FMUL.FTZ R9, R58, UR5 ;  /* 0x000000053a097c20 */ /* 0x000fe20008410000 */
[----:B------:R-:W-:Y:S01]  /*3c50*/  FMUL.FTZ R11, R59, UR5 ;  /* 0x000000053b0b7c20 */ /* 0x000fe20008410000 */
[-C--:B------:R-:W-:Y:S01]  /*3c60*/  ISETP.GE.AND P0, PT, R30, R237.reuse, PT ;  /* 0x000000ed1e00720c */ /* 0x080fe20003f06270 */
[----:B------:R-:W-:Y:S01]  /*3c70*/  FMUL.FTZ R23, R52, UR5 ;  /* 0x0000000534177c20 */ /* 0x000fe20008410000 */
[----:B------:R-:W-:Y:S01]  /*3c80*/  ISETP.GE.AND P4, PT, R8, R240, PT ;  /* 0x000000f00800720c */ /* 0x000fe20003f86270 */
[----:B------:R-:W-:Y:S01]  /*3c90*/  VIADD R10, R16, 0x11 ;  /* 0x00000011100a7836 */ /* 0x000fe20000000000 */
[-C--:B------:R-:W-:Y:S01]  /*3ca0*/  ISETP.GE.AND P1, PT, R8, R237.reuse, PT ;  /* 0x000000ed0800720c */ /* 0x080fe20003f26270 */
[----:B------:R-:W1:Y:S01]  /*3cb0*/  MUFU.TANH R13, R13 ;  /* 0x0000000d000d7308 */ /* 0x000e620000002400 */
[----:B------:R-:W-:Y:S01]  /*3cc0*/  I2FP.F32.S32 R8, R8 ;  /* 0x0000000800087245 */ /* 0x000fe20000201400 */
[----:B------:R-:W-:Y:S01]  /*3cd0*/  FMUL.FTZ R55, R55, UR5 ;  /* 0x0000000537377c20 */ /* 0x000fe20008410000 */
[----:B------:R-:W-:Y:S01]  /*3ce0*/  I2FP.F32.S32 R30, R30 ;  /* 0x0000001e001e7245 */ /* 0x000fe20000201400 */
[----:B------:R-:W-:Y:S01]  /*3cf0*/  FMUL.FTZ R64, R64, UR5 ;  /* 0x0000000540407c20 */ /* 0x000fe20008410000 */
[----:B------:R-:W-:Y:S01]  /*3d00*/  ISETP.GE.AND P5, PT, R14, R240, PT ;  /* 0x000000f00e00720c */ /* 0x000fe20003fa6270 */
[----:B------:R-:W-:Y:S01]  /*3d10*/  FFMA.FTZ R31, R8, R0, R61 ;  /* 0x00000000081f7223 */ /* 0x000fe2000001003d */
[-C--:B------:R-:W-:Y:S01]  /*3d20*/  ISETP.GE.AND P6, PT, R14, R237.reuse, PT ;  /* 0x000000ed0e00720c */ /* 0x080fe20003fc6270 */
[----:B------:R-:W1:Y:S01]  /*3d30*/  MUFU.TANH R29, R29 ;  /* 0x0000001d001d7308 */ /* 0x000e620000002400 */
[----:B------:R-:W-:Y:S01]  /*3d40*/  I2FP.F32.S32 R14, R14 ;  /* 0x0000000e000e7245 */ /* 0x000fe20000201400 */
[-C--:B------:R-:W-:Y:S01]  /*3d50*/  FFMA.FTZ R32, R8, R0.reuse, R45 ;  /* 0x0000000008207223 */ /* 0x080fe2000001002d */
[----:B------:R-:W-:Y:S01]  /*3d60*/  FSEL R31, R31, -INF , !P4 ;  /* 0xff8000001f1f7808 */ /* 0x000fe20006000000 */
[----:B----4-:R-:W-:Y:S01]  /*3d70*/  FFMA.FTZ R37, R30, R0, R47 ;  /* 0x000000001e257223 */ /* 0x010fe2000001002f */
[----:B------:R-:W-:Y:S01]  /*3d80*/  ISETP.GE.AND P2, PT, R12, R240, PT ;  /* 0x000000f00c00720c */ /* 0x000fe20003f46270 */
[----:B--2---:R-:W-:Y:S01]  /*3d90*/  FFMA.FTZ R30, R30, R0, R41 ;  /* 0x000000001e1e7223 */ /* 0x004fe20000010029 */
[----:B------:R-:W-:Y:S01]  /*3da0*/  ISETP.GE.AND P4, PT, R12, R237, PT ;  /* 0x000000ed0c00720c */ /* 0x000fe20003f86270 */
[----:B------:R-:W2:Y:S01]  /*3db0*/  MUFU.TANH R9, R9 ;  /* 0x0000000900097308 */ /* 0x000ea20000002400 */
[----:B------:R-:W-:Y:S01]  /*3dc0*/  I2FP.F32.S32 R12, R12 ;  /* 0x0000000c000c7245 */ /* 0x000fe20000201400 */
[----:B------:R-:W-:Y:S01]  /*3dd0*/  FFMA.FTZ R27, R14, R0, R27 ;  /* 0x000000000e1b7223 */ /* 0x000fe2000001001b */
[----:B------:R-:W-:-:S02]  /*3de0*/  VIADD R8, R16, 0x18 ;  /* 0x0000001810087836 */ /* 0x000fc40000000000 */
[-C--:B---3--:R-:W-:Y:S01]  /*3df0*/  FFMA.FTZ R14, R14, R0.reuse, R43 ;  /* 0x000000000e0e7223 */ /* 0x088fe2000001002b */
[----:B------:R-:W-:Y:S01]  /*3e00*/  FSEL R32, R32, -INF , !P1 ;  /* 0xff80000020207808 */ /* 0x000fe20004800000 */
[----:B------:R-:W-:Y:S01]  /*3e10*/  FFMA.FTZ R15, R12, R0, R17 ;  /* 0x000000000c0f7223 */ /* 0x000fe20000010011 */
[----:B------:R-:W-:Y:S01]  /*3e20*/  FSEL R37, R37, -INF , !P3 ;  /* 0xff80000025257808 */ /* 0x000fe20005800000 */
[----:B------:R-:W3:Y:S01]  /*3e30*/  MUFU.TANH R21, R21 ;  /* 0x0000001500157308 */ /* 0x000ee20000002400 */
[----:B------:R-:W-:Y:S01]  /*3e40*/  ISETP.GE.AND P1, PT, R10, R240, PT ;  /* 0x000000f00a00720c */ /* 0x000fe20003f26270 */
[----:B------:R-:W-:Y:S01]  /*3e50*/  FMUL.FTZ R54, R54, UR5 ;  /* 0x0000000536367c20 */ /* 0x000fe20008410000 */
[-C--:B------:R-:W-:Y:S01]  /*3e60*/  ISETP.GE.AND P3, PT, R10, R237.reuse, PT ;  /* 0x000000ed0a00720c */ /* 0x080fe20003f66270 */
[----:B------:R-:W-:Y:S01]  /*3e70*/  FMUL.FTZ R66, R66, UR5 ;  /* 0x0000000542427c20 */ /* 0x000fe20008410000 */
[----:B------:R-:W-:Y:S01]  /*3e80*/  FSEL R30, R30, -INF , !P0 ;  /* 0xff8000001e1e7808 */ /* 0x000fe20004000000 */
[----:B-1----:R-:W-:Y:S01]  /*3e90*/  FFMA.FTZ R12, R12, R0, R19 ;  /* 0x000000000c0c7223 */ /* 0x002fe20000010013 */
[----:B------:R-:W-:Y:S01]  /*3ea0*/  FSEL R35, R27, -INF , !P5 ;  /* 0xff8000001b237808 */ /* 0x000fe20006800000 */
[----:B------:R-:W1:Y:S01]  /*3eb0*/  MUFU.TANH R11, R11 ;  /* 0x0000000b000b7308 */ /* 0x000e620000002400 */
[----:B------:R-:W-:Y:S01]  /*3ec0*/  I2FP.F32.S32 R10, R10 ;  /* 0x0000000a000a7245 */ /* 0x000fe20000201400 */
[----:B------:R-:W-:Y:S01]  /*3ed0*/  FMUL.FTZ R65, R65, UR5 ;  /* 0x0000000541417c20 */ /* 0x000fe20008410000 */
[----:B------:R-:W-:Y:S01]  /*3ee0*/  ISETP.GE.AND P0, PT, R8, R240, PT ;  /* 0x000000f00800720c */ /* 0x000fe20003f06270 */
[----:B------:R-:W-:Y:S01]  /*3ef0*/  VIADD R20, R16, 0x21 ;  /* 0x0000002110147836 */ /* 0x000fe20000000000 */
[-C--:B------:R-:W-:Y:S01]  /*3f00*/  ISETP.GE.AND P5, PT, R8, R237.reuse, PT ;  /* 0x000000ed0800720c */ /* 0x080fe20003fa6270 */
[----:B------:R-:W-:Y:S01]  /*3f10*/  FFMA.FTZ R33, R10, R0, R33 ;  /* 0x000000000a217223 */ /* 0x000fe20000010021 */
[----:B------:R-:W-:Y:S01]  /*3f20*/  I2FP.F32.S32 R8, R8 ;  /* 0x0000000800087245 */ /* 0x000fe20000201400 */
[----:B------:R-:W4:Y:S01]  /*3f30*/  MUFU.TANH R23, R23 ;  /* 0x0000001700177308 */ /* 0x000f220000002400 */
[----:B------:R-:W-:Y:S01]  /*3f40*/  FSEL R14, R14, -INF , !P6 ;  /* 0xff8000000e0e7808 */ /* 0x000fe20007000000 */
[-C--:B------:R-:W-:Y:S01]  /*3f50*/  FFMA.FTZ R10, R10, R0.reuse, R13 ;  /* 0x000000000a0a7223 */ /* 0x080fe2000001000d */
[----:B------:R-:W-:Y:S01]  /*3f60*/  FSEL R15, R15, -INF , !P2 ;  /* 0xff8000000f0f7808 */ /* 0x000fe20005000000 */
[----:B------:R-:W-:Y:S01]  /*3f70*/  FFMA.FTZ R29, R8, R0, R29 ;  /* 0x00000000081d7223 */ /* 0x000fe2000001001d */
[----:B------:R-:W-:Y:S01]  /*3f80*/  ISETP.GE.AND P6, PT, R6, R240, PT ;  /* 0x000000f00600720c */ /* 0x000fe20003fc6270 */
[----:B--2---:R-:W-:Y:S01]  /*3f90*/  FFMA.FTZ R8, R8, R0, R9 ;  /* 0x0000000008087223 */ /* 0x004fe20000010009 */
[-C--:B------:R-:W-:Y:S01]  /*3fa0*/  ISETP.GE.AND P2, PT, R6, R237.reuse, PT ;  /* 0x000000ed0600720c */ /* 0x080fe20003f46270 */
[----:B------:R-:W2:Y:S01]  /*3fb0*/  MUFU.TANH R53, R53 ;  /* 0x0000003500357308 */ /* 0x000ea20000002400 */
[----:B------:R-:W-:Y:S01]  /*3fc0*/  I2FP.F32.S32 R6, R6 ;  /* 0x0000000600067245 */ /* 0x000fe20000201400 */
[----:B------:R-:W-:Y:S01]  /*3fd0*/  FMUL.FTZ R79, R79, UR5 ;  /* 0x000000054f4f7c20 */ /* 0x000fe20008410000 */
[----:B------:R-:W-:Y:S01]  /*3fe0*/  IADD3 R22, R16, 0x20, RZ ;  /* 0x0000002010167810 */ /* 0x000fe20007ffe0ff */
[----:B------:R-:W-:Y:S01]  /*3ff0*/  FMUL.FTZ R67, R67, UR5 ;  /* 0x0000000543437c20 */ /* 0x000fe20008410000 */
[----:B------:R-:W-:Y:S01]  /*4000*/  FSEL R12, R12, -INF , !P4 ;  /* 0xff8000000c0c7808 */ /* 0x000fe20006000000 */
[CC--:B---3--:R-:W-:Y:S01]  /*4010*/  FFMA.FTZ R9, R6.reuse, R0.reuse, R21 ;  /* 0x0000000006097223 */ /* 0x0c8fe20000010015 */
[----:B-1----:R-:W-:Y:S01]  /*4020*/  FFMA.FTZ R6, R6, R0, R11 ;  /* 0x0000000006067223 */ /* 0x002fe2000001000b */
[----:B------:R-:W1:Y:S01]  /*4030*/  MUFU.TANH R55, R55 ;  /* 0x0000003700377308 */ /* 0x000e620000002400 */
[----:B------:R-:W-:Y:S01]  /*4040*/  FSEL R13, R33, -INF , !P1 ;  /* 0xff800000210d7808 */ /* 0x000fe20004800000 */
[----:B------:R-:W-:Y:S01]  /*4050*/  FMUL.FTZ R76, R76, UR5 ;  /* 0x000000054c4c7c20 */ /* 0x000fe20008410000 */
[----:B------:R-:W-:Y:S01]  /*4060*/  ISETP.GE.AND P4, PT, R22, R240, PT ;  /* 0x000000f01600720c */ /* 0x000fe20003f86270 */
[----:B------:R-:W-:Y:S01]  /*4070*/  FMUL.FTZ R78, R78, UR5 ;  /* 0x000000054e4e7c20 */ /* 0x000fe20008410000 */
[-C--:B------:R-:W-:Y:S01]  /*4080*/  ISETP.GE.AND P1, PT, R22, R237.reuse, PT ;  /* 0x000000ed1600720c */ /* 0x080fe20003f26270 */
[----:B------:R-:W-:Y:S01]  /*4090*/  FMUL.FTZ R77, R77, UR5 ;  /* 0x000000054d4d7c20 */ /* 0x000fe20008410000 */
[----:B------:R-:W-:Y:S01]  /*40a0*/  FSEL R10, R10, -INF , !P3 ;  /* 0xff8000000a0a7808 */ /* 0x000fe20005800000 */
[----:B------:R-:W3:Y:S01]  /*40b0*/  MUFU.TANH R17, R64 ;  /* 0x0000004000117308 */ /* 0x000ee20000002400 */
[----:B------:R-:W-:Y:S01]  /*40c0*/  FSEL R11, R29, -INF , !P0 ;  /* 0xff8000001d0b7808 */ /* 0x000fe20004000000 */
[----:B------:R-:W-:Y:S01]  /*40d0*/  FMUL.FTZ R73, R73, UR5 ;  /* 0x0000000549497c20 */ /* 0x000fe20008410000 */
[----:B------:R-:W-:Y:S01]  /*40e0*/  I2FP.F32.S32 R22, R22 ;  /* 0x0000001600167245 */ /* 0x000fe20000201400 */
[----:B------:R-:W-:Y:S01]  /*40f0*/  FMUL.FTZ R75, R75, UR5 ;  /* 0x000000054b4b7c20 */ /* 0x000fe20008410000 */
[----:B------:R-:W-:Y:S01]  /*4100*/  ISETP.GE.AND P3, PT, R20, R240, PT ;  /* 0x000000f01400720c */ /* 0x000fe20003f66270 */
[----:B------:R-:W-:Y:S01]  /*4110*/  FMUL.FTZ R72, R72, UR5 ;  /* 0x0000000548487c20 */ /* 0x000fe20008410000 */
[-C--:B------:R-:W-:Y:S01]  /*4120*/  ISETP.GE.AND P0, PT, R20, R237.reuse, PT ;  /* 0x000000ed1400720c */ /* 0x080fe20003f06270 */
[----:B------:R-:W3:Y:S01]  /*4130*/  MUFU.TANH R45, R54 ;  /* 0x00000036002d7308 */ /* 0x000ee20000002400 */
[----:B------:R-:W-:Y:S01]  /*4140*/  I2FP.F32.S32 R20, R20 ;  /* 0x0000001400147245 */ /* 0x000fe20000201400 */
[-C--:B----4-:R-:W-:Y:S01]  /*4150*/  FFMA.FTZ R159, R22, R0.reuse, R23 ;  /* 0x00000000169f7223 */ /* 0x090fe20000010017 */
[----:B------:R-:W-:Y:S01]  /*4160*/  FSEL R8, R8, -INF , !P5 ;  /* 0xff80000008087808 */ /* 0x000fe20006800000 */
[----:B------:R-:W-:Y:S01]  /*4170*/  FMUL.FTZ R74, R74, UR5 ;  /* 0x000000054a4a7c20 */ /* 0x000fe20008410000 */
[----:B------:R-:W-:Y:S01]  /*4180*/  FSEL R9, R9, -INF , !P6 ;  /* 0xff80000009097808 */ /* 0x000fe20007000000 */
[----:B--2---:R-:W-:Y:S01]  /*4190*/  FFMA.FTZ R53, R20, R0, R53 ;  /* 0x0000000014357223 */ /* 0x004fe20000010035 */
[C---:B------:R-:W-:Y:S01]  /*41a0*/  ISETP.GE.AND P5, PT, R18.reuse, R240, PT ;  /* 0x000000f01200720c */ /* 0x040fe20003fa6270 */
[----:B------:R-:W2:Y:S01]  /*41b0*/  MUFU.TANH R19, R66 ;  /* 0x0000004200137308 */ /* 0x000ea20000002400 */
[----:B------:R-:W-:Y:S01]  /*41c0*/  ISETP.GE.AND P6, PT, R18, R237, PT ;  /* 0x000000ed1200720c */ /* 0x000fe20003fc6270 */
[----:B-1----:R-:W-:Y:S01]  /*41d0*/  FFMA.FTZ R55, R20, R0, R55 ;  /* 0x0000000014377223 */ /* 0x002fe20000010037 */
[----:B------:R-:W-:Y:S01]  /*41e0*/  I2FP.F32.S32 R18, R18 ;  /* 0x0000001200127245 */ /* 0x000fe20000201400 */
[----:B------:R-:W-:Y:S01]  /*41f0*/  VIADD R20, R16, 0x29 ;  /* 0x0000002910147836 */ /* 0x000fe20000000000 */
[----:B------:R-:W-:Y:S01]  /*4200*/  FSEL R6, R6, -INF , !P2 ;  /* 0xff80000006067808 */ /* 0x000fe20005000000 */
[-C--:B------:R-:W-:Y:S01]  /*4210*/  FFMA.FTZ R34, R34, R0.reuse, R39 ;  /* 0x0000000022227223 */ /* 0x080fe20000010027 */
[----:B------:R-:W-:Y:S01]  /*4220*/  FSEL R159, R159, -INF , !P4 ;  /* 0xff8000009f9f7808 */ /* 0x000fe20006000000 */
[----:B------:R-:W1:Y:S01]  /*4230*/  MUFU.TANH R65, R65 ;  /* 0x0000004100417308 */ /* 0x000e620000002400 */
[-C--:B---3--:R-:W-:Y:S01]  /*4240*/  FFMA.FTZ R161, R18, R0.reuse, R17 ;  /* 0x0000000012a17223 */ /* 0x088fe20000010011 */
[----:B------:R-:W-:Y:S01]  /*4250*/  FFMA.FTZ R45, R22, R0, R45 ;  /* 0x00000000162d7223 */ /* 0x000fe2000001002d */
[----:B------:R-:W-:-:S02]  /*4260*/  IADD3 R17, R16, 0x31, RZ ;  /* 0x0000003110117810 */ /* 0x000fc40007ffe0ff */
[C---:B------:R-:W-:Y:S02]  /*4270*/  ISETP.GE.AND P2, PT, R20.reuse, R240, PT ;  /* 0x000000f01400720c */ /* 0x040fe40003f46270 */
[----:B------:R-:W-:Y:S01]  /*4280*/  ISETP.GE.AND P4, PT, R20, R237, PT ;  /* 0x000000ed1400720c */ /* 0x000fe20003f86270 */
[----:B------:R-:W3:Y:S01]  /*4290*/  MUFU.TANH R79, R79 ;  /* 0x0000004f004f7308 */ /* 0x000ee20000002400 */
[----:B--2---:R-:W-:Y:S01]  /*42a0*/  FFMA.FTZ R19, R18, R0, R19 ;  /* 0x0000000012137223 */ /* 0x004fe20000010013 */
[----:B------:R-:W-:Y:S01]  /*42b0*/  VIADD R18, R16, 0x30 ;  /* 0x0000003010127836 */ /* 0x000fe20000000000 */
[----:B------:R-:W-:Y:S02]  /*42c0*/  I2FP.F32.S32 R20, R20 ;  /* 0x0000001400147245 */ /* 0x000fe40000201400 */
[----:B------:R-:W-:Y:S02]  /*42d0*/  I2FP.F32.S32 R22, R17 ;  /* 0x0000001100167245 */ /* 0x000fe40000201400 */
[----:B------:R-:W-:Y:S01]  /*42e0*/  FSEL R180, R45, -INF , !P1 ;  /* 0xff8000002db47808 */ /* 0x000fe20004800000 */
[----:B------:R-:W2:Y:S01]  /*42f0*/  MUFU.TANH R21, R76 ;  /* 0x0000004c00157308 */ /* 0x000ea20000002400 */
[----:B------:R-:W-:Y:S01]  /*4300*/  FSEL R167, R53, -INF , !P3 ;  /* 0xff80000035a77808 */ /* 0x000fe20005800000 */
[----:B-1----:R-:W-:Y:S01]  /*4310*/  FFMA.FTZ R65, R20, R0, R65 ;  /* 0x0000000014417223 */ /* 0x002fe20000010041 */
[----:B------:R-:W-:-:S02]  /*4320*/  ISETP.GE.AND P1, PT, R18, R240, PT ;  /* 0x000000f01200720c */ /* 0x000fc40003f26270 */
[-C--:B------:R-:W-:Y:S02]  /*4330*/  ISETP.GE.AND P3, PT, R18, R237.reuse, PT ;  /* 0x000000ed1200720c */ /* 0x080fe40003f66270 */
[----:B------:R-:W-:Y:S01]  /*4340*/  FSEL R166, R55, -INF , !P0 ;  /* 0xff80000037a67808 */ /* 0x000fe20004000000 */
[----:B------:R-:W1:Y:S01]  /*4350*/  MUFU.TANH R23, R78 ;  /* 0x0000004e00177308 */ /* 0x000e620000002400 */
[----:B------:R-:W-:Y:S01]  /*4360*/  FSEL R161, R161, -INF , !P5 ;  /* 0xff800000a1a17808 */ /* 0x000fe20006800000 */
[----:B---3--:R-:W-:Y:S01]  /*4370*/  FFMA.FTZ R79, R22, R0, R79 ;  /* 0x00000000164f7223 */ /* 0x008fe2000001004f */
[----:B------:R-:W-:Y:S02]  /*4380*/  I2FP.F32.S32 R18, R18 ;  /* 0x0000001200127245 */ /* 0x000fe40000201400 */
[C---:B------:R-:W-:Y:S02]  /*4390*/  ISETP.GE.AND P0, PT, R17.reuse, R240, PT ;  /* 0x000000f01100720c */ /* 0x040fe40003f06270 */
[----:B------:R-:W-:Y:S01]  /*43a0*/  ISETP.GE.AND P5, PT, R17, R237, PT ;  /* 0x000000ed1100720c */ /* 0x000fe20003fa6270 */
[----:B------:R-:W3:Y:S01]  /*43b0*/  MUFU.TANH R67, R67 ;  /* 0x0000004300437308 */ /* 0x000ee20000002400 */
[----:B--2---:R-:W-:Y:S01]  /*43c0*/  FFMA.FTZ R21, R18, R0, R21 ;  /* 0x0000000012157223 */ /* 0x004fe20000010015 */
[----:B------:R-:W-:-:S02]  /*43d0*/  FSEL R178, R19, -INF , !P6 ;  /* 0xff80000013b27808 */ /* 0x000fc40007000000 */
[----:B------:R-:W-:Y:S02]  /*43e0*/  FSEL R163, R65, -INF , !P2 ;  /* 0xff80000041a37808 */ /* 0x000fe40005000000 */
[----:B------:R-:W-:Y:S02]  /*43f0*/  ISETP.GE.AND P6, PT, R16, R240, PT ;  /* 0x000000f01000720c */ /* 0x000fe40003fc6270 */
[----:B------:R-:W2:Y:S01]  /*4400*/  MUFU.TANH R77, R77 ;  /* 0x0000004d004d7308 */ /* 0x000ea20000002400 */
[-C--:B-1----:R-:W-:Y:S01]  /*4410*/  FFMA.FTZ R23, R18, R0.reuse, R23 ;  /* 0x0000000012177223 */ /* 0x082fe20000010017 */
[C---:B------:R-:W-:Y:S01]  /*4420*/  VIADD R18, R16.reuse, 0x38 ;  /* 0x0000003810127836 */ /* 0x040fe20000000000 */
[C---:B------:R-:W-:Y:S01]  /*4430*/  ISETP.GE.AND P2, PT, R16.reuse, R237, PT ;  /* 0x000000ed1000720c */ /* 0x040fe20003f46270 */
[----:B------:R-:W-:Y:S01]  /*4440*/  VIADD R16, R16, 0x39 ;  /* 0x0000003910107836 */ /* 0x000fe20000000000 */
[----:B------:R-:W-:Y:S02]  /*4450*/  FSEL R170, R79, -INF , !P5 ;  /* 0xff8000004faa7808 */ /* 0x000fe40006800000 */
[----:B------:R-:W-:Y:S01]  /*4460*/  ISETP.GE.AND P5, PT, R232, 0x2, PT ;  /* 0x00000002e800780c */ /* 0x000fe20003fa6270 */
[----:B------:R-:W1:Y:S01]  /*4470*/  MUFU.TANH R73, R73 ;  /* 0x0000004900497308 */ /* 0x000e620000002400 */
[----:B---3--:R-:W-:Y:S01]  /*4480*/  FFMA.FTZ R67, R20, R0, R67 ;  /* 0x0000000014437223 */ /* 0x008fe20000010043 */
[----:B------:R-:W-:-:S02]  /*4490*/  FSEL R175, R21, -INF , !P1 ;  /* 0xff80000015af7808 */ /* 0x000fc40004800000 */
[C---:B------:R-:W-:Y:S02]  /*44a0*/  ISETP.GE.AND P1, PT, R18.reuse, R237, PT ;  /* 0x000000ed1200720c */ /* 0x040fe40003f26270 */
[----:B------:R-:W-:Y:S02]  /*44b0*/  FSEL R172, R67, -INF , !P4 ;  /* 0xff80000043ac7808 */ /* 0x000fe40006000000 */
[----:B------:R-:W3:Y:S01]  /*44c0*/  MUFU.TANH R171, R72 ;  /* 0x0000004800ab7308 */ /* 0x000ee20000002400 */
[----:B------:R-:W-:Y:S01]  /*44d0*/  ISETP.GE.AND P4, PT, R18, R240, PT ;  /* 0x000000f01200720c */ /* 0x000fe20003f86270 */
[----:B--2---:R-:W-:Y:S01]  /*44e0*/  FFMA.FTZ R77, R22, R0, R77 ;  /* 0x00000000164d7223 */ /* 0x004fe2000001004d */
[----:B------:R-:W-:Y:S02]  /*44f0*/  I2FP.F32.S32 R164, R16 ;  /* 0x0000001000a47245 */ /* 0x000fe40000201400 */
[----:B------:R-:W-:Y:S02]  /*4500*/  I2FP.F32.S32 R18, R18 ;  /* 0x0000001200127245 */ /* 0x000fe40000201400 */
[----:B------:R-:W-:Y:S01]  /*4510*/  FSEL R174, R23, -INF , !P3 ;  /* 0xff80000017ae7808 */ /* 0x000fe20005800000 */
[----:B------:R-:W2:Y:S01]  /*4520*/  MUFU.TANH R17, R74 ;  /* 0x0000004a00117308 */ /* 0x000ea20000002400 */
[----:B-1----:R-:W-:Y:S01]  /*4530*/  FFMA.FTZ R169, R164, R0, R73 ;  /* 0x00000000a4a97223 */ /* 0x002fe20000010049 */
[----:B------:R-:W-:Y:S01]  /*4540*/  FSEL R173, R77, -INF , !P0 ;  /* 0xff8000004dad7808 */ /* 0x000fe20004000000 */
[----:B------:R-:W-:Y:S01]  /*4550*/  BAR.SYNC.DEFER_BLOCKING 0x0 ;  /* 0x0000000000007b1d */ /* 0x000fe20000010000 */
[----:B------:R-:W-:-:S02]  /*4560*/  ISETP.GE.AND P3, PT, R16, R240, PT ;  /* 0x000000f01000720c */ /* 0x000fc40003f66270 */
[----:B------:R-:W-:Y:S02]  /*4570*/  ISETP.GE.AND P0, PT, R16, R237, PT ;  /* 0x000000ed1000720c */ /* 0x000fe40003f06270 */
[----:B------:R-:W-:Y:S01]  /*4580*/  FSEL R33, R25, -INF , !P6 ;  /* 0xff80000019217808 */ /* 0x000fe20007000000 */
[----:B------:R-:W1:Y:S01]  /*4590*/  MUFU.TANH R75, R75 ;  /* 0x0000004b004b7308 */ /* 0x000e620000002400 */
[-C--:B---3--:R-:W-:Y:S01]  /*45a0*/  FFMA.FTZ R171, R18, R0.reuse, R171 ;  /* 0x0000000012ab7223 */ /* 0x088fe200000100ab */
[----:B------:R-:W-:Y:S02]  /*45b0*/  FSEL R34, R34, -INF , !P2 ;  /* 0xff80000022227808 */ /* 0x000fe40005000000 */
[----:B------:R-:W-:Y:S02]  /*45c0*/  FSEL R169, R169, -INF , !P3 ;  /* 0xff800000a9a97808 */ /* 0x000fe40005800000 */
[----:B------:R-:W-:Y:S01]  /*45d0*/  FSEL R171, R171, -INF , !P4 ;  /* 0xff800000abab7808 */ /* 0x000fe20006000000 */
[----:B--2---:R-:W-:-:S05]  /*45e0*/  FFMA.FTZ R168, R18, R0, R17 ;  /* 0x0000000012a87223 */ /* 0x004fca0000010011 */
[----:B------:R-:W-:Y:S01]  /*45f0*/  FSEL R168, R168, -INF , !P1 ;  /* 0xff800000a8a87808 */ /* 0x000fe20004800000 */
[----:B-1----:R-:W-:-:S05]  /*4600*/  FFMA.FTZ R164, R164, R0, R75 ;  /* 0x00000000a4a47223 */ /* 0x002fca000001004b */
[----:B------:R-:W-:Y:S01]  /*4610*/  FSEL R164, R164, -INF , !P0 ;  /* 0xff800000a4a47808 */ /* 0x000fe20004000000 */
        /* <DEDUP_REMOVED lines=10> */
[----:B------:R-:W-:Y:S02]  /*46c0*/  IMAD R7, R16, R7, R4 ;  /* 0x0000000710077224 */ /* 0x000fe400078e0204 */
[----:B------:R-:W1:Y:S01]  /*46d0*/  @!P4 LDC.64 R22, c[0x0][0x218] ;  /* 0x00008600ff16cb82 */ /* 0x000e620000000a00 */
[----:B------:R2:W-:Y:S01]  /*46e0*/  @P4 STS.128 [R223+0x6000], RZ ;  /* 0x006000ffdf004388 */ /* 0x0005e20000000c00 */
[----:B------:R-:W-:Y:S01]  /*46f0*/  IMAD.IADD R4, R39, 0x1, R7 ;  /* 0x0000000127047824 */ /* 0x000fe200078e0207 */
[----:B------:R-:W-:-:S05]  /*4700*/  IADD3 R7, P6, R216, R38, RZ ;  /* 0x00000026d8077210 */ /* 0x000fca0007fde0ff */
[----:B------:R-:W3:Y:S01]  /*4710*/  @!P3 LDC.64 R20, c[0x0][0x218] ;  /* 0x00008600ff14bb82 */ /* 0x000ee20000000a00 */
[----:B------:R-:W-:-:S07]  /*4720*/  IMAD.X R36, R207, 0x1, R4, P6 ;  /* 0x00000001cf247824 */ /* 0x000fce00030e0604 */
        /* <DEDUP_REMOVED lines=98> */
.L_x_764:
[----:B------:R-:W-:Y:S05]  /*4d50*/  BSYNC B0 ;  /* 0x0000000000007941 */ /* 0x000fea0003800000 */
.L_x_763:
[----:B------:R-:W0:Y:S02]  /*4d60*/  LDGDEPBAR ;  /* 0x00000000000079af */ /* 0x000e240000000000 */
.L_x_762:
        /* <DEDUP_REMOVED lines=77> */
[----:B------:R-:W1:Y:S01]  /*5240*/  LDSM.16.MT88.4 R12, [R198+0xc800] ;  /* 0x00c80000c60c783b */ /* 0x000e620000004200 */
[----:B------:R-:W2:Y:S01]  /*5250*/  MUFU.EX2 R155, R155 ;  /* 0x0000009b009b7308 */ /* 0x000ea20000000800 */
        /* <DEDUP_REMOVED lines=16> */
[----:B--2---:R-:W-:Y:S01]  /*5360*/  F2FP.BF16.F32.PACK_AB R96, R155, R156 ;  /* 0x0000009c9b60723e */ /* 0x004fe200000010ff */
[--C-:B------:R-:W-:Y:S01]  /*5370*/  FFMA.FTZ R175, R175, UR6, -R176.reuse ;  /* 0x00000006afaf7c23 */ /* 0x100fe200080108b0 */
[----:B------:R-:W-:Y:S01]  /*5380*/  LDSM.16.MT88.4 R136, [R200+0xc800] ;  /* 0x00c80000c888783b */ /* 0x000fe20000004200 */
[--C-:B------:R-:W-:Y:S01]  /*5390*/  FFMA.FTZ R178, R173, UR6, -R176.reuse ;  /* 0x00000006adb27c23 */ /* 0x100fe200080108b0 */
[----:B------:R-:W-:Y:S01]  /*53a0*/  FFMA.FTZ R171, R171, UR6, -R176 ;  /* 0x00000006abab7c23 */ /* 0x000fe200080108b0 */
[--C-:B------:R-:W-:Y:S01]  /*53b0*/  FFMA.FTZ R169, R174, UR6, -R165.reuse ;  /* 0x00000006aea97c23 */ /* 0x100fe200080108a5 */
[----:B------:R-:W-:Y:S01]  /*53c0*/  LDSM.16.MT88.4 R28, [R196+0xc800] ;  /* 0x00c80000c41c783b */ /* 0x000fe20000004200 */
[----:B------:R-:W-:Y:S01]  /*53d0*/  MUFU.EX2 R157, R157 ;  /* 0x0000009d009d7308 */ /* 0x000fe20000000800 */
[--C-:B------:R-:W-:Y:S01]  /*53e0*/  FFMA.FTZ R170, R170, UR6, -R165.reuse ;  /* 0x00000006aaaa7c23 */ /* 0x100fe200080108a5 */
[--C-:B------:R-:W-:Y:S01]  /*53f0*/  FFMA.FTZ R168, R168, UR6, -R165.reuse ;  /* 0x00000006a8a87c23 */ /* 0x100fe200080108a5 */
[----:B------:R-:W-:Y:S01]  /*5400*/  LDSM.16.MT88.4 R24, [R198+0xe800] ;  /* 0x00e80000c618783b */ /* 0x000fe20000004200 */
        /* <DEDUP_REMOVED lines=199> */
[----:B------:R-:W1:Y:S01]  /*6080*/  S2R R3, SR_TID.X ;  /* 0x0000000000037919 */ /* 0x000e620000002100 */
[----:B------:R-:W-:Y:S01]  /*6090*/  ULDC UR4, c[0x0][0x2d0] ;  /* 0x0000b40000047ab9 */ /* 0x000fe20000000800 */
[----:B------:R-:W-:-:S04]  /*60a0*/  DEPBAR.LE SB0, 0x0 ;  /* 0x000080000000791a */ /* 0x000fc80000000000 */
[----:B------:R-:W-:Y:S01]  /*60b0*/  BAR.SYNC.DEFER_BLOCKING 0x0 ;  /* 0x0000000000007b1d */ /* 0x000fe20000010000 */
[----:B------:R-:W-:Y:S01]  /*60c0*/  ISETP.GE.AND P3, PT, R225, UR4, PT ;  /* 0x00000004e1007c0c */ /* 0x000fe2000bf66270 */
[----:B------:R-:W-:Y:S01]  /*60d0*/  IMAD.MOV.U32 R20, RZ, RZ, R234 ;  /* 0x000000ffff147224 */ /* 0x000fe200078e00ea */
[----:B------:R-:W-:Y:S01]  /*60e0*/  ISETP.GE.AND P2, PT, R224, UR4, PT ;  /* 0x00000004e0007c0c */ /* 0x000fe2000bf46270 */
[----:B------:R-:W-:-:S10]  /*60f0*/  IMAD.MOV.U32 R21, RZ, RZ, R239 ;  /* 0x000000ffff157224 */ /* 0x000fd400078e00ef */
[----:B------:R-:W2:Y:S08]  /*6100*/  @!P3 LDC.64 R10, c[0x0][0x220] ;  /* 0x00008800ff0abb82 */ /* 0x000eb00000000a00 */
[----:B------:R-:W3:Y:S01]  /*6110*/  @!P2 LDC.64 R8, c[0x0][0x220] ;  /* 0x00008800ff08ab82 */ /* 0x000ee20000000a00 */
[----:B-1----:R-:W-:-:S04]  /*6120*/  SHF.R.S32.HI R2, RZ, 0x1f, R3 ;  /* 0x0000001fff027819 */ /* 0x002fc80000011403 */
[----:B------:R-:W-:-:S03]  /*6130*/  LEA.HI R2, R2, R3, RZ, 0x3 ;  /* 0x0000000302027211 */ /* 0x000fc600078f18ff */
[----:B------:R-:W1:Y:S01]  /*6140*/  @!P2 LDC.64 R16, c[0x0][0x220] ;  /* 0x00008800ff10ab82 */ /* 0x000e620000000a00 */
[----:B------:R-:W-:-:S05]  /*6150*/  LOP3.LUT R2, R2, 0xfffffff8, RZ, 0xc0, !PT ;  /* 0xfffffff802027812 */ /* 0x000fca00078ec0ff */
[----:B------:R-:W-:-:S04]  /*6160*/  IMAD.IADD R2, R3, 0x1, -R2 ;  /* 0x0000000103027824 */ /* 0x000fc800078e0a02 */
[----:B------:R-:W-:-:S05]  /*6170*/  IMAD.SHL.U32 R2, R2, 0x8, RZ ;  /* 0x0000000802027824 */ /* 0x000fca00078e00ff */
[----:B------:R-:W-:Y:S01]  /*6180*/  ISETP.GE.AND P4, PT, R2, UR4, PT ;  /* 0x0000000402007c0c */ /* 0x000fe2000bf86270 */
[----:B------:R-:W-:-:S04]  /*6190*/  VIADD R2, R232, 0xfffffffe ;  /* 0xfffffffee8027836 */ /* 0x000fc80000000000 */
[----:B------:R-:W-:Y:S01]  /*61a0*/  IMAD R3, R217, R2, RZ ;  /* 0x00000002d9037224 */ /* 0x000fe200078e02ff */
[----:B------:R-:W-:Y:S01]  /*61b0*/  SHF.R.S32.HI R4, RZ, 0x1f, R2 ;  /* 0x0000001fff047819 */ /* 0x000fe20000011402 */
[----:B------:R-:W-:-:S04]  /*61c0*/  IMAD.WIDE.U32 R20, R2, R218, R20 ;  /* 0x000000da02147225 */ /* 0x000fc800078e0014 */
[----:B------:R-:W-:Y:S01]  /*61d0*/  IMAD R3, R4, R218, R3 ;  /* 0x000000da04037224 */ /* 0x000fe200078e0203 */
[----:B--2---:R-:W-:Y:S01]  /*61e0*/  @!P3 LEA R26, P0, R20, R10, 0x1 ;  /* 0x0000000a141ab211 */ /* 0x004fe200078008ff */
[----:B------:R-:W2:Y:S01]  /*61f0*/  @!P4 LDC.64 R12, c[0x0][0x220] ;  /* 0x00008800ff0ccb82 */ /* 0x000ea20000000a00 */
[----:B------:R-:W-:Y:S01]  /*6200*/  @P4 STS.128 [R223+0xc000], RZ ;  /* 0x00c000ffdf004388 */ /* 0x000fe20000000c00 */
[----:B------:R-:W-:-:S05]  /*6210*/  IMAD.IADD R18, R21, 0x1, R3 ;  /* 0x0000000115127824 */ /* 0x000fca00078e0203 */
[C---:B------:R-:W-:Y:S01]  /*6220*/  @!P3 LEA.HI.X R27, R20.reuse, R11, R18, 0x1, P0 ;  /* 0x0000000b141bb211 */ /* 0x040fe200000f0c12 */
[----:B------:R-:W4:Y:S01]  /*6230*/  @!P4 LDC.64 R6, c[0x0][0x220] ;  /* 0x00008800ff06cb82 */ /* 0x000f220000000a00 */
[----:B---3--:R-:W-:-:S04]  /*6240*/  @!P2 LEA R24, P0, R20, R8, 0x1 ;  /* 0x000000081418a211 */ /* 0x008fc800078008ff */
        /* <DEDUP_REMOVED lines=27> */
[----:B------:R-:W-:Y:S04]  /*6400*/  @!P2 LDGSTS.E.BYPASS.LTC128B.128 [R223+0x10000], desc[UR8][R24.64+0x100] ;  /* 0x1000010018dfafae */ /* 0x000fe8000b901d48 */
[----:B------:R-:W-:Y:S02]  /*6410*/  @P4 STS.128 [R223+0xc800], RZ ;  /* 0x00c800ffdf004388 */ /* 0x000fe40000000c00 */
[----:B------:R-:W1:Y:S01]  /*6420*/  @!P2 LDC.64 R4, c[0x0][0x220] ;  /* 0x00008800ff04ab82 */ /* 0x000e620000000a00 */
[----:B----4-:R-:W-:-:S04]  /*6430*/  @!P4 LEA R22, P1, R3, R6, 0x1 ;  /* 0x000000060316c211 */ /* 0x010fc800078208ff */
[----:B------:R-:W-:-:S03]  /*6440*/  @!P4 LEA.HI.X R23, R3, R7, R18, 0x1, P1 ;  /* 0x000000070317c211 */ /* 0x000fc600008f0c12 */
[----:B------:R-:W4:Y:S01]  /*6450*/  @!P3 LDC.64 R6, c[0x0][0x220] ;  /* 0x00008800ff06bb82 */ /* 0x000f220000000a00 */
[C---:B------:R-:W-:Y:S01]  /*6460*/  IADD3 R19, P1, R220.reuse, R3, RZ ;  /* 0x00000003dc137210 */ /* 0x040fe20007f3e0ff */
[----:B------:R-:W-:Y:S01]  /*6470*/  @!PT LDS RZ, [RZ] ;  /* 0x00000000fffff984 */ /* 0x000fe20000000800 */
[----:B------:R-:W-:Y:S01]  /*6480*/  @!PT LDS RZ, [RZ] ;  /* 0x00000000fffff984 */ /* 0x000fe20000000800 */
[----:B------:R-:W-:Y:S01]  /*6490*/  @!PT LDS RZ, [RZ] ;  /* 0x00000000fffff984 */ /* 0x000fe20000000800 */
[----:B------:R-:W-:Y:S03]  /*64a0*/  @!P4 LDGSTS.E.BYPASS.LTC128B.128 [R223+0xc800], desc[UR8][R22.64] ;  /* 0x0c80000016dfcfae */ /* 0x000fe6000b901d48 */
[----:B--2---:R-:W-:Y:S01]  /*64b0*/  @!P4 LEA R14, P0, R19, R14, 0x1 ;  /* 0x0000000e130ec211 */ /* 0x004fe200078008ff */
[----:B------:R-:W-:Y:S01]  /*64c0*/  IMAD.X R18, R219, 0x1, R18, P1 ;  /* 0x00000001db127824 */ /* 0x000fe200008e0612 */
[----:B------:R-:W-:Y:S01]  /*64d0*/  IADD3 R3, P5, R220, R19, RZ ;  /* 0x00000013dc037210 */ /* 0x000fe20007fbe0ff */
[----:B------:R-:W-:Y:S01]  /*64e0*/  @P3 STS.128 [R223+0xe800], RZ ;  /* 0x00e800ffdf003388 */ /* 0x000fe20000000c00 */
[C---:B-----5:R-:W-:Y:S02]  /*64f0*/  @!P3 LEA R12, P1, R19.reuse, R12, 0x1 ;  /* 0x0000000c130cb211 */ /* 0x060fe400078208ff */
[C---:B------:R-:W-:Y:S01]  /*6500*/  @!P4 LEA.HI.X R15, R19.reuse, R15, R18, 0x1, P0 ;  /* 0x0000000f130fc211 */ /* 0x040fe200000f0c12 */
[----:B------:R-:W-:Y:S01]  /*6510*/  @!PT LDS RZ, [RZ] ;  /* 0x00000000fffff984 */ /* 0x000fe20000000800 */
[----:B------:R-:W-:Y:S01]  /*6520*/  @!PT LDS RZ, [RZ] ;  /* 0x00000000fffff984 */ /* 0x000fe20000000800 */
[----:B------:R-:W-:Y:S01]  /*6530*/  @!PT LDS RZ, [RZ] ;  /* 0x00000000fffff984 */ /* 0x000fe20000000800 */
[----:B------:R-:W-:Y:S01]  /*6540*/  @!P3 LDGSTS.E.BYPASS.LTC128B.128 [R223+0xe800], desc[UR8][R20.64+0x80] ;  /* 0x0e80008014dfbfae */ /* 0x000fe2000b901d48 */
[----:B---3--:R-:W-:-:S02]  /*6550*/  @!P2 LEA R10, P0, R19, R10, 0x1 ;  /* 0x0000000a130aa211 */ /* 0x008fc400078008ff */
[C-C-:B------:R-:W-:Y:S01]  /*6560*/  @!P3 LEA.HI.X R13, R19.reuse, R13, R18.reuse, 0x1, P1 ;  /* 0x0000000d130db211 */ /* 0x140fe200008f0c12 */
[----:B------:R-:W-:Y:S01]  /*6570*/  @P2 STS.128 [R223+0x10800], RZ ;  /* 0x010800ffdf002388 */ /* 0x000fe20000000c00 */
[--C-:B------:R-:W-:Y:S01]  /*6580*/  @!P2 LEA.HI.X R11, R19, R11, R18.reuse, 0x1, P0 ;  /* 0x0000000b130ba211 */ /* 0x100fe200000f0c12 */
[----:B------:R-:W-:Y:S01]  /*6590*/  IMAD.X R18, R219, 0x1, R18, P5 ;  /* 0x00000001db127824 */ /* 0x000fe200028e0612 */
[C---:B-1----:R-:W-:Y:S01]  /*65a0*/  @!P4 LEA R8, P5, R3.reuse, R8, 0x1 ;  /* 0x000000080308c211 */ /* 0x042fe200078a08ff */
[----:B------:R-:W-:Y:S01]  /*65b0*/  @!PT LDS RZ, [RZ] ;  /* 0x00000000fffff984 */ /* 0x000fe20000000800 */
[----:B------:R-:W-:Y:S01]  /*65c0*/  @!PT LDS RZ, [RZ] ;  /* 0x00000000fffff984 */ /* 0x000fe20000000800 */
[----:B------:R-:W-:Y:S01]  /*65d0*/  @!PT LDS RZ, [RZ] ;  /* 0x00000000fffff984 */ /* 0x000fe20000000800 */
[----:B------:R1:W-:Y:S01]  /*65e0*/  @!P2 LDGSTS.E.BYPASS.LTC128B.128 [R223+0x10800], desc[UR8][R16.64+0x100] ;  /* 0x1080010010dfafae */ /* 0x0003e2000b901d48 */
[C---:B------:R-:W-:Y:S02]  /*65f0*/  @!P2 LEA R28, P0, R3.reuse, R4, 0x1 ;  /* 0x00000004031ca211 */ /* 0x040fe400078008ff */
[C---:B------:R-:W-:Y:S01]  /*6600*/  @!P4 LEA.HI.X R9, R3.reuse, R9, R18, 0x1, P5 ;  /* 0x000000090309c211 */ /* 0x040fe200028f0c12 */
        /* <DEDUP_REMOVED lines=34> */
[----:B-1----:R-:W4:Y:S04]  /*6830*/  LDSM.16.M88.4 R16, [R205+0x6000] ;  /* 0x00600000cd10783b */ /* 0x002f280000000200 */
[----:B--2---:R-:W-:Y:S04]  /*6840*/  LDSM.16.M88.4 R12, [R204] ;  /* 0x00000000cc0c783b */ /* 0x004fe80000000200 */
[----:B------:R-:W-:Y:S04]  /*6850*/  LDSM.16.M88.4 R20, [R203] ;  /* 0x00000000cb14783b */ /* 0x000fe80000000200 */
[----:B------:R-:W5:Y:S04]  /*6860*/  LDSM.16.M88.4 R152, [R205+0x6800] ;  /* 0x00680000cd98783b */ /* 0x000f680000000200 */
[----:B------:R-:W1:Y:S04]  /*6870*/  LDSM.16.M88.4 R144, [R205+0x7000] ;  /* 0x00700000cd90783b */ /* 0x000e680000000200 */
[----:B------:R-:W2:Y:S04]  /*6880*/  LDSM.16.M88.4 R24, [R205+0x7800] ;  /* 0x00780000cd18783b */ /* 0x000ea80000000200 */
[----:B------:R-:W-:Y:S04]  /*6890*/  LDSM.16.M88.4 R140, [R202] ;  /* 0x00000000ca8c783b */ /* 0x000fe80000000200 */
[----:B------:R-:W2:Y:S04]  /*68a0*/  LDSM.16.M88.4 R136, [R199+0x6000] ;  /* 0x00600000c788783b */ /* 0x000ea80000000200 */
[----:B------:R-:W2:Y:S04]  /*68b0*/  LDSM.16.M88.4 R176, [R195] ;  /* 0x00000000c3b0783b */ /* 0x000ea80000000200 */
[----:B---3--:R-:W3:Y:S01]  /*68c0*/  LDSM.16.M88.4 R8, [R194] ;  /* 0x00000000c208783b */ /* 0x008ee20000000200 */
[C---:B----4-:R-:W-:Y:S03]  /*68d0*/  HMMA.16816.F32.BF16 R4, R168.reuse, R16, RZ ;  /* 0x00000010a804723c */ /* 0x050fe600000418ff */
[----:B------:R-:W4:Y:S04]  /*68e0*/  LDSM.16.M88.4 R32, [R193] ;  /* 0x00000000c120783b */ /* 0x000f280000000200 */
[----:B------:R-:W-:Y:S01]  /*68f0*/  LDSM.16.M88.4 R156, [R192] ;  /* 0x00000000c09c783b */ /* 0x000fe20000000200 */
[C---:B------:R-:W-:Y:S03]  /*6900*/  HMMA.16816.F32.BF16 R16, R168.reuse, R18, RZ ;  /* 0x00000012a810723c */ /* 0x040fe600000418ff */
[----:B------:R-:W-:Y:S03]  /*6910*/  LDSM.16.M88.4 R164, [R199+0x6800] ;  /* 0x00680000c7a4783b */ /* 0x000fe60000000200 */
[C---:B-----5:R-:W-:Y:S01]  /*6920*/  HMMA.16816.F32.BF16 R28, R168.reuse, R152, RZ ;  /* 0x00000098a81c723c */ /* 0x060fe200000418ff */
[----:B------:R-:W-:Y:S04]  /*6930*/  LDSM.16.M88.4 R160, [R199+0x7800] ;  /* 0x00780000c7a0783b */ /* 0x000fe80000000200 */
[----:B------:R-:W-:Y:S01]  /*6940*/  LDSM.16.M88.4 R180, [R201+0x2000] ;  /* 0x00200000c9b4783b */ /* 0x000fe20000000200 */
[----:B-1----:R-:W-:Y:S03]  /*6950*/  HMMA.16816.F32.BF16 R148, R168, R144, RZ ;  /* 0x00000090a894723c */ /* 0x002fe600000418ff */
[----:B------:R-:W-:Y:S03]  /*6960*/  LDSM.16.M88.4 R212, [R192+0x2000] ;  /* 0x00200000c0d4783b */ /* 0x000fe60000000200 */
[----:B------:R-:W-:Y:S01]  /*6970*/  HMMA.16816.F32.BF16 R4, R12, R20, R4 ;  /* 0x000000140c04723c */ /* 0x000fe20000041804 */
[----:B------:R-:W-:Y:S04]  /*6980*/  LDSM.16.M88.4 R208, [R188] ;  /* 0x00000000bcd0783b */ /* 0x000fe80000000200 */
[----:B------:R-:W0:Y:S01]  /*6990*/  LDGDEPBAR ;  /* 0x00000000000079af */ /* 0x000e220000000000 */
[C---:B------:R-:W-:Y:S06]  /*69a0*/  HMMA.16816.F32.BF16 R152, R168.reuse, R154, RZ ;  /* 0x0000009aa898723c */ /* 0x040fec00000418ff */
[C---:B------:R-:W-:Y:S06]  /*69b0*/  HMMA.16816.F32.BF16 R144, R168.reuse, R146, RZ ;  /* 0x00000092a890723c */ /* 0x040fec00000418ff */
[C---:B--2---:R-:W-:Y:S06]  /*69c0*/  HMMA.16816.F32.BF16 R172, R168.reuse, R24, RZ ;  /* 0x00000018a8ac723c */ /* 0x044fec00000418ff */
[----:B------:R-:W-:Y:S01]  /*69d0*/  HMMA.16816.F32.BF16 R168, R168, R26, RZ ;  /* 0x0000001aa8a8723c */ /* 0x000fe200000418ff */
[----:B------:R-:W-:Y:S05]  /*69e0*/  LDSM.16.M88.4 R24, [R199+0x7000] ;  /* 0x00700000c718783b */ /* 0x000fea0000000200 */
[----:B------:R-:W-:Y:S01]  /*69f0*/  HMMA.16816.F32.BF16 R16, R12, R22, R16 ;  /* 0x000000160c10723c */ /* 0x000fe20000041810 */
[----:B------:R-:W1:Y:S05]  /*6a00*/  LDSM.16.M88.4 R20, [R201] ;  /* 0x00000000c914783b */ /* 0x000e6a0000000200 */
[----:B------:R-:W-:Y:S06]  /*6a10*/  HMMA.16816.F32.BF16 R4, R140, R136, R4 ;  /* 0x000000888c04723c */ /* 0x000fec0000041804 */
[C---:B------:R-:W-:Y:S06]  /*6a20*/  HMMA.16816.F32.BF16 R28, R12.reuse, R176, R28 ;  /* 0x000000b00c1c723c */ /* 0x040fec000004181c */
[C---:B------:R-:W-:Y:S01]  /*6a30*/  HMMA.16816.F32.BF16 R152, R12.reuse, R178, R152 ;  /* 0x000000b20c98723c */ /* 0x040fe20000041898 */
[----:B------:R-:W-:Y:S05]  /*6a40*/  LDSM.16.M88.4 R176, [R192+0x1800] ;  /* 0x00180000c0b0783b */ /* 0x000fea0000000200 */
[C---:B---3--:R-:W-:Y:S06]  /*6a50*/  HMMA.16816.F32.BF16 R148, R12.reuse, R8, R148 ;  /* 0x000000080c94723c */ /* 0x048fec0000041894 */
[C---:B------:R-:W-:Y:S01]  /*6a60*/  HMMA.16816.F32.BF16 R144, R12.reuse, R10, R144 ;  /* 0x0000000a0c90723c */ /* 0x040fe20000041890 */
[----:B------:R-:W-:Y:S05]  /*6a70*/  LDSM.16.M88.4 R8, [R192+0x800] ;  /* 0x00080000c008783b */ /* 0x000fea0000000200 */
[C---:B----4-:R-:W-:Y:S06]  /*6a80*/  HMMA.16816.F32.BF16 R172, R12.reuse, R32, R172 ;  /* 0x000000200cac723c */ /* 0x050fec00000418ac */
[----:B------:R-:W-:Y:S01]  /*6a90*/  HMMA.16816.F32.BF16 R168, R12, R34, R168 ;  /* 0x000000220ca8723c */ /* 0x000fe200000418a8 */
[----:B------:R-:W-:Y:S04]  /*6aa0*/  LDSM.16.M88.4 R32, [R206+0x2000] ;  /* 0x00200000ce20783b */ /* 0x000fe80000000200 */
[----:B------:R-:W2:Y:S01]  /*6ab0*/  LDSM.16.M88.4 R12, [R205+0x8000] ;  /* 0x00800000cd0c783b */ /* 0x000ea20000000200 */
[----:B------:R-:W-:Y:S03]  /*6ac0*/  HMMA.16816.F32.BF16 R16, R140, R138, R16 ;  /* 0x0000008a8c10723c */ /* 0x000fe60000041810 */
[----:B------:R-:W-:Y:S03]  /*6ad0*/  LDSM.16.M88.4 R136, [R192+0x1000] ;  /* 0x00100000c088783b */ /* 0x000fe60000000200 */
[----:B-1----:R-:W-:Y:S06]  /*6ae0*/  HMMA.16816.F32.BF16 R4, R20, R156, R4 ;  /* 0x0000009c1404723c */ /* 0x002fec0000041804 */
[C---:B------:R-:W-:Y:S06]  /*6af0*/  HMMA.16816.F32.BF16 R28, R140.reuse, R164, R28 ;  /* 0x000000a48c1c723c */ /* 0x040fec000004181c */
[C---:B------:R-:W-:Y:S01]  /*6b00*/  HMMA.16816.F32.BF16 R152, R140.reuse, R166, R152 ;  /* 0x000000a68c98723c */ /* 0x040fe20000041898 */
[----:B------:R-:W-:Y:S05]  /*6b10*/  LDSM.16.M88.4 R164, [R191] ;  /* 0x00000000bfa4783b */ /* 0x000fea0000000200 */
[C---:B------:R-:W-:Y:S06]  /*6b20*/  HMMA.16816.F32.BF16 R148, R140.reuse, R24, R148 ;  /* 0x000000188c94723c */ /* 0x040fec0000041894 */
[----:B------:R-:W-:Y:S01]  /*6b30*/  HMMA.16816.F32.BF16 R144, R140, R26, R144 ;  /* 0x0000001a8c90723c */ /* 0x000fe20000041890 */
[----:B------:R-:W1:Y:S05]  /*6b40*/  LDSM.16.M88.4 R24, [R204+0x2000] ;  /* 0x00200000cc18783b */ /* 0x000e6a0000000200 */
        /* <DEDUP_REMOVED lines=8> */
[----:B------:R-:W-:Y:S01]  /*6bd0*/  HMMA.16816.F32.BF16 R152, R20, R10, R152 ;  /* 0x0000000a1498723c */ /* 0x000fe20000041898 */
[----:B------:R-:W3:Y:S05]  /*6be0*/  LDSM.16.M88.4 R8, [R202+0x2000] ;  /* 0x00200000ca08783b */ /* 0x000eea0000000200 */
[----:B------:R-:W-:Y:S01]  /*6bf0*/  HMMA.16816.F32.BF16 R16, R32, R14, R16 ;  /* 0x0000000e2010723c */ /* 0x000fe20000041810 */
[----:B------:R-:W-:Y:S05]  /*6c00*/  LDSM.16.M88.4 R12, [R190] ;  /* 0x00000000be0c783b */ /* 0x000fea0000000200 */
[----:B-1----:R-:W-:Y:S06]  /*6c10*/  HMMA.16816.F32.BF16 R4, R24, R164, R4 ;  /* 0x000000a41804723c */ /* 0x002fec0000041804 */
[C---:B------:R-:W-:Y:S06]  /*6c20*/  HMMA.16816.F32.BF16 R148, R20.reuse, R136, R148 ;  /* 0x000000881494723c */ /* 0x040fec0000041894 */
[----:B------:R-:W-:Y:S01]  /*6c30*/  HMMA.16816.F32.BF16 R144, R20, R138, R144 ;  /* 0x0000008a1490723c */ /* 0x000fe20000041890 */
[----:B------:R-:W1:Y:S05]  /*6c40*/  LDSM.16.M88.4 R136, [R205+0x9800] ;  /* 0x00980000cd88783b */ /* 0x000e6a0000000200 */
[----:B------:R-:W-:Y:S01]  /*6c50*/  HMMA.16816.F32.BF16 R16, R24, R166, R16 ;  /* 0x000000a61810723c */ /* 0x000fe20000041810 */
[----:B------:R-:W-:Y:S05]  /*6c60*/  LDSM.16.M88.4 R164, [R206+0x4000] ;  /* 0x00400000cea4783b */ /* 0x000fea0000000200 */
[C---:B------:R-:W-:Y:S06]  /*6c70*/  HMMA.16816.F32.BF16 R172, R20.reuse, R176, R172 ;  /* 0x000000b014ac723c */ /* 0x040fec00000418ac */
[----:B------:R-:W-:Y:S01]  /*6c80*/  HMMA.16816.F32.BF16 R168, R20, R178, R168 ;  /* 0x000000b214a8723c */ /* 0x000fe200000418a8 */
[----:B------:R-:W4:Y:S04]  /*6c90*/  LDSM.16.M88.4 R20, [R189] ;  /* 0x00000000bd14783b */ /* 0x000f280000000200 */
[----:B------:R-:W5:Y:S01]  /*6ca0*/  LDSM.16.M88.4 R176, [R199+0x8800] ;  /* 0x00880000c7b0783b */ /* 0x000f620000000200 */
[----:B--2---:R-:W-:Y:S06]  /*6cb0*/  HMMA.16816.F32.BF16 R28, R32, R160, R28 ;  /* 0x000000a0201c723c */ /* 0x004fec000004181c */
[----:B---3--:R-:W-:Y:S06]  /*6cc0*/  HMMA.16816.F32.BF16 R4, R8, R140, R4 ;  /* 0x0000008c0804723c */ /* 0x008fec0000041804 */
[----:B------:R-:W-:Y:S01]  /*6cd0*/  HMMA.16816.F32.BF16 R152, R32, R162, R152 ;  /* 0x000000a22098723c */ /* 0x000fe20000041898 */
[----:B------:R-:W2:Y:S05]  /*6ce0*/  LDSM.16.M88.4 R160, [R205+0xa000] ;  /* 0x00a00000cda0783b */ /* 0x000eaa0000000200 */
[----:B------:R-:W-:Y:S01]  /*6cf0*/  HMMA.16816.F32.BF16 R16, R8, R142, R16 ;  /* 0x0000008e0810723c */ /* 0x000fe20000041810 */
[----:B------:R-:W-:Y:S05]  /*6d00*/  LDSM.16.M88.4 R140, [R204+0x4000] ;  /* 0x00400000cc8c783b */ /* 0x000fea0000000200 */
[C---:B------:R-:W-:Y:S06]  /*6d10*/  HMMA.16816.F32.BF16 R148, R32.reuse, R156, R148 ;  /* 0x0000009c2094723c */ /* 0x040fec0000041894 */
[C---:B------:R-:W-:Y:S01]  /*6d20*/  HMMA.16816.F32.BF16 R144, R32.reuse, R158, R144 ;  /* 0x0000009e2090723c */ /* 0x040fe20000041890 */
[----:B------:R-:W-:Y:S05]  /*6d30*/  LDSM.16.M88.4 R156, [R192+0x2800] ;  /* 0x00280000c09c783b */ /* 0x000fea0000000200 */
[C---:B-1----:R-:W-:Y:S06]  /*6d40*/  HMMA.16816.F32.BF16 R172, R32.reuse, R136, R172 ;  /* 0x0000008820ac723c */ /* 0x042fec00000418ac */
[----:B------:R-:W-:Y:S01]  /*6d50*/  HMMA.16816.F32.BF16 R168, R32, R138, R168 ;  /* 0x0000008a20a8723c */ /* 0x000fe200000418a8 */
[----:B------:R-:W1:Y:S04]  /*6d60*/  LDSM.16.M88.4 R136, [R199+0x9000] ;  /* 0x00900000c788783b */ /* 0x000e680000000200 */
[----:B------:R-:W3:Y:S01]  /*6d70*/  LDSM.16.M88.4 R32, [R187] ;  /* 0x00000000bb20783b */ /* 0x000ee20000000200 */
[----:B------:R-:W-:Y:S06]  /*6d80*/  HMMA.16816.F32.BF16 R28, R24, R12, R28 ;  /* 0x0000000c181c723c */ /* 0x000fec000004181c */
[----:B------:R-:W-:Y:S06]  /*6d90*/  HMMA.16816.F32.BF16 R4, R180, R212, R4 ;  /* 0x000000d4b404723c */ /* 0x000fec0000041804 */
[----:B------:R-:W-:Y:S01]  /*6da0*/  HMMA.16816.F32.BF16 R152, R24, R14, R152 ;  /* 0x0000000e1898723c */ /* 0x000fe20000041898 */
[----:B------:R-:W3:Y:S05]  /*6db0*/  LDSM.16.M88.4 R12, [R199+0x9800] ;  /* 0x00980000c70c783b */ /* 0x000eea0000000200 */
[----:B------:R-:W-:Y:S01]  /*6dc0*/  HMMA.16816.F32.BF16 R16, R180, R214, R16 ;  /* 0x000000d6b410723c */ /* 0x000fe20000041810 */
[----:B------:R-:W-:Y:S05]  /*6dd0*/  LDSM.16.M88.4 R212, [R205+0xa800] ;  /* 0x00a80000cdd4783b */ /* 0x000fea0000000200 */
[C---:B----4-:R-:W-:Y:S06]  /*6de0*/  HMMA.16816.F32.BF16 R148, R24.reuse, R20, R148 ;  /* 0x000000141894723c */ /* 0x050fec0000041894 */
[----:B------:R-:W-:Y:S01]  /*6df0*/  HMMA.16816.F32.BF16 R144, R24, R22, R144 ;  /* 0x000000161890723c */ /* 0x000fe20000041890 */
[----:B------:R-:W4:Y:S05]  /*6e00*/  LDSM.16.M88.4 R20, [R192+0x3000] ;  /* 0x00300000c014783b */ /* 0x000f2a0000000200 */
[----:B-----5:R-:W-:Y:S06]  /*6e10*/  HMMA.16816.F32.BF16 R28, R8, R176, R28 ;  /* 0x000000b0081c723c */ /* 0x020fec000004181c */
[----:B--2---:R-:W-:Y:S06]  /*6e20*/  HMMA.16816.F32.BF16 R4, R164, R160, R4 ;  /* 0x000000a0a404723c */ /* 0x004fec0000041804 */
[----:B------:R-:W-:Y:S01]  /*6e30*/  HMMA.16816.F32.BF16 R152, R8, R178, R152 ;  /* 0x000000b20898723c */ /* 0x000fe20000041898 */
[----:B------:R-:W-:Y:S05]  /*6e40*/  LDSM.16.M88.4 R176, [R192+0x3800] ;  /* 0x00380000c0b0783b */ /* 0x000fea0000000200 */
[C---:B------:R-:W-:Y:S06]  /*6e50*/  HMMA.16816.F32.BF16 R172, R24.reuse, R208, R172 ;  /* 0x000000d018ac723c */ /* 0x040fec00000418ac */
[----:B------:R-:W-:Y:S01]  /*6e60*/  HMMA.16816.F32.BF16 R168, R24, R210, R168 ;  /* 0x000000d218a8723c */ /* 0x000fe200000418a8 */
[----:B------:R-:W-:Y:S04]  /*6e70*/  LDSM.16.M88.4 R24, [R202+0x4000] ;  /* 0x00400000ca18783b */ /* 0x000fe80000000200 */
[----:B------:R-:W2:Y:S01]  /*6e80*/  LDSM.16.M88.4 R208, [R199+0xa000] ;  /* 0x00a00000c7d0783b */ /* 0x000ea20000000200 */
[----:B------:R-:W-:Y:S03]  /*6e90*/  HMMA.16816.F32.BF16 R16, R164, R162, R16 ;  /* 0x000000a2a410723c */ /* 0x000fe60000041810 */
[----:B------:R-:W5:Y:S03]  /*6ea0*/  LDSM.16.M88.4 R160, [R205+0xb000] ;  /* 0x00b00000cda0783b */ /* 0x000f660000000200 */
[C---:B-1----:R-:W-:Y:S06]  /*6eb0*/  HMMA.16816.F32.BF16 R148, R8.reuse, R136, R148 ;  /* 0x000000880894723c */ /* 0x042fec0000041894 */
[----:B------:R-:W-:Y:S01]  /*6ec0*/  HMMA.16816.F32.BF16 R144, R8, R138, R144 ;  /* 0x0000008a0890723c */ /* 0x000fe20000041890 */
[----:B------:R-:W1:Y:S05]  /*6ed0*/  LDSM.16.M88.4 R136, [R186] ;  /* 0x00000000ba88783b */ /* 0x000e6a0000000200 */
[----:B------:R-:W-:Y:S06]  /*6ee0*/  HMMA.16816.F32.BF16 R28, R180, R156, R28 ;  /* 0x0000009cb41c723c */ /* 0x000fec000004181c */
[----:B---3--:R-:W-:Y:S06]  /*6ef0*/  HMMA.16816.F32.BF16 R4, R140, R32, R4 ;  /* 0x000000208c04723c */ /* 0x008fec0000041804 */
[----:B------:R-:W-:Y:S01]  /*6f00*/  HMMA.16816.F32.BF16 R152, R180, R158, R152 ;  /* 0x0000009eb498723c */ /* 0x000fe20000041898 */
[----:B------:R-:W-:Y:S05]  /*6f10*/  LDSM.16.M88.4 R156, [R205+0xb800] ;  /* 0x00b80000cd9c783b */ /* 0x000fea0000000200 */
[C---:B------:R-:W-:Y:S06]  /*6f20*/  HMMA.16816.F32.BF16 R172, R8.reuse, R12, R172 ;  /* 0x0000000c08ac723c */ /* 0x040fec00000418ac */
[----:B------:R-:W-:Y:S01]  /*6f30*/  HMMA.16816.F32.BF16 R168, R8, R14, R168 ;  /* 0x0000000e08a8723c */ /* 0x000fe200000418a8 */
[----:B------:R-:W-:Y:S04]  /*6f40*/  LDSM.16.M88.4 R12, [R201+0x4000] ;  /* 0x00400000c90c783b */ /* 0x000fe80000000200 */
[----:B------:R-:W3:Y:S01]  /*6f50*/  LDSM.16.M88.4 R8, [R192+0x4000] ;  /* 0x00400000c008783b */ /* 0x000ee20000000200 */
[----:B------:R-:W-:Y:S03]  /*6f60*/  HMMA.16816.F32.BF16 R16, R140, R34, R16 ;  /* 0x000000228c10723c */ /* 0x000fe60000041810 */
[----:B------:R-:W3:Y:S03]  /*6f70*/  LDSM.16.M88.4 R32, [R185] ;  /* 0x00000000b920783b */ /* 0x000ee60000000200 */
[C---:B----4-:R-:W-:Y:S06]  /*6f80*/  HMMA.16816.F32.BF16 R148, R180.reuse, R20, R148 ;  /* 0x00000014b494723c */ /* 0x050fec0000041894 */
[----:B------:R-:W-:Y:S01]  /*6f90*/  HMMA.16816.F32.BF16 R144, R180, R22, R144 ;  /* 0x00000016b490723c */ /* 0x000fe20000041890 */
[----:B------:R-:W-:Y:S05]  /*6fa0*/  LDSM.16.M88.4 R20, [R199+0xa800] ;  /* 0x00a80000c714783b */ /* 0x000fea0000000200 */
[----:B------:R-:W-:Y:S06]  /*6fb0*/  HMMA.16816.F32.BF16 R28, R164, R212, R28 ;  /* 0x000000d4a41c723c */ /* 0x000fec000004181c */
[----:B--2---:R-:W-:Y:S06]  /*6fc0*/  HMMA.16816.F32.BF16 R4, R24, R208, R4 ;  /* 0x000000d01804723c */ /* 0x004fec0000041804 */
[----:B------:R-:W-:Y:S06]  /*6fd0*/  HMMA.16816.F32.BF16 R152, R164, R214, R152 ;  /* 0x000000d6a498723c */ /* 0x000fec0000041898 */
[C---:B------:R-:W-:Y:S06]  /*6fe0*/  HMMA.16816.F32.BF16 R172, R180.reuse, R176, R172 ;  /* 0x000000b0b4ac723c */ /* 0x040fec00000418ac */
[----:B------:R-:W-:Y:S01]  /*6ff0*/  HMMA.16816.F32.BF16 R168, R180, R178, R168 ;  /* 0x000000b2b4a8723c */ /* 0x000fe200000418a8 */
[----:B------:R-:W2:Y:S05]  /*7000*/  LDSM.16.M88.4 R176, [R184] ;  /* 0x00000000b8b0783b */ /* 0x000eaa0000000200 */
[----:B------:R-:W-:Y:S06]  /*7010*/  HMMA.16816.F32.BF16 R16, R24, R210, R16 ;  /* 0x000000d21810723c */ /* 0x000fec0000041810 */
[C---:B-----5:R-:W-:Y:S06]  /*7020*/  HMMA.16816.F32.BF16 R148, R164.reuse, R160, R148 ;  /* 0x000000a0a494723c */ /* 0x060fec0000041894 */
[----:B------:R-:W-:Y:S01]  /*7030*/  HMMA.16816.F32.BF16 R160, R164, R162, R144 ;  /* 0x000000a2a4a0723c */ /* 0x000fe20000041890 */
[----:B------:R-:W-:Y:S05]  /*7040*/  LDSM.16.M88.4 R144, [R192+0x4800] ;  /* 0x00480000c090783b */ /* 0x000fea0000000200 */
[----:B-1----:R-:W-:Y:S06]  /*7050*/  HMMA.16816.F32.BF16 R28, R140, R136, R28 ;  /* 0x000000888c1c723c */ /* 0x002fec000004181c */
[----:B---3--:R-:W-:Y:S06]  /*7060*/  HMMA.16816.F32.BF16 R4, R12, R8, R4 ;  /* 0x000000080c04723c */ /* 0x008fec0000041804 */
[----:B------:R-:W-:Y:S01]  /*7070*/  HMMA.16816.F32.BF16 R152, R140, R138, R152 ;  /* 0x0000008a8c98723c */ /* 0x000fe20000041898 */
[----:B------:R-:W1:Y:S05]  /*7080*/  LDSM.16.M88.4 R136, [R199+0xb000] ;  /* 0x00b00000c788783b */ /* 0x000e6a0000000200 */
[C---:B------:R-:W-:Y:S06]  /*7090*/  HMMA.16816.F32.BF16 R172, R164.reuse, R156, R172 ;  /* 0x0000009ca4ac723c */ /* 0x040fec00000418ac */
[----:B------:R-:W-:Y:S06]  /*70a0*/  HMMA.16816.F32.BF16 R168, R164, R158, R168 ;  /* 0x0000009ea4a8723c */ /* 0x000fec00000418a8 */
[----:B------:R-:W-:Y:S01]  /*70b0*/  HMMA.16816.F32.BF16 R16, R12, R10, R16 ;  /* 0x0000000a0c10723c */ /* 0x000fe20000041810 */
[----:B------:R-:W3:Y:S01]  /*70c0*/  LDSM.16.M88.4 R8, [R199+0xb800] ;  /* 0x00b80000c708783b */ /* 0x000ee20000000200 */
[----:B------:R-:W-:Y:S01]  /*70d0*/  FMUL.FTZ R3, R4, UR5 ;  /* 0x0000000504037c20 */ /* 0x000fe20008410000 */
[----:B------:R-:W-:-:S03]  /*70e0*/  FMUL.FTZ R157, R7, UR5 ;  /* 0x00000005079d7c20 */ /* 0x000fc60008410000 */
[C---:B------:R-:W-:Y:S02]  /*70f0*/  HMMA.16816.F32.BF16 R148, R140.reuse, R32, R148 ;  /* 0x000000208c94723c */ /* 0x040fe40000041894 */
[----:B------:R-:W-:Y:S04]  /*7100*/  MUFU.TANH R3, R3 ;  /* 0x0000000300037308 */ /* 0x000fe80000002400 */
[----:B------:R-:W-:Y:S01]  /*7110*/  HMMA.16816.F32.BF16 R160, R140, R34, R160 ;  /* 0x000000228ca0723c */ /* 0x000fe200000418a0 */
[----:B------:R-:W-:-:S03]  /*7120*/  FMUL.FTZ R33, R6, UR5 ;  /* 0x0000000506217c20 */ /* 0x000fc60008410000 */
[----:B------:R-:W-:Y:S02]  /*7130*/  MUFU.TANH R157, R157 ;  /* 0x0000009d009d7308 */ /* 0x000fe40000002400 */
[C---:B--2---:R-:W-:Y:S01]  /*7140*/  HMMA.16816.F32.BF16 R172, R140.reuse, R176, R172 ;  /* 0x000000b08cac723c */ /* 0x044fe200000418ac */
[----:B------:R-:W-:Y:S02]  /*7150*/  FMUL.FTZ R35, R5, UR5 ;  /* 0x0000000505237c20 */ /* 0x000fe40008410000 */
[----:B------:R-:W2:Y:S03]  /*7160*/  LDSM.16.M88.4 R4, [R192+0x5000] ;  /* 0x00500000c004783b */ /* 0x000ea60000000200 */
[----:B------:R-:W-:Y:S01]  /*7170*/  HMMA.16816.F32.BF16 R168, R140, R178, R168 ;  /* 0x000000b28ca8723c */ /* 0x000fe200000418a8 */
[----:B------:R-:W4:Y:S01]  /*7180*/  MUFU.TANH R35, R35 ;  /* 0x0000002300237308 */ /* 0x000f220000002400 */
[----:B------:R-:W-:Y:S01]  /*7190*/  FMUL.FTZ R16, R16, UR5 ;  /* 0x0000000510107c20 */ /* 0x000fe20008410000 */
[----:B------:R-:W-:Y:S01]  /*71a0*/  FMUL.FTZ R18, R18, UR5 ;  /* 0x0000000512127c20 */ /* 0x000fe20008410000 */
[----:B------:R-:W-:Y:S01]  /*71b0*/  FMUL.FTZ R17, R17, UR5 ;  /* 0x0000000511117c20 */ /* 0x000fe20008410000 */
[----:B------:R-:W-:Y:S01]  /*71c0*/  FMUL.FTZ R19, R19, UR5 ;  /* 0x0000000513137c20 */ /* 0x000fe20008410000 */
[C---:B------:R-:W-:Y:S03]  /*71d0*/  HMMA.16816.F32.BF16 R28, R24.reuse, R20, R28 ;  /* 0x00000014181c723c */ /* 0x040fe6000004181c */
[----:B------:R-:W-:Y:S03]  /*71e0*/  MUFU.TANH R33, R33 ;  /* 0x0000002100217308 */ /* 0x000fe60000002400 */
[----:B------:R-:W-:Y:S01]  /*71f0*/  HMMA.16816.F32.BF16 R152, R24, R22, R152 ;  /* 0x000000161898723c */ /* 0x000fe20000041898 */
[----:B------:R-:W5:Y:S01]  /*7200*/  LDSM.16.M88.4 R20, [R192+0x5800] ;  /* 0x00580000c014783b */ /* 0x000f620000000200 */
[----:B------:R-:W-:-:S04]  /*7210*/  DEPBAR.LE SB0, 0x0 ;  /* 0x000080000000791a */ /* 0x000fc80000000000 */
[C---:B-1----:R-:W-:Y:S01]  /*7220*/  HMMA.16816.F32.BF16 R148, R24.reuse, R136, R148 ;  /* 0x000000881894723c */ /* 0x042fe20000041894 */
[----:B------:R4:W-:Y:S05]  /*7230*/  MUFU.TANH R137, R18 ;  /* 0x0000001200897308 */ /* 0x0009ea0000002400 */
[C---:B------:R-:W-:Y:S03]  /*7240*/  HMMA.16816.F32.BF16 R160, R24.reuse, R138, R160 ;  /* 0x0000008a18a0723c */ /* 0x040fe600000418a0 */
[----:B------:R-:W-:Y:S03]  /*7250*/  MUFU.TANH R17, R17 ;  /* 0x0000001100117308 */ /* 0x000fe60000002400 */
[C---:B---3--:R-:W-:Y:S05]  /*7260*/  HMMA.16816.F32.BF16 R172, R24.reuse, R8, R172 ;  /* 0x0000000818ac723c */ /* 0x048fea00000418ac */
[----:B------:R-:W-:Y:S01]  /*7270*/  MUFU.TANH R19, R19 ;  /* 0x0000001300137308 */ /* 0x000fe20000002400 */
[----:B------:R-:W-:Y:S06]  /*7280*/  HMMA.16816.F32.BF16 R168, R24, R10, R168 ;  /* 0x0000000a18a8723c */ /* 0x000fec00000418a8 */
[C---:B------:R-:W-:Y:S01]  /*7290*/  HMMA.16816.F32.BF16 R28, R12.reuse, R144, R28 ;  /* 0x000000900c1c723c */ /* 0x040fe2000004181c */
[----:B------:R-:W1:Y:S05]  /*72a0*/  MUFU.TANH R145, R16 ;  /* 0x0000001000917308 */ /* 0x000e6a0000002400 */
[C---:B------:R-:W-:Y:S06]  /*72b0*/  HMMA.16816.F32.BF16 R152, R12.reuse, R146, R152 ;  /* 0x000000920c98723c */ /* 0x040fec0000041898 */
[C---:B--2---:R-:W-:Y:S06]  /*72c0*/  HMMA.16816.F32.BF16 R148, R12.reuse, R4, R148 ;  /* 0x000000040c94723c */ /* 0x044fec0000041894 */
[----:B------:R-:W-:Y:S01]  /*72d0*/  HMMA.16816.F32.BF16 R160, R12, R6, R160 ;  /* 0x000000060ca0723c */ /* 0x000fe200000418a0 */
[----:B------:R-:W-:-:S04]  /*72e0*/  IMAD R4, R2, 0x40, R227 ;  /* 0x0000004002047824 */ /* 0x000fc800078e02e3 */
[----:B------:R-:W-:Y:S01]  /*72f0*/  VIADD R10, R4, 0x1 ;  /* 0x00000001040a7836 */ /* 0x000fe20000000000 */
[C---:B-----5:R-:W-:Y:S01]  /*7300*/  HMMA.16816.F32.BF16 R172, R12.reuse, R20, R172 ;  /* 0x000000140cac723c */ /* 0x060fe200000418ac */
[----:B------:R-:W-:Y:S01]  /*7310*/  FMUL.FTZ R11, R30, UR5 ;  /* 0x000000051e0b7c20 */ /* 0x000fe20008410000 */
[----:B------:R-:W-:Y:S01]  /*7320*/  FMUL.FTZ R28, R28, UR5 ;  /* 0x000000051c1c7c20 */ /* 0x000fe20008410000 */
[----:B------:R-:W-:Y:S01]  /*7330*/  FMUL.FTZ R9, R29, UR5 ;  /* 0x000000051d097c20 */ /* 0x000fe20008410000 */
[C---:B------:R-:W-:Y:S01]  /*7340*/  ISETP.GE.AND P0, PT, R10.reuse, R240, PT ;  /* 0x000000f00a00720c */ /* 0x040fe20003f06270 */
[----:B------:R-:W-:Y:S01]  /*7350*/  FMUL.FTZ R5, R31, UR5 ;  /* 0x000000051f057c20 */ /* 0x000fe20008410000 */
[----:B------:R-:W-:Y:S01]  /*7360*/  ISETP.GE.AND P1, PT, R10, R237, PT ;  /* 0x000000ed0a00720c */ /* 0x000fe20003f26270 */
[----:B------:R-:W-:Y:S01]  /*7370*/  HMMA.16816.F32.BF16 R168, R12, R22, R168 ;  /* 0x000000160ca8723c */ /* 0x000fe200000418a8 */
[----:B------:R-:W-:Y:S01]  /*7380*/  I2FP.F32.S32 R10, R10 ;  /* 0x0000000a000a7245 */ /* 0x000fe20000201400 */
[----:B------:R-:W2:Y:S01]  /*7390*/  MUFU.TANH R139, R28 ;  /* 0x0000001c008b7308 */ /* 0x000ea20000002400 */
[----:B------:R-:W-:Y:S01]  /*73a0*/  FMUL.FTZ R7, R152, UR5 ;  /* 0x0000000598077c20 */ /* 0x000fe20008410000 */
[----:B------:R-:W-:Y:S01]  /*73b0*/  FMUL.FTZ R25, R153, UR5 ;  /* 0x0000000599197c20 */ /* 0x000fe20008410000 */
[----:B------:R-:W-:Y:S01]  /*73c0*/  FMUL.FTZ R150, R150, UR5 ;  /* 0x0000000596967c20 */ /* 0x000fe20008410000 */
[----:B----4-:R-:W-:Y:S01]  /*73d0*/  FFMA.FTZ R18, R10, R0, R35 ;  /* 0x000000000a127223 */ /* 0x010fe20000010023 */
[----:B------:R-:W-:-:S02]  /*73e0*/  VIADD R12, R4, 0x8 ;  /* 0x00000008040c7836 */ /* 0x000fc40000000000 */
[----:B------:R-:W-:Y:S01]  /*73f0*/  FFMA.FTZ R21, R10, R0, R157 ;  /* 0x000000000a157223 */ /* 0x000fe2000001009d */
[----:B------:R-:W-:Y:S01]  /*7400*/  VIADD R10, R4, 0x9 ;  /* 0x00000009040a7836 */ /* 0x000fe20000000000 */
[----:B------:R-:W3:Y:S01]  /*7410*/  MUFU.TANH R11, R11 ;  /* 0x0000000b000b7308 */ /* 0x000ee20000002400 */
[----:B------:R-:W-:Y:S01]  /*7420*/  FSEL R18, R18, -INF , !P0 ;  /* 0xff80000012127808 */ /* 0x000fe20004000000 */
[----:B------:R-:W-:Y:S01]  /*7430*/  FMUL.FTZ R13, R154, UR5 ;  /* 0x000000059a0d7c20 */ /* 0x000fe20008410000 */
[C---:B------:R-:W-:Y:S01]  /*7440*/  ISETP.GE.AND P5, PT, R12.reuse, R240, PT ;  /* 0x000000f00c00720c */ /* 0x040fe20003fa6270 */
[----:B------:R-:W-:Y:S01]  /*7450*/  FMUL.FTZ R15, R155, UR5 ;  /* 0x000000059b0f7c20 */ /* 0x000fe20008410000 */
[-C--:B------:R-:W-:Y:S01]  /*7460*/  ISETP.GE.AND P6, PT, R12, R237.reuse, PT ;  /* 0x000000ed0c00720c */ /* 0x080fe20003fc6270 */
[----:B------:R-:W-:Y:S01]  /*7470*/  FMUL.FTZ R27, R148, UR5 ;  /* 0x00000005941b7c20 */ /* 0x000fe20008410000 */
[----:B------:R-:W-:Y:S01]  /*7480*/  I2FP.F32.S32 R12, R12 ;  /* 0x0000000c000c7245 */ /* 0x000fe20000201400 */
[----:B------:R-:W4:Y:S01]  /*7490*/  MUFU.TANH R9, R9 ;  /* 0x0000000900097308 */ /* 0x000f220000002400 */
[----:B------:R-:W-:Y:S01]  /*74a0*/  FSEL R21, R21, -INF , !P1 ;  /* 0xff80000015157808 */ /* 0x000fe20004800000 */
[----:B------:R-:W-:Y:S01]  /*74b0*/  FMUL.FTZ R29, R149, UR5 ;  /* 0x00000005951d7c20 */ /* 0x000fe20008410000 */
[----:B------:R-:W-:Y:S01]  /*74c0*/  ISETP.GE.AND P0, PT, R10, R240, PT ;  /* 0x000000f00a00720c */ /* 0x000fe20003f06270 */
[-C--:B-1----:R-:W-:Y:S01]  /*74d0*/  FFMA.FTZ R22, R12, R0.reuse, R145 ;  /* 0x000000000c167223 */ /* 0x082fe20000010091 */
[-C--:B------:R-:W-:Y:S01]  /*74e0*/  ISETP.GE.AND P1, PT, R10, R237.reuse, PT ;  /* 0x000000ed0a00720c */ /* 0x080fe20003f26270 */
[----:B------:R-:W-:Y:S01]  /*74f0*/  FFMA.FTZ R23, R12, R0, R137 ;  /* 0x000000000c177223 */ /* 0x000fe20000010089 */
[----:B------:R-:W-:Y:S01]  /*7500*/  I2FP.F32.S32 R10, R10 ;  /* 0x0000000a000a7245 */ /* 0x000fe20000201400 */
[----:B------:R-:W1:Y:S01]  /*7510*/  MUFU.TANH R5, R5 ;  /* 0x0000000500057308 */ /* 0x000e620000002400 */
[----:B------:R-:W-:Y:S01]  /*7520*/  VIADD R12, R4, 0x10 ;  /* 0x00000010040c7836 */ /* 0x000fe20000000000 */
[----:B------:R-:W-:Y:S01]  /*7530*/  FSEL R22, R22, -INF , !P5 ;  /* 0xff80000016167808 */ /* 0x000fe20006800000 */
[----:B------:R-:W-:Y:S01]  /*7540*/  FMUL.FTZ R151, R151, UR5 ;  /* 0x0000000597977c20 */ /* 0x000fe20008410000 */
[CC--:B------:R-:W-:Y:S01]  /*7550*/  FFMA.FTZ R20, R10.reuse, R0.reuse, R17 ;  /* 0x000000000a147223 */ /* 0x0c0fe20000010011 */
[----:B------:R-:W-:Y:S01]  /*7560*/  FFMA.FTZ R19, R10, R0, R19 ;  /* 0x000000000a137223 */ /* 0x000fe20000010013 */
[----:B------:R-:W-:Y:S01]  /*7570*/  FSEL R23, R23, -INF , !P6 ;  /* 0xff80000017177808 */ /* 0x000fe20007000000 */
[----:B------:R-:W-:Y:S01]  /*7580*/  VIADD R10, R4, 0x11 ;  /* 0x00000011040a7836 */ /* 0x000fe20000000000 */
[C---:B------:R-:W-:Y:S01]  /*7590*/  ISETP.GE.AND P5, PT, R12.reuse, R240, PT ;  /* 0x000000f00c00720c */ /* 0x040fe20003fa6270 */
[----:B------:R-:W-:Y:S01]  /*75a0*/  MUFU.TANH R7, R7 ;  /* 0x0000000700077308 */ /* 0x000fe20000002400 */
[-C--:B------:R-:W-:Y:S01]  /*75b0*/  ISETP.GE.AND P6, PT, R12, R237.reuse, PT ;  /* 0x000000ed0c00720c */ /* 0x080fe20003fc6270 */
[----:B------:R-:W-:Y:S01]  /*75c0*/  FMUL.FTZ R162, R162, UR5 ;  /* 0x00000005a2a27c20 */ /* 0x000fe20008410000 */
[----:B------:R-:W-:Y:S01]  /*75d0*/  I2FP.F32.S32 R12, R12 ;  /* 0x0000000c000c7245 */ /* 0x000fe20000201400 */
[----:B------:R-:W-:Y:S01]  /*75e0*/  FMUL.FTZ R161, R161, UR5 ;  /* 0x00000005a1a17c20 */ /* 0x000fe20008410000 */
[----:B------:R-:W-:Y:S01]  /*75f0*/  FSEL R20, R20, -INF , !P0 ;  /* 0xff80000014147808 */ /* 0x000fe20004000000 */
[----:B------:R-:W-:Y:S01]  /*7600*/  FMUL.FTZ R163, R163, UR5 ;  /* 0x00000005a3a37c20 */ /* 0x000fe20008410000 */
[----:B------:R-:W-:Y:S01]  /*7610*/  FSEL R19, R19, -INF , !P1 ;  /* 0xff80000013137808 */ /* 0x000fe20004800000 */
[----:B------:R-:W-:Y:S01]  /*7620*/  MUFU.TANH R13, R13 ;  /* 0x0000000d000d7308 */ /* 0x000fe20000002400 */
[----:B------:R-:W-:Y:S01]  /*7630*/  ISETP.GE.AND P0, PT, R10, R240, PT ;  /* 0x000000f00a00720c */ /* 0x000fe20003f06270 */
[-C--:B--2---:R-:W-:Y:S01]  /*7640*/  FFMA.FTZ R139, R12, R0.reuse, R139 ;  /* 0x000000000c8b7223 */ /* 0x084fe2000001008b */
[----:B------:R-:W-:Y:S01]  /*7650*/  ISETP.GE.AND P1, PT, R10, R237, PT ;  /* 0x000000ed0a00720c */ /* 0x000fe20003f26270 */
[----:B---3--:R-:W-:Y:S01]  /*7660*/  FFMA.FTZ R11, R12, R0, R11 ;  /* 0x000000000c0b7223 */ /* 0x008fe2000001000b */
[----:B------:R-:W-:Y:S01]  /*7670*/  I2FP.F32.S32 R10, R10 ;  /* 0x0000000a000a7245 */ /* 0x000fe20000201400 */
[----:B------:R-:W-:-:S02]  /*7680*/  VIADD R12, R4, 0x18 ;  /* 0x00000018040c7836 */ /* 0x000fc40000000000 */
[----:B------:R-:W-:Y:S01]  /*7690*/  FMUL.FTZ R160, R160, UR5 ;  /* 0x00000005a0a07c20 */ /* 0x000fe20008410000 */
[----:B------:R-:W2:Y:S01]  /*76a0*/  MUFU.TANH R25, R25 ;  /* 0x0000001900197308 */ /* 0x000ea20000002400 */
[----:B------:R-:W-:Y:S01]  /*76b0*/  FSEL R177, R11, -INF , !P6 ;  /* 0xff8000000bb17808 */ /* 0x000fe20007000000 */
[CC--:B----4-:R-:W-:Y:S01]  /*76c0*/  FFMA.FTZ R9, R10.reuse, R0.reuse, R9 ;  /* 0x000000000a097223 */ /* 0x0d0fe20000010009 */
[----:B-1----:R-:W-:Y:S01]  /*76d0*/  FFMA.FTZ R179, R10, R0, R5 ;  /* 0x000000000ab37223 */ /* 0x002fe20000010005 */
[----:B------:R-:W-:Y:S01]  /*76e0*/  VIADD R10, R4, 0x19 ;  /* 0x00000019040a7836 */ /* 0x000fe20000000000 */
[-C--:B------:R-:W-:Y:S01]  /*76f0*/  ISETP.GE.AND P6, PT, R12, R237.reuse, PT ;  /* 0x000000ed0c00720c */ /* 0x080fe20003fc6270 */
[----:B------:R-:W-:Y:S01]  /*7700*/  FMUL.FTZ R172, R172, UR5 ;  /* 0x00000005acac7c20 */ /* 0x000fe20008410000 */
[----:B------:R-:W-:Y:S01]  /*7710*/  FSEL R148, R9, -INF , !P0 ;  /* 0xff80000009947808 */ /* 0x000fe20004000000 */
[----:B------:R-:W1:Y:S01]  /*7720*/  MUFU.TANH R15, R15 ;  /* 0x0000000f000f7308 */ /* 0x000e620000002400 */
[----:B------:R-:W-:Y:S01]  /*7730*/  FSEL R179, R179, -INF , !P1 ;  /* 0xff800000b3b37808 */ /* 0x000fe20004800000 */
[----:B------:R-:W-:Y:S01]  /*7740*/  FMUL.FTZ R174, R174, UR5 ;  /* 0x00000005aeae7c20 */ /* 0x000fe20008410000 */
[C---:B------:R-:W-:Y:S01]  /*7750*/  ISETP.GE.AND P0, PT, R10.reuse, R240, PT ;  /* 0x000000f00a00720c */ /* 0x040fe20003f06270 */
[----:B------:R-:W-:Y:S01]  /*7760*/  FMUL.FTZ R173, R173, UR5 ;  /* 0x00000005adad7c20 */ /* 0x000fe20008410000 */
[----:B------:R-:W-:Y:S01]  /*7770*/  ISETP.GE.AND P1, PT, R10, R237, PT ;  /* 0x000000ed0a00720c */ /* 0x000fe20003f26270 */
[----:B------:R-:W-:Y:S01]  /*7780*/  FMUL.FTZ R175, R175, UR5 ;  /* 0x00000005afaf7c20 */ /* 0x000fe20008410000 */
[----:B------:R-:W-:Y:S01]  /*7790*/  I2FP.F32.S32 R10, R10 ;  /* 0x0000000a000a7245 */ /* 0x000fe20000201400 */
[----:B------:R3:W-:Y:S01]  /*77a0*/  MUFU.TANH R31, R150 ;  /* 0x00000096001f7308 */ /* 0x0007e20000002400 */
[----:B------:R-:W-:Y:S01]  /*77b0*/  FMUL.FTZ R168, R168, UR5 ;  /* 0x00000005a8a87c20 */ /* 0x000fe20008410000 */
[----:B------:R-:W-:Y:S01]  /*77c0*/  FMUL.FTZ R8, R170, UR5 ;  /* 0x00000005aa087c20 */ /* 0x000fe20008410000 */
[----:B------:R-:W-:Y:S01]  /*77d0*/  FMUL.FTZ R171, R171, UR5 ;  /* 0x00000005abab7c20 */ /* 0x000fe20008410000 */
[----:B--2---:R-:W-:Y:S01]  /*77e0*/  FFMA.FTZ R25, R10, R0, R25 ;  /* 0x000000000a197223 */ /* 0x004fe20000010019 */
[----:B------:R-:W-:-:S03]  /*77f0*/  FMUL.FTZ R6, R169, UR5 ;  /* 0x00000005a9067c20 */ /* 0x000fc60008410000 */
[----:B------:R-:W-:Y:S01]  /*7800*/  MUFU.TANH R27, R27 ;  /* 0x0000001b001b7308 */ /* 0x000fe20000002400 */
[----:B-1----:R-:W-:Y:S01]  /*7810*/  FFMA.FTZ R15, R10, R0, R15 ;  /* 0x000000000a0f7223 */ /* 0x002fe2000001000f */
[----:B------:R-:W-:Y:S01]  /*7820*/  VIADD R10, R4, 0x21 ;  /* 0x00000021040a7836 */ /* 0x000fe20000000000 */
[----:B------:R-:W-:-:S03]  /*7830*/  FSEL R136, R25, -INF , !P0 ;  /* 0xff80000019887808 */ /* 0x000fc60004000000 */
[----:B------:R-:W-:Y:S02]  /*7840*/  FSEL R149, R15, -INF , !P1 ;  /* 0xff8000000f957808 */ /* 0x000fe40004800000 */
[----:B------:R-:W1:Y:S01]  /*7850*/  MUFU.TANH R29, R29 ;  /* 0x0000001d001d7308 */ /* 0x000e620000002400 */
[----:B---3--:R-:W-:Y:S02]  /*7860*/  FSEL R150, R139, -INF , !P5 ;  /* 0xff8000008b967808 */ /* 0x008fe40006800000 */
[----:B------:R-:W-:Y:S02]  /*7870*/  ISETP.GE.AND P5, PT, R12, R240, PT ;  /* 0x000000f00c00720c */ /* 0x000fe40003fa6270 */
[----:B------:R-:W-:Y:S02]  /*7880*/  I2FP.F32.S32 R12, R12 ;  /* 0x0000000c000c7245 */ /* 0x000fe40000201400 */
[C---:B------:R-:W-:Y:S01]  /*7890*/  ISETP.GE.AND P0, PT, R10.reuse, R240, PT ;  /* 0x000000f00a00720c */ /* 0x040fe20003f06270 */
[----:B------:R2:W3:Y:S01]  /*78a0*/  MUFU.TANH R35, R151 ;  /* 0x0000009700237308 */ /* 0x0004e20000002400 */
[----:B------:R-:W-:Y:S01]  /*78b0*/  ISETP.GE.AND P1, PT, R10, R237, PT ;  /* 0x000000ed0a00720c */ /* 0x000fe20003f26270 */
[CC--:B------:R-:W-:Y:S01]  /*78c0*/  FFMA.FTZ R7, R12.reuse, R0.reuse, R7 ;  /* 0x000000000c077223 */ /* 0x0c0fe20000010007 */
[----:B------:R-:W-:Y:S01]  /*78d0*/  FFMA.FTZ R13, R12, R0, R13 ;  /* 0x000000000c0d7223 */ /* 0x000fe2000001000d */
[----:B------:R-:W-:Y:S01]  /*78e0*/  VIADD R12, R4, 0x20 ;  /* 0x00000020040c7836 */ /* 0x000fe20000000000 */
[----:B------:R-:W-:-:S02]  /*78f0*/  I2FP.F32.S32 R10, R10 ;  /* 0x0000000a000a7245 */ /* 0x000fc40000201400 */
[----:B------:R-:W-:Y:S01]  /*7900*/  FSEL R138, R7, -INF , !P5 ;  /* 0xff800000078a7808 */ /* 0x000fe20006800000 */
[----:B------:R-:W4:Y:S01]  /*7910*/  MUFU.TANH R5, R162 ;  /* 0x000000a200057308 */ /* 0x000f220000002400 */
[----:B------:R-:W-:Y:S01]  /*7920*/  ISETP.GE.AND P5, PT, R12, R240, PT ;  /* 0x000000f00c00720c */ /* 0x000fe20003fa6270 */
[----:B-1----:R-:W-:-:S05]  /*7930*/  FFMA.FTZ R29, R10, R0, R29 ;  /* 0x000000000a1d7223 */ /* 0x002fca000001001d */
[----:B------:R-:W-:Y:S01]  /*7940*/  FSEL R144, R29, -INF , !P0 ;  /* 0xff8000001d907808 */ /* 0x000fe20004000000 */
[----:B------:R-:W1:Y:S01]  /*7950*/  MUFU.TANH R17, R160 ;  /* 0x000000a000117308 */ /* 0x000e620000002400 */
[----:B--2---:R-:W-:Y:S01]  /*7960*/  FSEL R151, R13, -INF , !P6 ;  /* 0xff8000000d977808 */ /* 0x004fe20007000000 */
[----:B---3--:R-:W-:Y:S01]  /*7970*/  FFMA.FTZ R35, R10, R0, R35 ;  /* 0x000000000a237223 */ /* 0x008fe20000010023 */
[-C--:B------:R-:W-:Y:S01]  /*7980*/  ISETP.GE.AND P6, PT, R12, R237.reuse, PT ;  /* 0x000000ed0c00720c */ /* 0x080fe20003fc6270 */
[----:B------:R-:W-:Y:S01]  /*7990*/  VIADD R10, R4, 0x29 ;  /* 0x00000029040a7836 */ /* 0x000fe20000000000 */
[----:B------:R-:W-:Y:S02]  /*79a0*/  I2FP.F32.S32 R12, R12 ;  /* 0x0000000c000c7245 */ /* 0x000fe40000201400 */
[----:B------:R-:W-:Y:S01]  /*79b0*/  FSEL R145, R35, -INF , !P1 ;  /* 0xff80000023917808 */ /* 0x000fe20004800000 */
[----:B------:R-:W2:Y:S01]  /*79c0*/  MUFU.TANH R161, R161 ;  /* 0x000000a100a17308 */ /* 0x000ea20000002400 */
[----:B------:R-:W-:Y:S01]  /*79d0*/  ISETP.GE.AND P0, PT, R10, R240, PT ;  /* 0x000000f00a00720c */ /* 0x000fe20003f06270 */
[CC--:B------:R-:W-:Y:S01]  /*79e0*/  FFMA.FTZ R27, R12.reuse, R0.reuse, R27 ;  /* 0x000000000c1b7223 */ /* 0x0c0fe2000001001b */
[----:B------:R-:W-:Y:S01]  /*79f0*/  FFMA.FTZ R31, R12, R0, R31 ;  /* 0x000000000c1f7223 */ /* 0x000fe2000001001f */
[----:B------:R-:W-:Y:S01]  /*7a00*/  VIADD R12, R4, 0x28 ;  /* 0x00000028040c7836 */ /* 0x000fe20000000000 */
[----:B------:R-:W-:-:S02]  /*7a10*/  ISETP.GE.AND P1, PT, R10, R237, PT ;  /* 0x000000ed0a00720c */ /* 0x000fc40003f26270 */
[----:B------:R-:W-:Y:S01]  /*7a20*/  FSEL R146, R27, -INF , !P5 ;  /* 0xff8000001b927808 */ /* 0x000fe20006800000 */
[----:B------:R-:W3:Y:S01]  /*7a30*/  MUFU.TANH R163, R163 ;  /* 0x000000a300a37308 */ /* 0x000ee20000002400 */
[----:B------:R-:W-:Y:S02]  /*7a40*/  FSEL R147, R31, -INF , !P6 ;  /* 0xff8000001f937808 */ /* 0x000fe40007000000 */
[C---:B------:R-:W-:Y:S01]  /*7a50*/  ISETP.GE.AND P5, PT, R12.reuse, R240, PT ;  /* 0x000000f00c00720c */ /* 0x040fe20003fa6270 */
[----:B------:R-:W-:Y:S01]  /*7a60*/  BAR.SYNC.DEFER_BLOCKING 0x0 ;  /* 0x0000000000007b1d */ /* 0x000fe20000010000 */
[----:B------:R-:W-:Y:S02]  /*7a70*/  ISETP.GE.AND P6, PT, R12, R237, PT ;  /* 0x000000ed0c00720c */ /* 0x000fe40003fc6270 */
[----:B------:R-:W-:Y:S02]  /*7a80*/  I2FP.F32.S32 R12, R12 ;  /* 0x0000000c000c7245 */ /* 0x000fe40000201400 */
[----:B------:R-:W-:Y:S01]  /*7a90*/  I2FP.F32.S32 R10, R10 ;  /* 0x0000000a000a7245 */ /* 0x000fe20000201400 */
[----:B------:R-:W5:Y:S02]  /*7aa0*/  MUFU.TANH R7, R172 ;  /* 0x000000ac00077308 */ /* 0x000f640000002400 */
[----:B----4-:R-:W-:Y:S01]  /*7ab0*/  FFMA.FTZ R143, R12, R0, R5 ;  /* 0x000000000c8f7223 */ /* 0x010fe20000010005 */
[----:B------:R-:W-:-:S02]  /*7ac0*/  VIADD R5, R4, 0x30 ;  /* 0x0000003004057836 */ /* 0x000fc40000000000 */
[-C--:B-1----:R-:W-:Y:S01]  /*7ad0*/  FFMA.FTZ R17, R12, R0.reuse, R17 ;  /* 0x000000000c117223 */ /* 0x082fe20000010011 */
[CC--:B--2---:R-:W-:Y:S01]  /*7ae0*/  FFMA.FTZ R140, R10.reuse, R0.reuse, R161 ;  /* 0x000000000a8c7223 */ /* 0x0c4fe200000100a1 */
[----:B---3--:R-:W-:Y:S01]  /*7af0*/  FFMA.FTZ R141, R10, R0, R163 ;  /* 0x000000000a8d7223 */ /* 0x008fe200000100a3 */
[----:B------:R5:W1:Y:S01]  /*7b00*/  MUFU.TANH R9, R174 ;  /* 0x000000ae00097308 */ /* 0x000a620000002400 */
[----:B------:R-:W-:Y:S01]  /*7b10*/  VIADD R10, R4, 0x31 ;  /* 0x00000031040a7836 */ /* 0x000fe20000000000 */
[----:B------:R-:W-:Y:S02]  /*7b20*/  I2FP.F32.S32 R12, R5 ;  /* 0x00000005000c7245 */ /* 0x000fe40000201400 */
[----:B------:R-:W-:Y:S02]  /*7b30*/  FSEL R142, R17, -INF , !P5 ;  /* 0xff800000118e7808 */ /* 0x000fe40006800000 */
[----:B------:R-:W-:Y:S02]  /*7b40*/  FSEL R143, R143, -INF , !P6 ;  /* 0xff8000008f8f7808 */ /* 0x000fe40007000000 */
[----:B------:R-:W2:Y:S01]  /*7b50*/  MUFU.TANH R173, R173 ;  /* 0x000000ad00ad7308 */ /* 0x000ea20000002400 */
[----:B------:R-:W-:-:S02]  /*7b60*/  FSEL R140, R140, -INF , !P0 ;  /* 0xff8000008c8c7808 */ /* 0x000fc40004000000 */
[----:B------:R-:W-:Y:S02]  /*7b70*/  FSEL R141, R141, -INF , !P1 ;  /* 0xff8000008d8d7808 */ /* 0x000fe40004800000 */
[CC--:B------:R-:W-:Y:S02]  /*7b80*/  ISETP.GE.AND P5, PT, R5.reuse, R240.reuse, PT ;  /* 0x000000f00500720c */ /* 0x0c0fe40003fa6270 */
[-C--:B------:R-:W-:Y:S01]  /*7b90*/  ISETP.GE.AND P6, PT, R5, R237.reuse, PT ;  /* 0x000000ed0500720c */ /* 0x080fe20003fc6270 */
[----:B------:R-:W3:Y:S01]  /*7ba0*/  MUFU.TANH R175, R175 ;  /* 0x000000af00af7308 */ /* 0x000ee20000002400 */
[----:B------:R-:W-:Y:S01]  /*7bb0*/  ISETP.GE.AND P0, PT, R10, R240, PT ;  /* 0x000000f00a00720c */ /* 0x000fe20003f06270 */
[-C--:B-----5:R-:W-:Y:S01]  /*7bc0*/  FFMA.FTZ R174, R12, R0.reuse, R7 ;  /* 0x000000000cae7223 */ /* 0x0a0fe20000010007 */
[----:B------:R-:W-:Y:S01]  /*7bd0*/  ISETP.GE.AND P1, PT, R10, R237, PT ;  /* 0x000000ed0a00720c */ /* 0x000fe20003f26270 */
[----:B-1----:R-:W-:Y:S01]  /*7be0*/  FFMA.FTZ R9, R12, R0, R9 ;  /* 0x000000000c097223 */ /* 0x002fe20000010009 */
[----:B------:R-:W-:-:S02]  /*7bf0*/  I2FP.F32.S32 R10, R10 ;  /* 0x0000000a000a7245 */ /* 0x000fc40000201400 */
[----:B------:R-:W-:Y:S01]  /*7c00*/  FSEL R174, R174, -INF , !P5 ;  /* 0xff800000aeae7808 */ /* 0x000fe20006800000 */
[----:B------:R-:W1:Y:S01]  /*7c10*/  MUFU.TANH R5, R168 ;  /* 0x000000a800057308 */ /* 0x000e620000002400 */
[----:B------:R-:W-:Y:S01]  /*7c20*/  FSEL R169, R9, -INF , !P6 ;  /* 0xff80000009a97808 */ /* 0x000fe20007000000 */
[----:B--2---:R-:W-:Y:S01]  /*7c30*/  FFMA.FTZ R170, R10, R0, R173 ;  /* 0x000000000aaa7223 */ /* 0x004fe200000100ad */
[----:B------:R-:W-:-:S04]  /*7c40*/  ISETP.GE.AND P5, PT, R4, R240, PT ;  /* 0x000000f00400720c */ /* 0x000fc80003fa6270 */
[----:B------:R-:W-:Y:S01]  /*7c50*/  FSEL R170, R170, -INF , !P0 ;  /* 0xff800000aaaa7808 */ /* 0x000fe20004000000 */
[----:B------:R2:W4:Y:S01]  /*7c60*/  MUFU.TANH R7, R8 ;  /* 0x0000000800077308 */ /* 0x0005220000002400 */
[----:B---3--:R-:W-:Y:S01]  /*7c70*/  FFMA.FTZ R167, R10, R0, R175 ;  /* 0x000000000aa77223 */ /* 0x008fe200000100af */
[----:B------:R-:W-:-:S04]  /*7c80*/  VIADD R10, R4, 0x38 ;  /* 0x00000038040a7836 */ /* 0x000fc80000000000 */
[----:B------:R-:W-:Y:S02]  /*7c90*/  FSEL R167, R167, -INF , !P1 ;  /* 0xff800000a7a77808 */ /* 0x000fe40004800000 */
[----:B------:R3:W5:Y:S01]  /*7ca0*/  MUFU.TANH R9, R6 ;  /* 0x0000000600097308 */ /* 0x0007620000002400 */
[C---:B------:R-:W-:Y:S02]  /*7cb0*/  ISETP.GE.AND P6, PT, R10.reuse, R240, PT ;  /* 0x000000f00a00720c */ /* 0x040fe40003fc6270 */
[-C--:B------:R-:W-:Y:S02]  /*7cc0*/  ISETP.GE.AND P0, PT, R10, R237.reuse, PT ;  /* 0x000000ed0a00720c */ /* 0x080fe40003f06270 */
[C---:B------:R-:W-:Y:S02]  /*7cd0*/  ISETP.GE.AND P1, PT, R4.reuse, R237, PT ;  /* 0x000000ed0400720c */ /* 0x040fe40003f26270 */
[----:B------:R-:W-:Y:S01]  /*7ce0*/  I2FP.F32.S32 R10, R10 ;  /* 0x0000000a000a7245 */ /* 0x000fe20000201400 */
[----:B------:R-:W5:Y:S01]  /*7cf0*/  MUFU.TANH R171, R171 ;  /* 0x000000ab00ab7308 */ /* 0x000f620000002400 */
[----:B--2---:R-:W-:Y:S01]  /*7d00*/  I2FP.F32.S32 R8, R4 ;  /* 0x0000000400087245 */ /* 0x004fe20000201400 */
[----:B------:R-:W-:-:S02]  /*7d10*/  VIADD R4, R4, 0x39 ;  /* 0x0000003904047836 */ /* 0x000fc40000000000 */
[CC--:B-1----:R-:W-:Y:S01]  /*7d20*/  FFMA.FTZ R5, R10.reuse, R0.reuse, R5 ;  /* 0x000000000a057223 */ /* 0x0c2fe20000010005 */
[-C--:B----4-:R-:W-:Y:S01]  /*7d30*/  FFMA.FTZ R7, R10, R0.reuse, R7 ;  /* 0x000000000a077223 */ /* 0x090fe20000010007 */
[CC--:B------:R-:W-:Y:S01]  /*7d40*/  FFMA.FTZ R3, R8.reuse, R0.reuse, R3 ;  /* 0x0000000008037223 */ /* 0x0c0fe20000010003 */
[----:B------:R-:W-:Y:S01]  /*7d50*/  FFMA.FTZ R25, R8, R0, R33 ;  /* 0x0000000008197223 */ /* 0x000fe20000010021 */
[----:B---3--:R-:W-:-:S03]  /*7d60*/  I2FP.F32.S32 R6, R4 ;  /* 0x0000000400067245 */ /* 0x008fc60000201400 */
[----:B------:R-:W-:Y:S02]  /*7d70*/  FSEL R24, R3, -INF , !P5 ;  /* 0xff80000003187808 */ /* 0x000fe40006800000 */
[----:B------:R-:W-:Y:S01]  /*7d80*/  ISETP.GE.AND P5, PT, R232, 0x3, PT ;  /* 0x00000003e800780c */ /* 0x000fe20003fa6270 */
[CC--:B-----5:R-:W-:Y:S01]  /*7d90*/  FFMA.FTZ R9, R6.reuse, R0.reuse, R9 ;  /* 0x0000000006097223 */ /* 0x0e0fe20000010009 */
[----:B------:R-:W-:Y:S02]  /*7da0*/  FSEL R168, R5, -INF , !P6 ;  /* 0xff80000005a87808 */ /* 0x000fe40007000000 */
[----:B------:R-:W-:Y:S01]  /*7db0*/  FSEL R165, R7, -INF , !P0 ;  /* 0xff80000007a57808 */ /* 0x000fe20004000000 */
[----:B------:R-:W-:Y:S01]  /*7dc0*/  FFMA.FTZ R163, R6, R0, R171 ;  /* 0x0000000006a37223 */ /* 0x000fe200000100ab */
[C---:B------:R-:W-:Y:S02]  /*7dd0*/  ISETP.GE.AND P6, PT, R4.reuse, R240, PT ;  /* 0x000000f00400720c */ /* 0x040fe40003fc6270 */
[----:B------:R-:W-:-:S02]  /*7de0*/  ISETP.GE.AND P0, PT, R4, R237, PT ;  /* 0x000000ed0400720c */ /* 0x000fc40003f06270 */
[----:B------:R-:W-:Y:S02]  /*7df0*/  FSEL R25, R25, -INF , !P1 ;  /* 0xff80000019197808 */ /* 0x000fe40004800000 */
[----:B------:R-:W-:Y:S02]  /*7e00*/  FSEL R166, R9, -INF , !P6 ;  /* 0xff80000009a67808 */ /* 0x000fe40007000000 */
[----:B------:R-:W-:Y:S01]  /*7e10*/  FSEL R163, R163, -INF , !P0 ;  /* 0xff800000a3a37808 */ /* 0x000fe20004000000 */
        /* <DEDUP_REMOVED lines=49> */
[--C-:B------:R-:W-:Y:S01]  /*8130*/  @!P3 LEA.HI.X R27, R3, R17, R28.reuse, 0x1, P0 ;  /* 0x00000011031bb211 */ /* 0x100fe200000f0c1c */
[----:B------:R2:W-:Y:S01]  /*8140*/  @P3 STS.128 [R223+0x8800], RZ ;  /* 0x008800ffdf003388 */ /* 0x0005e20000000c00 */
[----:B------:R-:W-:Y:S01]  /*8150*/  IADD3 R17, P6, R216, R3, RZ ;  /* 0x00000003d8117210 */ /* 0x000fe20007fde0ff */
[----:B------:R-:W1:Y:S02]  /*8160*/  @!P2 LDC.64 R8, c[0x0][0x218] ;  /* 0x00008600ff08ab82 */ /* 0x000e640000000a00 */
[----:B------:R-:W-:Y:S01]  /*8170*/  @!PT LDS RZ, [RZ] ;  /* 0x00000000fffff984 */ /* 0x000fe20000000800 */
[----:B------:R-:W-:Y:S01]  /*8180*/  @!PT LDS RZ, [RZ] ;  /* 0x00000000fffff984 */ /* 0x000fe20000000800 */
[----:B------:R-:W-:Y:S01]  /*8190*/  @!PT LDS RZ, [RZ] ;  /* 0x00000000fffff984 */ /* 0x000fe20000000800 */
[----:B------:R2:W-:Y:S01]  /*81a0*/  @!P3 LDGSTS.E.BYPASS.LTC128B.128 [R223+0x8800], desc[UR8][R26.64+0x80] ;  /* 0x088000801adfbfae */ /* 0x0005e2000b901d48 */
[----:B---3--:R-:W-:Y:S01]  /*81b0*/  @!P4 LEA R34, P1, R17, R12, 0x1 ;  /* 0x0000000c1122c211 */ /* 0x008fe200078208ff */
[----:B------:R-:W-:-:S02]  /*81c0*/  IMAD.X R12, R207, 0x1, R28, P6 ;  /* 0x00000001cf0c7824 */ /* 0x000fc400030e061c */
[----:B------:R2:W-:Y:S02]  /*81d0*/  @P2 STS.128 [R223+0xa800], RZ ;  /* 0x00a800ffdf002388 */ /* 0x0005e40000000c00 */
[----:B------:R-:W3:Y:S01]  /*81e0*/  @!P4 LDC.64 R6, c[0x0][0x218] ;  /* 0x00008600ff06cb82 */ /* 0x000ee20000000a00 */
[----:B----4-:R-:W-:Y:S02]  /*81f0*/  @!P2 LEA R14, P0, R3, R14, 0x1 ;  /* 0x0000000e030ea211 */ /* 0x010fe400078008ff */
[----:B------:R-:W-:Y:S02]  /*8200*/  @!P4 LEA.HI.X R35, R17, R13, R12, 0x1, P1 ;  /* 0x0000000d1123c211 */ /* 0x000fe400008f0c0c */
[----:B------:R-:W-:Y:S02]  /*8210*/  @!P2 LEA.HI.X R15, R3, R15, R28, 0x1, P0 ;  /* 0x0000000f030fa211 */ /* 0x000fe400000f0c1c */
[----:B------:R-:W-:Y:S01]  /*8220*/  IADD3 R3, P6, R216, R17, RZ ;  /* 0x00000011d8037210 */ /* 0x000fe20007fde0ff */
        /* <DEDUP_REMOVED lines=48> */
.L_x_768:
[----:B------:R-:W-:Y:S05]  /*8530*/  BSYNC B0 ;  /* 0x0000000000007941 */ /* 0x000fea0003800000 */
.L_x_767:
[----:B------:R-:W0:Y:S02]  /*8540*/  LDGDEPBAR ;  /* 0x00000000000079af */ /* 0x000e240000000000 */
.L_x_766:
[----:B------:R-:W-:Y:S01]  /*8550*/  FMNMX.FTZ R3, R133, R24, !PT ;  /* 0x0000001885037209 */ /* 0x000fe20007810000 */
[----:B--2---:R-:W-:Y:S01]  /*8560*/  LDSM.16.MT88.4 R32, [R196+0xc000] ;  /* 0x00c00000c420783b */ /* 0x004fe20000004200 */
[----:B-1----:R-:W-:Y:S02]  /*8570*/  FMNMX.FTZ R4, R132, R25, !PT ;  /* 0x0000001984047209 */ /* 0x002fe40007810000 */
        /* <DEDUP_REMOVED lines=50> */
[--C-:B------:R-:W-:Y:S01]  /*88a0*/  FFMA.FTZ R159, R24, UR6, -R171.reuse ;  /* 0x00000006189f7c23 */ /* 0x100fe200080108ab */
        /* <DEDUP_REMOVED lines=34> */
[----:B------:R-:W4:Y:S01]  /*8ad0*/  MUFU.EX2 R155, R155 ;  /* 0x0000009b009b7308 */ /* 0x000f220000000800 */
[----:B---3--:R-:W-:Y:S01]  /*8ae0*/  F2FP.BF16.F32.PACK_AB R4, R157, R159 ;  /* 0x0000009f9d04723e */ /* 0x008fe200000010ff */
[--C-:B------:R-:W-:Y:S01]  /*8af0*/  FFMA.FTZ R167, R167, UR6, -R164.reuse ;  /* 0x00000006a7a77c23 */ /* 0x100fe200080108a4 */
[----:B------:R-:W-:Y:S01]  /*8b00*/  LDSM.16.MT88.4 R140, [R198+0xf000] ;  /* 0x00f00000c68c783b */ /* 0x000fe20000004200 */
[----:B------:R-:W-:-:S04]  /*8b10*/  FFMA.FTZ R165, R165, UR6, -R164 ;  /* 0x00000006a5a57c23 */ /* 0x000fc800080108a4 */
[----:B------:R-:W-:Y:S08]  /*8b20*/  MUFU.EX2 R156, R156 ;  /* 0x0000009c009c7308 */ /* 0x000ff00000000800 */
        /* <DEDUP_REMOVED lines=27> */
[----:B------:R-:W1:Y:S01]  /*8ce0*/  MUFU.EX2 R175, R175 ;  /* 0x000000af00af7308 */ /* 0x000e620000000800 */
[-C--:B------:R-:W-:Y:S01]  /*8cf0*/  FMUL.FTZ R88, R88, R162.reuse ;  /* 0x000000a258587220 */ /* 0x080fe20000410000 */
[-C--:B------:R-:W-:Y:S01]  /*8d00*/  FMUL.FTZ R89, R89, R162.reuse ;  /* 0x000000a259597220 */ /* 0x080fe20000410000 */
[-C--:B------:R-:W-:Y:S01]  /*8d10*/  FMUL.FTZ R90, R90, R161.reuse ;  /* 0x000000a15a5a7220 */ /* 0x080fe20000410000 */
[C---:B------:R-:W-:Y:S01]  /*8d20*/  HMMA.16816.F32.BF16 R16, R4.reuse, R18, R116 ;  /* 0x000000120410723c */ /* 0x040fe20000041874 */
[----:B------:R-:W3:Y:S01]  /*8d30*/  LDSM.16.MT88.4 R116, [R200+0xe000] ;  /* 0x00e00000c874783b */ /* 0x000ee20000004200 */
[-C--:B------:R-:W-:Y:S01]  /*8d40*/  FMUL.FTZ R91, R91, R161.reuse ;  /* 0x000000a15b5b7220 */ /* 0x080fe20000410000 */
[-C--:B------:R-:W-:Y:S01]  /*8d50*/  FMUL.FTZ R12, R128, R162.reuse ;  /* 0x000000a2800c7220 */ /* 0x080fe20000410000 */
[----:B------:R-:W-:Y:S01]  /*8d60*/  MUFU.EX2 R173, R173 ;  /* 0x000000ad00ad7308 */ /* 0x000fe20000000800 */
        /* <DEDUP_REMOVED lines=23> */
[C---:B------:R-:W-:Y:S01]  /*8ee0*/  HMMA.16816.F32.BF16 R12, R4.reuse, R8, R12 ;  /* 0x00000008040c723c */ /* 0x040fe2000004180c */
[----:B------:R-:W-:Y:S01]  /*8ef0*/  LDSM.16.MT88.4 R128, [R197+0xc800] ;  /* 0x00c80000c580783b */ /* 0x000fe20000004200 */
[-C--:B------:R-:W-:Y:S01]  /*8f00*/  FMUL.FTZ R92, R92, R162.reuse ;  /* 0x000000a25c5c7220 */ /* 0x080fe20000410000 */
[-C--:B------:R-:W-:Y:S01]  /*8f10*/  FMUL.FTZ R93, R93, R162.reuse ;  /* 0x000000a25d5d7220 */ /* 0x080fe20000410000 */
[-C--:B------:R-:W-:Y:S01]  /*8f20*/  FMUL.FTZ R94, R94, R161.reuse ;  /* 0x000000a15e5e7220 */ /* 0x080fe20000410000 */
[----:B------:R-:W-:Y:S01]  /*8f30*/  LDSM.16.MT88.4 R120, [R200+0xe800] ;  /* 0x00e80000c878783b */ /* 0x000fe20000004200 */
[C---:B------:R-:W-:Y:S01]  /*8f40*/  HMMA.16816.F32.BF16 R100, R4.reuse, R32, R108 ;  /* 0x000000200464723c */ /* 0x040fe2000004186c */
[----:B------:R-:W2:Y:S01]  /*8f50*/  MUFU.EX2 R180, R180 ;  /* 0x000000b400b47308 */ /* 0x000ea20000000800 */
[-C--:B------:R-:W-:Y:S01]  /*8f60*/  FMUL.FTZ R95, R95, R161.reuse ;  /* 0x000000a15f5f7220 */ /* 0x080fe20000410000 */
[----:B------:R-:W4:Y:S01]  /*8f70*/  LDSM.16.MT88.4 R108, [R197+0xe000] ;  /* 0x00e00000c56c783b */ /* 0x000f220000004200 */
[-C--:B------:R-:W-:Y:S01]  /*8f80*/  FMUL.FTZ R96, R96, R162.reuse ;  /* 0x000000a260607220 */ /* 0x080fe20000410000 */
[-C--:B------:R-:W-:Y:S01]  /*8f90*/  FMUL.FTZ R97, R97, R162.reuse ;  /* 0x000000a261617220 */ /* 0x080fe20000410000 */
[C---:B------:R-:W-:Y:S01]  /*8fa0*/  HMMA.16816.F32.BF16 R32, R4.reuse, R34, R104 ;  /* 0x000000220420723c */ /* 0x040fe20000041868 */
[-C--:B------:R-:W-:Y:S01]  /*8fb0*/  FMUL.FTZ R98, R98, R161.reuse ;  /* 0x000000a162627220 */ /* 0x080fe20000410000 */
[-C--:B------:R-:W-:Y:S01]  /*8fc0*/  FMUL.FTZ R99, R99, R161.reuse ;  /* 0x000000a163637220 */ /* 0x080fe20000410000 */
[----:B------:R-:W-:Y:S03]  /*8fd0*/  MUFU.EX2 R178, R178 ;  /* 0x000000b200b27308 */ /* 0x000fe60000000800 */
        /* <DEDUP_REMOVED lines=11> */
[C---:B---3--:R-:W-:Y:S03]  /*9090*/  HMMA.16816.F32.BF16 R40, R4.reuse, R116, R104 ;  /* 0x000000740428723c */ /* 0x048fe60000041868 */
[----:B------:R-:W3:Y:S03]  /*90a0*/  LDSM.16.MT88.4 R104, [R196+0xe000] ;  /* 0x00e00000c468783b */ /* 0x000ee60000004200 */
        /* <DEDUP_REMOVED lines=10> */
[----:B------:R-:W-:-:S03]  /*9150*/  FMUL.FTZ R47, R51, R161 ;  /* 0x000000a1332f7220 */ /* 0x000fc60000410000 */
[----:B------:R-:W5:Y:S02]  /*9160*/  MUFU.EX2 R182, R182 ;  /* 0x000000b600b67308 */ /* 0x000f640000000800 */
[C---:B------:R-:W-:Y:S06]  /*9170*/  HMMA.16816.F32.BF16 R48, R4.reuse, R112, R116 ;  /* 0x000000700430723c */ /* 0x040fec0000041874 */
        /* <DEDUP_REMOVED lines=23> */
[C---:B---3--:R-:W-:Y:S06]  /*92f0*/  HMMA.16816.F32.BF16 R64, R4.reuse, R104, R116 ;  /* 0x000000680440723c */ /* 0x048fec0000041874 */
        /* <DEDUP_REMOVED lines=11> */
[C---:B-1----:R-:W-:Y:S01]  /*93b0*/  HMMA.16816.F32.BF16 R72, R4.reuse, R112, R116 ;  /* 0x000000700448723c */ /* 0x042fe20000041874 */
[----:B------:R-:W1:Y:S05]  /*93c0*/  LDSM.16.MT88.4 R116, [R198+0xc800] ;  /* 0x00c80000c674783b */ /* 0x000e6a0000004200 */
[C---:B------:R-:W-:Y:S01]  /*93d0*/  HMMA.16816.F32.BF16 R68, R4.reuse, R114, R68 ;  /* 0x000000720444723c */ /* 0x040fe20000041844 */
[-C--:B------:R-:W-:Y:S01]  /*93e0*/  FMUL.FTZ R112, R80, R162.reuse ;  /* 0x000000a250707220 */ /* 0x080fe20000410000 */
[-C--:B------:R-:W-:Y:S01]  /*93f0*/  FMUL.FTZ R113, R81, R162.reuse ;  /* 0x000000a251717220 */ /* 0x080fe20000410000 */
[-C--:B------:R-:W-:Y:S01]  /*9400*/  FMUL.FTZ R80, R84, R162.reuse ;  /* 0x000000a254507220 */ /* 0x080fe20000410000 */
[-C--:B------:R-:W-:Y:S01]  /*9410*/  FMUL.FTZ R81, R85, R162.reuse ;  /* 0x000000a255517220 */ /* 0x080fe20000410000 */
[----:B------:R-:W1:Y:S01]  /*9420*/  MUFU.EX2 R210, R210 ;  /* 0x000000d200d27308 */ /* 0x000e620000000800 */
[----:B------:R-:W-:Y:S01]  /*9430*/  FFMA.FTZ R162, R236, R162, R159 ;  /* 0x000000a2eca27223 */ /* 0x000fe2000001009f */
[-C--:B------:R-:W-:Y:S01]  /*9440*/  FMUL.FTZ R114, R82, R161.reuse ;  /* 0x000000a152727220 */ /* 0x080fe20000410000 */
[-C--:B------:R-:W-:Y:S01]  /*9450*/  FMUL.FTZ R115, R83, R161.reuse ;  /* 0x000000a153737220 */ /* 0x080fe20000410000 */
[-C--:B------:R-:W-:Y:S01]  /*9460*/  FMUL.FTZ R82, R86, R161.reuse ;  /* 0x000000a156527220 */ /* 0x080fe20000410000 */
[-C--:B------:R-:W-:Y:S01]  /*9470*/  FMUL.FTZ R83, R87, R161.reuse ;  /* 0x000000a157537220 */ /* 0x080fe20000410000 */
[----:B------:R-:W-:Y:S01]  /*9480*/  FFMA.FTZ R161, R233, R161, R156 ;  /* 0x000000a1e9a17223 */ /* 0x000fe2000001009c */
[----:B------:R-:W-:Y:S01]  /*9490*/  FADD.FTZ R157, R157, R162 ;  /* 0x000000a29d9d7221 */ /* 0x000fe20000010000 */
[----:B------:R-:W-:Y:S01]  /*94a0*/  MUFU.EX2 R211, R211 ;  /* 0x000000d300d37308 */ /* 0x000fe20000000800 */
[----:B----4-:R-:W-:Y:S01]  /*94b0*/  HMMA.16816.F32.BF16 R76, R4, R108, R76 ;  /* 0x0000006c044c723c */ /* 0x010fe2000004184c */
[----:B------:R-:W-:Y:S01]  /*94c0*/  FADD.FTZ R154, R154, R161 ;  /* 0x000000a19a9a7221 */ /* 0x000fe20000010000 */
[----:B------:R-:W-:-:S03]  /*94d0*/  FADD.FTZ R158, R158, R157 ;  /* 0x0000009d9e9e7221 */ /* 0x000fc60000010000 */
[----:B------:R-:W-:Y:S01]  /*94e0*/  FADD.FTZ R153, R153, R154 ;  /* 0x0000009a99997221 */ /* 0x000fe20000010000 */
[C---:B------:R-:W-:Y:S01]  /*94f0*/  HMMA.16816.F32.BF16 R84, R4.reuse, R110, R112 ;  /* 0x0000006e0454723c */ /* 0x040fe20000041870 */
[----:B------:R-:W4:Y:S01]  /*9500*/  LDSM.16.MT88.4 R112, [R198+0xe800] ;  /* 0x00e80000c670783b */ /* 0x000f220000004200 */
[----:B------:R-:W4:Y:S01]  /*9510*/  MUFU.EX2 R212, R212 ;  /* 0x000000d400d47308 */ /* 0x000f220000000800 */
[----:B------:R-:W-:Y:S01]  /*9520*/  FADD.FTZ R155, R155, R158 ;  /* 0x0000009e9b9b7221 */ /* 0x000fe20000010000 */
[----:B------:R-:W-:Y:S01]  /*9530*/  FADD.FTZ R160, R160, R153 ;  /* 0x00000099a0a07221 */ /* 0x000fe20000010000 */
[----:B------:R-:W4:Y:S01]  /*9540*/  LDSM.16.MT88.4 R108, [R197+0xe800] ;  /* 0x00e80000c56c783b */ /* 0x000f220000004200 */
[C---:B---3--:R-:W-:Y:S04]  /*9550*/  HMMA.16816.F32.BF16 R80, R4.reuse, R104, R80 ;  /* 0x000000680450723c */ /* 0x048fe80000041850 */
[----:B------:R-:W-:Y:S02]  /*9560*/  MUFU.EX2 R167, R167 ;  /* 0x000000a700a77308 */ /* 0x000fe40000000800 */
[----:B------:R-:W-:Y:S01]  /*9570*/  HMMA.16816.F32.BF16 R88, R4, R106, R88 ;  /* 0x0000006a0458723c */ /* 0x000fe20000041858 */
[----:B------:R-:W-:-:S02]  /*9580*/  F2FP.BF16.F32.PACK_AB R104, R175, R172 ;  /* 0x000000acaf68723e */ /* 0x000fc400000010ff */
[----:B--2---:R-:W-:-:S03]  /*9590*/  F2FP.BF16.F32.PACK_AB R105, R180, R177 ;  /* 0x000000b1b469723e */ /* 0x004fc600000010ff */
        /* <DEDUP_REMOVED lines=87> */
[----:B------:R-:W-:Y:S01]  /*9b10*/  HMMA.16816.F32.BF16 R4, R96, R146, R4 ;  /* 0x000000926004723c */ /* 0x000fe20000041804 */
[----:B------:R-:W-:-:S06]  /*9b20*/  MOV R144, R2 ;  /* 0x0000000200907202 */ /* 0x000fcc0000000f00 */
        /* <DEDUP_REMOVED lines=21> */
[----:B------:R-:W-:Y:S01]  /*9c80*/  FADD.FTZ R8, R172, R155 ;  /* 0x0000009bac087221 */ /* 0x000fe20000010000 */
[----:B------:R-:W-:-:S03]  /*9c90*/  FADD.FTZ R9, R177, R160 ;  /* 0x000000a0b1097221 */ /* 0x000fc60000010000 */
[----:B------:R-:W-:Y:S01]  /*9ca0*/  FADD.FTZ R8, R175, R8 ;  /* 0x00000008af087221 */ /* 0x000fe20000010000 */
[----:B------:R-:W-:Y:S01]  /*9cb0*/  HMMA.16816.F32.BF16 R116, R96, R138, R116 ;  /* 0x0000008a6074723c */ /* 0x000fe20000041874 */
[----:B------:R-:W1:Y:S01]  /*9cc0*/  LDSM.16.MT88.4 R136, [R197+0x11800] ;  /* 0x01180000c588783b */ /* 0x000e620000004200 */
[----:B------:R-:W-:Y:S01]  /*9cd0*/  FADD.FTZ R9, R180, R9 ;  /* 0x00000009b4097221 */ /* 0x000fe20000010000 */
[----:B------:R-:W-:-:S03]  /*9ce0*/  FADD.FTZ R173, R173, R8 ;  /* 0x00000008adad7221 */ /* 0x000fc60000010000 */
        /* <DEDUP_REMOVED lines=25> */
[----:B------:R-:W-:Y:S01]  /*9e80*/  MOV R132, R3 ;  /* 0x0000000300847202 */ /* 0x000fe20000000f00 */
[----:B------:R-:W-:Y:S01]  /*9e90*/  FADD.FTZ R233, R164, R165 ;  /* 0x000000a5a4e97221 */ /* 0x000fe20000010000 */
[----:B------:R-:W-:-:S02]  /*9ea0*/  MOV R133, R152 ;  /* 0x0000009800857202 */ /* 0x000fc40000000f00 */
[----:B------:R-:W-:Y:S01]  /*9eb0*/  @P5 MOV R132, R3 ;  /* 0x0000000300845202 */ /* 0x000fe20000000f00 */
[----:B-1----:R-:W-:Y:S01]  /*9ec0*/  HMMA.16816.F32.BF16 R84, R96, R136, R84 ;  /* 0x000000886054723c */ /* 0x002fe20000041854 */
[----:B------:R-:W-:-:S05]  /*9ed0*/  @P5 MOV R133, R152 ;  /* 0x0000009800855202 */ /* 0x000fca0000000f00 */
[C---:B------:R-:W-:Y:S06]  /*9ee0*/  HMMA.16816.F32.BF16 R88, R96.reuse, R138, R88 ;  /* 0x0000008a6058723c */ /* 0x040fec0000041858 */
[C---:B--2---:R-:W-:Y:S06]  /*9ef0*/  HMMA.16816.F32.BF16 R92, R96.reuse, R16, R92 ;  /* 0x00000010605c723c */ /* 0x044fec000004185c */
[----:B------:R-:W-:Y:S01]  /*9f00*/  HMMA.16816.F32.BF16 R96, R96, R18, R4 ;  /* 0x000000126060723c */ /* 0x000fe20000041804 */
[----:B------:R-:W-:-:S08]  /*9f10*/  NOP ;  /* 0x0000000000007918 */ /* 0x000fd00000000000 */
[----:B------:R-:W-:-:S15]  /*9f20*/  @P5 BRA `(.L_x_769) ;  /* 0x0000000000045947 */ /* 0x000fde0003800000 */
.L_x_765:
[----:B------:R-:W-:-:S07]  /*9f30*/  IADD3 R232, R144, -0x1, RZ ;  /* 0xffffffff90e87810 */ /* 0x000fce0007ffe0ff */
.L_x_769:
[----:B------:R-:W-:-:S13]  /*9f40*/  ISETP.GE.AND P0, PT, R232, RZ, PT ;  /* 0x000000ffe800720c */ /* 0x000fda0003f06270 */
[----:B------:R-:W-:Y:S05]  /*9f50*/  @!P0 BRA `(.L_x_770) ;  /* 0x0000003800a88947 */ /* 0x000fea0003800000 */
[----:B------:R-:W1:Y:S01]  /*9f60*/  S2R R3, SR_TID.X ;  /* 0x0000000000037919 */ /* 0x000e620000002100 */
[----:B------:R-:W-:Y:S01]  /*9f70*/  ULDC UR4, c[0x0][0x2d0] ;  /* 0x0000b40000047ab9 */ /* 0x000fe20000000800 */
[----:B------:R-:W-:Y:S01]  /*9f80*/  MOV R235, R239 ;  /* 0x000000ef00eb7202 */ /* 0x000fe20000000f00 */
[----:B------:R-:W-:Y:S01]  /*9f90*/  ULDC UR10, c[0x0][0x2d0] ;  /* 0x0000b400000a7ab9 */ /* 0x000fe20000000800 */
[----:B------:R-:W-:Y:S01]  /*9fa0*/  ULDC UR5, c[0x0][0x39c] ;  /* 0x0000e70000057ab9 */ /* 0x000fe20000000800 */
[----:B------:R-:W-:Y:S01]  /*9fb0*/  ULDC.64 UR6, c[0x0][0x248] ;  /* 0x0000920000067ab9 */ /* 0x000fe20000000a00 */
[----:B-1----:R-:W-:-:S04]  /*9fc0*/  SHF.R.S32.HI R2, RZ, 0x1f, R3 ;  /* 0x0000001fff027819 */ /* 0x002fc80000011403 */
[----:B------:R-:W-:-:S04]  /*9fd0*/  LEA.HI R2, R2, R3, RZ, 0x3 ;  /* 0x0000000302027211 */ /* 0x000fc800078f18ff */
[----:B------:R-:W-:-:S05]  /*9fe0*/  LOP3.LUT R2, R2, 0xfffffff8, RZ, 0xc0, !PT ;  /* 0xfffffff802027812 */ /* 0x000fca00078ec0ff */
[----:B------:R-:W-:Y:S01]  /*9ff0*/  IMAD.IADD R2, R3, 0x1, -R2 ;  /* 0x0000000103027824 */ /* 0x000fe200078e0a02 */
[----:B------:R-:W-:-:S03]  /*a000*/  MOV R3, R132 ;  /* 0x0000008400037202 */ /* 0x000fc60000000f00 */
[----:B------:R-:W-:-:S05]  /*a010*/  IMAD.SHL.U32 R2, R2, 0x8, RZ ;  /* 0x0000000802027824 */ /* 0x000fca00078e00ff */
[----:B------:R-:W-:Y:S01]  /*a020*/  ISETP.GE.AND P4, PT, R2, UR4, PT ;  /* 0x0000000402007c0c */ /* 0x000fe2000bf86270 */
[----:B------:R-:W-:Y:S01]  /*a030*/  IMAD.MOV.U32 R2, RZ, RZ, R133 ;  /* 0x000000ffff027224 */ /* 0x000fe200078e0085 */
[----:B------:R-:W-:-:S11]  /*a040*/  ULDC UR4, c[0x0][0x2ec] ;  /* 0x0000bb0000047ab9 */ /* 0x000fd60000000800 */
[----:B------:R-:W1:Y:S08]  /*a050*/  @!P4 LDC.64 R214, c[0x0][0x220] ;  /* 0x00008800ffd6cb82 */ /* 0x000e700000000a00 */
[----:B------:R-:W2:Y:S08]  /*a060*/  @!P4 LDC.64 R212, c[0x0][0x220] ;  /* 0x00008800ffd4cb82 */ /* 0x000eb00000000a00 */
[----:B------:R-:W3:Y:S08]  /*a070*/  @!P4 LDC.64 R210, c[0x0][0x220] ;  /* 0x00008800ffd2cb82 */ /* 0x000ef00000000a00 */
[----:B------:R-:W4:Y:S01]  /*a080*/  @!P4 LDC.64 R208, c[0x0][0x220] ;  /* 0x00008800ffd0cb82 */ /* 0x000f220000000a00 */
[----:B------:R-:W-:Y:S05]  /*a090*/  BRA `(.L_x_771) ;  /* 0x0000000400c07947 */ /* 0x000fea0003800000 */
.L_x_773:
[----:B------:R1:W-:Y:S01]  /*a0a0*/  @P4 STS.128 [R223+0x6000], RZ ;  /* 0x006000ffdf004388 */ /* 0x0003e20000000c00 */
[----:B------:R-:W2:Y:S01]  /*a0b0*/  @!P4 LDC.64 R14, c[0x0][0x218] ;  /* 0x00008600ff0ecb82 */ /* 0x000ea20000000a00 */
[----:B------:R-:W-:Y:S04]  /*a0c0*/  VIADD R4, R232, 0xffffffff ;  /* 0xffffffffe8047836 */ /* 0x000fe80000000000 */
[----:B------:R-:W-:Y:S01]  /*a0d0*/  IMAD.WIDE.U32 R16, R4, UR6, RZ ;  /* 0x0000000604107c25 */ /* 0x000fe2000f8e00ff */
[----:B------:R-:W-:Y:S02]  /*a0e0*/  SHF.R.S32.HI R7, RZ, 0x1f, R4 ;  /* 0x0000001fff077819 */ /* 0x000fe40000011404 */
[----:B------:R-:W3:Y:S01]  /*a0f0*/  @!P3 LDC.64 R12, c[0x0][0x218] ;  /* 0x00008600ff0cbb82 */ /* 0x000ee20000000a00 */
[----:B------:R-:W-:Y:S02]  /*a100*/  LEA R31, P0, R16, R228, 0x6 ;  /* 0x000000e4101f7211 */ /* 0x000fe400078030ff */
[----:B------:R-:W-:Y:S02]  /*a110*/  IMAD R7, R7, UR6, RZ ;  /* 0x0000000607077c24 */ /* 0x000fe4000f8e02ff */
[----:B------:R-:W-:Y:S02]  /*a120*/  IADD3 R29, P6, R216, R31, RZ ;  /* 0x0000001fd81d7210 */ /* 0x000fe40007fde0ff */
[----:B------:R-:W-:Y:S01]  /*a130*/  IMAD R7, R4, UR7, R7 ;  /* 0x0000000704077c24 */ /* 0x000fe2000f8e0207 */
[----:B------:R-:W4:Y:S03]  /*a140*/  @!P2 LDC.64 R10, c[0x0][0x218] ;  /* 0x00008600ff0aab82 */ /* 0x000f260000000a00 */
[----:B------:R-:W-:Y:S05]  /*a150*/  IMAD.IADD R17, R17, 0x1, R7 ;  /* 0x0000000111117824 */ /* 0x000fea00078e0207 */
[----:B------:R-:W5:Y:S01]  /*a160*/  @!P4 LDC.64 R8, c[0x0][0x218] ;  /* 0x00008600ff08cb82 */ /* 0x000f620000000a00 */
[----:B------:R-:W-:Y:S07]  /*a170*/  LEA.HI.X R4, R16, R231, R17, 0x6, P0 ;  /* 0x000000e710047211 */ /* 0x000fee00000f3411 */
        /* <DEDUP_REMOVED lines=8> */
[----:B----4-:R-:W-:Y:S01]  /*a200*/  @!P2 LEA R132, P0, R31, R10, 0x1 ;  /* 0x0000000a1f84a211 */ /* 0x010fe200078008ff */
[----:B------:R-:W-:Y:S01]  /*a210*/  @!PT LDS RZ, [RZ] ;  /* 0x00000000fffff984 */ /* 0x000fe20000000800 */
[----:B------:R-:W-:Y:S01]  /*a220*/  @!PT LDS RZ, [RZ] ;  /* 0x00000000fffff984 */ /* 0x000fe20000000800 */
[----:B------:R-:W-:Y:S01]  /*a230*/  @!PT LDS RZ, [RZ] ;  /* 0x00000000fffff984 */ /* 0x000fe20000000800 */
[----:B------:R3:W-:Y:S01]  /*a240*/  @!P4 LDGSTS.E.BYPASS.LTC128B.128 [R223+0x6000], desc[UR8][R138.64] ;  /* 0x060000008adfcfae */ /* 0x0007e2000b901d48 */
[----:B-----5:R-:W-:Y:S02]  /*a250*/  @!P4 LEA R32, P1, R29, R8, 0x1 ;  /* 0x000000081d20c211 */ /* 0x020fe400078208ff */
        /* <DEDUP_REMOVED lines=45> */
[C---:B----4-:R-:W-:Y:S01]  /*a530*/  @!P4 LEA R10, P6, R16.reuse, R10, 0x1 ;  /* 0x0000000a100ac211 */ /* 0x050fe200078c08ff */
        /* <DEDUP_REMOVED lines=38> */
.L_x_771:
        /* <DEDUP_REMOVED lines=8> */
[----:B-1----:R-:W-:Y:S03]  /*a820*/  @!P4 LEA R248, P1, R240, R214, 0x1 ;  /* 0x000000d6f0f8c211 */ /* 0x002fe600078208ff */
[----:B------:R-:W-:Y:S01]  /*a830*/  IMAD.IADD R244, R241, 0x1, R237 ;  /* 0x00000001f1f47824 */ /* 0x000fe200078e02ed */
[----:B------:R-:W-:Y:S04]  /*a840*/  IADD3 R237, P5, R220, R240, RZ ;  /* 0x000000f0dced7210 */ /* 0x000fe80007fbe0ff */
[C-C-:B------:R-:W-:Y:S01]  /*a850*/  @!P4 LEA.HI.X R249, R240.reuse, R215, R244.reuse, 0x1, P1 ;  /* 0x000000d7f0f9c211 */ /* 0x140fe200008f0cf4 */
[----:B------:R-:W-:Y:S01]  /*a860*/  @P4 STS.128 [R223+0xc000], RZ ;  /* 0x00c000ffdf004388 */ /* 0x000fe20000000c00 */
[----:B------:R-:W1:Y:S04]  /*a870*/  @!P3 LDC.64 R238, c[0x0][0x220] ;  /* 0x00008800ffeebb82 */ /* 0x000e680000000a00 */
[----:B------:R-:W-:Y:S01]  /*a880*/  @!PT LDS RZ, [RZ] ;  /* 0x00000000fffff984 */ /* 0x000fe20000000800 */
[----:B------:R-:W-:Y:S01]  /*a890*/  @!PT LDS RZ, [RZ] ;  /* 0x00000000fffff984 */ /* 0x000fe20000000800 */
[----:B------:R-:W-:Y:S01]  /*a8a0*/  @!PT LDS RZ, [RZ] ;  /* 0x00000000fffff984 */ /* 0x000fe20000000800 */
[----:B------:R5:W-:Y:S05]  /*a8b0*/  @!P4 LDGSTS.E.BYPASS.LTC128B.128 [R223+0xc000], desc[UR8][R248.64] ;  /* 0x0c000000f8dfcfae */ /* 0x000bea000b901d48 */
[----:B------:R-:W-:Y:S01]  /*a8c0*/  @P3 STS.128 [R223+0xe000], RZ ;  /* 0x00e000ffdf003388 */ /* 0x000fe20000000c00 */
[----:B------:R-:W2:Y:S08]  /*a8d0*/  @!P2 LDC.64 R134, c[0x0][0x220] ;  /* 0x00008800ff86ab82 */ /* 0x000eb00000000a00 */
[----:B------:R-:W5:Y:S08]  /*a8e0*/  @!P3 LDC.64 R132, c[0x0][0x220] ;  /* 0x00008800ff84bb82 */ /* 0x000f700000000a00 */
[----:B------:R-:W3:Y:S01]  /*a8f0*/  @!P2 LDC.64 R242, c[0x0][0x220] ;  /* 0x00008800fff2ab82 */ /* 0x000ee20000000a00 */
[C---:B-1----:R-:W-:Y:S04]  /*a900*/  @!P3 LEA R246, P0, R240.reuse, R238, 0x1 ;  /* 0x000000eef0f6b211 */ /* 0x042fe800078008ff */
[C-C-:B------:R-:W-:Y:S02]  /*a910*/  @!P3 LEA.HI.X R247, R240.reuse, R239, R244.reuse, 0x1, P0 ;  /* 0x000000eff0f7b211 */ /* 0x140fe400000f0cf4 */
[C---:B--2---:R-:W-:Y:S01]  /*a920*/  @!P2 LEA R250, P0, R240.reuse, R134, 0x1 ;  /* 0x00000086f0faa211 */ /* 0x044fe200078008ff */
[----:B------:R-:W1:Y:S02]  /*a930*/  @!P2 LDC.64 R238, c[0x0][0x220] ;  /* 0x00008800ffeeab82 */ /* 0x000e640000000a00 */
[----:B------:R-:W-:Y:S01]  /*a940*/  @!PT LDS RZ, [RZ] ;  /* 0x00000000fffff984 */ /* 0x000fe20000000800 */
[----:B------:R-:W-:Y:S01]  /*a950*/  @!PT LDS RZ, [RZ] ;  /* 0x00000000fffff984 */ /* 0x000fe20000000800 */
[----:B------:R-:W-:Y:S01]  /*a960*/  @!PT LDS RZ, [RZ] ;  /* 0x00000000fffff984 */ /* 0x000fe20000000800 */
[----:B------:R2:W-:Y:S01]  /*a970*/  @!P3 LDGSTS.E.BYPASS.LTC128B.128 [R223+0xe000], desc[UR8][R246.64+0x80] ;  /* 0x0e000080f6dfbfae */ /* 0x0005e2000b901d48 */
[--C-:B------:R-:W-:Y:S01]  /*a980*/  @!P2 LEA.HI.X R251, R240, R135, R244.reuse, 0x1, P0 ;  /* 0x00000087f0fba211 */ /* 0x100fe200000f0cf4 */
[----:B------:R-:W-:Y:S03]  /*a990*/  IMAD.X R244, R219, 0x1, R244, P5 ;  /* 0x00000001dbf47824 */ /* 0x000fe600028e06f4 */
[----:B------:R-:W-:Y:S01]  /*a9a0*/  @P2 STS.128 [R223+0x10000], RZ ;  /* 0x010000ffdf002388 */ /* 0x000fe20000000c00 */
[C---:B-----5:R-:W-:Y:S01]  /*a9b0*/  @!P3 LEA R248, P0, R237.reuse, R132, 0x1 ;  /* 0x00000084edf8b211 */ /* 0x060fe200078008ff */
[----:B------:R-:W5:Y:S03]  /*a9c0*/  @!P3 LDC.64 R240, c[0x0][0x220] ;  /* 0x00008800fff0bb82 */ /* 0x000f660000000a00 */
[----:B------:R-:W-:Y:S01]  /*a9d0*/  @!PT LDS RZ, [RZ] ;  /* 0x00000000fffff984 */ /* 0x000fe20000000800 */
[----:B------:R-:W-:Y:S01]  /*a9e0*/  @!PT LDS RZ, [RZ] ;  /* 0x00000000fffff984 */ /* 0x000fe20000000800 */
[----:B------:R-:W-:Y:S01]  /*a9f0*/  @!PT LDS RZ, [RZ] ;  /* 0x00000000fffff984 */ /* 0x000fe20000000800 */
[----:B------:R4:W-:Y:S01]  /*aa00*/  @!P2 LDGSTS.E.BYPASS.LTC128B.128 [R223+0x10000], desc[UR8][R250.64+0x100] ;  /* 0x10000100fadfafae */ /* 0x0009e2000b901d48 */
[C-C-:B------:R-:W-:Y:S04]  /*aa10*/  @!P3 LEA.HI.X R249, R237.reuse, R133, R244.reuse, 0x1, P0 ;  /* 0x00000085edf9b211 */ /* 0x140fe800000f0cf4 */
[----:B------:R-:W-:Y:S01]  /*aa20*/  @P4 STS.128 [R223+0xc800], RZ ;  /* 0x00c800ffdf004388 */ /* 0x000fe20000000c00 */
[C---:B---3--:R-:W-:Y:S01]  /*aa30*/  @!P2 LEA R242, P0, R237.reuse, R242, 0x1 ;  /* 0x000000f2edf2a211 */ /* 0x048fe200078008ff */
[----:B------:R-:W3:Y:S03]  /*aa40*/  @!P3 LDC.64 R134, c[0x0][0x220] ;  /* 0x00008800ff86bb82 */ /* 0x000ee60000000a00 */
[C-C-:B------:R-:W-:Y:S05]  /*aa50*/  @!P2 LEA.HI.X R243, R237.reuse, R243, R244.reuse, 0x1, P0 ;  /* 0x000000f3edf3a211 */ /* 0x140fea00000f0cf4 */
[----:B------:R-:W3:Y:S01]  /*aa60*/  @!P2 LDC.64 R132, c[0x0][0x220] ;  /* 0x00008800ff84ab82 */ /* 0x000ee20000000a00 */
[C---:B--2---:R-:W-:Y:S04]  /*aa70*/  @!P4 LEA R246, P1, R237.reuse, R212, 0x1 ;  /* 0x000000d4edf6c211 */ /* 0x044fe800078208ff */
[--C-:B------:R-:W-:Y:S02]  /*aa80*/  @!P4 LEA.HI.X R247, R237, R213, R244.reuse, 0x1, P1 ;  /* 0x000000d5edf7c211 */ /* 0x100fe400008f0cf4 */
[C---:B------:R-:W-:Y:S03]  /*aa90*/  IADD3 R245, P1, R220.reuse, R237, RZ ;  /* 0x000000eddcf57210 */ /* 0x040fe60007f3e0ff */
[----:B------:R-:W-:Y:S01]  /*aaa0*/  @!PT LDS RZ, [RZ] ;  /* 0x00000000fffff984 */ /* 0x000fe20000000800 */
[----:B------:R-:W-:Y:S01]  /*aab0*/  @!PT LDS RZ, [RZ] ;  /* 0x00000000fffff984 */ /* 0x000fe20000000800 */
[----:B------:R-:W-:Y:S01]  /*aac0*/  @!PT LDS RZ, [RZ] ;  /* 0x00000000fffff984 */ /* 0x000fe20000000800 */
[----:B------:R2:W-:Y:S01]  /*aad0*/  @!P4 LDGSTS.E.BYPASS.LTC128B.128 [R223+0xc800], desc[UR8][R246.64] ;  /* 0x0c800000f6dfcfae */ /* 0x0005e2000b901d48 */
[----:B----4-:R-:W-:Y:S01]  /*aae0*/  @!P4 LEA R250, P0, R245, R210, 0x1 ;  /* 0x000000d2f5fac211 */ /* 0x010fe200078008ff */
[----:B------:R-:W-:Y:S01]  /*aaf0*/  IMAD.X R244, R219, 0x1, R244, P1 ;  /* 0x00000001dbf47824 */ /* 0x000fe200008e06f4 */
[C---:B-----5:R-:W-:Y:S02]  /*ab00*/  @!P3 LEA R240, P1, R245.reuse, R240, 0x1 ;  /* 0x000000f0f5f0b211 */ /* 0x060fe400078208ff */
[----:B------:R-:W-:Y:S01]  /*ab10*/  @P3 STS.128 [R223+0xe800], RZ ;  /* 0x00e800ffdf003388 */ /* 0x000fe20000000c00 */
[----:B------:R-:W-:Y:S02]  /*ab20*/  IADD3 R237, P6, R220, R245, RZ ;  /* 0x000000f5dced7210 */ /* 0x000fe40007fde0ff */
[C-C-:B------:R-:W-:Y:S02]  /*ab30*/  @!P4 LEA.HI.X R251, R245.reuse, R211, R244.reuse, 0x1, P0 ;  /* 0x000000d3f5fbc211 */ /* 0x140fe400000f0cf4 */
[----:B------:R-:W-:Y:S01]  /*ab40*/  @!PT LDS RZ, [RZ] ;  /* 0x00000000fffff984 */ /* 0x000fe20000000800 */
[----:B------:R-:W-:Y:S01]  /*ab50*/  @!PT LDS RZ, [RZ] ;  /* 0x00000000fffff984 */ /* 0x000fe20000000800 */
[----:B------:R-:W-:Y:S01]  /*ab60*/  @!PT LDS RZ, [RZ] ;  /* 0x00000000fffff984 */ /* 0x000fe20000000800 */
[----:B------:R-:W-:Y:S01]  /*ab70*/  @!P3 LDGSTS.E.BYPASS.LTC128B.128 [R223+0xe800], desc[UR8][R248.64+0x80] ;  /* 0x0e800080f8dfbfae */ /* 0x000fe2000b901d48 */
[C-C-:B------:R-:W-:Y:S02]  /*ab80*/  @!P3 LEA.HI.X R241, R245.reuse, R241, R244.reuse, 0x1, P1 ;  /* 0x000000f1f5f1b211 */ /* 0x140fe400008f0cf4 */
[----:B-1----:R-:W-:Y:S02]  /*ab90*/  @!P2 LEA R238, P0, R245, R238, 0x1 ;  /* 0x000000eef5eea211 */ /* 0x002fe400078008ff */
[----:B------:R-:W-:Y:S01]  /*aba0*/  @P2 STS.128 [R223+0x10800], RZ ;  /* 0x010800ffdf002388 */ /* 0x000fe20000000c00 */
[----:B---3--:R-:W-:Y:S02]  /*abb0*/  @!P3 LEA R134, P1, R237, R134, 0x1 ;  /* 0x00000086ed86b211 */ /* 0x008fe400078208ff */
[--C-:B------:R-:W-:Y:S02]  /*abc0*/  @!P2 LEA.HI.X R239, R245, R239, R244.reuse, 0x1, P0 ;  /* 0x000000eff5efa211 */ /* 0x100fe400000f0cf4 */
[----:B------:R-:W-:Y:S01]  /*abd0*/  @!PT LDS RZ, [RZ] ;  /* 0x00000000fffff984 */ /* 0x000fe20000000800 */
[----:B------:R-:W-:Y:S01]  /*abe0*/  @!PT LDS RZ, [RZ] ;  /* 0x00000000fffff984 */ /* 0x000fe20000000800 */
[----:B------:R-:W-:Y:S01]  /*abf0*/  @!PT LDS RZ, [RZ] ;  /* 0x00000000fffff984 */ /* 0x000fe20000000800 */
[----:B------:R-:W-:Y:S01]  /*ac00*/  @!P2 LDGSTS.E.BYPASS.LTC128B.128 [R223+0x10800], desc[UR8][R242.64+0x100] ;  /* 0x10800100f2dfafae */ /* 0x000fe2000b901d48 */
[----:B------:R-:W-:Y:S01]  /*ac10*/  IMAD.X R244, R219, 0x1, R244, P6 ;  /* 0x00000001dbf47824 */ /* 0x000fe200030e06f4 */
[C---:B------:R-:W-:Y:S03]  /*ac20*/  @!P2 LEA R132, P0, R237.reuse, R132, 0x1 ;  /* 0x00000084ed84a211 */ /* 0x040fe600078008ff */
[----:B------:R-:W-:Y:S01]  /*ac30*/  @P4 STS.128 [R223+0xd000], RZ ;  /* 0x00d000ffdf004388 */ /* 0x000fe20000000c00 */
[C-C-:B------:R-:W-:Y:S04]  /*ac40*/  @!P3 LEA.HI.X R135, R237.reuse, R135, R244.reuse, 0x1, P1 ;  /* 0x00000087ed87b211 */ /* 0x140fe800008f0cf4 */
[----:B------:R-:W-:Y:S01]  /*ac50*/  @!PT LDS RZ, [RZ] ;  /* 0x00000000fffff984 */ /* 0x000fe20000000800 */
[----:B------:R-:W-:Y:S01]  /*ac60*/  @!PT LDS RZ, [RZ] ;  /* 0x00000000fffff984 */ /* 0x000fe20000000800 */
[----:B------:R-:W-:Y:S01]  /*ac70*/  @!PT LDS RZ, [RZ] ;  /* 0x00000000fffff984 */ /* 0x000fe20000000800 */
[----:B------:R-:W-:Y:S01]  /*ac80*/  @!P4 LDGSTS.E.BYPASS.LTC128B.128 [R223+0xd000], desc[UR8][R250.64] ;  /* 0x0d000000fadfcfae */ /* 0x000fe2000b901d48 */
[C-C-:B------:R-:W-:Y:S02]  /*ac90*/  @!P2 LEA.HI.X R133, R237.reuse, R133, R244.reuse, 0x1, P0 ;  /* 0x00000085ed85a211 */ /* 0x140fe400000f0cf4 */
[C---:B--2---:R-:W-:Y:S02]  /*aca0*/  @!P4 LEA R246, P5, R237.reuse, R208, 0x1 ;  /* 0x000000d0edf6c211 */ /* 0x044fe400078a08ff */
[----:B------:R-:W-:Y:S02]  /*acb0*/  @P3 STS.128 [R223+0xf000], RZ ;  /* 0x00f000ffdf003388 */ /* 0x000fe40000000c00 */
[----:B------:R-:W-:Y:S03]  /*acc0*/  @!P4 LEA.HI.X R247, R237, R209, R244, 0x1, P5 ;  /* 0x000000d1edf7c211 */ /* 0x000fe600028f0cf4 */
[----:B------:R-:W-:Y:S01]  /*acd0*/  @!PT LDS RZ, [RZ] ;  /* 0x00000000fffff984 */ /* 0x000fe20000000800 */
[----:B------:R-:W-:Y:S01]  /*ace0*/  @!PT LDS RZ, [RZ] ;  /* 0x00000000fffff984 */ /* 0x000fe20000000800 */
[----:B------:R-:W-:Y:S01]  /*acf0*/  @!PT LDS RZ, [RZ] ;  /* 0x00000000fffff984 */ /* 0x000fe20000000800 */
[----:B------:R-:W-:Y:S01]  /*ad00*/  @!P3 LDGSTS.E.BYPASS.LTC128B.128 [R223+0xf000], desc[UR8][R240.64+0x80] ;  /* 0x0f000080f0dfbfae */ /* 0x000fe2000b901d48 */
[----:B------:R-:W-:Y:S04]  /*ad10*/  ISETP.GT.AND P5, PT, R232, RZ, PT ;  /* 0x000000ffe800720c */ /* 0x000fe80003fa4270 */
        /* <DEDUP_REMOVED lines=27> */
[----:B------:R-:W5:Y:S05]  /*aed0*/  LDSM.16.M88.4 R160, [R203] ;  /* 0x00000000cba0783b */ /* 0x000f6a0000000200 */
[----:B------:R-:W5:Y:S05]  /*aee0*/  LDSM.16.M88.4 R164, [R195] ;  /* 0x00000000c3a4783b */ /* 0x000f6a0000000200 */
[----:B------:R-:W5:Y:S01]  /*aef0*/  LDSM.16.M88.4 R168, [R194] ;  /* 0x00000000c2a8783b */ /* 0x000f620000000200 */
[C---:B--2---:R-:W-:Y:S04]  /*af00*/  HMMA.16816.F32.BF16 R4, R136.reuse, R140, RZ ;  /* 0x0000008c8804723c */ /* 0x044fe800000418ff */
[----:B------:R-:W2:Y:S02]  /*af10*/  LDSM.16.M88.4 R172, [R193] ;  /* 0x00000000c1ac783b */ /* 0x000ea40000000200 */
[C---:B------:R-:W-:Y:S03]  /*af20*/  HMMA.16816.F32.BF16 R8, R136.reuse, R142, RZ ;  /* 0x0000008e8808723c */ /* 0x040fe600000418ff */
[----:B------:R-:W-:Y:S03]  /*af30*/  LDSM.16.M88.4 R176, [R202] ;  /* 0x00000000cab0783b */ /* 0x000fe60000000200 */
[C---:B---3--:R-:W-:Y:S02]  /*af40*/  HMMA.16816.F32.BF16 R12, R136.reuse, R144, RZ ;  /* 0x00000090880c723c */ /* 0x048fe400000418ff */
[----:B------:R-:W3:Y:S04]  /*af50*/  LDSM.16.M88.4 R180, [R199+0x6000] ;  /* 0x00600000c7b4783b */ /* 0x000ee80000000200 */
[C---:B------:R-:W-:Y:S01]  /*af60*/  HMMA.16816.F32.BF16 R16, R136.reuse, R146, RZ ;  /* 0x000000928810723c */ /* 0x040fe200000418ff */
[----:B-1----:R-:W1:Y:S05]  /*af70*/  LDSM.16.M88.4 R132, [R199+0x6800] ;  /* 0x00680000c784783b */ /* 0x002e6a0000000200 */
[C---:B----4-:R-:W-:Y:S01]  /*af80*/  HMMA.16816.F32.BF16 R20, R136.reuse, R148, RZ ;  /* 0x000000948814723c */ /* 0x050fe200000418ff */
[----:B------:R-:W-:Y:S05]  /*af90*/  LDSM.16.M88.4 R140, [R199+0x7800] ;  /* 0x00780000c78c783b */ /* 0x000fea0000000200 */
[C---:B------:R-:W-:Y:S01]  /*afa0*/  HMMA.16816.F32.BF16 R24, R136.reuse, R150, RZ ;  /* 0x000000968818723c */ /* 0x040fe200000418ff */
[----:B------:R-:W-:Y:S05]  /*afb0*/  LDSM.16.M88.4 R144, [R201] ;  /* 0x00000000c990783b */ /* 0x000fea0000000200 */
[C---:B-----5:R-:W-:Y:S01]  /*afc0*/  HMMA.16816.F32.BF16 R28, R136.reuse, R152, RZ ;  /* 0x00000098881c723c */ /* 0x060fe200000418ff */
[----:B------:R-:W-:Y:S05]  /*afd0*/  LDSM.16.M88.4 R148, [R192] ;  /* 0x00000000c094783b */ /* 0x000fea0000000200 */
[----:B------:R-:W-:Y:S01]  /*afe0*/  HMMA.16816.F32.BF16 R32, R136, R154, RZ ;  /* 0x0000009a8820723c */ /* 0x000fe200000418ff */
[----:B------:R-:W4:Y:S05]  /*aff0*/  LDSM.16.M88.4 R136, [R199+0x7000] ;  /* 0x00700000c788783b */ /* 0x000f2a0000000200 */
[C---:B------:R-:W-:Y:S01]  /*b000*/  HMMA.16816.F32.BF16 R4, R156.reuse, R160, R4 ;  /* 0x000000a09c04723c */ /* 0x040fe20000041804 */
[----:B------:R-:W5:Y:S05]  /*b010*/  LDSM.16.M88.4 R152, [R192+0x800] ;  /* 0x00080000c098783b */ /* 0x000f6a0000000200 */
        /* <DEDUP_REMOVED lines=12> */
[----:B------:R-:W-:Y:S05]  /*b0e0*/  LDSM.16.M88.4 R172, [R204+0x2000] ;  /* 0x00200000ccac783b */ /* 0x000fea0000000200 */
[C---:B------:R-:W-:Y:S06]  /*b0f0*/  HMMA.16816.F32.BF16 R8, R176.reuse, R182, R8 ;  /* 0x000000b6b008723c */ /* 0x040fec0000041808 */
[C---:B-1----:R-:W-:Y:S06]  /*b100*/  HMMA.16816.F32.BF16 R12, R176.reuse, R132, R12 ;  /* 0x00000084b00c723c */ /* 0x042fec000004180c */
[C---:B------:R-:W-:Y:S01]  /*b110*/  HMMA.16816.F32.BF16 R16, R176.reuse, R134, R16 ;  /* 0x00000086b010723c */ /* 0x040fe20000041810 */
[----:B------:R-:W1:Y:S05]  /*b120*/  LDSM.16.M88.4 R132, [R205+0x8800] ;  /* 0x00880000cd84783b */ /* 0x000e6a0000000200 */
[C---:B----4-:R-:W-:Y:S06]  /*b130*/  HMMA.16816.F32.BF16 R20, R176.reuse, R136, R20 ;  /* 0x00000088b014723c */ /* 0x050fec0000041814 */
[C---:B------:R-:W-:Y:S01]  /*b140*/  HMMA.16816.F32.BF16 R24, R176.reuse, R138, R24 ;  /* 0x0000008ab018723c */ /* 0x040fe20000041818 */
[----:B------:R-:W3:Y:S05]  /*b150*/  LDSM.16.M88.4 R136, [R205+0x9000] ;  /* 0x00900000cd88783b */ /* 0x000eea0000000200 */
[C---:B------:R-:W-:Y:S06]  /*b160*/  HMMA.16816.F32.BF16 R28, R176.reuse, R140, R28 ;  /* 0x0000008cb01c723c */ /* 0x040fec000004181c */
[----:B------:R-:W-:Y:S01]  /*b170*/  HMMA.16816.F32.BF16 R32, R176, R142, R32 ;  /* 0x0000008eb020723c */ /* 0x000fe20000041820 */
[----:B------:R-:W4:Y:S05]  /*b180*/  LDSM.16.M88.4 R140, [R205+0x9800] ;  /* 0x00980000cd8c783b */ /* 0x000f2a0000000200 */
[C---:B------:R-:W-:Y:S01]  /*b190*/  HMMA.16816.F32.BF16 R4, R144.reuse, R148, R4 ;  /* 0x000000949004723c */ /* 0x040fe20000041804 */
[----:B------:R-:W4:Y:S05]  /*b1a0*/  LDSM.16.M88.4 R176, [R191] ;  /* 0x00000000bfb0783b */ /* 0x000f2a0000000200 */
[C---:B------:R-:W-:Y:S01]  /*b1b0*/  HMMA.16816.F32.BF16 R8, R144.reuse, R150, R8 ;  /* 0x000000969008723c */ /* 0x040fe20000041808 */
[----:B------:R-:W-:Y:S05]  /*b1c0*/  LDSM.16.M88.4 R148, [R189] ;  /* 0x00000000bd94783b */ /* 0x000fea0000000200 */
[C---:B-----5:R-:W-:Y:S06]  /*b1d0*/  HMMA.16816.F32.BF16 R12, R144.reuse, R152, R12 ;  /* 0x00000098900c723c */ /* 0x060fec000004180c */
[C---:B------:R-:W-:Y:S01]  /*b1e0*/  HMMA.16816.F32.BF16 R16, R144.reuse, R154, R16 ;  /* 0x0000009a9010723c */ /* 0x040fe20000041810 */
[----:B------:R-:W-:Y:S05]  /*b1f0*/  LDSM.16.M88.4 R152, [R188] ;  /* 0x00000000bc98783b */ /* 0x000fea0000000200 */
[C---:B--2---:R-:W-:Y:S06]  /*b200*/  HMMA.16816.F32.BF16 R20, R144.reuse, R156, R20 ;  /* 0x0000009c9014723c */ /* 0x044fec0000041814 */
[C---:B------:R-:W-:Y:S01]  /*b210*/  HMMA.16816.F32.BF16 R24, R144.reuse, R158, R24 ;  /* 0x0000009e9018723c */ /* 0x040fe20000041818 */
[----:B------:R-:W-:Y:S05]  /*b220*/  LDSM.16.M88.4 R156, [R202+0x2000] ;  /* 0x00200000ca9c783b */ /* 0x000fea0000000200 */
[C---:B------:R-:W-:Y:S06]  /*b230*/  HMMA.16816.F32.BF16 R28, R144.reuse, R160, R28 ;  /* 0x000000a0901c723c */ /* 0x040fec000004181c */
[----:B------:R-:W-:Y:S01]  /*b240*/  HMMA.16816.F32.BF16 R32, R144, R162, R32 ;  /* 0x000000a29020723c */ /* 0x000fe20000041820 */
[----:B------:R-:W2:Y:S05]  /*b250*/  LDSM.16.M88.4 R144, [R190] ;  /* 0x00000000be90783b */ /* 0x000eaa0000000200 */
[C---:B------:R-:W-:Y:S01]  /*b260*/  HMMA.16816.F32.BF16 R4, R164.reuse, R168, R4 ;  /* 0x000000a8a404723c */ /* 0x040fe20000041804 */
[----:B------:R-:W5:Y:S05]  /*b270*/  LDSM.16.M88.4 R160, [R199+0x8000] ;  /* 0x00800000c7a0783b */ /* 0x000f6a0000000200 */
[C---:B------:R-:W-:Y:S01]  /*b280*/  HMMA.16816.F32.BF16 R8, R164.reuse, R170, R8 ;  /* 0x000000aaa408723c */ /* 0x040fe20000041808 */
[----:B------:R-:W-:Y:S05]  /*b290*/  LDSM.16.M88.4 R168, [R192+0x2000] ;  /* 0x00200000c0a8783b */ /* 0x000fea0000000200 */
[C---:B-1----:R-:W-:Y:S06]  /*b2a0*/  HMMA.16816.F32.BF16 R12, R164.reuse, R132, R12 ;  /* 0x00000084a40c723c */ /* 0x042fec000004180c */
[C---:B------:R-:W-:Y:S01]  /*b2b0*/  HMMA.16816.F32.BF16 R16, R164.reuse, R134, R16 ;  /* 0x00000086a410723c */ /* 0x040fe20000041810 */
[----:B------:R-:W1:Y:S05]  /*b2c0*/  LDSM.16.M88.4 R132, [R199+0x8800] ;  /* 0x00880000c784783b */ /* 0x000e6a0000000200 */
[C---:B---3--:R-:W-:Y:S06]  /*b2d0*/  HMMA.16816.F32.BF16 R20, R164.reuse, R136, R20 ;  /* 0x00000088a414723c */ /* 0x048fec0000041814 */
[C---:B------:R-:W-:Y:S01]  /*b2e0*/  HMMA.16816.F32.BF16 R24, R164.reuse, R138, R24 ;  /* 0x0000008aa418723c */ /* 0x040fe20000041818 */
[----:B------:R-:W3:Y:S05]  /*b2f0*/  LDSM.16.M88.4 R136, [R199+0x9000] ;  /* 0x00900000c788783b */ /* 0x000eea0000000200 */
[C---:B----4-:R-:W-:Y:S06]  /*b300*/  HMMA.16816.F32.BF16 R28, R164.reuse, R140, R28 ;  /* 0x0000008ca41c723c */ /* 0x050fec000004181c */
[----:B------:R-:W-:Y:S01]  /*b310*/  HMMA.16816.F32.BF16 R32, R164, R142, R32 ;  /* 0x0000008ea420723c */ /* 0x000fe20000041820 */
[----:B------:R-:W4:Y:S05]  /*b320*/  LDSM.16.M88.4 R140, [R199+0x9800] ;  /* 0x00980000c78c783b */ /* 0x000f2a0000000200 */
[C---:B------:R-:W-:Y:S01]  /*b330*/  HMMA.16816.F32.BF16 R4, R172.reuse, R176, R4 ;  /* 0x000000b0ac04723c */ /* 0x040fe20000041804 */
[----:B------:R-:W4:Y:S05]  /*b340*/  LDSM.16.M88.4 R164, [R201+0x2000] ;  /* 0x00200000c9a4783b */ /* 0x000f2a0000000200 */
        /* <DEDUP_REMOVED lines=11> */
[C---:B-----5:R-:W-:Y:S01]  /*b400*/  HMMA.16816.F32.BF16 R4, R156.reuse, R160, R4 ;  /* 0x000000a09c04723c */ /* 0x060fe20000041804 */
[----:B------:R-:W5:Y:S05]  /*b410*/  LDSM.16.M88.4 R172, [R206+0x4000] ;  /* 0x00400000ceac783b */ /* 0x000f6a0000000200 */
[C---:B------:R-:W-:Y:S01]  /*b420*/  HMMA.16816.F32.BF16 R8, R156.reuse, R162, R8 ;  /* 0x000000a29c08723c */ /* 0x040fe20000041808 */
[----:B------:R-:W-:Y:S05]  /*b430*/  LDSM.16.M88.4 R160, [R187] ;  /* 0x00000000bba0783b */ /* 0x000fea0000000200 */
        /* <DEDUP_REMOVED lines=22> */
[C---:B-----5:R-:W-:Y:S01]  /*b5a0*/  HMMA.16816.F32.BF16 R4, R172.reuse, R176, R4 ;  /* 0x000000b0ac04723c */ /* 0x060fe20000041804 */
        /* <DEDUP_REMOVED lines=14> */
[C---:B------:R-:W-:Y:S06]  /*b690*/  HMMA.16816.F32.BF16 R8, R156.reuse, R162, R8 ;  /* 0x000000a29c08723c */ /* 0x040fec0000041808 */
[C---:B--2---:R-:W-:Y:S06]  /*b6a0*/  HMMA.16816.F32.BF16 R12, R156.reuse, R144, R12 ;  /* 0x000000909c0c723c */ /* 0x044fec000004180c */
[C---:B------:R-:W-:Y:S06]  /*b6b0*/  HMMA.16816.F32.BF16 R16, R156.reuse, R146, R16 ;  /* 0x000000929c10723c */ /* 0x040fec0000041810 */
[C---:B------:R-:W-:Y:S06]  /*b6c0*/  HMMA.16816.F32.BF16 R20, R156.reuse, R148, R20 ;  /* 0x000000949c14723c */ /* 0x040fec0000041814 */
[C---:B------:R-:W-:Y:S06]  /*b6d0*/  HMMA.16816.F32.BF16 R24, R156.reuse, R150, R24 ;  /* 0x000000969c18723c */ /* 0x040fec0000041818 */
[C---:B------:R-:W-:Y:S06]  /*b6e0*/  HMMA.16816.F32.BF16 R28, R156.reuse, R152, R28 ;  /* 0x000000989c1c723c */ /* 0x040fec000004181c */
[----:B------:R-:W-:Y:S06]  /*b6f0*/  HMMA.16816.F32.BF16 R32, R156, R154, R32 ;  /* 0x0000009a9c20723c */ /* 0x000fec0000041820 */
[C---:B-----5:R-:W-:Y:S06]  /*b700*/  HMMA.16816.F32.BF16 R4, R164.reuse, R168, R4 ;  /* 0x000000a8a404723c */ /* 0x060fec0000041804 */
[C---:B------:R-:W-:Y:S06]  /*b710*/  HMMA.16816.F32.BF16 R8, R164.reuse, R170, R8 ;  /* 0x000000aaa408723c */ /* 0x040fec0000041808 */
[C---:B-1----:R-:W-:Y:S06]  /*b720*/  HMMA.16816.F32.BF16 R12, R164.reuse, R132, R12 ;  /* 0x00000084a40c723c */ /* 0x042fec000004180c */
[C---:B------:R-:W-:Y:S01]  /*b730*/  HMMA.16816.F32.BF16 R16, R164.reuse, R134, R16 ;  /* 0x00000086a410723c */ /* 0x040fe20000041810 */
[----:B------:R-:W1:Y:S05]  /*b740*/  LDSM.16.M88.4 R132, [R192+0x4800] ;  /* 0x00480000c084783b */ /* 0x000e6a0000000200 */
[C---:B---3--:R-:W-:Y:S06]  /*b750*/  HMMA.16816.F32.BF16 R20, R164.reuse, R136, R20 ;  /* 0x00000088a414723c */ /* 0x048fec0000041814 */
[C---:B------:R-:W-:Y:S01]  /*b760*/  HMMA.16816.F32.BF16 R24, R164.reuse, R138, R24 ;  /* 0x0000008aa418723c */ /* 0x040fe20000041818 */
[----:B------:R-:W2:Y:S05]  /*b770*/  LDSM.16.M88.4 R136, [R192+0x5000] ;  /* 0x00500000c088783b */ /* 0x000eaa0000000200 */
[C---:B----4-:R-:W-:Y:S06]  /*b780*/  HMMA.16816.F32.BF16 R28, R164.reuse, R140, R28 ;  /* 0x0000008ca41c723c */ /* 0x050fec000004181c */
[----:B------:R-:W-:Y:S06]  /*b790*/  HMMA.16816.F32.BF16 R32, R164, R142, R32 ;  /* 0x0000008ea420723c */ /* 0x000fec0000041820 */
[C---:B------:R-:W-:Y:S06]  /*b7a0*/  HMMA.16816.F32.BF16 R4, R172.reuse, R176, R4 ;  /* 0x000000b0ac04723c */ /* 0x040fec0000041804 */
[C---:B------:R-:W-:Y:S06]  /*b7b0*/  HMMA.16816.F32.BF16 R8, R172.reuse, R178, R8 ;  /* 0x000000b2ac08723c */ /* 0x040fec0000041808 */
[C---:B-1----:R-:W-:Y:S06]  /*b7c0*/  HMMA.16816.F32.BF16 R12, R172.reuse, R132, R12 ;  /* 0x00000084ac0c723c */ /* 0x042fec000004180c */
[C---:B------:R-:W-:Y:S06]  /*b7d0*/  HMMA.16816.F32.BF16 R16, R172.reuse, R134, R16 ;  /* 0x00000086ac10723c */ /* 0x040fec0000041810 */
[C---:B--2---:R-:W-:Y:S05]  /*b7e0*/  HMMA.16816.F32.BF16 R20, R172.reuse, R136, R20 ;  /* 0x00000088ac14723c */ /* 0x044fea0000041814 */
[----:B------:R-:W-:Y:S01]  /*b7f0*/  FMUL.FTZ R238, R6, UR5 ;  /* 0x0000000506ee7c20 */ /* 0x000fe20008410000 */
[----:B------:R-:W-:Y:S01]  /*b800*/  FMUL.FTZ R132, R8, UR5 ;  /* 0x0000000508847c20 */ /* 0x000fe20008410000 */
[----:B------:R-:W-:Y:S01]  /*b810*/  FMUL.FTZ R240, R10, UR5 ;  /* 0x000000050af07c20 */ /* 0x000fe20008410000 */
[----:B------:R-:W-:Y:S01]  /*b820*/  FMUL.FTZ R239, R5, UR5 ;  /* 0x0000000505ef7c20 */ /* 0x000fe20008410000 */
[----:B------:R1:W2:Y:S01]  /*b830*/  MUFU.TANH R166, R238 ;  /* 0x000000ee00a67308 */ /* 0x0002a20000002400 */
[C---:B------:R-:W-:Y:S03]  /*b840*/  HMMA.16816.F32.BF16 R24, R172.reuse, R138, R24 ;  /* 0x0000008aac18723c */ /* 0x040fe60000041818 */
[----:B------:R-:W-:Y:S01]  /*b850*/  FMUL.FTZ R133, R14, UR5 ;  /* 0x000000050e857c20 */ /* 0x000fe20008410000 */
[----:B------:R-:W-:Y:S01]  /*b860*/  FMUL.FTZ R243, R11, UR5 ;  /* 0x000000050bf37c20 */ /* 0x000fe20008410000 */
[----:B------:R-:W-:Y:S01]  /*b870*/  FMUL.FTZ R242, R15, UR5 ;  /* 0x000000050ff27c20 */ /* 0x000fe20008410000 */
[----:B------:R-:W-:Y:S03]  /*b880*/  FMUL.FTZ R244, R13, UR5 ;  /* 0x000000050df47c20 */ /* 0x000fe60008410000 */
[----:B------:R-:W-:Y:S02]  /*b890*/  MUFU.TANH R167, R132 ;  /* 0x0000008400a77308 */ /* 0x000fe40000002400 */
[----:B------:R-:W-:Y:S01]  /*b8a0*/  FMUL.FTZ R245, R18, UR5 ;  /* 0x0000000512f57c20 */ /* 0x000fe20008410000 */
[----:B------:R-:W-:Y:S01]  /*b8b0*/  FMUL.FTZ R252, R16, UR5 ;  /* 0x0000000510fc7c20 */ /* 0x000fe20008410000 */
[----:B------:R-:W-:Y:S01]  /*b8c0*/  FMUL.FTZ R241, R4, UR5 ;  /* 0x0000000504f17c20 */ /* 0x000fe20008410000 */
[----:B------:R-:W-:Y:S01]  /*b8d0*/  FMUL.FTZ R237, R7, UR5 ;  /* 0x0000000507ed7c20 */ /* 0x000fe20008410000 */
[----:B------:R-:W-:Y:S04]  /*b8e0*/  FMUL.FTZ R250, R22, UR5 ;  /* 0x0000000516fa7c20 */ /* 0x000fe80008410000 */
[----:B------:R3:W4:Y:S01]  /*b8f0*/  MUFU.TANH R179, R133 ;  /* 0x0000008500b37308 */ /* 0x0007220000002400 */
[----:B-1----:R-:W-:Y:S01]  /*b900*/  FMUL.FTZ R238, R9, UR5 ;  /* 0x0000000509ee7c20 */ /* 0x002fe20008410000 */
[----:B------:R-:W-:Y:S01]  /*b910*/  LEA R9, R232, R227, 0x6 ;  /* 0x000000e3e8097211 */ /* 0x000fe200078e30ff */
[----:B------:R-:W-:Y:S01]  /*b920*/  FMUL.FTZ R249, R20, UR5 ;  /* 0x0000000514f97c20 */ /* 0x000fe20008410000 */
[----:B------:R-:W-:Y:S01]  /*b930*/  FMUL.FTZ R247, R21, UR5 ;  /* 0x0000000515f77c20 */ /* 0x000fe20008410000 */
[----:B------:R-:W-:Y:S01]  /*b940*/  FMUL.FTZ R251, R17, UR5 ;  /* 0x0000000511fb7c20 */ /* 0x000fe20008410000 */
[----:B------:R-:W-:Y:S04]  /*b950*/  FMUL.FTZ R248, R23, UR5 ;  /* 0x0000000517f87c20 */ /* 0x000fe80008410000 */
[----:B------:R1:W-:Y:S01]  /*b960*/  MUFU.TANH R170, R240 ;  /* 0x000000f000aa7308 */ /* 0x0003e20000002400 */
[----:B------:R-:W-:Y:S09]  /*b970*/  FMUL.FTZ R246, R26, UR5 ;  /* 0x000000051af67c20 */ /* 0x000ff20008410000 */
[----:B------:R-:W-:Y:S01]  /*b980*/  MUFU.TANH R239, R239 ;  /* 0x000000ef00ef7308 */ /* 0x000fe20000002400 */
[----:B---3--:R-:W3:Y:S01]  /*b990*/  LDSM.16.M88.4 R132, [R192+0x5800] ;  /* 0x00580000c084783b */ /* 0x008ee20000000200 */
[----:B------:R-:W-:Y:S08]  /*b9a0*/  DEPBAR.LE SB0, 0x0 ;  /* 0x000080000000791a */ /* 0x000ff00000000000 */
[----:B------:R-:W-:Y:S01]  /*b9b0*/  MUFU.TANH R243, R243 ;  /* 0x000000f300f37308 */ /* 0x000fe20000002400 */
[----:B------:R-:W-:Y:S01]  /*b9c0*/  BAR.SYNC.DEFER_BLOCKING 0x0 ;  /* 0x0000000000007b1d */ /* 0x000fe20000010000 */
[----:B-1----:R-:W-:Y:S08]  /*b9d0*/  FMUL.FTZ R240, R12, UR5 ;  /* 0x000000050cf07c20 */ /* 0x002ff00008410000 */
[----:B------:R1:W5:Y:S10]  /*b9e0*/  MUFU.TANH R177, R240 ;  /* 0x000000f000b17308 */ /* 0x0003740000002400 */
[----:B------:R2:W5:Y:S10]  /*b9f0*/  MUFU.TANH R178, R245 ;  /* 0x000000f500b27308 */ /* 0x0005740000002400 */
[----:B------:R4:W-:Y:S01]  /*ba00*/  MUFU.TANH R182, R242 ;  /* 0x000000f200b67308 */ /* 0x0009e20000002400 */
[----:B-1----:R-:W-:Y:S09]  /*ba10*/  FMUL.FTZ R240, R19, UR5 ;  /* 0x0000000513f07c20 */ /* 0x002ff20008410000 */
[----:B------:R1:W-:Y:S01]  /*ba20*/  MUFU.TANH R162, R240 ;  /* 0x000000f000a27308 */ /* 0x0003e20000002400 */
[C---:B---3--:R-:W-:Y:S05]  /*ba30*/  HMMA.16816.F32.BF16 R28, R172.reuse, R132, R28 ;  /* 0x00000084ac1c723c */ /* 0x048fea000004181c */
[----:B--2---:R-:W-:Y:S01]  /*ba40*/  I2FP.F32.S32 R245, R9 ;  /* 0x0000000900f57245 */ /* 0x004fe20000201400 */
[----:B------:R-:W-:Y:S03]  /*ba50*/  HMMA.16816.F32.BF16 R32, R172, R134, R32 ;  /* 0x00000086ac20723c */ /* 0x000fe60000041820 */
[----:B------:R2:W-:Y:S02]  /*ba60*/  MUFU.TANH R163, R244 ;  /* 0x000000f400a37308 */ /* 0x0005e40000002400 */
[C---:B------:R-:W-:Y:S01]  /*ba70*/  IADD3 R132, R9.reuse, 0x10, RZ ;  /* 0x0000001009847810 */ /* 0x040fe20007ffe0ff */
[----:B------:R-:W-:Y:S02]  /*ba80*/  VIADD R133, R9, 0x18 ;  /* 0x0000001809857836 */ /* 0x000fe40000000000 */
[----:B------:R-:W-:Y:S03]  /*ba90*/  FFMA.FTZ R166, R245, R0, R166 ;  /* 0x00000000f5a67223 */ /* 0x000fe600000100a6 */
[C---:B----4-:R-:W-:Y:S02]  /*baa0*/  VIADD R242, R9.reuse, 0x8 ;  /* 0x0000000809f27836 */ /* 0x050fe40000000000 */
[----:B------:R-:W3:Y:S01]  /*bab0*/  MUFU.TANH R252, R252 ;  /* 0x000000fc00fc7308 */ /* 0x000ee20000002400 */
[----:B-1----:R-:W-:Y:S01]  /*bac0*/  VIADD R240, R9, 0x1 ;  /* 0x0000000109f07836 */ /* 0x002fe20000000000 */
[----:B------:R-:W-:Y:S02]  /*bad0*/  I2FP.F32.S32 R132, R132 ;  /* 0x0000008400847245 */ /* 0x000fe40000201400 */
[----:B------:R-:W-:Y:S02]  /*bae0*/  I2FP.F32.S32 R133, R133 ;  /* 0x0000008500857245 */ /* 0x000fe40000201400 */
[----:B------:R-:W-:Y:S04]  /*baf0*/  I2FP.F32.S32 R240, R240 ;  /* 0x000000f000f07245 */ /* 0x000fe80000201400 */
[----:B------:R-:W1:Y:S01]  /*bb00*/  MUFU.TANH R241, R241 ;  /* 0x000000f100f17308 */ /* 0x000e620000002400 */
[----:B--2---:R-:W-:Y:S01]  /*bb10*/  FMUL.FTZ R244, R27, UR5 ;  /* 0x000000051bf47c20 */ /* 0x004fe20008410000 */
[CC--:B------:R-:W-:Y:S01]  /*bb20*/  FFMA.FTZ R179, R132.reuse, R0.reuse, R179 ;  /* 0x0000000084b37223 */ /* 0x0c0fe200000100b3 */
[-C--:B-----5:R-:W-:Y:S01]  /*bb30*/  FFMA.FTZ R177, R132, R0.reuse, R177 ;  /* 0x0000000084b17223 */ /* 0x0a0fe200000100b1 */
[-C--:B------:R-:W-:Y:S01]  /*bb40*/  FFMA.FTZ R21, R240, R0.reuse, R239 ;  /* 0x00000000f0157223 */ /* 0x080fe200000100ef */
[C---:B------:R-:W-:Y:S01]  /*bb50*/  VIADD R239, R9.reuse, 0x9 ;  /* 0x0000000909ef7836 */ /* 0x040fe20000000000 */
[----:B------:R-:W-:Y:S01]  /*bb60*/  IADD3 R132, R9, 0x20, RZ ;  /* 0x0000002009847810 */ /* 0x000fe20007ffe0ff */
[CC--:B------:R-:W-:Y:S03]  /*bb70*/  FFMA.FTZ R178, R133.reuse, R0.reuse, R178 ;  /* 0x0000000085b27223 */ /* 0x0c0fe600000100b2 */
[----:B------:R-:W2:Y:S01]  /*bb80*/  MUFU.TANH R237, R237 ;  /* 0x000000ed00ed7308 */ /* 0x000ea20000002400 */
[----:B---3--:R-:W-:Y:S01]  /*bb90*/  FFMA.FTZ R252, R133, R0, R252 ;  /* 0x0000000085fc7223 */ /* 0x008fe200000100fc */
[----:B------:R-:W-:Y:S01]  /*bba0*/  I2FP.F32.S32 R239, R239 ;  /* 0x000000ef00ef7245 */ /* 0x000fe20000201400 */
[----:B------:R-:W-:Y:S01]  /*bbb0*/  VIADD R133, R9, 0x19 ;  /* 0x0000001909857836 */ /* 0x000fe20000000000 */
[----:B------:R-:W-:Y:S01]  /*bbc0*/  I2FP.F32.S32 R135, R132 ;  /* 0x0000008400877245 */ /* 0x000fe20000201400 */
[----:B------:R-:W-:Y:S02]  /*bbd0*/  FMUL.FTZ R34, R34, UR5 ;  /* 0x0000000522227c20 */ /* 0x000fe40008410000 */
[-C--:B------:R-:W-:Y:S03]  /*bbe0*/  FFMA.FTZ R26, R239, R0.reuse, R243 ;  /* 0x00000000ef1a7223 */ /* 0x080fe600000100f3 */
[----:B------:R-:W3:Y:S01]  /*bbf0*/  MUFU.TANH R250, R250 ;  /* 0x000000fa00fa7308 */ /* 0x000ee20000002400 */
[----:B------:R-:W-:Y:S01]  /*bc00*/  FMUL.FTZ R243, R25, UR5 ;  /* 0x0000000519f37c20 */ /* 0x000fe20008410000 */
[----:B-1----:R-:W-:Y:S01]  /*bc10*/  FFMA.FTZ R23, R245, R0, R241 ;  /* 0x00000000f5177223 */ /* 0x002fe200000100f1 */
[----:B------:R-:W-:Y:S01]  /*bc20*/  I2FP.F32.S32 R241, R242 ;  /* 0x000000f200f17245 */ /* 0x000fe20000201400 */
[----:B------:R-:W-:Y:S01]  /*bc30*/  FMUL.FTZ R242, R30, UR5 ;  /* 0x000000051ef27c20 */ /* 0x000fe20008410000 */
[----:B------:R-:W-:Y:S01]  /*bc40*/  I2FP.F32.S32 R133, R133 ;  /* 0x0000008500857245 */ /* 0x000fe20000201400 */
[----:B------:R-:W-:Y:S01]  /*bc50*/  FMUL.FTZ R245, R24, UR5 ;  /* 0x0000000518f57c20 */ /* 0x000fe20008410000 */
[----:B------:R-:W-:Y:S03]  /*bc60*/  FMNMX.FTZ R132, R23, R2, !PT ;  /* 0x0000000217847209 */ /* 0x000fe60007810000 */
[----:B------:R-:W1:Y:S01]  /*bc70*/  MUFU.TANH R249, R249 ;  /* 0x000000f900f97308 */ /* 0x000e620000002400 */
[-C--:B--2---:R-:W-:Y:S01]  /*bc80*/  FFMA.FTZ R22, R240, R0.reuse, R237 ;  /* 0x00000000f0167223 */ /* 0x084fe200000100ed */
[CC--:B------:R-:W-:Y:S01]  /*bc90*/  FFMA.FTZ R170, R241.reuse, R0.reuse, R170 ;  /* 0x00000000f1aa7223 */ /* 0x0c0fe200000100aa */
[-C--:B------:R-:W-:Y:S01]  /*bca0*/  FFMA.FTZ R167, R241, R0.reuse, R167 ;  /* 0x00000000f1a77223 */ /* 0x080fe200000100a7 */
[----:B------:R-:W-:Y:S02]  /*bcb0*/  VIADD R237, R9, 0x11 ;  /* 0x0000001109ed7836 */ /* 0x000fe40000000000 */
[----:B------:R-:W-:Y:S01]  /*bcc0*/  FMUL.FTZ R241, R28, UR5 ;  /* 0x000000051cf17c20 */ /* 0x000fe20008410000 */
[----:B------:R-:W-:Y:S01]  /*bcd0*/  FFMA.FTZ R162, R133, R0, R162 ;  /* 0x0000000085a27223 */ /* 0x000fe200000100a2 */
[----:B------:R-:W-:Y:S02]  /*bce0*/  FMNMX.FTZ R132, R21, R132, !PT ;  /* 0x0000008415847209 */ /* 0x000fe40007810000 */
[----:B------:R-:W2:Y:S01]  /*bcf0*/  MUFU.TANH R251, R251 ;  /* 0x000000fb00fb7308 */ /* 0x000ea20000002400 */
[----:B---3--:R-:W-:Y:S01]  /*bd00*/  FFMA.FTZ R250, R135, R0, R250 ;  /* 0x0000000087fa7223 */ /* 0x008fe200000100fa */
[----:B------:R-:W-:Y:S01]  /*bd10*/  I2FP.F32.S32 R237, R237 ;  /* 0x000000ed00ed7245 */ /* 0x000fe20000201400 */
[----:B------:R-:W-:Y:S01]  /*bd20*/  FMUL.FTZ R240, R31, UR5 ;  /* 0x000000051ff07c20 */ /* 0x000fe20008410000 */
[----:B------:R-:W-:Y:S03]  /*bd30*/  FMNMX.FTZ R134, R167, R132, !PT ;  /* 0x00000084a7867209 */ /* 0x000fe60007810000 */
[-C--:B------:R-:W-:Y:S03]  /*bd40*/  FFMA.FTZ R182, R237, R0.reuse, R182 ;  /* 0x00000000edb67223 */ /* 0x080fe600000100b6 */
[----:B------:R-:W3:Y:S01]  /*bd50*/  MUFU.TANH R238, R238 ;  /* 0x000000ee00ee7308 */ /* 0x000ee20000002400 */
[-C--:B-1----:R-:W-:Y:S01]  /*bd60*/  FFMA.FTZ R249, R135, R0.reuse, R249 ;  /* 0x0000000087f97223 */ /* 0x082fe200000100f9 */
[----:B------:R-:W-:Y:S01]  /*bd70*/  FMNMX.FTZ R135, R166, R3, !PT ;  /* 0x00000003a6877209 */ /* 0x000fe20007810000 */
[-C--:B------:R-:W-:Y:S01]  /*bd80*/  FFMA.FTZ R163, R237, R0.reuse, R163 ;  /* 0x00000000eda37223 */ /* 0x080fe200000100a3 */
[----:B------:R-:W-:Y:S02]  /*bd90*/  VIADD R237, R9, 0x21 ;  /* 0x0000002109ed7836 */ /* 0x000fe40000000000 */
[----:B------:R-:W-:Y:S04]  /*bda0*/  FMNMX.FTZ R135, R22, R135, !PT ;  /* 0x0000008716877209 */ /* 0x000fe80007810000 */
[----:B------:R-:W1:Y:S01]  /*bdb0*/  MUFU.TANH R244, R244 ;  /* 0x000000f400f47308 */ /* 0x000e620000002400 */
[-C--:B--2---:R-:W-:Y:S01]  /*bdc0*/  FFMA.FTZ R251, R133, R0.reuse, R251 ;  /* 0x0000000085fb7223 */ /* 0x084fe200000100fb */
[----:B------:R-:W-:Y:S02]  /*bdd0*/  IADD3 R133, R9, 0x29, RZ ;  /* 0x0000002909857810 */ /* 0x000fe40007ffe0ff */
[----:B------:R-:W-:Y:S02]  /*bde0*/  FMNMX.FTZ R135, R170, R135, !PT ;  /* 0x00000087aa877209 */ /* 0x000fe40007810000 */
[----:B------:R-:W-:Y:S04]  /*bdf0*/  I2FP.F32.S32 R133, R133 ;  /* 0x0000008500857245 */ /* 0x000fe80000201400 */
[----:B------:R-:W2:Y:S01]  /*be00*/  MUFU.TANH R243, R243 ;  /* 0x000000f300f37308 */ /* 0x000ea20000002400 */
[----:B---3--:R-:W-:Y:S01]  /*be10*/  FFMA.FTZ R27, R239, R0, R238 ;  /* 0x00000000ef1b7223 */ /* 0x008fe200000100ee */
[----:B------:R-:W-:Y:S01]  /*be20*/  FMNMX.FTZ R132, R26, R135, !PT ;  /* 0x000000871a847209 */ /* 0x000fe20007810000 */
[----:B------:R-:W-:Y:S01]  /*be30*/  FMUL.FTZ R239, R29, UR5 ;  /* 0x000000051def7c20 */ /* 0x000fe20008410000 */
[----:B------:R-:W-:Y:S01]  /*be40*/  I2FP.F32.S32 R237, R237 ;  /* 0x000000ed00ed7245 */ /* 0x000fe20000201400 */
[----:B------:R-:W-:Y:S01]  /*be50*/  FMUL.FTZ R238, R32, UR5 ;  /* 0x0000000520ee7c20 */ /* 0x000fe20008410000 */
[----:B------:R-:W-:Y:S04]  /*be60*/  FMNMX.FTZ R134, R27, R134, !PT ;  /* 0x000000861b867209 */ /* 0x000fe80007810000 */
[----:B------:R-:W3:Y:S01]  /*be70*/  MUFU.TANH R248, R248 ;  /* 0x000000f800f87308 */ /* 0x000ee20000002400 */
[----:B-1----:R-:W-:Y:S01]  /*be80*/  FFMA.FTZ R244, R133, R0, R244 ;  /* 0x0000000085f47223 */ /* 0x002fe200000100f4 */
[----:B------:R-:W-:Y:S02]  /*be90*/  FMNMX.FTZ R132, R179, R132, !PT ;  /* 0x00000084b3847209 */ /* 0x000fe40007810000 */
[----:B------:R-:W-:Y:S01]  /*bea0*/  FMNMX.FTZ R10, R177, R134, !PT ;  /* 0x00000086b10a7209 */ /* 0x000fe20007810000 */
[----:B------:R-:W-:Y:S01]  /*beb0*/  FMUL.FTZ R134, R35, UR5 ;  /* 0x0000000523867c20 */ /* 0x000fe20008410000 */
[----:B------:R-:W-:Y:S04]  /*bec0*/  FMNMX.FTZ R132, R182, R132, !PT ;  /* 0x00000084b6847209 */ /* 0x000fe80007810000 */
[----:B------:R-:W1:Y:S01]  /*bed0*/  MUFU.TANH R247, R247 ;  /* 0x000000f700f77308 */ /* 0x000e620000002400 */
[----:B--2---:R-:W-:Y:S01]  /*bee0*/  FFMA.FTZ R243, R133, R0, R243 ;  /* 0x0000000085f37223 */ /* 0x004fe200000100f3 */
[----:B------:R-:W-:Y:S01]  /*bef0*/  VIADD R133, R9, 0x30 ;  /* 0x0000003009857836 */ /* 0x000fe20000000000 */
[----:B------:R-:W-:Y:S01]  /*bf00*/  FMNMX.FTZ R11, R163, R10, !PT ;  /* 0x0000000aa30b7209 */ /* 0x000fe20007810000 */
[----:B------:R-:W-:Y:S03]  /*bf10*/  VIADD R10, R9, 0x39 ;  /* 0x00000039090a7836 */ /* 0x000fe60000000000 */
[----:B------:R-:W-:Y:S03]  /*bf20*/  I2FP.F32.S32 R133, R133 ;  /* 0x0000008500857245 */ /* 0x000fe60000201400 */
[----:B------:R-:W2:Y:S01]  /*bf30*/  MUFU.TANH R242, R242 ;  /* 0x000000f200f27308 */ /* 0x000ea20000002400 */
[C---:B---3--:R-:W-:Y:S01]  /*bf40*/  FFMA.FTZ R248, R237.reuse, R0, R248 ;  /* 0x00000000edf87223 */ /* 0x048fe200000100f8 */
[----:B------:R-:W-:Y:S08]  /*bf50*/  I2FP.F32.S32 R5, R10 ;  /* 0x0000000a00057245 */ /* 0x000ff00000201400 */
[----:B------:R-:W3:Y:S01]  /*bf60*/  MUFU.TANH R241, R241 ;  /* 0x000000f100f17308 */ /* 0x000ee20000002400 */
[-C--:B-1----:R-:W-:Y:S01]  /*bf70*/  FFMA.FTZ R247, R237, R0.reuse, R247 ;  /* 0x00000000edf77223 */ /* 0x082fe200000100f7 */
[----:B------:R-:W-:Y:S05]  /*bf80*/  VIADD R237, R9, 0x28 ;  /* 0x0000002809ed7836 */ /* 0x000fea0000000000 */
[----:B------:R-:W-:Y:S03]  /*bf90*/  I2FP.F32.S32 R237, R237 ;  /* 0x000000ed00ed7245 */ /* 0x000fe60000201400 */
[----:B------:R-:W1:Y:S01]  /*bfa0*/  MUFU.TANH R246, R246 ;  /* 0x000000f600f67308 */ /* 0x000e620000002400 */
[CC--:B--2---:R-:W-:Y:S09]  /*bfb0*/  FFMA.FTZ R242, R133.reuse, R0.reuse, R242 ;  /* 0x0000000085f27223 */ /* 0x0c4ff200000100f2 */
[----:B------:R-:W2:Y:S01]  /*bfc0*/  MUFU.TANH R245, R245 ;  /* 0x000000f500f57308 */ /* 0x000ea20000002400 */
[----:B---3--:R-:W-:Y:S01]  /*bfd0*/  FFMA.FTZ R241, R133, R0, R241 ;  /* 0x0000000085f17223 */ /* 0x008fe200000100f1 */
[----:B------:R-:W-:Y:S02]  /*bfe0*/  FMNMX.FTZ R133, R178, R132, !PT ;  /* 0x00000084b2857209 */ /* 0x000fe40007810000 */
[----:B------:R-:W-:Y:S01]  /*bff0*/  FMNMX.FTZ R132, R252, R11, !PT ;  /* 0x0000000bfc847209 */ /* 0x000fe20007810000 */
[----:B------:R-:W-:Y:S01]  /*c000*/  VIADD R11, R9, 0x31 ;  /* 0x00000031090b7836 */ /* 0x000fe20000000000 */
[----:B------:R-:W-:Y:S04]  /*c010*/  FMNMX.FTZ R13, R162, R133, !PT ;  /* 0x00000085a20d7209 */ /* 0x000fe80007810000 */
[----:B------:R-:W3:Y:S01]  /*c020*/  MUFU.TANH R240, R240 ;  /* 0x000000f000f07308 */ /* 0x000ee20000002400 */
[----:B------:R-:W-:Y:S01]  /*c030*/  FMNMX.FTZ R132, R251, R132, !PT ;  /* 0x00000084fb847209 */ /* 0x000fe20007810000 */
[----:B-1----:R-:W-:Y:S01]  /*c040*/  FFMA.FTZ R246, R237, R0, R246 ;  /* 0x00000000edf67223 */ /* 0x002fe200000100f6 */
[----:B------:R-:W-:Y:S02]  /*c050*/  FMNMX.FTZ R13, R250, R13, !PT ;  /* 0x0000000dfa0d7209 */ /* 0x000fe40007810000 */
[----:B------:R-:W-:Y:S02]  /*c060*/  FMNMX.FTZ R132, R249, R132, !PT ;  /* 0x00000084f9847209 */ /* 0x000fe40007810000 */
[----:B------:R-:W-:Y:S03]  /*c070*/  FMNMX.FTZ R13, R248, R13, !PT ;  /* 0x0000000df80d7209 */ /* 0x000fe60007810000 */
[----:B------:R-:W1:Y:S01]  /*c080*/  MUFU.TANH R239, R239 ;  /* 0x000000ef00ef7308 */ /* 0x000e620000002400 */
[----:B--2---:R-:W-:Y:S01]  /*c090*/  FFMA.FTZ R245, R237, R0, R245 ;  /* 0x00000000edf57223 */ /* 0x004fe200000100f5 */
[----:B------:R-:W-:Y:S01]  /*c0a0*/  FMUL.FTZ R237, R33, UR5 ;  /* 0x0000000521ed7c20 */ /* 0x000fe20008410000 */
[----:B------:R-:W-:Y:S02]  /*c0b0*/  FMNMX.FTZ R132, R247, R132, !PT ;  /* 0x00000084f7847209 */ /* 0x000fe40007810000 */
[----:B------:R-:W-:Y:S02]  /*c0c0*/  IADD3 R133, R9, 0x38, RZ ;  /* 0x0000003809857810 */ /* 0x000fe40007ffe0ff */
[----:B------:R-:W-:Y:S03]  /*c0d0*/  FMNMX.FTZ R9, R246, R13, !PT ;  /* 0x0000000df6097209 */ /* 0x000fe60007810000 */
[----:B------:R-:W2:Y:S01]  /*c0e0*/  MUFU.TANH R135, R34 ;  /* 0x0000002200877308 */ /* 0x000ea20000002400 */
[----:B------:R-:W-:Y:S02]  /*c0f0*/  FMNMX.FTZ R132, R245, R132, !PT ;  /* 0x00000084f5847209 */ /* 0x000fe40007810000 */
[----:B------:R-:W-:Y:S02]  /*c100*/  I2FP.F32.S32 R11, R11 ;  /* 0x0000000b000b7245 */ /* 0x000fe40000201400 */
[----:B------:R-:W-:Y:S02]  /*c110*/  FMNMX.FTZ R9, R244, R9, !PT ;  /* 0x00000009f4097209 */ /* 0x000fe40007810000 */
[----:B------:R-:W-:Y:S03]  /*c120*/  FMNMX.FTZ R132, R243, R132, !PT ;  /* 0x00000084f3847209 */ /* 0x000fe60007810000 */
[----:B------:R-:W4:Y:S01]  /*c130*/  MUFU.TANH R238, R238 ;  /* 0x000000ee00ee7308 */ /* 0x000f220000002400 */
[----:B------:R-:W-:Y:S01]  /*c140*/  I2FP.F32.S32 R133, R133 ;  /* 0x0000008500857245 */ /* 0x000fe20000201400 */
[CC--:B---3--:R-:W-:Y:S01]  /*c150*/  FFMA.FTZ R240, R11.reuse, R0.reuse, R240 ;  /* 0x000000000bf07223 */ /* 0x0c8fe200000100f0 */
[----:B-1----:R-:W-:Y:S01]  /*c160*/  FFMA.FTZ R239, R11, R0, R239 ;  /* 0x000000000bef7223 */ /* 0x002fe200000100ef */
[----:B------:R-:W-:Y:S02]  /*c170*/  FMNMX.FTZ R9, R242, R9, !PT ;  /* 0x00000009f2097209 */ /* 0x000fe40007810000 */
[----:B------:R-:W-:Y:S04]  /*c180*/  FMNMX.FTZ R132, R241, R132, !PT ;  /* 0x00000084f1847209 */ /* 0x000fe80007810000 */
[----:B------:R-:W1:Y:S01]  /*c190*/  MUFU.TANH R134, R134 ;  /* 0x0000008600867308 */ /* 0x000e620000002400 */
[----:B------:R-:W-:Y:S01]  /*c1a0*/  FMNMX.FTZ R4, R240, R9, !PT ;  /* 0x00000009f0047209 */ /* 0x000fe20007810000 */
[CC--:B--2---:R-:W-:Y:S08]  /*c1b0*/  FFMA.FTZ R135, R133.reuse, R0.reuse, R135 ;  /* 0x0000000085877223 */ /* 0x0c4ff00000010087 */
[----:B------:R-:W2:Y:S01]  /*c1c0*/  MUFU.TANH R237, R237 ;  /* 0x000000ed00ed7308 */ /* 0x000ea20000002400 */
[----:B----4-:R-:W-:Y:S01]  /*c1d0*/  FFMA.FTZ R238, R133, R0, R238 ;  /* 0x0000000085ee7223 */ /* 0x010fe200000100ee */
[----:B------:R-:W-:Y:S04]  /*c1e0*/  FMNMX.FTZ R133, R239, R132, !PT ;  /* 0x00000084ef857209 */ /* 0x000fe80007810000 */
[----:B------:R-:W-:Y:S01]  /*c1f0*/  FMNMX.FTZ R132, R238, R133, !PT ;  /* 0x00000085ee847209 */ /* 0x000fe20007810000 */
[CC--:B-1----:R-:W-:Y:S01]  /*c200*/  FFMA.FTZ R134, R5.reuse, R0.reuse, R134 ;  /* 0x0000000005867223 */ /* 0x0c2fe20000010086 */
[----:B--2---:R-:W-:Y:S01]  /*c210*/  FFMA.FTZ R237, R5, R0, R237 ;  /* 0x0000000005ed7223 */ /* 0x004fe200000100ed */
[----:B------:R-:W-:Y:S04]  /*c220*/  FMNMX.FTZ R5, R135, R4, !PT ;  /* 0x0000000487057209 */ /* 0x000fe80007810000 */
[----:B------:R-:W-:Y:S02]  /*c230*/  FMNMX.FTZ R5, R134, R5, !PT ;  /* 0x0000000586057209 */ /* 0x000fe40007810000 */
[----:B------:R-:W-:Y:S01]  /*c240*/  FMNMX.FTZ R25, R237, R132, !PT ;  /* 0x00000084ed197209 */ /* 0x000fe20007810000 */
[----:B------:R-:W-:Y:S06]  /*c250*/  @P5 BRA `(.L_x_773) ;  /* 0xffffffdc00905947 */ /* 0x000fec000383ffff */
.L_x_772:
[----:B------:R-:W1:Y:S01]  /*c260*/  SHFL.BFLY PT, R4, R5, 0x2, 0x1f ;  /* 0x0c401f0005047f89 */ /* 0x000e6200000e0000 */
[----:B------:R-:W-:Y:S07]  /*c270*/  IADD3 R232, R232, -0x1, RZ ;  /* 0xffffffffe8e87810 */ /* 0x000fee0007ffe0ff */
[----:B---3--:R-:W2:Y:S08]  /*c280*/  SHFL.BFLY PT, R8, R25, 0x2, 0x1f ;  /* 0x0c401f0019087f89 */ /* 0x008eb000000e0000 */
        /* <DEDUP_REMOVED lines=32> */
[----:B------:R-:W2:Y:S01]  /*c490*/  LDSM.16.MT88.4 R24, [R198+0xc000] ;  /* 0x00c00000c618783b */ /* 0x000ea20000004200 */
[--C-:B------:R-:W-:Y:S01]  /*c4a0*/  FFMA.FTZ R176, R177, UR4, -R144.reuse ;  /* 0x00000004b1b07c23 */ /* 0x100fe20008010890 */
[--C-:B------:R-:W-:Y:S01]  /*c4b0*/  FFMA.FTZ R175, R162, UR4, -R145.reuse ;  /* 0x00000004a2af7c23 */ /* 0x100fe20008010891 */
[--C-:B------:R-:W-:Y:S01]  /*c4c0*/  FFMA.FTZ R177, R163, UR4, -R144.reuse ;  /* 0x00000004a3b17c23 */ /* 0x100fe20008010890 */
[--C-:B------:R-:W-:Y:S01]  /*c4d0*/  FFMA.FTZ R247, R247, UR4, -R144.reuse ;  /* 0x00000004f7f77c23 */ /* 0x100fe20008010890 */
[--C-:B------:R-:W-:Y:S01]  /*c4e0*/  FFMA.FTZ R245, R245, UR4, -R144.reuse ;  /* 0x00000004f5f57c23 */ /* 0x100fe20008010890 */
[--C-:B------:R-:W-:Y:S03]  /*c4f0*/  FFMA.FTZ R239, R239, UR4, -R144.reuse ;  /* 0x00000004efef7c23 */ /* 0x100fe60008010890 */
[----:B------:R-:W3:Y:S01]  /*c500*/  MUFU.EX2 R3, R5 ;  /* 0x0000000500037308 */ /* 0x000ee20000000800 */
[----:B------:R-:W-:Y:S01]  /*c510*/  LDSM.16.MT88.4 R160, [R200+0x11800] ;  /* 0x01180000c8a0783b */ /* 0x000fe20000004200 */
        /* <DEDUP_REMOVED lines=13> */
[C---:B------:R-:W-:Y:S03]  /*c5f0*/  FMUL.FTZ R22, R2.reuse, R114 ;  /* 0x0000007202167220 */ /* 0x040fe60000410000 */
[----:B------:R-:W1:Y:S01]  /*c600*/  MUFU.EX2 R166, R166 ;  /* 0x000000a600a67308 */ /* 0x000e620000000800 */
[C---:B---3--:R-:W-:Y:S01]  /*c610*/  FMUL.FTZ R4, R3.reuse, R128 ;  /* 0x0000008003047220 */ /* 0x048fe20000410000 */
[C---:B------:R-:W-:Y:S01]  /*c620*/  FMUL.FTZ R5, R3.reuse, R129 ;  /* 0x0000008103057220 */ /* 0x040fe20000410000 */
[C---:B------:R-:W-:Y:S01]  /*c630*/  FMUL.FTZ R8, R3.reuse, R124 ;  /* 0x0000007c03087220 */ /* 0x040fe20000410000 */
[C---:B------:R-:W-:Y:S01]  /*c640*/  FMUL.FTZ R9, R3.reuse, R125 ;  /* 0x0000007d03097220 */ /* 0x040fe20000410000 */
[C---:B------:R-:W-:Y:S01]  /*c650*/  FMUL.FTZ R12, R3.reuse, R120 ;  /* 0x00000078030c7220 */ /* 0x040fe20000410000 */
[C---:B------:R-:W-:Y:S01]  /*c660*/  FMUL.FTZ R13, R3.reuse, R121 ;  /* 0x00000079030d7220 */ /* 0x040fe20000410000 */
[C---:B------:R-:W-:Y:S03]  /*c670*/  FMUL.FTZ R23, R2.reuse, R115 ;  /* 0x0000007302177220 */ /* 0x040fe60000410000 */
[----:B------:R-:W-:Y:S01]  /*c680*/  MUFU.EX2 R165, R165 ;  /* 0x000000a500a57308 */ /* 0x000fe20000000800 */
[----:B------:R-:W3:Y:S01]  /*c690*/  LDSM.16.MT88.4 R120, [R200+0xe000] ;  /* 0x00e00000c878783b */ /* 0x000ee20000004200 */
[C---:B------:R-:W-:Y:S01]  /*c6a0*/  FMUL.FTZ R20, R3.reuse, R112 ;  /* 0x0000007003147220 */ /* 0x040fe20000410000 */
[C---:B------:R-:W-:Y:S01]  /*c6b0*/  FMUL.FTZ R21, R3.reuse, R113 ;  /* 0x0000007103157220 */ /* 0x040fe20000410000 */
[C---:B------:R-:W-:Y:S01]  /*c6c0*/  FMUL.FTZ R30, R2.reuse, R106 ;  /* 0x0000006a021e7220 */ /* 0x040fe20000410000 */
[----:B------:R-:W-:Y:S01]  /*c6d0*/  FMUL.FTZ R31, R2, R107 ;  /* 0x0000006b021f7220 */ /* 0x000fe20000410000 */
[C---:B------:R-:W-:Y:S01]  /*c6e0*/  FMUL.FTZ R28, R3.reuse, R104 ;  /* 0x00000068031c7220 */ /* 0x040fe20000410000 */
[C---:B------:R-:W-:Y:S03]  /*c6f0*/  FMUL.FTZ R29, R3.reuse, R105 ;  /* 0x00000069031d7220 */ /* 0x040fe60000410000 */
[----:B------:R-:W4:Y:S01]  /*c700*/  MUFU.EX2 R164, R164 ;  /* 0x000000a400a47308 */ /* 0x000f220000000800 */
[----:B-1----:R-:W-:Y:S01]  /*c710*/  F2FP.BF16.F32.PACK_AB R129, R166, R171 ;  /* 0x000000aba681723e */ /* 0x002fe200000010ff */
[----:B------:R-:W1:Y:S01]  /*c720*/  LDSM.16.MT88.4 R104, [R198+0xe000] ;  /* 0x00e00000c668783b */ /* 0x000e620000004200 */
[C---:B------:R-:W-:Y:S01]  /*c730*/  FMUL.FTZ R38, R2.reuse, R38 ;  /* 0x0000002602267220 */ /* 0x040fe20000410000 */
[C---:B------:R-:W-:Y:S01]  /*c740*/  FMUL.FTZ R39, R2.reuse, R39 ;  /* 0x0000002702277220 */ /* 0x040fe20000410000 */
[C---:B------:R-:W-:Y:S01]  /*c750*/  FMUL.FTZ R36, R3.reuse, R36 ;  /* 0x0000002403247220 */ /* 0x040fe20000410000 */
[C---:B------:R-:W-:Y:S01]  /*c760*/  FMUL.FTZ R37, R3.reuse, R37 ;  /* 0x0000002503257220 */ /* 0x040fe20000410000 */
[C---:B------:R-:W-:Y:S03]  /*c770*/  FMUL.FTZ R42, R2.reuse, R42 ;  /* 0x0000002a022a7220 */ /* 0x040fe60000410000 */
[----:B------:R-:W-:Y:S01]  /*c780*/  MUFU.EX2 R170, R170 ;  /* 0x000000aa00aa7308 */ /* 0x000fe20000000800 */
[C---:B------:R-:W-:Y:S01]  /*c790*/  FMUL.FTZ R43, R2.reuse, R43 ;  /* 0x0000002b022b7220 */ /* 0x040fe20000410000 */
[----:B------:R-:W-:Y:S01]  /*c7a0*/  LDSM.16.MT88.4 R112, [R200+0x10000] ;  /* 0x01000000c870783b */ /* 0x000fe20000004200 */
[C---:B------:R-:W-:Y:S01]  /*c7b0*/  FMUL.FTZ R40, R3.reuse, R40 ;  /* 0x0000002803287220 */ /* 0x040fe20000410000 */
[C---:B------:R-:W-:Y:S01]  /*c7c0*/  FMUL.FTZ R41, R3.reuse, R41 ;  /* 0x0000002903297220 */ /* 0x040fe20000410000 */
[C---:B------:R-:W-:Y:S01]  /*c7d0*/  FMUL.FTZ R46, R2.reuse, R46 ;  /* 0x0000002e022e7220 */ /* 0x040fe20000410000 */
[----:B------:R-:W-:Y:S01]  /*c7e0*/  FMUL.FTZ R47, R2, R47 ;  /* 0x0000002f022f7220 */ /* 0x000fe20000410000 */
[C---:B------:R-:W-:Y:S03]  /*c7f0*/  FMUL.FTZ R44, R3.reuse, R44 ;  /* 0x0000002c032c7220 */ /* 0x040fe60000410000 */
[----:B------:R-:W5:Y:S01]  /*c800*/  MUFU.EX2 R169, R169 ;  /* 0x000000a900a97308 */ /* 0x000f620000000800 */
[----:B----4-:R-:W-:Y:S01]  /*c810*/  F2FP.BF16.F32.PACK_AB R131, R164, R165 ;  /* 0x000000a5a483723e */ /* 0x010fe200000010ff */
[----:B------:R-:W-:Y:S01]  /*c820*/  LDSM.16.MT88.4 R124, [R200+0xe800] ;  /* 0x00e80000c87c783b */ /* 0x000fe20000004200 */
[C---:B------:R-:W-:Y:S01]  /*c830*/  FMUL.FTZ R45, R3.reuse, R45 ;  /* 0x0000002d032d7220 */ /* 0x040fe20000410000 */
[C---:B------:R-:W-:Y:S01]  /*c840*/  FMUL.FTZ R50, R2.reuse, R50 ;  /* 0x0000003202327220 */ /* 0x040fe20000410000 */
[C---:B------:R-:W-:Y:S01]  /*c850*/  FMUL.FTZ R51, R2.reuse, R51 ;  /* 0x0000003302337220 */ /* 0x040fe20000410000 */
[C---:B------:R-:W-:Y:S01]  /*c860*/  FMUL.FTZ R48, R3.reuse, R48 ;  /* 0x0000003003307220 */ /* 0x040fe20000410000 */
[C---:B------:R-:W-:Y:S03]  /*c870*/  FMUL.FTZ R49, R3.reuse, R49 ;  /* 0x0000003103317220 */ /* 0x040fe60000410000 */
[----:B------:R-:W-:Y:S01]  /*c880*/  MUFU.EX2 R168, R168 ;  /* 0x000000a800a87308 */ /* 0x000fe20000000800 */
[C---:B------:R-:W-:Y:S01]  /*c890*/  FMUL.FTZ R54, R2.reuse, R54 ;  /* 0x0000003602367220 */ /* 0x040fe20000410000 */
[C---:B------:R-:W-:Y:S01]  /*c8a0*/  FMUL.FTZ R55, R2.reuse, R55 ;  /* 0x0000003702377220 */ /* 0x040fe20000410000 */
[C---:B------:R-:W-:Y:S01]  /*c8b0*/  FMUL.FTZ R52, R3.reuse, R52 ;  /* 0x0000003403347220 */ /* 0x040fe20000410000 */
[C---:B------:R-:W-:Y:S01]  /*c8c0*/  FMUL.FTZ R53, R3.reuse, R53 ;  /* 0x0000003503357220 */ /* 0x040fe20000410000 */
[C---:B------:R-:W-:Y:S01]  /*c8d0*/  FMUL.FTZ R58, R2.reuse, R58 ;  /* 0x0000003a023a7220 */ /* 0x040fe20000410000 */
[C---:B------:R-:W-:Y:S01]  /*c8e0*/  FMUL.FTZ R59, R2.reuse, R59 ;  /* 0x0000003b023b7220 */ /* 0x040fe20000410000 */
[----:B------:R-:W-:Y:S03]  /*c8f0*/  FMUL.FTZ R56, R3, R56 ;  /* 0x0000003803387220 */ /* 0x000fe60000410000 */
[----:B------:R-:W4:Y:S01]  /*c900*/  MUFU.EX2 R167, R167 ;  /* 0x000000a700a77308 */ /* 0x000f220000000800 */
[----:B-----5:R-:W-:Y:S01]  /*c910*/  F2FP.BF16.F32.PACK_AB R128, R169, R170 ;  /* 0x000000aaa980723e */ /* 0x020fe200000010ff */
        /* <DEDUP_REMOVED lines=15> */
[----:B----4-:R-:W-:Y:S01]  /*ca10*/  F2FP.BF16.F32.PACK_AB R130, R167, R168 ;  /* 0x000000a8a782723e */ /* 0x010fe200000010ff */
[C---:B------:R-:W-:Y:S01]  /*ca20*/  FMUL.FTZ R72, R3.reuse, R72 ;  /* 0x0000004803487220 */ /* 0x040fe20000410000 */
[C---:B------:R-:W-:Y:S01]  /*ca30*/  FMUL.FTZ R73, R3.reuse, R73 ;  /* 0x0000004903497220 */ /* 0x040fe20000410000 */
[C---:B------:R-:W-:Y:S01]  /*ca40*/  FMUL.FTZ R78, R2.reuse, R78 ;  /* 0x0000004e024e7220 */ /* 0x040fe20000410000 */
[C---:B------:R-:W-:Y:S01]  /*ca50*/  FMUL.FTZ R79, R2.reuse, R79 ;  /* 0x0000004f024f7220 */ /* 0x040fe20000410000 */
[C---:B------:R-:W-:Y:S01]  /*ca60*/  FMUL.FTZ R76, R3.reuse, R76 ;  /* 0x0000004c034c7220 */ /* 0x040fe20000410000 */
[C---:B------:R-:W-:Y:S01]  /*ca70*/  FMUL.FTZ R77, R3.reuse, R77 ;  /* 0x0000004d034d7220 */ /* 0x040fe20000410000 */
[C---:B------:R-:W-:Y:S01]  /*ca80*/  HMMA.16816.F32.BF16 R4, R128.reuse, R16, R4 ;  /* 0x000000108004723c */ /* 0x040fe20000041804 */
[----:B------:R-:W-:Y:S04]  /*ca90*/  MUFU.EX2 R172, R172 ;  /* 0x000000ac00ac7308 */ /* 0x000fe80000000800 */
[C---:B------:R-:W-:Y:S01]  /*caa0*/  FMUL.FTZ R82, R2.reuse, R82 ;  /* 0x0000005202527220 */ /* 0x040fe20000410000 */
[C---:B------:R-:W-:Y:S05]  /*cab0*/  HMMA.16816.F32.BF16 R8, R128.reuse, R18, R8 ;  /* 0x000000128008723c */ /* 0x040fea0000041808 */
[----:B------:R-:W-:Y:S01]  /*cac0*/  MUFU.EX2 R174, R174 ;  /* 0x000000ae00ae7308 */ /* 0x000fe20000000800 */
[C---:B------:R-:W-:Y:S01]  /*cad0*/  FMUL.FTZ R16, R3.reuse, R116 ;  /* 0x0000007403107220 */ /* 0x040fe20000410000 */
[C---:B--2---:R-:W-:Y:S04]  /*cae0*/  HMMA.16816.F32.BF16 R12, R128.reuse, R24, R12 ;  /* 0x00000018800c723c */ /* 0x044fe8000004180c */
[C---:B------:R-:W-:Y:S01]  /*caf0*/  FMUL.FTZ R18, R2.reuse, R118 ;  /* 0x0000007602127220 */ /* 0x040fe20000410000 */
[C---:B------:R-:W-:Y:S01]  /*cb00*/  FMUL.FTZ R19, R2.reuse, R119 ;  /* 0x0000007702137220 */ /* 0x040fe20000410000 */
[C---:B------:R-:W-:Y:S01]  /*cb10*/  FMUL.FTZ R17, R3.reuse, R117 ;  /* 0x0000007503117220 */ /* 0x040fe20000410000 */
[C---:B------:R-:W-:Y:S01]  /*cb20*/  FMUL.FTZ R24, R3.reuse, R108 ;  /* 0x0000006c03187220 */ /* 0x040fe20000410000 */
[----:B------:R-:W-:Y:S01]  /*cb30*/  LDSM.16.MT88.4 R116, [R197+0xc800] ;  /* 0x00c80000c574783b */ /* 0x000fe20000004200 */
[----:B------:R-:W-:Y:S02]  /*cb40*/  MUFU.EX2 R175, R175 ;  /* 0x000000af00af7308 */ /* 0x000fe40000000800 */
[C---:B------:R-:W-:Y:S01]  /*cb50*/  FMUL.FTZ R25, R3.reuse, R109 ;  /* 0x0000006d03197220 */ /* 0x040fe20000410000 */
[C---:B------:R-:W-:Y:S01]  /*cb60*/  FMUL.FTZ R83, R2.reuse, R83 ;  /* 0x0000005302537220 */ /* 0x040fe20000410000 */
[C---:B------:R-:W-:Y:S01]  /*cb70*/  FMUL.FTZ R80, R3.reuse, R80 ;  /* 0x0000005003507220 */ /* 0x040fe20000410000 */
[C---:B------:R-:W-:Y:S03]  /*cb80*/  HMMA.16816.F32.BF16 R16, R128.reuse, R26, R16 ;  /* 0x0000001a8010723c */ /* 0x040fe60000041810 */
[C---:B------:R-:W-:Y:S01]  /*cb90*/  FMUL.FTZ R81, R3.reuse, R81 ;  /* 0x0000005103517220 */ /* 0x040fe20000410000 */
[C---:B------:R-:W-:Y:S01]  /*cba0*/  FMUL.FTZ R86, R2.reuse, R86 ;  /* 0x0000005602567220 */ /* 0x040fe20000410000 */
[C---:B------:R-:W-:Y:S01]  /*cbb0*/  FMUL.FTZ R87, R2.reuse, R87 ;  /* 0x0000005702577220 */ /* 0x040fe20000410000 */
[C---:B------:R-:W-:Y:S01]  /*cbc0*/  HMMA.16816.F32.BF16 R20, R128.reuse, R32, R20 ;  /* 0x000000208014723c */ /* 0x040fe20000041814 */
[----:B------:R-:W-:Y:S04]  /*cbd0*/  MUFU.EX2 R176, R176 ;  /* 0x000000b000b07308 */ /* 0x000fe80000000800 */
[C---:B------:R-:W-:Y:S01]  /*cbe0*/  FMUL.FTZ R26, R2.reuse, R110 ;  /* 0x0000006e021a7220 */ /* 0x040fe20000410000 */
[----:B------:R-:W-:Y:S01]  /*cbf0*/  FMUL.FTZ R27, R2, R111 ;  /* 0x0000006f021b7220 */ /* 0x000fe20000410000 */
[C---:B------:R-:W-:Y:S01]  /*cc00*/  FMUL.FTZ R32, R3.reuse, R100 ;  /* 0x0000006403207220 */ /* 0x040fe20000410000 */
[----:B------:R-:W2:Y:S03]  /*cc10*/  LDSM.16.MT88.4 R108, [R197+0xe000] ;  /* 0x00e00000c56c783b */ /* 0x000ea60000004200 */
[----:B------:R-:W-:Y:S01]  /*cc20*/  MUFU.EX2 R177, R177 ;  /* 0x000000b100b17308 */ /* 0x000fe20000000800 */
[C---:B------:R-:W-:Y:S01]  /*cc30*/  FMUL.FTZ R33, R3.reuse, R101 ;  /* 0x0000006503217220 */ /* 0x040fe20000410000 */
[C---:B------:R-:W-:Y:S01]  /*cc40*/  FMUL.FTZ R84, R3.reuse, R84 ;  /* 0x0000005403547220 */ /* 0x040fe20000410000 */
[C---:B------:R-:W-:Y:S03]  /*cc50*/  HMMA.16816.F32.BF16 R24, R128.reuse, R34, R24 ;  /* 0x000000228018723c */ /* 0x040fe60000041818 */
[C---:B------:R-:W-:Y:S01]  /*cc60*/  FMUL.FTZ R85, R3.reuse, R85 ;  /* 0x0000005503557220 */ /* 0x040fe20000410000 */
[--C-:B------:R-:W-:Y:S01]  /*cc70*/  FFMA.FTZ R173, R182, UR4, -R145.reuse ;  /* 0x00000004b6ad7c23 */ /* 0x100fe20008010891 */
[C---:B------:R-:W-:Y:S01]  /*cc80*/  FMUL.FTZ R90, R2.reuse, R90 ;  /* 0x0000005a025a7220 */ /* 0x040fe20000410000 */
[C---:B------:R-:W-:Y:S01]  /*cc90*/  HMMA.16816.F32.BF16 R28, R128.reuse, R136, R28 ;  /* 0x00000088801c723c */ /* 0x040fe2000004181c */
[----:B------:R-:W-:Y:S04]  /*cca0*/  MUFU.EX2 R178, R178 ;  /* 0x000000b200b27308 */ /* 0x000fe80000000800 */
[C---:B------:R-:W-:Y:S01]  /*ccb0*/  FMUL.FTZ R34, R2.reuse, R102 ;  /* 0x0000006602227220 */ /* 0x040fe20000410000 */
[C---:B------:R-:W-:Y:S01]  /*ccc0*/  FMUL.FTZ R35, R2.reuse, R103 ;  /* 0x0000006702237220 */ /* 0x040fe20000410000 */
[C---:B------:R-:W-:Y:S01]  /*ccd0*/  FMUL.FTZ R91, R2.reuse, R91 ;  /* 0x0000005b025b7220 */ /* 0x040fe20000410000 */
[----:B------:R-:W4:Y:S03]  /*cce0*/  LDSM.16.MT88.4 R100, [R196+0xe000] ;  /* 0x00e00000c464783b */ /* 0x000f260000004200 */
[----:B------:R-:W5:Y:S01]  /*ccf0*/  MUFU.EX2 R173, R173 ;  /* 0x000000ad00ad7308 */ /* 0x000f620000000800 */
[C---:B------:R-:W-:Y:S01]  /*cd00*/  FMUL.FTZ R88, R3.reuse, R88 ;  /* 0x0000005803587220 */ /* 0x040fe20000410000 */
[C---:B------:R-:W-:Y:S01]  /*cd10*/  FMUL.FTZ R89, R3.reuse, R89 ;  /* 0x0000005903597220 */ /* 0x040fe20000410000 */
[C---:B------:R-:W-:Y:S02]  /*cd20*/  HMMA.16816.F32.BF16 R32, R128.reuse, R138, R32 ;  /* 0x0000008a8020723c */ /* 0x040fe40000041820 */
[----:B------:R-:W-:Y:S05]  /*cd30*/  LDSM.16.MT88.4 R136, [R198+0xe800] ;  /* 0x00e80000c688783b */ /* 0x000fea0000004200 */
[----:B------:R-:W5:Y:S01]  /*cd40*/  MUFU.EX2 R179, R179 ;  /* 0x000000b300b37308 */ /* 0x000f620000000800 */
[C---:B------:R-:W-:Y:S01]  /*cd50*/  FMUL.FTZ R94, R2.reuse, R94 ;  /* 0x0000005e025e7220 */ /* 0x040fe20000410000 */
[C---:B---3--:R-:W-:Y:S03]  /*cd60*/  HMMA.16816.F32.BF16 R36, R128.reuse, R120, R36 ;  /* 0x000000788024723c */ /* 0x048fe60000041824 */
[C---:B------:R-:W-:Y:S03]  /*cd70*/  FMUL.FTZ R95, R2.reuse, R95 ;  /* 0x0000005f025f7220 */ /* 0x040fe60000410000 */
[C---:B------:R-:W-:Y:S01]  /*cd80*/  HMMA.16816.F32.BF16 R40, R128.reuse, R122, R40 ;  /* 0x0000007a8028723c */ /* 0x040fe20000041828 */
[----:B------:R-:W-:Y:S01]  /*cd90*/  LDSM.16.MT88.4 R120, [R196+0xc800] ;  /* 0x00c80000c478783b */ /* 0x000fe20000004200 */
[----:B------:R-:W-:Y:S03]  /*cda0*/  MUFU.EX2 R247, R247 ;  /* 0x000000f700f77308 */ /* 0x000fe60000000800 */
[C---:B------:R-:W-:Y:S01]  /*cdb0*/  FMUL.FTZ R92, R3.reuse, R92 ;  /* 0x0000005c035c7220 */ /* 0x040fe20000410000 */
[C---:B-1----:R-:W-:Y:S06]  /*cdc0*/  HMMA.16816.F32.BF16 R44, R128.reuse, R104, R44 ;  /* 0x00000068802c723c */ /* 0x042fec000004182c */
[----:B------:R-:W-:Y:S01]  /*cdd0*/  MUFU.EX2 R245, R245 ;  /* 0x000000f500f57308 */ /* 0x000fe20000000800 */
[C---:B------:R-:W-:Y:S01]  /*cde0*/  FMUL.FTZ R93, R3.reuse, R93 ;  /* 0x0000005d035d7220 */ /* 0x040fe20000410000 */
[C---:B------:R-:W-:Y:S01]  /*cdf0*/  HMMA.16816.F32.BF16 R48, R128.reuse, R106, R48 ;  /* 0x0000006a8030723c */ /* 0x040fe20000041830 */
[----:B------:R-:W1:Y:S02]  /*ce00*/  LDSM.16.MT88.4 R104, [R198+0x10000] ;  /* 0x01000000c668783b */ /* 0x000e640000004200 */
[C---:B------:R-:W-:Y:S03]  /*ce10*/  FMUL.FTZ R98, R2.reuse, R98 ;  /* 0x0000006202627220 */ /* 0x040fe60000410000 */
[C---:B--2---:R-:W-:Y:S02]  /*ce20*/  HMMA.16816.F32.BF16 R52, R128.reuse, R108, R52 ;  /* 0x0000006c8034723c */ /* 0x044fe40000041834 */
[----:B------:R-:W-:Y:S03]  /*ce30*/  MUFU.EX2 R239, R239 ;  /* 0x000000ef00ef7308 */ /* 0x000fe60000000800 */
[----:B------:R-:W-:Y:S01]  /*ce40*/  FMUL.FTZ R99, R2, R99 ;  /* 0x0000006302637220 */ /* 0x000fe20000410000 */
[C---:B------:R-:W-:Y:S01]  /*ce50*/  HMMA.16816.F32.BF16 R56, R128.reuse, R110, R56 ;  /* 0x0000006e8038723c */ /* 0x040fe20000041838 */
[----:B------:R-:W-:Y:S05]  /*ce60*/  LDSM.16.MT88.4 R108, [R200+0xc800] ;  /* 0x00c80000c86c783b */ /* 0x000fea0000004200 */
[----:B------:R-:W-:Y:S01]  /*ce70*/  MUFU.EX2 R238, R238 ;  /* 0x000000ee00ee7308 */ /* 0x000fe20000000800 */
[C---:B------:R-:W-:Y:S01]  /*ce80*/  FMUL.FTZ R96, R3.reuse, R96 ;  /* 0x0000006003607220 */ /* 0x040fe20000410000 */
[C---:B----4-:R-:W-:Y:S03]  /*ce90*/  HMMA.16816.F32.BF16 R60, R128.reuse, R100, R60 ;  /* 0x00000064803c723c */ /* 0x050fe6000004183c */
[----:B------:R-:W-:Y:S03]  /*cea0*/  FMUL.FTZ R97, R3, R97 ;  /* 0x0000006103617220 */ /* 0x000fe60000410000 */
[C---:B------:R-:W-:Y:S01]  /*ceb0*/  HMMA.16816.F32.BF16 R64, R128.reuse, R102, R64 ;  /* 0x000000668040723c */ /* 0x040fe20000041840 */
[----:B------:R-:W2:Y:S01]  /*cec0*/  LDSM.16.MT88.4 R100, [R197+0x10000] ;  /* 0x01000000c564783b */ /* 0x000ea20000004200 */
[----:B------:R-:W-:Y:S03]  /*ced0*/  MUFU.EX2 R237, R237 ;  /* 0x000000ed00ed7308 */ /* 0x000fe60000000800 */
[--C-:B------:R-:W-:Y:S01]  /*cee0*/  FFMA.FTZ R182, R246, UR4, -R145.reuse ;  /* 0x00000004f6b67c23 */ /* 0x100fe20008010891 */
[C---:B------:R-:W-:Y:S05]  /*cef0*/  HMMA.16816.F32.BF16 R68, R128.reuse, R112, R68 ;  /* 0x000000708044723c */ /* 0x040fea0000041844 */
[--C-:B------:R-:W-:Y:S01]  /*cf00*/  FFMA.FTZ R246, R243, UR4, -R144.reuse ;  /* 0x00000004f3f67c23 */ /* 0x100fe20008010890 */
[C---:B------:R-:W-:Y:S01]  /*cf10*/  HMMA.16816.F32.BF16 R72, R128.reuse, R114, R72 ;  /* 0x000000728048723c */ /* 0x040fe20000041848 */
[----:B------:R-:W-:Y:S01]  /*cf20*/  LDSM.16.MT88.4 R112, [R198+0xc800] ;  /* 0x00c80000c670783b */ /* 0x000fe20000004200 */
[----:B------:R-:W-:Y:S03]  /*cf30*/  MUFU.EX2 R182, R182 ;  /* 0x000000b600b67308 */ /* 0x000fe60000000800 */
[--C-:B------:R-:W-:Y:S01]  /*cf40*/  FFMA.FTZ R183, R244, UR4, -R145.reuse ;  /* 0x00000004f4b77c23 */ /* 0x100fe20008010891 */
[C---:B-1----:R-:W-:Y:S06]  /*cf50*/  HMMA.16816.F32.BF16 R76, R128.reuse, R104, R76 ;  /* 0x00000068804c723c */ /* 0x042fec000004184c */
[----:B------:R-:W-:Y:S01]  /*cf60*/  MUFU.EX2 R246, R246 ;  /* 0x000000f600f67308 */ /* 0x000fe20000000800 */
[--C-:B------:R-:W-:Y:S01]  /*cf70*/  FFMA.FTZ R244, R249, UR4, -R144.reuse ;  /* 0x00000004f9f47c23 */ /* 0x100fe20008010890 */
[C---:B------:R-:W-:Y:S01]  /*cf80*/  HMMA.16816.F32.BF16 R80, R128.reuse, R106, R80 ;  /* 0x0000006a8050723c */ /* 0x040fe20000041850 */
[----:B------:R-:W1:Y:S02]  /*cf90*/  LDSM.16.MT88.4 R104, [R196+0x10000] ;  /* 0x01000000c468783b */ /* 0x000e640000004200 */
[--C-:B------:R-:W-:Y:S01]  /*cfa0*/  FFMA.FTZ R180, R250, UR4, -R145.reuse ;  /* 0x00000004fab47c23 */ /* 0x100fe20008010891 */
[--C-:B------:R-:W-:Y:S01]  /*cfb0*/  FFMA.FTZ R181, R248, UR4, -R145.reuse ;  /* 0x00000004f8b57c23 */ /* 0x100fe20008010891 */
[--C-:B------:R-:W-:Y:S01]  /*cfc0*/  FFMA.FTZ R243, R240, UR4, -R145.reuse ;  /* 0x00000004f0f37c23 */ /* 0x100fe20008010891 */
[----:B------:R-:W-:Y:S02]  /*cfd0*/  FFMA.FTZ R240, R241, UR4, -R144 ;  /* 0x00000004f1f07c23 */ /* 0x000fe40008010890 */
[----:B------:R-:W-:Y:S03]  /*cfe0*/  MUFU.EX2 R183, R183 ;  /* 0x000000b700b77308 */ /* 0x000fe60000000800 */
[--C-:B------:R-:W-:Y:S01]  /*cff0*/  FFMA.FTZ R242, R242, UR4, -R145.reuse ;  /* 0x00000004f2f27c23 */ /* 0x100fe20008010891 */
[--C-:B------:R-:W-:Y:S01]  /*d000*/  FFMA.FTZ R135, R135, UR4, -R145.reuse ;  /* 0x0000000487877c23 */ /* 0x100fe20008010891 */
[----:B------:R-:W-:Y:S01]  /*d010*/  FFMA.FTZ R145, R134, UR4, -R145 ;  /* 0x0000000486917c23 */ /* 0x000fe20008010891 */
[----:B------:R-:W-:Y:S01]  /*d020*/  FFMA.FTZ R171, R2, R233, R171 ;  /* 0x000000e902ab7223 */ /* 0x000fe200000100ab */
[----:B------:R-:W-:Y:S01]  /*d030*/  MOV R2, R133 ;  /* 0x0000008500027202 */ /* 0x000fe20000000f00 */
[----:B------:R-:W-:Y:S01]  /*d040*/  FFMA.FTZ R170, R3, R236, R170 ;  /* 0x000000ec03aa7223 */ /* 0x000fe200000100aa */
[C---:B--2---:R-:W-:Y:S01]  /*d050*/  HMMA.16816.F32.BF16 R84, R128.reuse, R100, R84 ;  /* 0x000000648054723c */ /* 0x044fe20000041854 */
[----:B------:R2:W-:Y:S02]  /*d060*/  MUFU.EX2 R134, R145 ;  /* 0x0000009100867308 */ /* 0x0005e40000000800 */
[----:B------:R-:W-:Y:S01]  /*d070*/  FADD.FTZ R166, R166, R171 ;  /* 0x000000aba6a67221 */ /* 0x000fe20000010000 */
[----:B------:R-:W-:Y:S02]  /*d080*/  FADD.FTZ R169, R169, R170 ;  /* 0x000000aaa9a97221 */ /* 0x000fe40000010000 */
[C---:B------:R-:W-:Y:S05]  /*d090*/  HMMA.16816.F32.BF16 R88, R128.reuse, R102, R88 ;  /* 0x000000668058723c */ /* 0x040fea0000041858 */
[----:B------:R-:W-:Y:S01]  /*d0a0*/  MUFU.EX2 R180, R180 ;  /* 0x000000b400b47308 */ /* 0x000fe20000000800 */
[----:B-----5:R-:W-:Y:S01]  /*d0b0*/  F2FP.BF16.F32.PACK_AB R101, R173, R172 ;  /* 0x000000acad65723e */ /* 0x020fe200000010ff */
[----:B------:R-:W-:Y:S01]  /*d0c0*/  FADD.FTZ R3, R165, R166 ;  /* 0x000000a6a5037221 */ /* 0x000fe20000010000 */
[----:B------:R-:W-:Y:S03]  /*d0d0*/  F2FP.BF16.F32.PACK_AB R103, R175, R174 ;  /* 0x000000aeaf67723e */ /* 0x000fe600000010ff */
[----:B------:R-:W-:Y:S01]  /*d0e0*/  FADD.FTZ R168, R168, R169 ;  /* 0x000000a9a8a87221 */ /* 0x000fe20000010000 */
[----:B------:R-:W-:Y:S01]  /*d0f0*/  F2FP.BF16.F32.PACK_AB R100, R177, R176 ;  /* 0x000000b0b164723e */ /* 0x000fe200000010ff */
[----:B--2---:R-:W-:Y:S01]  /*d100*/  LDSM.16.MT88.4 R144, [R200+0xf800] ;  /* 0x00f80000c890783b */ /* 0x004fe20000004200 */
[----:B------:R-:W-:Y:S01]  /*d110*/  F2FP.BF16.F32.PACK_AB R102, R179, R178 ;  /* 0x000000b2b366723e */ /* 0x000fe200000010ff */
[----:B------:R-:W2:Y:S01]  /*d120*/  MUFU.EX2 R181, R181 ;  /* 0x000000b500b57308 */ /* 0x000ea20000000800 */
[----:B------:R-:W-:Y:S01]  /*d130*/  FADD.FTZ R3, R164, R3 ;  /* 0x00000003a4037221 */ /* 0x000fe20000010000 */
[----:B------:R-:W-:Y:S01]  /*d140*/  FADD.FTZ R167, R167, R168 ;  /* 0x000000a8a7a77221 */ /* 0x000fe20000010000 */
[C---:B-1----:R-:W-:Y:S03]  /*d150*/  HMMA.16816.F32.BF16 R92, R128.reuse, R104, R92 ;  /* 0x00000068805c723c */ /* 0x042fe6000004185c */
[----:B------:R-:W-:Y:S04]  /*d160*/  FADD.FTZ R172, R172, R3 ;  /* 0x00000003acac7221 */ /* 0x000fe80000010000 */
[----:B------:R-:W1:Y:S01]  /*d170*/  MUFU.EX2 R244, R244 ;  /* 0x000000f400f47308 */ /* 0x000e620000000800 */
[----:B------:R-:W-:Y:S01]  /*d180*/  MOV R3, R132 ;  /* 0x0000008400037202 */ /* 0x000fe20000000f00 */
[----:B------:R-:W-:Y:S01]  /*d190*/  HMMA.16816.F32.BF16 R96, R128, R106, R96 ;  /* 0x0000006a8060723c */ /* 0x000fe20000041860 */
[----:B------:R-:W3:Y:S02]  /*d1a0*/  LDSM.16.MT88.4 R104, [R196+0xe800] ;  /* 0x00e80000c468783b */ /* 0x000ee40000004200 */
[----:B------:R-:W-:Y:S03]  /*d1b0*/  FADD.FTZ R176, R176, R167 ;  /* 0x000000a7b0b07221 */ /* 0x000fe60000010000 */
[C---:B------:R-:W-:Y:S02]  /*d1c0*/  HMMA.16816.F32.BF16 R4, R100.reuse, R108, R4 ;  /* 0x0000006c6404723c */ /* 0x040fe40000041804 */
[----:B------:R-:W-:Y:S01]  /*d1d0*/  MUFU.EX2 R242, R242 ;  /* 0x000000f200f27308 */ /* 0x000fe20000000800 */
[----:B------:R-:W-:Y:S02]  /*d1e0*/  LDSM.16.MT88.4 R128, [R196+0xd000] ;  /* 0x00d00000c480783b */ /* 0x000fe40000004200 */
[----:B------:R-:W-:Y:S01]  /*d1f0*/  FADD.FTZ R173, R173, R172 ;  /* 0x000000acadad7221 */ /* 0x000fe20000010000 */
[C---:B------:R-:W-:Y:S06]  /*d200*/  HMMA.16816.F32.BF16 R8, R100.reuse, R110, R8 ;  /* 0x0000006e6408723c */ /* 0x040fec0000041808 */
[----:B------:R-:W4:Y:S01]  /*d210*/  MUFU.EX2 R243, R243 ;  /* 0x000000f300f37308 */ /* 0x000f220000000800 */
[----:B------:R-:W5:Y:S01]  /*d220*/  LDSM.16.MT88.4 R108, [R200+0x10800] ;  /* 0x01080000c86c783b */ /* 0x000f620000004200 */
[C---:B------:R-:W-:Y:S08]  /*d230*/  HMMA.16816.F32.BF16 R12, R100.reuse, R112, R12 ;  /* 0x00000070640c723c */ /* 0x040ff0000004180c */
[----:B------:R-:W4:Y:S01]  /*d240*/  MUFU.EX2 R135, R135 ;  /* 0x0000008700877308 */ /* 0x000f220000000800 */
[C---:B------:R-:W-:Y:S01]  /*d250*/  HMMA.16816.F32.BF16 R16, R100.reuse, R114, R16 ;  /* 0x000000726410723c */ /* 0x040fe20000041810 */
[----:B------:R-:W1:Y:S02]  /*d260*/  LDSM.16.MT88.4 R112, [R198+0x10800] ;  /* 0x01080000c670783b */ /* 0x000e640000004200 */
[----:B------:R-:W-:Y:S03]  /*d270*/  FADD.FTZ R177, R177, R176 ;  /* 0x000000b0b1b17221 */ /* 0x000fe60000010000 */
[C---:B------:R-:W-:Y:S03]  /*d280*/  HMMA.16816.F32.BF16 R20, R100.reuse, R116, R20 ;  /* 0x000000746414723c */ /* 0x040fe60000041814 */
[----:B------:R-:W4:Y:S02]  /*d290*/  MUFU.EX2 R240, R240 ;  /* 0x000000f000f07308 */ /* 0x000f240000000800 */
[----:B------:R-:W-:Y:S01]  /*d2a0*/  FADD.FTZ R174, R174, R173 ;  /* 0x000000adaeae7221 */ /* 0x000fe20000010000 */
[C---:B------:R-:W-:Y:S01]  /*d2b0*/  HMMA.16816.F32.BF16 R24, R100.reuse, R118, R24 ;  /* 0x000000766418723c */ /* 0x040fe20000041818 */
[----:B------:R-:W4:Y:S04]  /*d2c0*/  LDSM.16.MT88.4 R116, [R197+0x10800] ;  /* 0x01080000c574783b */ /* 0x000f280000004200 */
[----:B------:R-:W-:Y:S01]  /*d2d0*/  FADD.FTZ R178, R178, R177 ;  /* 0x000000b1b2b27221 */ /* 0x000fe20000010000 */
[C---:B------:R-:W-:Y:S05]  /*d2e0*/  HMMA.16816.F32.BF16 R28, R100.reuse, R120, R28 ;  /* 0x00000078641c723c */ /* 0x040fea000004181c */
[----:B------:R-:W-:Y:S01]  /*d2f0*/  FADD.FTZ R175, R175, R174 ;  /* 0x000000aeafaf7221 */ /* 0x000fe20000010000 */
[C---:B------:R-:W-:Y:S01]  /*d300*/  HMMA.16816.F32.BF16 R32, R100.reuse, R122, R32 ;  /* 0x0000007a6420723c */ /* 0x040fe20000041820 */
[----:B------:R-:W-:Y:S04]  /*d310*/  LDSM.16.MT88.4 R120, [R200+0xd000] ;  /* 0x00d00000c878783b */ /* 0x000fe80000004200 */
[----:B------:R-:W-:Y:S01]  /*d320*/  FADD.FTZ R179, R179, R178 ;  /* 0x000000b2b3b37221 */ /* 0x000fe20000010000 */
        /* <DEDUP_REMOVED lines=12> */
[C---:B-----5:R-:W-:Y:S06]  /*d3f0*/  HMMA.16816.F32.BF16 R68, R100.reuse, R108, R68 ;  /* 0x0000006c6444723c */ /* 0x060fec0000041844 */
[C---:B------:R-:W-:Y:S05]  /*d400*/  HMMA.16816.F32.BF16 R72, R100.reuse, R110, R72 ;  /* 0x0000006e6448723c */ /* 0x040fea0000041848 */
[----:B--2---:R-:W-:Y:S01]  /*d410*/  F2FP.BF16.F32.PACK_AB R109, R181, R180 ;  /* 0x000000b4b56d723e */ /* 0x004fe200000010ff */
[C---:B-1----:R-:W-:Y:S05]  /*d420*/  HMMA.16816.F32.BF16 R76, R100.reuse, R112, R76 ;  /* 0x00000070644c723c */ /* 0x042fea000004184c */
[----:B------:R-:W-:Y:S01]  /*d430*/  F2FP.BF16.F32.PACK_AB R111, R183, R182 ;  /* 0x000000b6b76f723e */ /* 0x000fe200000010ff */
[C---:B------:R-:W-:Y:S01]  /*d440*/  HMMA.16816.F32.BF16 R80, R100.reuse, R114, R80 ;  /* 0x000000726450723c */ /* 0x040fe20000041850 */
[----:B------:R-:W1:Y:S04]  /*d450*/  LDSM.16.MT88.4 R112, [R197+0xd000] ;  /* 0x00d00000c570783b */ /* 0x000e680000004200 */
[----:B------:R-:W-:Y:S01]  /*d460*/  F2FP.BF16.F32.PACK_AB R108, R247, R244 ;  /* 0x000000f4f76c723e */ /* 0x000fe200000010ff */
[C---:B----4-:R-:W-:Y:S05]  /*d470*/  HMMA.16816.F32.BF16 R84, R100.reuse, R116, R84 ;  /* 0x000000746454723c */ /* 0x050fea0000041854 */
[----:B------:R-:W-:Y:S01]  /*d480*/  F2FP.BF16.F32.PACK_AB R110, R246, R245 ;  /* 0x000000f5f66e723e */ /* 0x000fe200000010ff */
[C---:B------:R-:W-:Y:S01]  /*d490*/  HMMA.16816.F32.BF16 R88, R100.reuse, R118, R88 ;  /* 0x000000766458723c */ /* 0x040fe20000041858 */
[----:B------:R-:W2:Y:S04]  /*d4a0*/  LDSM.16.MT88.4 R116, [R198+0xf000] ;  /* 0x00f00000c674783b */ /* 0x000ea80000004200 */
[----:B------:R-:W-:Y:S01]  /*d4b0*/  FADD.FTZ R180, R180, R175 ;  /* 0x000000afb4b47221 */ /* 0x000fe20000010000 */
[C---:B---3--:R-:W-:Y:S05]  /*d4c0*/  HMMA.16816.F32.BF16 R92, R100.reuse, R104, R92 ;  /* 0x00000068645c723c */ /* 0x048fea000004185c */
[----:B------:R-:W-:Y:S01]  /*d4d0*/  FADD.FTZ R244, R244, R179 ;  /* 0x000000b3f4f47221 */ /* 0x000fe20000010000 */
[----:B------:R-:W-:Y:S01]  /*d4e0*/  HMMA.16816.F32.BF16 R96, R100, R106, R96 ;  /* 0x0000006a6460723c */ /* 0x000fe20000041860 */
[----:B------:R-:W3:Y:S04]  /*d4f0*/  LDSM.16.MT88.4 R100, [R196+0xf000] ;  /* 0x00f00000c464783b */ /* 0x000ee80000004200 */
[----:B------:R-:W-:Y:S01]  /*d500*/  FADD.FTZ R181, R181, R180 ;  /* 0x000000b4b5b57221 */ /* 0x000fe20000010000 */
[C---:B------:R-:W-:Y:S03]  /*d510*/  HMMA.16816.F32.BF16 R4, R108.reuse, R120, R4 ;  /* 0x000000786c04723c */ /* 0x040fe60000041804 */
[----:B------:R-:W4:Y:S02]  /*d520*/  LDSM.16.MT88.4 R104, [R200+0x11000] ;  /* 0x01100000c868783b */ /* 0x000f240000004200 */
[----:B------:R-:W-:Y:S01]  /*d530*/  FADD.FTZ R244, R247, R244 ;  /* 0x000000f4f7f47221 */ /* 0x000fe20000010000 */
[C---:B------:R-:W-:Y:S05]  /*d540*/  HMMA.16816.F32.BF16 R8, R108.reuse, R122, R8 ;  /* 0x0000007a6c08723c */ /* 0x040fea0000041808 */
[----:B------:R-:W-:Y:S01]  /*d550*/  LDSM.16.MT88.4 R120, [R196+0x11000] ;  /* 0x01100000c478783b */ /* 0x000fe20000004200 */
        /* <DEDUP_REMOVED lines=10> */
[C---:B------:R-:W-:Y:S06]  /*d600*/  HMMA.16816.F32.BF16 R28, R108.reuse, R128, R28 ;  /* 0x000000806c1c723c */ /* 0x040fec000004181c */
[C---:B------:R-:W-:Y:S06]  /*d610*/  HMMA.16816.F32.BF16 R32, R108.reuse, R130, R32 ;  /* 0x000000826c20723c */ /* 0x040fec0000041820 */
[C---:B------:R-:W-:Y:S06]  /*d620*/  HMMA.16816.F32.BF16 R36, R108.reuse, R136, R36 ;  /* 0x000000886c24723c */ /* 0x040fec0000041824 */
[C---:B------:R-:W-:Y:S05]  /*d630*/  HMMA.16816.F32.BF16 R40, R108.reuse, R138, R40 ;  /* 0x0000008a6c28723c */ /* 0x040fea0000041828 */
[----:B------:R-:W-:Y:S01]  /*d640*/  F2FP.BF16.F32.PACK_AB R137, R243, R242 ;  /* 0x000000f2f389723e */ /* 0x000fe200000010ff */
[C---:B--2---:R-:W-:Y:S05]  /*d650*/  HMMA.16816.F32.BF16 R44, R108.reuse, R116, R44 ;  /* 0x000000746c2c723c */ /* 0x044fea000004182c */
        /* <DEDUP_REMOVED lines=14> */
[C---:B----4-:R-:W-:Y:S05]  /*d740*/  HMMA.16816.F32.BF16 R68, R108.reuse, R104, R68 ;  /* 0x000000686c44723c */ /* 0x050fea0000041844 */
[----:B------:R-:W-:Y:S01]  /*d750*/  FADD.FTZ R239, R239, R240 ;  /* 0x000000f0efef7221 */ /* 0x000fe20000010000 */
[C---:B------:R-:W-:Y:S01]  /*d760*/  HMMA.16816.F32.BF16 R72, R108.reuse, R106, R72 ;  /* 0x0000006a6c48723c */ /* 0x040fe20000041848 */
[----:B------:R-:W4:Y:S04]  /*d770*/  LDSM.16.MT88.4 R104, [R197+0xd800] ;  /* 0x00d80000c568783b */ /* 0x000f280000004200 */
[----:B------:R-:W-:Y:S01]  /*d780*/  FADD.FTZ R135, R135, R242 ;  /* 0x000000f287877221 */ /* 0x000fe20000010000 */
[C---:B-1----:R-:W-:Y:S05]  /*d790*/  HMMA.16816.F32.BF16 R76, R108.reuse, R112, R76 ;  /* 0x000000706c4c723c */ /* 0x042fea000004184c */
[----:B------:R-:W-:Y:S01]  /*d7a0*/  FADD.FTZ R236, R238, R239 ;  /* 0x000000efeeec7221 */ /* 0x000fe20000010000 */
[C---:B------:R-:W-:Y:S05]  /*d7b0*/  HMMA.16816.F32.BF16 R80, R108.reuse, R114, R80 ;  /* 0x000000726c50723c */ /* 0x040fea0000041850 */
[----:B------:R-:W-:Y:S01]  /*d7c0*/  FADD.FTZ R233, R134, R135 ;  /* 0x0000008786e97221 */ /* 0x000fe20000010000 */
[C---:B--2---:R-:W-:Y:S05]  /*d7d0*/  HMMA.16816.F32.BF16 R84, R108.reuse, R116, R84 ;  /* 0x000000746c54723c */ /* 0x044fea0000041854 */
[----:B------:R-:W-:Y:S01]  /*d7e0*/  FADD.FTZ R236, R237, R236 ;  /* 0x000000ecedec7221 */ /* 0x000fe20000010000 */
[C---:B------:R-:W-:Y:S06]  /*d7f0*/  HMMA.16816.F32.BF16 R88, R108.reuse, R118, R88 ;  /* 0x000000766c58723c */ /* 0x040fec0000041858 */
[C---:B------:R-:W-:Y:S06]  /*d800*/  HMMA.16816.F32.BF16 R92, R108.reuse, R120, R92 ;  /* 0x000000786c5c723c */ /* 0x040fec000004185c */
        /* <DEDUP_REMOVED lines=8> */
[C---:B----4-:R-:W-:Y:S06]  /*d890*/  HMMA.16816.F32.BF16 R112, R136.reuse, R104, R20 ;  /* 0x000000688870723c */ /* 0x050fec0000041814 */
        /* <DEDUP_REMOVED lines=18> */
[----:B------:R-:W-:Y:S01]  /*d9c0*/  HMMA.16816.F32.BF16 R96, R136, R18, R96 ;  /* 0x000000128860723c */ /* 0x000fe20000041860 */
[----:B------:R-:W-:Y:S11]  /*d9d0*/  @!UPT UIADD3 URZ, URZ, URZ, URZ ;  /* 0x0000003f3f3ff290 */ /* 0x000ff6000fffe03f */
[----:B------:R-:W-:Y:S01]  /*d9e0*/  @!UPT UIADD3 URZ, URZ, URZ, URZ ;  /* 0x0000003f3f3ff290 */ /* 0x000fe2000fffe03f */
[----:B------:R-:W-:Y:S11]  /*d9f0*/  @P5 BRA `(.L_x_771) ;  /* 0xffffffcc00685947 */ /* 0x000ff6000383ffff */
.L_x_770:
        /* <DEDUP_REMOVED lines=13> */
[CC--:B------:R-:W-:Y:S02]  /*dad0*/  LEA.HI R3, R0.reuse, R11.reuse, RZ, 0x5 ;  /* 0x0000000b00037211 */ /* 0x0c0fe400078f28ff */
[----:B------:R-:W-:Y:S02]  /*dae0*/  LOP3.LUT R6, R7, 0x3ffffffc, RZ, 0xc0, !PT ;  /* 0x3ffffffc07067812 */ /* 0x000fe400078ec0ff */
[-C--:B------:R-:W-:Y:S02]  /*daf0*/  LEA.HI R0, R0, R11.reuse, RZ, 0x3 ;  /* 0x0000000b00007211 */ /* 0x080fe400078f18ff */
[----:B------:R-:W-:Y:S01]  /*db00*/  IADD3 R6, -R6, R11, RZ ;  /* 0x0000000b06067210 */ /* 0x000fe20007ffe1ff */
[----:B-1----:R-:W-:Y:S01]  /*db10*/  FADD.FTZ R5, R2, R5 ;  /* 0x0000000502057221 */ /* 0x002fe20000010000 */
[----:B------:R-:W-:-:S02]  /*db20*/  LOP3.LUT R2, R3, 0xffffffe0, RZ, 0xc0, !PT ;  /* 0xffffffe003027812 */ /* 0x000fc400078ec0ff */
[----:B------:R-:W-:Y:S01]  /*db30*/  SHF.R.S32.HI R3, RZ, 0x5, R3 ;  /* 0x00000005ff037819 */ /* 0x000fe20000011403 */
[----:B--2---:R-:W-:Y:S01]  /*db40*/  FADD.FTZ R4, R9, R4 ;  /* 0x0000000409047221 */ /* 0x004fe20000010000 */
[----:B------:R-:W-:Y:S02]  /*db50*/  FSETP.NE.FTZ.AND P4, PT, R5, RZ, PT ;  /* 0x000000ff0500720b */ /* 0x000fe40003f95000 */
[----:B------:R-:W-:Y:S02]  /*db60*/  MOV R9, 0x3f800000 ;  /* 0x3f80000000097802 */ /* 0x000fe40000000f00 */
[----:B------:R-:W-:Y:S02]  /*db70*/  FSETP.NE.FTZ.AND P3, PT, R4, RZ, PT ;  /* 0x000000ff0400720b */ /* 0x000fe40003f75000 */
[----:B------:R-:W-:Y:S02]  /*db80*/  IADD3 R2, -R2, R11, RZ ;  /* 0x0000000b02027210 */ /* 0x000fe40007ffe1ff */
[----:B------:R-:W-:-:S05]  /*db90*/  LEA R6, R3, R6, 0x9 ;  /* 0x0000000603067211 */ /* 0x000fca00078e48ff */
        /* <DEDUP_REMOVED lines=104> */
[----:B------:R-:W-:-:S02]  /*e220*/  LOP3.LUT R8, R8, 0x1c0, RZ, 0xc0, !PT ;  /* 0x000001c008087812 */ /* 0x000fc400078ec0ff */
[----:B------:R-:W-:Y:S02]  /*e230*/  LOP3.LUT R9, R7, 0x1, RZ, 0xc0, !PT ;  /* 0x0000000107097812 */ /* 0x000fe400078ec0ff */
[----:B------:R-:W-:Y:S02]  /*e240*/  LEA.HI R11, R8, R8, RZ, 0x1d ;  /* 0x00000008080b7211 */ /* 0x000fe400078fe8ff */
[----:B------:R-:W-:Y:S02]  /*e250*/  ISETP.NE.U32.AND P5, PT, R9, 0x1, PT ;  /* 0x000000010900780c */ /* 0x000fe40003fa5070 */
[----:B------:R-:W-:Y:S02]  /*e260*/  LEA R6, R6, R11, 0x1 ;  /* 0x0000000b06067211 */ /* 0x000fe400078e08ff */
[----:B------:R-:W-:Y:S02]  /*e270*/  R2P PR, R7, 0x6 ;  /* 0x0000000607007804 */ /* 0x000fe40000000000 */
[----:B------:R-:W-:-:S02]  /*e280*/  ISETP.NE.AND P0, PT, R221, -0x1, PT ;  /* 0xffffffffdd00780c */ /* 0x000fc40003f05270 */
[----:B------:R-:W-:Y:S02]  /*e290*/  LEA R9, R6, UR4, 0x1 ;  /* 0x0000000406097c11 */ /* 0x000fe4000f8e08ff */
[----:B------:R-:W-:Y:S02]  /*e2a0*/  MOV R6, 0x20 ;  /* 0x0000002000067802 */ /* 0x000fe40000000f00 */
[----:B------:R-:W-:Y:S02]  /*e2b0*/  MOV R8, 0x40 ;  /* 0x0000004000087802 */ /* 0x000fe40000000f00 */
[C---:B------:R-:W-:Y:S02]  /*e2c0*/  IADD3 R11, R9.reuse, -0x10, RZ ;  /* 0xfffffff0090b7810 */ /* 0x040fe40007ffe0ff */
[----:B------:R-:W-:Y:S02]  /*e2d0*/  SEL R6, R6, 0xffffffe0, !P1 ;  /* 0xffffffe006067807 */ /* 0x000fe40004800000 */
[----:B------:R-:W-:-:S02]  /*e2e0*/  @P5 IADD3 R11, R9, 0x10, RZ ;  /* 0x00000010090b5810 */ /* 0x000fc40007ffe0ff */
[----:B------:R-:W-:Y:S02]  /*e2f0*/  F2FP.BF16.F32.PACK_AB R128, R129, R128 ;  /* 0x000000808180723e */ /* 0x000fe400000010ff */
[----:B------:R-:W-:Y:S02]  /*e300*/  F2FP.BF16.F32.PACK_AB R130, R131, R130 ;  /* 0x000000828382723e */ /* 0x000fe400000010ff */
[----:B------:R-:W-:Y:S01]  /*e310*/  SEL R8, R8, 0xffffffc0, !P2 ;  /* 0xffffffc008087807 */ /* 0x000fe20005000000 */
[----:B------:R1:W-:Y:S01]  /*e320*/  STS [R9], R128 ;  /* 0x0000008009007388 */ /* 0x0003e20000000800 */
[----:B------:R-:W-:Y:S02]  /*e330*/  F2FP.BF16.F32.PACK_AB R124, R125, R124 ;  /* 0x0000007c7d7c723e */ /* 0x000fe400000010ff */
[----:B------:R-:W-:Y:S01]  /*e340*/  F2FP.BF16.F32.PACK_AB R126, R127, R126 ;  /* 0x0000007e7f7e723e */ /* 0x000fe200000010ff */
[----:B------:R1:W-:Y:S01]  /*e350*/  STS [R9+0x400], R130 ;  /* 0x0004008209007388 */ /* 0x0003e20000000800 */
[----:B------:R-:W-:-:S02]  /*e360*/  F2FP.BF16.F32.PACK_AB R120, R121, R120 ;  /* 0x000000787978723e */ /* 0x000fc400000010ff */
[----:B------:R-:W-:Y:S01]  /*e370*/  F2FP.BF16.F32.PACK_AB R122, R123, R122 ;  /* 0x0000007a7b7a723e */ /* 0x000fe200000010ff */
[----:B------:R1:W-:Y:S01]  /*e380*/  STS [R11], R124 ;  /* 0x0000007c0b007388 */ /* 0x0003e20000000800 */
[----:B------:R-:W-:Y:S02]  /*e390*/  IADD3 R13, R9, R6, RZ ;  /* 0x00000006090d7210 */ /* 0x000fe40007ffe0ff */
[----:B------:R-:W-:Y:S01]  /*e3a0*/  IADD3 R15, R6, R11, RZ ;  /* 0x0000000b060f7210 */ /* 0x000fe20007ffe0ff */
[----:B------:R1:W-:Y:S01]  /*e3b0*/  STS [R11+0x400], R126 ;  /* 0x0004007e0b007388 */ /* 0x0003e20000000800 */
[----:B------:R-:W-:Y:S01]  /*e3c0*/  F2FP.BF16.F32.PACK_AB R116, R117, R116 ;  /* 0x000000747574723e */ /* 0x000fe200000010ff */
[----:B------:R-:W2:Y:S01]  /*e3d0*/  @P0 LDC.64 R6, c[0x0][0x298] ;  /* 0x0000a600ff060b82 */ /* 0x000ea20000000a00 */
[----:B------:R-:W-:Y:S01]  /*e3e0*/  F2FP.BF16.F32.PACK_AB R118, R119, R118 ;  /* 0x000000767776723e */ /* 0x000fe200000010ff */
[----:B------:R1:W-:Y:S01]  /*e3f0*/  STS [R13], R120 ;  /* 0x000000780d007388 */ /* 0x0003e20000000800 */
[----:B------:R-:W-:-:S02]  /*e400*/  F2FP.BF16.F32.PACK_AB R112, R113, R112 ;  /* 0x000000707170723e */ /* 0x000fc400000010ff */
[----:B------:R-:W-:Y:S01]  /*e410*/  F2FP.BF16.F32.PACK_AB R114, R115, R114 ;  /* 0x000000727372723e */ /* 0x000fe200000010ff */
[----:B------:R1:W-:Y:S01]  /*e420*/  STS [R13+0x400], R122 ;  /* 0x0004007a0d007388 */ /* 0x0003e20000000800 */
[----:B------:R-:W-:Y:S02]  /*e430*/  IADD3 R17, R9, R8, RZ ;  /* 0x0000000809117210 */ /* 0x000fe40007ffe0ff */
[----:B------:R-:W-:Y:S01]  /*e440*/  F2FP.BF16.F32.PACK_AB R108, R109, R108 ;  /* 0x0000006c6d6c723e */ /* 0x000fe200000010ff */
[----:B------:R1:W-:Y:S01]  /*e450*/  STS [R15], R116 ;  /* 0x000000740f007388 */ /* 0x0003e20000000800 */
[----:B------:R-:W-:Y:S02]  /*e460*/  F2FP.BF16.F32.PACK_AB R110, R111, R110 ;  /* 0x0000006e6f6e723e */ /* 0x000fe400000010ff */
[----:B------:R-:W-:Y:S01]  /*e470*/  IADD3 R19, R8, R11, RZ ;  /* 0x0000000b08137210 */ /* 0x000fe20007ffe0ff */
[----:B------:R1:W-:Y:S01]  /*e480*/  STS [R15+0x400], R118 ;  /* 0x000400760f007388 */ /* 0x0003e20000000800 */
[----:B------:R-:W-:-:S02]  /*e490*/  F2FP.BF16.F32.PACK_AB R104, R105, R104 ;  /* 0x000000686968723e */ /* 0x000fc400000010ff */
[----:B------:R-:W-:Y:S01]  /*e4a0*/  F2FP.BF16.F32.PACK_AB R106, R107, R106 ;  /* 0x0000006a6b6a723e */ /* 0x000fe200000010ff */
[----:B------:R1:W-:Y:S01]  /*e4b0*/  STS [R17], R112 ;  /* 0x0000007011007388 */ /* 0x0003e20000000800 */
[----:B------:R-:W-:Y:S02]  /*e4c0*/  IADD3 R21, R13, R8, RZ ;  /* 0x000000080d157210 */ /* 0x000fe40007ffe0ff */
[----:B------:R-:W-:Y:S01]  /*e4d0*/  F2FP.BF16.F32.PACK_AB R100, R101, R100 ;  /* 0x000000646564723e */ /* 0x000fe200000010ff */
[----:B------:R1:W-:Y:S01]  /*e4e0*/  STS [R17+0x400], R114 ;  /* 0x0004007211007388 */ /* 0x0003e20000000800 */
[----:B------:R-:W-:Y:S01]  /*e4f0*/  F2FP.BF16.F32.PACK_AB R102, R103, R102 ;  /* 0x000000666766723e */ /* 0x000fe200000010ff */
[----:B--2---:R-:W-:Y:S01]  /*e500*/  @P0 IMAD.WIDE.U32 R22, R221, R6, RZ ;  /* 0x00000006dd160225 */ /* 0x004fe200078e00ff */
[----:B------:R-:W-:Y:S01]  /*e510*/  F2FP.BF16.F32.PACK_AB R36, R37, R36 ;  /* 0x000000242524723e */ /* 0x000fe200000010ff */
[----:B------:R1:W-:Y:S01]  /*e520*/  STS [R19], R108 ;  /* 0x0000006c13007388 */ /* 0x0003e20000000800 */
[----:B------:R-:W-:Y:S01]  /*e530*/  F2FP.BF16.F32.PACK_AB R38, R39, R38 ;  /* 0x000000262726723e */ /* 0x000fe200000010ff */
[----:B------:R-:W-:Y:S01]  /*e540*/  @P0 IMAD R7, R221, R7, R23 ;  /* 0x00000007dd070224 */ /* 0x000fe200078e0217 */
[----:B------:R-:W-:Y:S01]  /*e550*/  F2FP.BF16.F32.PACK_AB R40, R41, R40 ;  /* 0x000000282928723e */ /* 0x000fe200000010ff */
[----:B------:R1:W-:Y:S01]  /*e560*/  STS [R19+0x400], R110 ;  /* 0x0004006e13007388 */ /* 0x0003e20000000800 */
[----:B------:R-:W-:-:S02]  /*e570*/  F2FP.BF16.F32.PACK_AB R42, R43, R42 ;  /* 0x0000002a2b2a723e */ /* 0x000fc400000010ff */
[----:B------:R-:W-:Y:S01]  /*e580*/  F2FP.BF16.F32.PACK_AB R44, R45, R44 ;  /* 0x0000002c2d2c723e */ /* 0x000fe200000010ff */
[----:B------:R1:W-:Y:S01]  /*e590*/  STS [R21], R104 ;  /* 0x0000006815007388 */ /* 0x0003e20000000800 */
[----:B------:R-:W-:Y:S02]  /*e5a0*/  F2FP.BF16.F32.PACK_AB R46, R47, R46 ;  /* 0x0000002e2f2e723e */ /* 0x000fe400000010ff */
[----:B------:R-:W-:Y:S01]  /*e5b0*/  F2FP.BF16.F32.PACK_AB R48, R49, R48 ;  /* 0x000000303130723e */ /* 0x000fe200000010ff */
[----:B------:R1:W-:Y:S01]  /*e5c0*/  STS [R21+0x400], R106 ;  /* 0x0004006a15007388 */ /* 0x0003e20000000800 */
        /* <DEDUP_REMOVED lines=26> */
.L_x_774:
        /* <DEDUP_REMOVED lines=23> */
.L_x_775:
[----:B------:R-:W-:Y:S01]  /*e8e0*/  ISETP.NE.AND P5, PT, RZ, UR4, PT ;  /* 0x00000004ff007c0c */ /* 0x000fe2000bfa5270 */
[----:B------:R-:W1:Y:S01]  /*e8f0*/  S2R R6, SR_TID.X ;  /* 0x0000000000067919 */ /* 0x000e620000002100 */
[----:B------:R-:W-:Y:S01]  /*e900*/  PLOP3.LUT P0, PT, PT, PT, PT, 0x8, 0x0 ;  /* 0x000000000000781c */ /* 0x000fe20003f0e170 */
[----:B------:R-:W2:Y:S01]  /*e910*/  @P4 LDC R28, c[0x0][0x2e8] ;  /* 0x0000ba00ff1c4b82 */ /* 0x000ea20000000800 */
[----:B------:R-:W-:Y:S01]  /*e920*/  SHF.R.S32.HI R30, RZ, 0x1f, R3 ;  /* 0x0000001fff1e7819 */ /* 0x000fe20000011403 */
[----:B------:R-:W-:Y:S01]  /*e930*/  STS [R25], R100 ;  /* 0x0000006419007388 */ /* 0x000fe20000000800 */
[----:B------:R-:W3:Y:S01]  /*e940*/  @P4 MUFU.LG2 R5, R5 ;  /* 0x0000000500054308 */ /* 0x000ee20000000c00 */
[----:B------:R-:W-:Y:S01]  /*e950*/  BSSY B0, `(.L_x_776) ;  /* 0x0000068000007945 */ /* 0x000fe20003800000 */
[----:B------:R-:W-:Y:S01]  /*e960*/  LEA.HI R30, R30, R3, RZ, 0x2 ;  /* 0x000000031e1e7211 */ /* 0x000fe200078f10ff */
[----:B------:R-:W-:Y:S03]  /*e970*/  STS [R25+0x400], R102 ;  /* 0x0004006619007388 */ /* 0x000fe60000000800 */
[----:B------:R-:W-:Y:S01]  /*e980*/  LOP3.LUT R30, R30, 0xffffffc, RZ, 0xc0, !PT ;  /* 0x0ffffffc1e1e7812 */ /* 0x000fe200078ec0ff */
[----:B------:R-:W-:Y:S01]  /*e990*/  STS [R9+0x2000], R36 ;  /* 0x0020002409007388 */ /* 0x000fe20000000800 */
[----:B------:R-:W4:Y:S01]  /*e9a0*/  @!P5 LDC R8, c[0x0][0x2c4] ;  /* 0x0000b100ff08db82 */ /* 0x000f220000000800 */
[----:B------:R-:W-:Y:S01]  /*e9b0*/  @!P5 PLOP3.LUT P0, PT, P1, PT, PT, 0x80, 0x0 ;  /* 0x000000000000d81c */ /* 0x000fe20000f0f070 */
[----:B------:R-:W-:Y:S01]  /*e9c0*/  @P5 IMAD.MOV.U32 R35, RZ, RZ, 0x1 ;  /* 0x00000001ff235424 */ /* 0x000fe200078e00ff */
[----:B------:R-:W-:Y:S01]  /*e9d0*/  STS [R9+0x2400], R38 ;  /* 0x0024002609007388 */ /* 0x000fe20000000800 */
[----:B------:R-:W5:Y:S01]  /*e9e0*/  @P3 MUFU.LG2 R4, R4 ;  /* 0x0000000400043308 */ /* 0x000f620000000c00 */
[----:B------:R-:W-:-:S02]  /*e9f0*/  IMAD.IADD R30, R3, 0x1, -R30 ;  /* 0x00000001031e7824 */ /* 0x000fc400078e0a1e */
[----:B------:R-:W-:Y:S01]  /*ea00*/  STS [R11+0x2000], R40 ;  /* 0x002000280b007388 */ /* 0x000fe20000000800 */
[----:B------:R-:W3:Y:S03]  /*ea10*/  @!P5 LDC R29, c[0x0][0x270] ;  /* 0x00009c00ff1ddb82 */ /* 0x000ee60000000800 */
[----:B------:R-:W-:Y:S04]  /*ea20*/  STS [R11+0x2400], R42 ;  /* 0x0024002a0b007388 */ /* 0x000fe80000000800 */
[----:B------:R-:W-:Y:S01]  /*ea30*/  STS [R13+0x2000], R44 ;  /* 0x0020002c0d007388 */ /* 0x000fe20000000800 */
[----:B------:R-:W2:Y:S03]  /*ea40*/  @P5 LDC R23, c[0x0][0x2c0] ;  /* 0x0000b000ff175b82 */ /* 0x000ea60000000800 */
[----:B------:R-:W-:Y:S04]  /*ea50*/  STS [R13+0x2400], R46 ;  /* 0x0024002e0d007388 */ /* 0x000fe80000000800 */
[----:B------:R-:W-:Y:S01]  /*ea60*/  STS [R15+0x2000], R48 ;  /* 0x002000300f007388 */ /* 0x000fe20000000800 */
[----:B----4-:R-:W3:Y:S01]  /*ea70*/  @P0 LDC R8, c[0x0][0x2e4] ;  /* 0x0000b900ff080b82 */ /* 0x010ee20000000800 */
[----:B------:R-:W-:-:S02]  /*ea80*/  LOP3.LUT P0, RZ, R2, 0x3, RZ, 0xc0, !PT ;  /* 0x0000000302ff7812 */ /* 0x000fc4000780c0ff */
[----:B------:R-:W-:Y:S04]  /*ea90*/  STS [R15+0x2400], R50 ;  /* 0x002400320f007388 */ /* 0x000fe80000000800 */
[----:B------:R-:W-:Y:S04]  /*eaa0*/  STS [R17+0x2000], R52 ;  /* 0x0020003411007388 */ /* 0x000fe80000000800 */
[----:B------:R-:W-:Y:S04]  /*eab0*/  STS [R17+0x2400], R54 ;  /* 0x0024003611007388 */ /* 0x000fe80000000800 */
[----:B------:R-:W-:Y:S01]  /*eac0*/  STS [R19+0x2000], R56 ;  /* 0x0020003813007388 */ /* 0x000fe20000000800 */
[----:B------:R-:W-:-:S03]  /*ead0*/  @!P5 IMAD.MOV.U32 R23, RZ, RZ, 0x1 ;  /* 0x00000001ff17d424 */ /* 0x000fc600078e00ff */
[----:B------:R-:W-:Y:S04]  /*eae0*/  STS [R19+0x2400], R58 ;  /* 0x0024003a13007388 */ /* 0x000fe80000000800 */
[----:B------:R-:W-:Y:S01]  /*eaf0*/  STS [R21+0x2000], R60 ;  /* 0x0020003c15007388 */ /* 0x000fe20000000800 */
[----:B---3--:R-:W-:-:S03]  /*eb00*/  @!P5 IMAD R35, R8, R29, RZ ;  /* 0x0000001d0823d224 */ /* 0x008fc600078e02ff */
        /* <DEDUP_REMOVED lines=11> */
[----:B-1----:R-:W-:-:S03]  /*ebc0*/  SHF.R.S32.HI R9, RZ, 0x1f, R6 ;  /* 0x0000001fff097819 */ /* 0x002fc60000011406 */
[----:B------:R-:W-:Y:S04]  /*ebd0*/  STS [R17+0x4000], R84 ;  /* 0x0040005411007388 */ /* 0x000fe80000000800 */
[----:B------:R-:W-:Y:S01]  /*ebe0*/  STS [R17+0x4400], R86 ;  /* 0x0044005611007388 */ /* 0x000fe20000000800 */
[----:B---3--:R-:W1:Y:S03]  /*ebf0*/  @P5 LDC.64 R10, c[0x0][0x2c0] ;  /* 0x0000b000ff0a5b82 */ /* 0x008e660000000a00 */
[----:B------:R-:W-:Y:S04]  /*ec00*/  STS [R19+0x4000], R88 ;  /* 0x0040005813007388 */ /* 0x000fe80000000800 */
[----:B------:R-:W-:Y:S01]  /*ec10*/  STS [R19+0x4400], R90 ;  /* 0x0044005a13007388 */ /* 0x000fe20000000800 */
[----:B----4-:R-:W-:-:S02]  /*ec20*/  LEA.HI R13, R9, R6, RZ, 0x5 ;  /* 0x00000006090d7211 */ /* 0x010fc400078f28ff */
[----:B------:R-:W-:Y:S01]  /*ec30*/  LEA.HI R9, R9, R6, RZ, 0x3 ;  /* 0x0000000609097211 */ /* 0x000fe200078f18ff */
[----:B------:R-:W-:Y:S01]  /*ec40*/  STS [R21+0x4000], R92 ;  /* 0x0040005c15007388 */ /* 0x000fe20000000800 */
[----:B------:R-:W-:Y:S02]  /*ec50*/  LOP3.LUT R13, R13, 0xffffffe0, RZ, 0xc0, !PT ;  /* 0xffffffe00d0d7812 */ /* 0x000fe400078ec0ff */
[----:B------:R-:W-:Y:S01]  /*ec60*/  LOP3.LUT R33, R9, 0xfffffff8, RZ, 0xc0, !PT ;  /* 0xfffffff809217812 */ /* 0x000fe200078ec0ff */
[----:B------:R3:W-:Y:S04]  /*ec70*/  STS [R21+0x4400], R94 ;  /* 0x0044005e15007388 */ /* 0x0007e80000000800 */
[----:B------:R-:W-:Y:S01]  /*ec80*/  STS [R25+0x4000], R96 ;  /* 0x0040006019007388 */ /* 0x000fe20000000800 */
[----:B------:R-:W-:-:S03]  /*ec90*/  IMAD.IADD R33, R6, 0x1, -R33 ;  /* 0x0000000106217824 */ /* 0x000fc600078e0a21 */
[----:B------:R4:W-:Y:S01]  /*eca0*/  STS [R25+0x4400], R98 ;  /* 0x0044006219007388 */ /* 0x0009e20000000800 */
[----:B-1----:R-:W-:Y:S01]  /*ecb0*/  @P5 IMAD R11, R11, R10, RZ ;  /* 0x0000000a0b0b5224 */ /* 0x002fe200078e02ff */
[----:B------:R-:W-:Y:S01]  /*ecc0*/  @!P5 MOV R11, R8 ;  /* 0x00000008000bd202 */ /* 0x000fe20000000f00 */
[----:B------:R-:W-:Y:S01]  /*ecd0*/  @P4 FMUL.FTZ R10, R5, 0.69314718246459960938 ;  /* 0x3f317218050a4820 */ /* 0x000fe20000410000 */
[----:B------:R-:W-:Y:S01]  /*ece0*/  BAR.SYNC.DEFER_BLOCKING 0x0 ;  /* 0x0000000000007b1d */ /* 0x000fe20000010000 */
[----:B-----5:R-:W-:-:S05]  /*ecf0*/  @P3 FMUL.FTZ R5, R4, 0.69314718246459960938 ;  /* 0x3f31721804053820 */ /* 0x020fca0000410000 */
[----:B------:R-:W1:Y:S01]  /*ed00*/  S2R R24, SR_CTAID.Y ;  /* 0x0000000000187919 */ /* 0x000e620000002600 */
[----:B------:R-:W5:Y:S01]  /*ed10*/  S2R R31, SR_CTAID.X ;  /* 0x00000000001f7919 */ /* 0x000f620000002500 */
[----:B---3--:R-:W-:Y:S02]  /*ed20*/  IMAD.IADD R21, R6, 0x1, -R13 ;  /* 0x0000000106157824 */ /* 0x008fe400078e0a0d */
[----:B------:R-:W-:Y:S01]  /*ed30*/  IMAD.MOV.U32 R6, RZ, RZ, 0x7f800000 ;  /* 0x7f800000ff067424 */ /* 0x000fe200078e00ff */
[----:B------:R-:W3:Y:S01]  /*ed40*/  S2R R20, SR_CTAID.Z ;  /* 0x0000000000147919 */ /* 0x000ee20000002700 */
[----:B--2---:R-:W-:Y:S01]  /*ed50*/  @P4 FFMA.FTZ R6, R133, R28, R10 ;  /* 0x0000001c85064223 */ /* 0x004fe2000001000a */
[----:B------:R-:W-:Y:S02]  /*ed60*/  SHF.R.S32.HI R2, RZ, 0x1f, R21 ;  /* 0x0000001fff027819 */ /* 0x000fe40000011415 */
[----:B------:R-:W-:Y:S01]  /*ed70*/  MOV R10, 0x7f800000 ;  /* 0x7f800000000a7802 */ /* 0x000fe20000000f00 */
[----:B----4-:R-:W2:Y:S01]  /*ed80*/  @P3 LDC R25, c[0x0][0x2e8] ;  /* 0x0000ba00ff193b82 */ /* 0x010ea20000000800 */
[----:B------:R-:W-:Y:S01]  /*ed90*/  LEA.HI R2, R2, R21, RZ, 0x2 ;  /* 0x0000001502027211 */ /* 0x000fe200078f10ff */
[----:B------:R4:W2:Y:S03]  /*eda0*/  LDS.128 R16, [R223+0x1800] ;  /* 0x00180000df107984 */ /* 0x0008a60000000c00 */
[----:B------:R-:W-:Y:S01]  /*edb0*/  SHF.R.S32.HI R3, RZ, 0x2, R2 ;  /* 0x00000002ff037819 */ /* 0x000fe20000011402 */
[----:B------:R4:W2:Y:S04]  /*edc0*/  LDS.128 R12, [R223+0x3800] ;  /* 0x00380000df0c7984 */ /* 0x0008a80000000c00 */
[----:B------:R-:W-:-:S02]  /*edd0*/  IMAD R8, R30, 0x10, R3 ;  /* 0x000000101e087824 */ /* 0x000fc400078e0203 */
[----:B-1----:R-:W-:Y:S02]  /*ede0*/  IMAD R24, R24, R35, RZ ;  /* 0x0000002318187224 */ /* 0x002fe400078e02ff */
[----:B-----5:R-:W-:-:S03]  /*edf0*/  IMAD R2, R31, R23, RZ ;  /* 0x000000171f027224 */ /* 0x020fc600078e02ff */
[----:B------:R-:W-:Y:S01]  /*ee00*/  SEL R24, R24, RZ, !P2 ;  /* 0x000000ff18187207 */ /* 0x000fe20005000000 */
[----:B--2---:R-:W-:Y:S01]  /*ee10*/  @P3 FFMA.FTZ R10, R132, R25, R5 ;  /* 0x00000019840a3223 */ /* 0x004fe20000010005 */
[----:B------:R-:W-:Y:S02]  /*ee20*/  IMAD.SHL.U32 R25, R33, 0x8, RZ ;  /* 0x0000000821197824 */ /* 0x000fe400078e00ff */
[----:B------:R-:W-:Y:S02]  /*ee30*/  IMAD.SHL.U32 R2, R2, 0x40, RZ ;  /* 0x0000004002027824 */ /* 0x000fe400078e00ff */
[----:B---3--:R-:W-:-:S03]  /*ee40*/  IMAD R11, R20, R11, R24 ;  /* 0x0000000b140b7224 */ /* 0x008fc600078e0218 */
[----:B------:R-:W-:Y:S02]  /*ee50*/  SHF.R.S32.HI R3, RZ, 0x1f, R2 ;  /* 0x0000001fff037819 */ /* 0x000fe40000011402 */
[--C-:B------:R-:W-:Y:S02]  /*ee60*/  IADD3 R21, P2, P1, R2, R26, R11.reuse ;  /* 0x0000001a02157210 */ /* 0x100fe4000795e00b */
[----:B------:R-:W-:Y:S01]  /*ee70*/  SHF.R.S32.HI R26, RZ, 0x1f, R11 ;  /* 0x0000001fff1a7819 */ /* 0x000fe2000001140b */
[----:B------:R-:W-:-:S03]  /*ee80*/  IMAD R11, R31, -0x40, R226 ;  /* 0xffffffc01f0b7824 */ /* 0x000fc600078e02e2 */
        /* <DEDUP_REMOVED lines=20> */
.L_x_777:
[----:B------:R-:W-:Y:S05]  /*efd0*/  BSYNC B0 ;  /* 0x0000000000007941 */ /* 0x000fea0003800000 */
.L_x_776:
[----:B-1----:R-:W-:Y:S01]  /*efe0*/  SHF.R.S32.HI R2, RZ, 0x1f, R25 ;  /* 0x0000001fff027819 */ /* 0x002fe20000011419 */
[----:B------:R-:W-:Y:S01]  /*eff0*/  ULDC.64 UR4, c[0x0][0x2a0] ;  /* 0x0000a80000047ab9 */ /* 0x000fe20000000a00 */
[----:B------:R-:W-:Y:S01]  /*f000*/  IADD3 R22, P1, R25, R22, RZ ;  /* 0x0000001619167210 */ /* 0x000fe20007f3e0ff */
[----:B------:R-:W-:Y:S01]  /*f010*/  BSSY B0, `(.L_x_778) ;  /* 0x0000026000007945 */ /* 0x000fe20003800000 */
[----:B------:R-:W-:Y:S02]  /*f020*/  SHF.R.S32.HI R4, RZ, 0x3, R0 ;  /* 0x00000003ff047819 */ /* 0x000fe40000011400 */
[----:B------:R-:W-:Y:S01]  /*f030*/  LEA.HI.SX32 R6, R0, 0x10, 0x1d ;  /* 0x0000001000067811 */ /* 0x000fe200078feaff */
[----:B------:R-:W-:Y:S01]  /*f040*/  IMAD.X R23, R2, 0x1, R7, P1 ;  /* 0x0000000102177824 */ /* 0x000fe200008e0607 */
[----:B------:R-:W-:Y:S02]  /*f050*/  SHF.R.S32.HI R2, RZ, 0x1f, R20 ;  /* 0x0000001fff027819 */ /* 0x000fe40000011414 */
[----:B------:R-:W-:-:S02]  /*f060*/  ISETP.GE.AND P0, PT, R4, R11, PT ;  /* 0x0000000b0400720c */ /* 0x000fc40003f06270 */
[----:B------:R-:W-:Y:S01]  /*f070*/  LEA.HI.SX32 R4, R0, 0x20, 0x1d ;  /* 0x0000002000047811 */ /* 0x000fe200078feaff */
[----:B------:R-:W-:Y:S01]  /*f080*/  IMAD R29, R2, UR4, RZ ;  /* 0x00000004021d7c24 */ /* 0x000fe2000f8e02ff */
[----:B------:R-:W-:Y:S01]  /*f090*/  LEA.HI.SX32 R0, R0, 0x30, 0x1d ;  /* 0x0000003000007811 */ /* 0x000fe200078feaff */
[----:B------:R-:W-:Y:S01]  /*f0a0*/  IMAD.WIDE.U32 R2, R20, UR4, R22 ;  /* 0x0000000414027c25 */ /* 0x000fe2000f8e0016 */
[-C--:B------:R-:W-:Y:S02]  /*f0b0*/  ISETP.GE.AND P3, PT, R6, R11.reuse, PT ;  /* 0x0000000b0600720c */ /* 0x080fe40003f66270 */
[----:B------:R-:W-:Y:S01]  /*f0c0*/  SHF.R.S32.HI R26, RZ, 0x3, R9 ;  /* 0x00000003ff1a7819 */ /* 0x000fe20000011409 */
[----:B------:R-:W-:Y:S01]  /*f0d0*/  IMAD R29, R20, UR5, R29 ;  /* 0x00000005141d7c24 */ /* 0x000fe2000f8e021d */
[-C--:B------:R-:W-:Y:S01]  /*f0e0*/  ISETP.GE.AND P2, PT, R4, R11.reuse, PT ;  /* 0x0000000b0400720c */ /* 0x080fe20003f46270 */
[----:B------:R1:W2:Y:S01]  /*f0f0*/  LDS.128 R20, [R223] ;  /* 0x00000000df147984 */ /* 0x0002a20000000c00 */
[----:B------:R-:W-:Y:S01]  /*f100*/  ISETP.GE.AND P1, PT, R0, R11, PT ;  /* 0x0000000b0000720c */ /* 0x000fe20003f26270 */
[----:B------:R-:W-:Y:S01]  /*f110*/  IMAD.IADD R29, R3, 0x1, R29 ;  /* 0x00000001031d7824 */ /* 0x000fe200078e021d */
[--C-:B------:R-:W-:Y:S01]  /*f120*/  SHF.R.S32.HI R27, RZ, 0x1f, R26.reuse ;  /* 0x0000001fff1b7819 */ /* 0x100fe2000001141a */
[----:B------:R1:W3:Y:S04]  /*f130*/  LDS.128 R8, [R223+0x2000] ;  /* 0x00200000df087984 */ /* 0x0002e80000000c00 */
[----:B------:R1:W4:Y:S01]  /*f140*/  LDS.128 R4, [R223+0x4000] ;  /* 0x00400000df047984 */ /* 0x0003220000000c00 */
[----:B------:R-:W-:Y:S01]  /*f150*/  IMAD.WIDE R26, R222, 0x40, R26 ;  /* 0x00000040de1a7825 */ /* 0x000fe200078e021a */
        /* <DEDUP_REMOVED lines=14> */
[----:B--2---:R2:W-:Y:S04]  /*f240*/  @!P6 STG.E.128 desc[UR8][R30.64], R20 ;  /* 0x000000141e00e986 */ /* 0x0045e8000c101d08 */
[----:B---3--:R2:W-:Y:S04]  /*f250*/  @!P5 STG.E.128 desc[UR8][R30.64+0x80], R8 ;  /* 0x000080081e00d986 */ /* 0x0085e8000c101d08 */
[----:B----4-:R2:W-:Y:S02]  /*f260*/  @!P4 STG.E.128 desc[UR8][R30.64+0x100], R4 ;  /* 0x000100041e00c986 */ /* 0x0105e4000c101d08 */
.L_x_779:
[----:B------:R-:W-:Y:S05]  /*f270*/  BSYNC B0 ;  /* 0x0000000000007941 */ /* 0x000fea0003800000 */
.L_x_778:
[----:B--2---:R2:W1:Y:S01]  /*f280*/  LDS.128 R20, [R223+0x800] ;  /* 0x00080000df147984 */ /* 0x0044620000000c00 */
[----:B------:R-:W-:Y:S03]  /*f290*/  BSSY B0, `(.L_x_780) ;  /* 0x0000017000007945 */ /* 0x000fe60003800000 */
[----:B---3--:R2:W3:Y:S04]  /*f2a0*/  LDS.128 R8, [R223+0x2800] ;  /* 0x00280000df087984 */ /* 0x0084e80000000c00 */
        /* <DEDUP_REMOVED lines=19> */
[----:B---3--:R1:W-:Y:S04]  /*f3e0*/  @!P3 STG.E.128 desc[UR8][R30.64+0x80], R8 ;  /* 0x000080081e00b986 */ /* 0x0083e8000c101d08 */
[----:B----4-:R1:W-:Y:S02]  /*f3f0*/  @!P0 STG.E.128 desc[UR8][R30.64+0x100], R4 ;  /* 0x000100041e008986 */ /* 0x0103e4000c101d08 */
.L_x_781:
[----:B------:R-:W-:Y:S05]  /*f400*/  BSYNC B0 ;  /* 0x0000000000007941 */ /* 0x000fea0003800000 */
.L_x_780:
[----:B-1----:R1:W1:Y:S01]  /*f410*/  LDS.128 R20, [R223+0x1000] ;  /* 0x00100000df147984 */ /* 0x0022620000000c00 */
[----:B------:R-:W-:Y:S03]  /*f420*/  BSSY B0, `(.L_x_782) ;  /* 0x0000017000007945 */ /* 0x000fe60003800000 */
[----:B---3--:R3:W1:Y:S04]  /*f430*/  LDS.128 R8, [R223+0x3000] ;  /* 0x00300000df087984 */ /* 0x0086680000000c00 */
        /* <DEDUP_REMOVED lines=21> */
.L_x_783:
[----:B------:R-:W-:Y:S05]  /*f590*/  BSYNC B0 ;  /* 0x0000000000007941 */ /* 0x000fea0003800000 */
.L_x_782:
        /* <DEDUP_REMOVED lines=23> */
.L_x_735:
[----:B------:R-:W1:Y:S01]  /*f710*/  LDC.U8 R8, c[0x0][0x3d9] ;  /* 0x0000f640ff087b82 */ /* 0x000e620000000000 */
[----:B------:R-:W-:Y:S01]  /*f720*/  ISETP.NE.AND P3, PT, R221, -0x1, PT ;  /* 0xffffffffdd00780c */ /* 0x000fe20003f65270 */
[----:B------:R-:W-:Y:S01]  /*f730*/  ULDC.64 UR4, c[0x0][0x2a0] ;  /* 0x0000a80000047ab9 */ /* 0x000fe20000000a00 */
[----:B------:R-:W-:Y:S01]  /*f740*/  SHF.R.S32.HI R7, RZ, 0x1f, R102 ;  /* 0x0000001fff077819 */ /* 0x000fe20000011466 */
[----:B------:R-:W-:Y:S01]  /*f750*/  BSSY B0, `(.L_x_784) ;  /* 0x000003b000007945 */ /* 0x000fe20003800000 */
[----:B------:R-:W-:Y:S02]  /*f760*/  IADD3 R226, -R107, R226, RZ ;  /* 0x000000e26be27210 */ /* 0x000fe40007ffe1ff */
[----:B------:R-:W-:Y:S01]  /*f770*/  LEA.HI R14, R7, R102, RZ, 0x3 ;  /* 0x00000066070e7211 */ /* 0x000fe200078f18ff */
[----:B------:R-:W2:Y:S01]  /*f780*/  LDC.U8 R6, c[0x0][0x3d8] ;  /* 0x0000f600ff067b82 */ /* 0x000ea20000000000 */
[----:B------:R-:W-:-:S05]  /*f790*/  SHF.R.S32.HI R25, RZ, 0x1f, R20 ;  /* 0x0000001fff197819 */ /* 0x000fca0000011414 */
[----:B------:R-:W-:Y:S01]  /*f7a0*/  @!P3 SHF.R.S32.HI R9, RZ, 0x1f, R18 ;  /* 0x0000001fff09b819 */ /* 0x000fe20000011412 */
[----:B------:R-:W-:Y:S01]  /*f7b0*/  IMAD R25, R25, UR4, RZ ;  /* 0x0000000419197c24 */ /* 0x000fe2000f8e02ff */
[----:B------:R-:W3:Y:S03]  /*f7c0*/  @P3 LDC.64 R4, c[0x0][0x298] ;  /* 0x0000a600ff043b82 */ /* 0x000ee60000000a00 */
[----:B------:R-:W-:Y:S01]  /*f7d0*/  IMAD R25, R20, UR5, R25 ;  /* 0x0000000514197c24 */ /* 0x000fe2000f8e0219 */
[----:B-1----:R-:W-:-:S04]  /*f7e0*/  ISETP.NE.AND P0, PT, R8, RZ, PT ;  /* 0x000000ff0800720c */ /* 0x002fc80003f05270 */
[----:B------:R-:W1:Y:S01]  /*f7f0*/  @!P3 LDC.64 R2, c[0x0][0x290] ;  /* 0x0000a400ff02bb82 */ /* 0x000e620000000a00 */
[C---:B--2---:R-:W-:Y:S02]  /*f800*/  ISETP.NE.AND P2, PT, R6.reuse, RZ, PT ;  /* 0x000000ff0600720c */ /* 0x044fe40003f45270 */
[----:B------:R-:W-:Y:S02]  /*f810*/  ISETP.NE.AND P1, PT, R6, RZ, !P0 ;  /* 0x000000ff0600720c */ /* 0x000fe40004725270 */
[----:B------:R-:W-:-:S04]  /*f820*/  ISETP.NE.OR P2, PT, R8, RZ, !P2 ;  /* 0x000000ff0800720c */ /* 0x000fc80005745670 */
[----:B------:R-:W2:Y:S01]  /*f830*/  @!P0 LDC R0, c[0x0][0x2c4] ;  /* 0x0000b100ff008b82 */ /* 0x000ea20000000800 */
[----:B---3--:R-:W-:-:S04]  /*f840*/  @P3 IMAD.WIDE.U32 R22, R221, R4, RZ ;  /* 0x00000004dd163225 */ /* 0x008fc800078e00ff */
[----:B------:R-:W-:Y:S01]  /*f850*/  @P3 IMAD R11, R221, R5, R23 ;  /* 0x00000005dd0b3224 */ /* 0x000fe200078e0217 */
[----:B------:R-:W-:Y:S02]  /*f860*/  LOP3.LUT R5, R14, 0xfffffff8, RZ, 0xc0, !PT ;  /* 0xfffffff80e057812 */ /* 0x000fe400078ec0ff */
[----:B------:R-:W-:Y:S01]  /*f870*/  SHF.R.S32.HI R14, RZ, 0x3, R14 ;  /* 0x00000003ff0e7819 */ /* 0x000fe2000001140e */
[-C--:B-1----:R-:W-:Y:S02]  /*f880*/  @!P3 IMAD R9, R9, R2.reuse, RZ ;  /* 0x000000020909b224 */ /* 0x082fe400078e02ff */
[----:B------:R-:W-:Y:S01]  /*f890*/  @!P3 IMAD.WIDE.U32 R6, R18, R2, RZ ;  /* 0x000000021206b225 */ /* 0x000fe200078e00ff */
[----:B------:R-:W-:-:S03]  /*f8a0*/  SHF.R.S32.HI R15, RZ, 0x1f, R14 ;  /* 0x0000001fff0f7819 */ /* 0x000fc6000001140e */
[----:B------:R-:W-:Y:S02]  /*f8b0*/  IMAD.IADD R102, R102, 0x1, -R5 ;  /* 0x0000000166667824 */ /* 0x000fe400078e0a05 */
[----:B------:R-:W-:Y:S01]  /*f8c0*/  @!P3 IMAD R3, R18, R3, R9 ;  /* 0x000000031203b224 */ /* 0x000fe200078e0209 */
[----:B------:R-:W1:Y:S01]  /*f8d0*/  @!P0 LDC R5, c[0x0][0x270] ;  /* 0x00009c00ff058b82 */ /* 0x000e620000000800 */
[----:B------:R-:W-:Y:S02]  /*f8e0*/  @!P3 IMAD.MOV.U32 R22, RZ, RZ, R6 ;  /* 0x000000ffff16b224 */ /* 0x000fe400078e0006 */
[----:B------:R-:W-:Y:S02]  /*f8f0*/  IMAD.SHL.U32 R4, R102, 0x8, RZ ;  /* 0x0000000866047824 */ /* 0x000fe400078e00ff */
[----:B------:R-:W-:Y:S02]  /*f900*/  @!P3 IMAD.IADD R11, R7, 0x1, R3 ;  /* 0x00000001070bb824 */ /* 0x000fe400078e0203 */
[----:B------:R-:W-:Y:S01]  /*f910*/  VIADD R9, R14, 0x10 ;  /* 0x000000100e097836 */ /* 0x000fe20000000000 */
[----:B--2---:R-:W2:Y:S01]  /*f920*/  @P1 LDC R0, c[0x0][0x2e4] ;  /* 0x0000b900ff001b82 */ /* 0x004ea20000000800 */
[----:B------:R-:W-:Y:S01]  /*f930*/  IADD3 R22, P1, R4, R22, RZ ;  /* 0x0000001604167210 */ /* 0x000fe20007f3e0ff */
[----:B------:R-:W-:Y:S01]  /*f940*/  IMAD.WIDE R222, R222, 0x40, R14 ;  /* 0x00000040dede7825 */ /* 0x000fe200078e020e */
[----:B------:R-:W-:-:S02]  /*f950*/  IADD3 R8, R4, 0x80, RZ ;  /* 0x0000008004087810 */ /* 0x000fc40007ffe0ff */
[C---:B------:R-:W-:Y:S01]  /*f960*/  LEA.HI.X.SX32 R23, R4.reuse, R11, 0x1, P1 ;  /* 0x0000000b04177211 */ /* 0x040fe200008f0eff */
[----:B------:R-:W-:Y:S01]  /*f970*/  VIADD R10, R4, 0x40 ;  /* 0x00000040040a7836 */ /* 0x000fe20000000000 */
[-C--:B------:R-:W-:Y:S01]  /*f980*/  ISETP.GE.AND P1, PT, R14, R226.reuse, PT ;  /* 0x000000e20e00720c */ /* 0x080fe20003f26270 */
[----:B------:R-:W3:Y:S01]  /*f990*/  @P0 LDC R6, c[0x0][0x2c0] ;  /* 0x0000b000ff060b82 */ /* 0x000ee20000000800 */
[----:B------:R-:W-:Y:S01]  /*f9a0*/  ISETP.GE.AND P3, PT, R9, R226, PT ;  /* 0x000000e20900720c */ /* 0x000fe20003f66270 */
[----:B------:R-:W-:-:S04]  /*f9b0*/  IMAD.WIDE.U32 R22, R20, UR4, R22 ;  /* 0x0000000414167c25 */ /* 0x000fc8000f8e0016 */
[----:B------:R-:W-:Y:S02]  /*f9c0*/  IMAD.IADD R25, R25, 0x1, R23 ;  /* 0x0000000119197824 */ /* 0x000fe400078e0217 */
[----:B------:R-:W4:Y:S08]  /*f9d0*/  @P0 LDC.64 R2, c[0x0][0x2c0] ;  /* 0x0000b000ff020b82 */ /* 0x000f300000000a00 */
[----:B------:R-:W1:Y:S01]  /*f9e0*/  @!P2 LDC R7, c[0x0][0x2c4] ;  /* 0x0000b100ff07ab82 */ /* 0x000e620000000800 */
        /* <DEDUP_REMOVED lines=17> */
.L_x_785:
[----:B------:R-:W-:Y:S05]  /*fb00*/  BSYNC B0 ;  /* 0x0000000000007941 */ /* 0x000fea0003800000 */
.L_x_784:
[----:B------:R-:W-:Y:S01]  /*fb10*/  BSSY B0, `(.L_x_786) ;  /* 0x0000018000007945 */ /* 0x000fe20003800000 */
[----:B------:R-:W-:Y:S01]  /*fb20*/  ISETP.NE.OR P1, PT, R221, -0x1, P2 ;  /* 0xffffffffdd00780c */ /* 0x000fe20001725670 */
[----:B-1----:R-:W-:Y:S01]  /*fb30*/  @P0 IMAD.MOV.U32 R17, RZ, RZ, 0x1 ;  /* 0x00000001ff110424 */ /* 0x002fe200078e00ff */
        /* <DEDUP_REMOVED lines=21> */
.L_x_787:
[----:B------:R-:W-:Y:S05]  /*fc90*/  BSYNC B0 ;  /* 0x0000000000007941 */ /* 0x000fea0003800000 */
.L_x_786:
[----:B------:R-:W-:Y:S01]  /*fca0*/  ISETP.GE.AND P4, PT, R11, R226, PT ;  /* 0x000000e20b00720c */ /* 0x000fe20003f86270 */
[----:B--2---:R-:W-:Y:S01]  /*fcb0*/  @!P0 IMAD R17, R0, R5, RZ ;  /* 0x0000000500118224 */ /* 0x004fe200078e02ff */
[----:B------:R-:W-:Y:S01]  /*fcc0*/  BSSY B0, `(.L_x_788) ;  /* 0x000001b000007945 */ /* 0x000fe20003800000 */
[----:B----4-:R-:W-:Y:S01]  /*fcd0*/  @P0 IMAD R3, R3, R2, RZ ;  /* 0x0000000203030224 */ /* 0x010fe200078e02ff */
        /* <DEDUP_REMOVED lines=25> */
.L_x_789:
[----:B------:R-:W-:Y:S05]  /*fe70*/  BSYNC B0 ;  /* 0x0000000000007941 */ /* 0x000fea0003800000 */
.L_x_788:
[-C--:B------:R-:W-:Y:S01]  /*fe80*/  ISETP.GE.AND P1, PT, R5, R226.reuse, PT ;  /* 0x000000e20500720c */ /* 0x080fe20003f26270 */
[----:B---3--:R-:W-:Y:S01]  /*fe90*/  @!P0 IMAD.MOV.U32 R6, RZ, RZ, 0x1 ;  /* 0x00000001ff068424 */ /* 0x008fe200078e00ff */
[----:B------:R-:W-:Y:S01]  /*fea0*/  SEL R17, R17, RZ, P2 ;  /* 0x000000ff11117207 */ /* 0x000fe20001000000 */
[----:B------:R-:W-:Y:S01]  /*feb0*/  BSSY B0, `(.L_x_790) ;  /* 0x000001d000007945 */ /* 0x000fe20003800000 */
[----:B------:R-:W-:Y:S01]  /*fec0*/  ISETP.GE.OR P6, PT, R14, R226, P3 ;  /* 0x000000e20e00720c */ /* 0x000fe20001fc6670 */
[----:B------:R-:W-:Y:S01]  /*fed0*/  IMAD R12, R107, R6, RZ ;  /* 0x000000066b0c7224 */ /* 0x000fe200078e02ff */
[-C--:B------:R-:W-:Y:S01]  /*fee0*/  ISETP.GE.OR P5, PT, R9, R226.reuse, P3 ;  /* 0x000000e20900720c */ /* 0x080fe20001fa6670 */
[----:B------:R-:W-:Y:S01]  /*fef0*/  IMAD R3, R20, R3, R17 ;  /* 0x0000000314037224 */ /* 0x000fe200078e0211 */
[----:B------:R-:W-:Y:S02]  /*ff00*/  ISETP.GE.OR P4, PT, R11, R226, P3 ;  /* 0x000000e20b00720c */ /* 0x000fe40001f86670 */
[----:B------:R-:W-:-:S02]  /*ff10*/  CS2R R16, SRZ ;  /* 0x0000000000107805 */ /* 0x000fc4000001ff00 */
[----:B------:R-:W-:Y:S02]  /*ff20*/  ISETP.GE.OR P3, PT, R5, R226, P3 ;  /* 0x000000e20500720c */ /* 0x000fe40001f66670 */
[----:B------:R-:W-:Y:S01]  /*ff30*/  @!P2 SHF.R.S32.HI R2, RZ, 0x1f, R221 ;  /* 0x0000001fff02a819 */ /* 0x000fe200000114dd */
[----:B------:R-:W-:Y:S10]  /*ff40*/  @P1 BRA `(.L_x_791) ;  /* 0x00000000004c1947 */ /* 0x000ff40003800000 */
[----:B------:R-:W-:Y:S01]  /*ff50*/  IADD3 R0, P0, R222, 0x30, RZ ;  /* 0x00000030de007810 */ /* 0x000fe20007f1e0ff */
[----:B------:R-:W-:Y:S01]  /*ff60*/  ULDC.64 UR4, c[0x0][0x298] ;  /* 0x0000a60000047ab9 */ /* 0x000fe20000000a00 */
[----:B--2---:R-:W-:Y:S01]  /*ff70*/  MOV R19, R25 ;  /* 0x0000001900137202 */ /* 0x004fe20000000f00 */
        /* <DEDUP_REMOVED lines=16> */
.L_x_791:
[----:B------:R-:W-:Y:S05]  /*10080*/  BSYNC B0 ;  /* 0x0000000000007941 */ /* 0x000fea0003800000 */
.L_x_790:
[----:B------:R-:W-:Y:S01]  /*10090*/  @!P2 IMAD.MOV.U32 R16, RZ, RZ, R221 ;  /* 0x000000ffff10a224 */ /* 0x000fe200078e00dd */
[----:B------:R-:W-:Y:S01]  /*100a0*/  SHF.R.S32.HI R7, RZ, 0x1f, R12 ;  /* 0x0000001fff077819 */ /* 0x000fe2000001140c */
        /* <DEDUP_REMOVED lines=14> */
.L_x_793:
[----:B------:R-:W-:Y:S05]  /*10190*/  BSYNC B0 ;  /* 0x0000000000007941 */ /* 0x000fea0003800000 */
.L_x_792:
[----:B------:R-:W-:Y:S04]  /*101a0*/  BSSY B0, `(.L_x_794) ;  /* 0x000000a000007945 */ /* 0x000fe80003800000 */
[----:B------:R-:W-:Y:S05]  /*101b0*/  @P5 BRA `(.L_x_795) ;  /* 0x0000000000205947 */ /* 0x000fea0003800000 */
[----:B------:R-:W-:Y:S01]  /*101c0*/  IMAD R9, R9, R6, RZ ;  /* 0x0000000609097224 */ /* 0x000fe200078e02ff */
[----:B------:R-:W-:Y:S01]  /*101d0*/  ULDC.64 UR4, c[0x0][0x2b0] ;  /* 0x0000ac0000047ab9 */ /* 0x000fe20000000a00 */
[----:B----4-:R-:W-:-:S03]  /*101e0*/  IMAD.MOV.U32 R7, RZ, RZ, 0x7f800000 ;  /* 0x7f800000ff077424 */ /* 0x010fc600078e00ff */
[----:B------:R-:W-:-:S04]  /*101f0*/  IADD3 R3, P0, R9, R12, RZ ;  /* 0x0000000c09037210 */ /* 0x000fc80007f1e0ff */
[----:B------:R-:W-:Y:S02]  /*10200*/  LEA.HI.X.SX32 R0, R9, R16, 0x1, P0 ;  /* 0x0000001009007211 */ /* 0x000fe400000f0eff */
[----:B------:R-:W-:-:S04]  /*10210*/  LEA R2, P0, R3, UR4, 0x2 ;  /* 0x0000000403027c11 */ /* 0x000fc8000f8010ff */
[----:B------:R-:W-:-:S05]  /*10220*/  LEA.HI.X R3, R3, UR5, R0, 0x2, P0 ;  /* 0x0000000503037c11 */ /* 0x000fca00080f1400 */
[----:B------:R4:W-:Y:S04]  /*10230*/  STG.E desc[UR8][R2.64], R7 ;  /* 0x0000000702007986 */ /* 0x0009e8000c101908 */
.L_x_795:
[----:B------:R-:W-:Y:S05]  /*10240*/  BSYNC B0 ;  /* 0x0000000000007941 */ /* 0x000fea0003800000 */
.L_x_794:
        /* <DEDUP_REMOVED lines=10> */
.L_x_797:
[----:B------:R-:W-:Y:S05]  /*102f0*/  BSYNC B0 ;  /* 0x0000000000007941 */ /* 0x000fea0003800000 */
.L_x_796:
[----:B------:R-:W-:Y:S05]  /*10300*/  @P3 EXIT ;  /* 0x000000000000394d */ /* 0x000fea0003800000 */
[----:B------:R-:W-:Y:S01]  /*10310*/  IMAD R5, R5, R6, RZ ;  /* 0x0000000605057224 */ /* 0x000fe200078e02ff */
[----:B------:R-:W-:-:S04]  /*10320*/  ULDC.64 UR4, c[0x0][0x2b0] ;  /* 0x0000ac0000047ab9 */ /* 0x000fc80000000a00 */
[----:B------:R-:W-:-:S04]  /*10330*/  IADD3 R12, P0, R5, R12, RZ ;  /* 0x0000000c050c7210 */ /* 0x000fc80007f1e0ff */
[----:B------:R-:W-:Y:S02]  /*10340*/  LEA.HI.X.SX32 R5, R5, R16, 0x1, P0 ;  /* 0x0000001005057211 */ /* 0x000fe400000f0eff */
[----:B----4-:R-:W-:-:S04]  /*10350*/  LEA R2, P0, R12, UR4, 0x2 ;  /* 0x000000040c027c11 */ /* 0x010fc8000f8010ff */
[----:B------:R-:W-:Y:S01]  /*10360*/  LEA.HI.X R3, R12, UR5, R5, 0x2, P0 ;  /* 0x000000050c037c11 */ /* 0x000fe200080f1405 */
[----:B------:R-:W-:-:S05]  /*10370*/  IMAD.MOV.U32 R5, RZ, RZ, 0x7f800000 ;  /* 0x7f800000ff057424 */ /* 0x000fca00078e00ff */
[----:B------:R-:W-:Y:S01]  /*10380*/  STG.E desc[UR8][R2.64], R5 ;  /* 0x0000000502007986 */ /* 0x000fe2000c101908 */
[----:B------:R-:W-:Y:S05]  /*10390*/  EXIT ;  /* 0x000000000000794d */ /* 0x000fea0003800000 */
.L_x_798:
        /* <DEDUP_REMOVED lines=14> */
.L_x_812:


//--------------------- .nv.shared._ZN5flash16flash_fwd_kernelI23Flash_fwd_kernel_traitsILi192ELi128ELi64ELi8ELb0ELb0EN7cutlass10bfloat16_tE19Flash_kernel_traitsILi192ELi128ELi64ELi8ES3_EELb0ELb1ELb0ELb0ELb0ELb1ELb0ELb0EEEvNS_16Flash_fwd_paramsE --------------------------
	.section	.nv.shared._ZN5flash16flash_fwd_kernelI23Flash_fwd_kernel_traitsILi192ELi128ELi64ELi8ELb0ELb0EN7cutlass10bfloat16_tE19Flash_kernel_traitsILi192ELi128ELi64ELi8ES3_EELb0ELb1ELb0ELb0ELb0ELb1ELb0ELb0EEEvNS_16Flash_fwd_paramsE,"aw",@nobits
	.sectionflags	@""
	.align	16
	.zero		1024


//--------------------- .nv.shared.reserved.0     --------------------------
	.section	.nv.shared.reserved.0,"aw",@nobits
	.weak		__nv_reservedSMEM_offset_0_alias
	.size		__nv_reservedSMEM_offset_0_alias, 0, 0
	.other		__nv_reservedSMEM_offset_0_alias,@"STO_CUDA_RESERVED_SHARED STV_DEFAULT"
__nv_reservedSMEM_offset_0_alias:
	.zero		0


//--------------------- .nv.global                --------------------------
	.section	.nv.global,"aw",@nobits
.nv.global:
	.type		_ZN73_INTERNAL_c3e29e2a_37_flash_fwd_hdim192_bf16_causal_sm80_cu_9949e2e8_37384cute1_E,@object
	.size		_ZN73_INTERNAL_c3e29e2a_37_flash_fwd_hdim192_bf16_causal_sm80_cu_9949e2e8_37384cute1_E,(_ZN73_INTERNAL_c3e29e2a_37_flash_fwd_hdim192_bf16_causal_sm80_cu_9949e2e8_37384cuda3std3__45__cpo6cbeginE - _ZN73_INTERNAL_c3e29e2a_37_flash_fwd_hdim192_bf16_causal_sm80_cu_9949e2e8_37384cute1_E)
_ZN73_INTERNAL_c3e29e2a_37_flash_fwd_hdim192_bf16_causal_sm80_cu_9949e2e8_37384cute1_E:
	.zero		1
	.type		_ZN73_INTERNAL_c3e29e2a_37_flash_fwd_hdim192_bf16_causal_sm80_cu_9949e2e8_37384cuda3std3__45__cpo6cbeginE,@object
	.size		_ZN73_INTERNAL_c3e29e2a_37_flash_fwd_hdim192_bf16_causal_sm80_cu_9949e2e8_37384cuda3std3__45__cpo6cbeginE,(_ZN73_INTERNAL_c3e29e2a_37_flash_fwd_hdim192_bf16_causal_sm80_cu_9949e2e8_37384cuda3std3__48in_placeE - _ZN73_INTERNAL_c3e29e2a_37_flash_fwd_hdim192_bf16_causal_sm80_cu_9949e2e8_37384cuda3std3__45__cpo6cbeginE)
_ZN73_INTERNAL_c3e29e2a_37_flash_fwd_hdim192_bf16_causal_sm80_cu_9949e2e8_37384cuda3std3__45__cpo6cbeginE:
	.zero		1
	.type		_ZN73_INTERNAL_c3e29e2a_37_flash_fwd_hdim192_bf16_causal_sm80_cu_9949e2e8_37384cuda3std3__48in_placeE,@object
	.size		_ZN73_INTERNAL_c3e29e2a_37_flash_fwd_hdim192_bf16_causal_sm80_cu_9949e2e8_37384cuda3std3__48in_placeE,(_ZN73_INTERNAL_c3e29e2a_37_flash_fwd_hdim192_bf16_causal_sm80_cu_9949e2e8_37384cuda3std6ranges3__45__cpo9iter_moveE - _ZN73_INTERNAL_c3e29e2a_37_flash_fwd_hdim192_bf16_causal_sm80_cu_9949e2e8_37384cuda3std3__48in_placeE)
_ZN73_INTERNAL_c3e29e2a_37_flash_fwd_hdim192_bf16_causal_sm80_cu_9949e2e8_37384cuda3std3__48in_placeE:
	.zero		1
	.type		_ZN73_INTERNAL_c3e29e2a_37_flash_fwd_hdim192_bf16_causal_sm80_cu_9949e2e8_37384cuda3std6ranges3__45__cpo9iter_moveE,@object
	.size		_ZN73_INTERNAL_c3e29e2a_37_flash_fwd_hdim192_bf16_causal_sm80_cu_9949e2e8_37384cuda3std6ranges3__45__cpo9iter_moveE,(_ZN73_INTERNAL_c3e29e2a_37_flash_fwd_hdim192_bf16_causal_sm80_cu_9949e2e8_37384cuda3std3__45__cpo5beginE - _ZN73_INTERNAL_c3e29e2a_37_flash_fwd_hdim192_bf16_causal_sm80_cu_9949e2e8_37384cuda3std6ranges3__45__cpo9iter_moveE)
_ZN73_INTERNAL_c3e29e2a_37_flash_fwd_hdim192_bf16_causal_sm80_cu_9949e2e8_37384cuda3std6ranges3__45__cpo9iter_moveE:
	.zero		1
	.type		_ZN73_INTERNAL_c3e29e2a_37_flash_fwd_hdim192_bf16_causal_sm80_cu_9949e2e8_37384cuda3std3__45__cpo5beginE,@object
	.size		_ZN73_INTERNAL_c3e29e2a_37_flash_fwd_hdim192_bf16_causal_sm80_cu_9949e2e8_37384cuda3std3__45__cpo5beginE,(_ZN73_INTERNAL_c3e29e2a_37_flash_fwd_hdim192_bf16_causal_sm80_cu_9949e2e8_37384cuda3std3__475_GLOBAL__N__c3e29e2a_37_flash_fwd_hdim192_bf16_causal_sm80_cu_9949e2e8_37386ignoreE - _ZN73_INTERNAL_c3e29e2a_37_flash_fwd_hdim192_bf16_causal_sm80_cu_9949e2e8_37384cuda3std3__45__cpo5beginE)
_ZN73_INTERNAL_c3e29e2a_37_flash_fwd_hdim192_bf16_causal_sm80_cu_9949e2e8_37384cuda3std3__45__cpo5beginE:
	.zero		1
	.type		_ZN73_INTERNAL_c3e29e2a_37_flash_fwd_hdim192_bf16_causal_sm80_cu_9949e2e8_37384cuda3std3__475_GLOBAL__N__c3e29e2a_37_flash_fwd_hdim192_bf16_causal_sm80_cu_9949e2e8_37386ignoreE,@object
	.size		_ZN73_INTERNAL_c3e29e2a_37_flash_fwd_hdim192_bf16_causal_sm80_cu_9949e2e8_37384cuda3std3__475_GLOBAL__N__c3e29e2a_37_flash_fwd_hdim192_bf16_causal_sm80_cu_9949e2e8_37386ignoreE,(_ZN73_INTERNAL_c3e29e2a_37_flash_fwd_hdim192_bf16_causal_sm80_cu_9949e2e8_37384cute7productE - _ZN73_INTERNAL_c3e29e2a_37_flash_fwd_hdim192_bf16_causal_sm80_cu_9949e2e8_37384cuda3std3__475_GLOBAL__N__c3e29e2a_37_flash_fwd_hdim192_bf16_causal_sm80_cu_9949e2e8_37386ignoreE)
_ZN73_INTERNAL_c3e29e2a_37_flash_fwd_hdim192_bf16_causal_sm80_cu_9949e2e8_37384cuda3std3__475_GLOBAL__N__c3e29e2a_37_flash_fwd_hdim192_bf16_causal_sm80_cu_9949e2e8_37386ignoreE:
	.zero		1
	.type		_ZN73_INTERNAL_c3e29e2a_37_flash_fwd_hdim192_bf16_causal_sm80_cu_9949e2e8_37384cute7productE,@object
	.size		_ZN73_INTERNAL_c3e29e2a_37_flash_fwd_hdim192_bf16_causal_sm80_cu_9949e2e8_37384cute7productE,(_ZN73_INTERNAL_c3e29e2a_37_flash_fwd_hdim192_bf16_causal_sm80_cu_9949e2e8_37384cuda3std3__45__cpo3endE - _ZN73_INTERNAL_c3e29e2a_37_flash_fwd_hdim192_bf16_causal_sm80_cu_9949e2e8_37384cute7productE)
_ZN73_INTERNAL_c3e29e2a_37_flash_fwd_hdim192_bf16_causal_sm80_cu_9949e2e8_37384cute7productE:
	.zero		1
	.type		_ZN73_INTERNAL_c3e29e2a_37_flash_fwd_hdim192_bf16_causal_sm80_cu_9949e2e8_37384cuda3std3__45__cpo3endE,@object
	.size		_ZN73_INTERNAL_c3e29e2a_37_flash_fwd_hdim192_bf16_causal_sm80_cu_9949e2e8_37384cuda3std3__45__cpo3endE,(_ZN73_INTERNAL_c3e29e2a_37_flash_fwd_hdim192_bf16_causal_sm80_cu_9949e2e8_37384cuda3std3__419piecewise_constructE - _ZN73_INTERNAL_c3e29e2a_37_flash_fwd_hdim192_bf16_causal_sm80_cu_9949e2e8_37384cuda3std3__45__cpo3endE)
_ZN73_INTERNAL_c3e29e2a_37_flash_fwd_hdim192_bf16_causal_sm80_cu_9949e2e8_37384cuda3std3__45__cpo3endE:
	.zero		1
	.type		_ZN73_INTERNAL_c3e29e2a_37_flash_fwd_hdim192_bf16_causal_sm80_cu_9949e2e8_37384cuda3std3__419piecewise_constructE,@object
	.size		_ZN73_INTERNAL_c3e29e2a_37_flash_fwd_hdim192_bf16_causal_sm80_cu_9949e2e8_37384cuda3std3__419piecewise_constructE,(_ZN73_INTERNAL_c3e29e2a_37_flash_fwd_hdim192_bf16_causal_sm80_cu_9949e2e8_37384cuda3std3__45__cpo4cendE - _ZN73_INTERNAL_c3e29e2a_37_flash_fwd_hdim192_bf16_causal_sm80_cu_9949e2e8_37384cuda3std3__419piecewise_constructE)
_ZN73_INTERNAL_c3e29e2a_37_flash_fwd_hdim192_bf16_causal_sm80_cu_9949e2e8_37384cuda3std3__419piecewise_constructE:
	.zero		1
	.type		_ZN73_INTERNAL_c3e29e2a_37_flash_fwd_hdim192_bf16_causal_sm80_cu_9949e2e8_37384cuda3std3__45__cpo4cendE,@object
	.size		_ZN73_INTERNAL_c3e29e2a_37_flash_fwd_hdim192_bf16_causal_sm80_cu_9949e2e8_37384cuda3std3__45__cpo4cendE,(_ZN73_INTERNAL_c3e29e2a_37_flash_fwd_hdim192_bf16_causal_sm80_cu_9949e2e8_37384cuda3std6ranges3__45__cpo4swapE - _ZN73_INTERNAL_c3e29e2a_37_flash_fwd_hdim192_bf16_causal_sm80_cu_9949e2e8_37384cuda3std3__45__cpo4cendE)
_ZN73_INTERNAL_c3e29e2a_37_flash_fwd_hdim192_bf16_causal_sm80_cu_9949e2e8_37384cuda3std3__45__cpo4cendE:
	.zero		1
	.type		_ZN73_INTERNAL_c3e29e2a_37_flash_fwd_hdim192_bf16_causal_sm80_cu_9949e2e8_37384cuda3std6ranges3__45__cpo4swapE,@object
	.size		_ZN73_INTERNAL_c3e29e2a_37_flash_fwd_hdim192_bf16_causal_sm80_cu_9949e2e8_37384cuda3std6ranges3__45__cpo4swapE,(.L_7 - _ZN73_INTERNAL_c3e29e2a_37_flash_fwd_hdim192_bf16_causal_sm80_cu_9949e2e8_37384cuda3std6ranges3__45__cpo4swapE)
_ZN73_INTERNAL_c3e29e2a_37_flash_fwd_hdim192_bf16_causal_sm80_cu_9949e2e8_37384cuda3std6ranges3__45__cpo4swapE:
	.zero		1
.L_7:


//--------------------- .nv.shared._ZN5flash16flash_fwd_kernelI23Flash_fwd_kernel_traitsILi192ELi128ELi64ELi8ELb0ELb0EN7cutlass10bfloat16_tE19Flash_kernel_traitsILi192ELi128ELi64ELi8ES3_EELb0ELb1ELb0ELb0ELb0ELb1ELb1ELb0EEEvNS_16Flash_fwd_paramsE --------------------------
	.section	.nv.shared._ZN5flash16flash_fwd_kernelI23Flash_fwd_kernel_traitsILi192ELi128ELi64ELi8ELb0ELb0EN7cutlass10bfloat16_tE19Flash_kernel_traitsILi192ELi128ELi64ELi8ES3_EELb0ELb1ELb0ELb0ELb0ELb1ELb1ELb0EEEvNS_16Flash_fwd_paramsE,"aw",@nobits
	.sectionflags	@""
	.align	16
	.zero		1024


//--------------------- .nv.shared._ZN5flash16flash_fwd_kernelI23Flash_fwd_kernel_traitsILi192ELi128ELi64ELi8ELb0ELb0EN7cutlass10bfloat16_tE19Flash_kernel_traitsILi192ELi128ELi64ELi8ES3_EELb0ELb1ELb0ELb0ELb0ELb0ELb0ELb0EEEvNS_16Flash_fwd_paramsE --------------------------
	.section	.nv.shared._ZN5flash16flash_fwd_kernelI23Flash_fwd_kernel_traitsILi192ELi128ELi64ELi8ELb0ELb0EN7cutlass10bfloat16_tE19Flash_kernel_traitsILi192ELi128ELi64ELi8ES3_EELb0ELb1ELb0ELb0ELb0ELb0ELb0ELb0EEEvNS_16Flash_fwd_paramsE,"aw",@nobits
	.sectionflags	@""
	.align	16
	.zero		1024


//--------------------- .nv.shared._ZN5flash16flash_fwd_kernelI23Flash_fwd_kernel_traitsILi192ELi128ELi64ELi8ELb0ELb0EN7cutlass10bfloat16_tE19Flash_kernel_traitsILi192ELi128ELi64ELi8ES3_EELb0ELb1ELb0ELb0ELb0ELb0ELb1ELb0EEEvNS_16Flash_fwd_paramsE --------------------------
	.section	.nv.shared._ZN5flash16flash_fwd_kernelI23Flash_fwd_kernel_traitsILi192ELi128ELi64ELi8ELb0ELb0EN7cutlass10bfloat16_tE19Flash_kernel_traitsILi192ELi128ELi64ELi8ES3_EELb0ELb1ELb0ELb0ELb0ELb0ELb1ELb0EEEvNS_16Flash_fwd_paramsE,"aw",@nobits
	.sectionflags	@""
	.align	16
	.zero		1024


//--------------------- .nv.shared._ZN5flash16flash_fwd_kernelI23Flash_fwd_kernel_traitsILi192ELi128ELi64ELi8ELb0ELb0EN7cutlass10bfloat16_tE19Flash_kernel_traitsILi192ELi128ELi64ELi8ES3_EELb0ELb1ELb0ELb1ELb0ELb0ELb0ELb0EEEvNS_16Flash_fwd_paramsE --------------------------
	.section	.nv.shared._ZN5flash16flash_fwd_kernelI23Flash_fwd_kernel_traitsILi192ELi128ELi64ELi8ELb0ELb0EN7cutlass10bfloat16_tE19Flash_kernel_traitsILi192ELi128ELi64ELi8ES3_EELb0ELb1ELb0ELb1ELb0ELb0ELb0ELb0EEEvNS_16Flash_fwd_paramsE,"aw",@nobits
	.sectionflags	@""
	.align	16
	.zero		1024


//--------------------- .nv.shared._ZN5flash16flash_fwd_kernelI23Flash_fwd_kernel_traitsILi192ELi128ELi64ELi8ELb0ELb0EN7cutlass10bfloat16_tE19Flash_kernel_traitsILi192ELi128ELi64ELi8ES3_EELb0ELb1ELb0ELb1ELb0ELb0ELb1ELb0EEEvNS_16Flash_fwd_paramsE --------------------------
	.section	.nv.shared._ZN5flash16flash_fwd_kernelI23Flash_fwd_kernel_traitsILi192ELi128ELi64ELi8ELb0ELb0EN7cutlass10bfloat16_tE19Flash_kernel_traitsILi192ELi128ELi64ELi8ES3_EELb0ELb1ELb0ELb1ELb0ELb0ELb1ELb0EEEvNS_16Flash_fwd_paramsE,"aw",@nobits
	.sectionflags	@""
	.align	16
	.zero		1024


//--------------------- .nv.shared._ZN5flash16flash_fwd_kernelI23Flash_fwd_kernel_traitsILi192ELi64ELi64ELi4ELb0ELb0EN7cutlass10bfloat16_tE19Flash_kernel_traitsILi192ELi64ELi64ELi4ES3_EELb1ELb1ELb0ELb0ELb0ELb0ELb0ELb0EEEvNS_16Flash_fwd_paramsE --------------------------
	.section	.nv.shared._ZN5flash16flash_fwd_kernelI23Flash_fwd_kernel_traitsILi192ELi64ELi64ELi4ELb0ELb0EN7cutlass10bfloat16_tE19Flash_kernel_traitsILi192ELi64ELi64ELi4ES3_EELb1ELb1ELb0ELb0ELb0ELb0ELb0ELb0EEEvNS_16Flash_fwd_paramsE,"aw",@nobits
	.sectionflags	@""
	.align	16
	.zero		1024


//--------------------- .nv.shared._ZN5flash16flash_fwd_kernelI23Flash_fwd_kernel_traitsILi192ELi64ELi64ELi4ELb0ELb0EN7cutlass10bfloat16_tE19Flash_kernel_traitsILi192ELi64ELi64ELi4ES3_EELb1ELb1ELb0ELb0ELb0ELb1ELb0ELb0EEEvNS_16Flash_fwd_paramsE --------------------------
	.section	.nv.shared._ZN5flash16flash_fwd_kernelI23Flash_fwd_kernel_traitsILi192ELi64ELi64ELi4ELb0ELb0EN7cutlass10bfloat16_tE19Flash_kernel_traitsILi192ELi64ELi64ELi4ES3_EELb1ELb1ELb0ELb0ELb0ELb1ELb0ELb0EEEvNS_16Flash_fwd_paramsE,"aw",@nobits
	.sectionflags	@""
	.align	16
	.zero		1024


//--------------------- .nv.shared._ZN5flash16flash_fwd_kernelI23Flash_fwd_kernel_traitsILi192ELi64ELi64ELi4ELb0ELb0EN7cutlass10bfloat16_tE19Flash_kernel_traitsILi192ELi64ELi64ELi4ES3_EELb0ELb1ELb0ELb0ELb0ELb1ELb1ELb0EEEvNS_16Flash_fwd_paramsE --------------------------
	.section	.nv.shared._ZN5flash16flash_fwd_kernelI23Flash_fwd_kernel_traitsILi192ELi64ELi64ELi4ELb0ELb0EN7cutlass10bfloat16_tE19Flash_kernel_traitsILi192ELi64ELi64ELi4ES3_EELb0ELb1ELb0ELb0ELb0ELb1ELb1ELb0EEEvNS_16Flash_fwd_paramsE,"aw",@nobits
	.sectionflags	@""
	.align	16
	.zero		1024


//--------------------- .nv.shared._ZN5flash16flash_fwd_kernelI23Flash_fwd_kernel_traitsILi192ELi64ELi64ELi4ELb0ELb0EN7cutlass10bfloat16_tE19Flash_kernel_traitsILi192ELi64ELi64ELi4ES3_EELb1ELb1ELb0ELb1ELb0ELb0ELb0ELb0EEEvNS_16Flash_fwd_paramsE --------------------------
	.section	.nv.shared._ZN5flash16flash_fwd_kernelI23Flash_fwd_kernel_traitsILi192ELi64ELi64ELi4ELb0ELb0EN7cutlass10bfloat16_tE19Flash_kernel_traitsILi192ELi64ELi64ELi4ES3_EELb1ELb1ELb0ELb1ELb0ELb0ELb0ELb0EEEvNS_16Flash_fwd_paramsE,"aw",@nobits
	.sectionflags	@""
	.align	16
	.zero		1024


//--------------------- .nv.shared._ZN5flash16flash_fwd_kernelI23Flash_fwd_kernel_traitsILi192ELi64ELi64ELi4ELb0ELb0EN7cutlass10bfloat16_tE19Flash_kernel_traitsILi192ELi64ELi64ELi4ES3_EELb1ELb1ELb0ELb0ELb0ELb0ELb0ELb1EEEvNS_16Flash_fwd_paramsE --------------------------
	.section	.nv.shared._ZN5flash16flash_fwd_kernelI23Flash_fwd_kernel_traitsILi192ELi64ELi64ELi4ELb0ELb0EN7cutlass10bfloat16_tE19Flash_kernel_traitsILi192ELi64ELi64ELi4ES3_EELb1ELb1ELb0ELb0ELb0ELb0ELb0ELb1EEEvNS_16Flash_fwd_paramsE,"aw",@nobits
	.sectionflags	@""
	.align	16
	.zero		1024


//--------------------- .nv.shared._ZN5flash16flash_fwd_kernelI23Flash_fwd_kernel_traitsILi192ELi64ELi64ELi4ELb0ELb0EN7cutlass10bfloat16_tE19Flash_kernel_traitsILi192ELi64ELi64ELi4ES3_EELb0ELb1ELb0ELb0ELb0ELb0ELb1ELb0EEEvNS_16Flash_fwd_paramsE --------------------------
	.section	.nv.shared._ZN5flash16flash_fwd_kernelI23Flash_fwd_kernel_traitsILi192ELi64ELi64ELi4ELb0ELb0EN7cutlass10bfloat16_tE19Flash_kernel_traitsILi192ELi64ELi64ELi4ES3_EELb0ELb1ELb0ELb0ELb0ELb0ELb1ELb0EEEvNS_16Flash_fwd_paramsE,"aw",@nobits
	.sectionflags	@""
	.align	16
	.zero		1024


//--------------------- .nv.shared._ZN5flash16flash_fwd_kernelI23Flash_fwd_kernel_traitsILi192ELi64ELi64ELi4ELb0ELb0EN7cutlass10bfloat16_tE19Flash_kernel_traitsILi192ELi64ELi64ELi4ES3_EELb1ELb1ELb0ELb1ELb0ELb0ELb0ELb1EEEvNS_16Flash_fwd_paramsE --------------------------
	.section	.nv.shared._ZN5flash16flash_fwd_kernelI23Flash_fwd_kernel_traitsILi192ELi64ELi64ELi4ELb0ELb0EN7cutlass10bfloat16_tE19Flash_kernel_traitsILi192ELi64ELi64ELi4ES3_EELb1ELb1ELb0ELb1ELb0ELb0ELb0ELb1EEEvNS_16Flash_fwd_paramsE,"aw",@nobits
	.sectionflags	@""
	.align	16
	.zero		1024


//--------------------- .nv.shared._ZN5flash16flash_fwd_kernelI23Flash_fwd_kernel_traitsILi192ELi64ELi64ELi4ELb0ELb0EN7cutlass10bfloat16_tE19Flash_kernel_traitsILi192ELi64ELi64ELi4ES3_EELb0ELb1ELb0ELb1ELb0ELb0ELb1ELb0EEEvNS_16Flash_fwd_paramsE --------------------------
	.section	.nv.shared._ZN5flash16flash_fwd_kernelI23Flash_fwd_kernel_traitsILi192ELi64ELi64ELi4ELb0ELb0EN7cutlass10bfloat16_tE19Flash_kernel_traitsILi192ELi64ELi64ELi4ES3_EELb0ELb1ELb0ELb1ELb0ELb0ELb1ELb0EEEvNS_16Flash_fwd_paramsE,"aw",@nobits
	.sectionflags	@""
	.align	16
	.zero		1024


//--------------------- .nv.constant0._ZN5flash16flash_fwd_kernelI23Flash_fwd_kernel_traitsILi192ELi128ELi64ELi8ELb0ELb0EN7cutlass10bfloat16_tE19Flash_kernel_traitsILi192ELi128ELi64ELi8ES3_EELb0ELb1ELb0ELb0ELb0ELb1ELb0ELb0EEEvNS_16Flash_fwd_paramsE --------------------------
	.section	.nv.constant0._ZN5flash16flash_fwd_kernelI23Flash_fwd_kernel_traitsILi192ELi128ELi64ELi8ELb0ELb0EN7cutlass10bfloat16_tE19Flash_kernel_traitsILi192ELi128ELi64ELi8ES3_EELb0ELb1ELb0ELb0ELb0ELb1ELb0ELb0EEEvNS_16Flash_fwd_paramsE,"a",@progbits
	.sectionflags	@""
	.align	4
.nv.constant0._ZN5flash16flash_fwd_kernelI23Flash_fwd_kernel_traitsILi192ELi128ELi64ELi8ELb0ELb0EN7cutlass10bfloat16_tE19Flash_kernel_traitsILi192ELi128ELi64ELi8ES3_EELb0ELb1ELb0ELb0ELb0ELb1ELb0ELb0EEEvNS_16Flash_fwd_paramsE:
	.zero		992


//--------------------- .nv.constant0._ZN5flash16flash_fwd_kernelI23Flash_fwd_kernel_traitsILi192ELi128ELi64ELi8ELb0ELb0EN7cutlass10bfloat16_tE19Flash_kernel_traitsILi192ELi128ELi64ELi8ES3_EELb0ELb1ELb0ELb0ELb0ELb1ELb1ELb0EEEvNS_16Flash_fwd_paramsE --------------------------
	.section	.nv.constant0._ZN5flash16flash_fwd_kernelI23Flash_fwd_kernel_traitsILi192ELi128ELi64ELi8ELb0ELb0EN7cutlass10bfloat16_tE19Flash_kernel_traitsILi192ELi128ELi64ELi8ES3_EELb0ELb1ELb0ELb0ELb0ELb1ELb1ELb0EEEvNS_16Flash_fwd_paramsE,"a",@progbits
	.sectionflags	@""
	.align	4
.nv.constant0._ZN5flash16flash_fwd_kernelI23Flash_fwd_kernel_traitsILi192ELi128ELi64ELi8ELb0ELb0EN7cutlass10bfloat16_tE19Flash_kernel_traitsILi192ELi128ELi64ELi8ES3_EELb0ELb1ELb0ELb0ELb0ELb1ELb1ELb0EEEvNS_16Flash_fwd_paramsE:
	.zero		992


//--------------------- .nv.constant0._ZN5flash16flash_fwd_kernelI23Flash_fwd_kernel_traitsILi192ELi128ELi64ELi8ELb0ELb0EN7cutlass10bfloat16_tE19Flash_kernel_traitsILi192ELi128ELi64ELi8ES3_EELb0ELb1ELb0ELb0ELb0ELb0ELb0ELb0EEEvNS_16Flash_fwd_paramsE --------------------------
	.section	.nv.constant0._ZN5flash16flash_fwd_kernelI23Flash_fwd_kernel_traitsILi192ELi128ELi64ELi8ELb0ELb0EN7cutlass10bfloat16_tE19Flash_kernel_traitsILi192ELi128ELi64ELi8ES3_EELb0ELb1ELb0ELb0ELb0ELb0ELb0ELb0EEEvNS_16Flash_fwd_paramsE,"a",@progbits
	.sectionflags	@""
	.align	4
.nv.constant0._ZN5flash16flash_fwd_kernelI23Flash_fwd_kernel_traitsILi192ELi128ELi64ELi8ELb0ELb0EN7cutlass10bfloat16_tE19Flash_kernel_traitsILi192ELi128ELi64ELi8ES3_EELb0ELb1ELb0ELb0ELb0ELb0ELb0ELb0EEEvNS_16Flash_fwd_paramsE:
	.zero		992


//--------------------- .nv.constant0._ZN5flash16flash_fwd_kernelI23Flash_fwd_kernel_traitsILi192ELi128ELi64ELi8ELb0ELb0EN7cutlass10bfloat16_tE19Flash_kernel_traitsILi192ELi128ELi64ELi8ES3_EELb0ELb1ELb0ELb0ELb0ELb0ELb1ELb0EEEvNS_16Flash_fwd_paramsE --------------------------
	.section	.nv.constant0._ZN5flash16flash_fwd_kernelI23Flash_fwd_kernel_traitsILi192ELi128ELi64ELi8ELb0ELb0EN7cutlass10bfloat16_tE19Flash_kernel_traitsILi192ELi128ELi64ELi8ES3_EELb0ELb1ELb0ELb0ELb0ELb0ELb1ELb0EEEvNS_16Flash_fwd_paramsE,"a",@progbits
	.sectionflags	@""
	.align	4
.nv.constant0._ZN5flash16flash_fwd_kernelI23Flash_fwd_kernel_traitsILi192ELi128ELi64ELi8ELb0ELb0EN7cutlass10bfloat16_tE19Flash_kernel_traitsILi192ELi128ELi64ELi8ES3_EELb0ELb1ELb0ELb0ELb0ELb0ELb1ELb0EEEvNS_16Flash_fwd_paramsE:
	.zero		992


//--------------------- .nv.constant0._ZN5flash16flash_fwd_kernelI23Flash_fwd_kernel_traitsILi192ELi128ELi64ELi8ELb0ELb0EN7cutlass10bfloat16_tE19Flash_kernel_traitsILi192ELi128ELi64ELi8ES3_EELb0ELb1ELb0ELb1ELb0ELb0ELb0ELb0EEEvNS_16Flash_fwd_paramsE --------------------------
	.section	.nv.constant0._ZN5flash16flash_fwd_kernelI23Flash_fwd_kernel_traitsILi192ELi128ELi64ELi8ELb0ELb0EN7cutlass10bfloat16_tE19Flash_kernel_traitsILi192ELi128ELi64ELi8ES3_EELb0ELb1ELb0ELb1ELb0ELb0ELb0ELb0EEEvNS_16Flash_fwd_paramsE,"a",@progbits
	.sectionflags	@""
	.align	4
.nv.constant0._ZN5flash16flash_fwd_kernelI23Flash_fwd_kernel_traitsILi192ELi128ELi64ELi8ELb0ELb0EN7cutlass10bfloat16_tE19Flash_kernel_traitsILi192ELi128ELi64ELi8ES3_EELb0ELb1ELb0ELb1ELb0ELb0ELb0ELb0EEEvNS_16Flash_fwd_paramsE:
	.zero		992


//--------------------- .nv.constant0._ZN5flash16flash_fwd_kernelI23Flash_fwd_kernel_traitsILi192ELi128ELi64ELi8ELb0ELb0EN7cutlass10bfloat16_tE19Flash_kernel_traitsILi192ELi128ELi64ELi8ES3_EELb0ELb1ELb0ELb1ELb0ELb0ELb1ELb0EEEvNS_16Flash_fwd_paramsE --------------------------
	.section	.nv.constant0._ZN5flash16flash_fwd_kernelI23Flash_fwd_kernel_traitsILi192ELi128ELi64ELi8ELb0ELb0EN7cutlass10bfloat16_tE19Flash_kernel_traitsILi192ELi128ELi64ELi8ES3_EELb0ELb1ELb0ELb1ELb0ELb0ELb1ELb0EEEvNS_16Flash_fwd_paramsE,"a",@progbits
	.sectionflags	@""
	.align	4
.nv.constant0._ZN5flash16flash_fwd_kernelI23Flash_fwd_kernel_traitsILi192ELi128ELi64ELi8ELb0ELb0EN7cutlass10bfloat16_tE19Flash_kernel_traitsILi192ELi128ELi64ELi8ES3_EELb0ELb1ELb0ELb1ELb0ELb0ELb1ELb0EEEvNS_16Flash_fwd_paramsE:
	.zero		992


//--------------------- .nv.constant0._ZN5flash16flash_fwd_kernelI23Flash_fwd_kernel_traitsILi192ELi64ELi64ELi4ELb0ELb0EN7cutlass10bfloat16_tE19Flash_kernel_traitsILi192ELi64ELi64ELi4ES3_EELb1ELb1ELb0ELb0ELb0ELb0ELb0ELb0EEEvNS_16Flash_fwd_paramsE --------------------------
	.section	.nv.constant0._ZN5flash16flash_fwd_kernelI23Flash_fwd_kernel_traitsILi192ELi64ELi64ELi4ELb0ELb0EN7cutlass10bfloat16_tE19Flash_kernel_traitsILi192ELi64ELi64ELi4ES3_EELb1ELb1ELb0ELb0ELb0ELb0ELb0ELb0EEEvNS_16Flash_fwd_paramsE,"a",@progbits
	.sectionflags	@""
	.align	4
.nv.constant0._ZN5flash16flash_fwd_kernelI23Flash_fwd_kernel_traitsILi192ELi64ELi64ELi4ELb0ELb0EN7cutlass10bfloat16_tE19Flash_kernel_traitsILi192ELi64ELi64ELi4ES3_EELb1ELb1ELb0ELb0ELb0ELb0ELb0ELb0EEEvNS_16Flash_fwd_paramsE:
	.zero		992


//--------------------- .nv.constant0._ZN5flash16flash_fwd_kernelI23Flash_fwd_kernel_traitsILi192ELi64ELi64ELi4ELb0ELb0EN7cutlass10bfloat16_tE19Flash_kernel_traitsILi192ELi64ELi64ELi4ES3_EELb1ELb1ELb0ELb0ELb0ELb1ELb0ELb0EEEvNS_16Flash_fwd_paramsE --------------------------
	.section	.nv.constant0._ZN5flash16flash_fwd_kernelI23Flash_fwd_kernel_traitsILi192ELi64ELi64ELi4ELb0ELb0EN7cutlass10bfloat16_tE19Flash_kernel_traitsILi192ELi64ELi64ELi4ES3_EELb1ELb1ELb0ELb0ELb0ELb1ELb0ELb0EEEvNS_16Flash_fwd_paramsE,"a",@progbits
	.sectionflags	@""
	.align	4
.nv.constant0._ZN5flash16flash_fwd_kernelI23Flash_fwd_kernel_traitsILi192ELi64ELi64ELi4ELb0ELb0EN7cutlass10bfloat16_tE19Flash_kernel_traitsILi192ELi64ELi64ELi4ES3_EELb1ELb1ELb0ELb0ELb0ELb1ELb0ELb0EEEvNS_16Flash_fwd_paramsE:
	.zero		992


//--------------------- .nv.constant0._ZN5flash16flash_fwd_kernelI23Flash_fwd_kernel_traitsILi192ELi64ELi64ELi4ELb0ELb0EN7cutlass10bfloat16_tE19Flash_kernel_traitsILi192ELi64ELi64ELi4ES3_EELb0ELb1ELb0ELb0ELb0ELb1ELb1ELb0EEEvNS_16Flash_fwd_paramsE --------------------------
	.section	.nv.constant0._ZN5flash16flash_fwd_kernelI23Flash_fwd_kernel_traitsILi192ELi64ELi64ELi4ELb0ELb0EN7cutlass10bfloat16_tE19Flash_kernel_traitsILi192ELi64ELi64ELi4ES3_EELb0ELb1ELb0ELb0ELb0ELb1ELb1ELb0EEEvNS_16Flash_fwd_paramsE,"a",@progbits
	.sectionflags	@""
	.align	4
.nv.constant0._ZN5flash16flash_fwd_kernelI23Flash_fwd_kernel_traitsILi192ELi64ELi64ELi4ELb0ELb0EN7cutlass10bfloat16_tE19Flash_kernel_traitsILi192ELi64ELi64ELi4ES3_EELb0ELb1ELb0ELb0ELb0ELb1ELb1ELb0EEEvNS_16Flash_fwd_paramsE:
	.zero		992


//--------------------- .nv.constant0._ZN5flash16flash_fwd_kernelI23Flash_fwd_kernel_traitsILi192ELi64ELi64ELi4ELb0ELb0EN7cutlass10bfloat16_tE19Flash_kernel_traitsILi192ELi64ELi64ELi4ES3_EELb1ELb1ELb0ELb1ELb0ELb0ELb0ELb0EEEvNS_16Flash_fwd_paramsE --------------------------
	.section	.nv.constant0._ZN5flash16flash_fwd_kernelI23Flash_fwd_kernel_traitsILi192ELi64ELi64ELi4ELb0ELb0EN7cutlass10bfloat16_tE19Flash_kernel_traitsILi192ELi64ELi64ELi4ES3_EELb1ELb1ELb0ELb1ELb0ELb0ELb0ELb0EEEvNS_16Flash_fwd_paramsE,"a",@progbits
	.sectionflags	@""
	.align	4
.nv.constant0._ZN5flash16flash_fwd_kernelI23Flash_fwd_kernel_traitsILi192ELi64ELi64ELi4ELb0ELb0EN7cutlass10bfloat16_tE19Flash_kernel_traitsILi192ELi64ELi64ELi4ES3_EELb1ELb1ELb0ELb1ELb0ELb0ELb0ELb0EEEvNS_16Flash_fwd_paramsE:
	.zero		992


//--------------------- .nv.constant0._ZN5flash16flash_fwd_kernelI23Flash_fwd_kernel_traitsILi192ELi64ELi64ELi4ELb0ELb0EN7cutlass10bfloat16_tE19Flash_kernel_traitsILi192ELi64ELi64ELi4ES3_EELb1ELb1ELb0ELb0ELb0ELb0ELb0ELb1EEEvNS_16Flash_fwd_paramsE --------------------------
	.section	.nv.constant0._ZN5flash16flash_fwd_kernelI23Flash_fwd_kernel_traitsILi192ELi64ELi64ELi4ELb0ELb0EN7cutlass10bfloat16_tE19Flash_kernel_traitsILi192ELi64ELi64ELi4ES3_EELb1ELb1ELb0ELb0ELb0ELb0ELb0ELb1EEEvNS_16Flash_fwd_paramsE,"a",@progbits
	.sectionflags	@""
	.align	4
.nv.constant0._ZN5flash16flash_fwd_kernelI23Flash_fwd_kernel_traitsILi192ELi64ELi64ELi4ELb0ELb0EN7cutlass10bfloat16_tE19Flash_kernel_traitsILi192ELi64ELi64ELi4ES3_EELb1ELb1ELb0ELb0ELb0ELb0ELb0ELb1EEEvNS_16Flash_fwd_paramsE:
	.zero		992


//--------------------- .nv.constant0._ZN5flash16flash_fwd_kernelI23Flash_fwd_kernel_traitsILi192ELi64ELi64ELi4ELb0ELb0EN7cutlass10bfloat16_tE19Flash_kernel_traitsILi192ELi64ELi64ELi4ES3_EELb0ELb1ELb0ELb0ELb0ELb0ELb1ELb0EEEvNS_16Flash_fwd_paramsE --------------------------
	.section	.nv.constant0._ZN5flash16flash_fwd_kernelI23Flash_fwd_kernel_traitsILi192ELi64ELi64ELi4ELb0ELb0EN7cutlass10bfloat16_tE19Flash_kernel_traitsILi192ELi64ELi64ELi4ES3_EELb0ELb1ELb0ELb0ELb0ELb0ELb1ELb0EEEvNS_16Flash_fwd_paramsE,"a",@progbits
	.sectionflags	@""
	.align	4
.nv.constant0._ZN5flash16flash_fwd_kernelI23Flash_fwd_kernel_traitsILi192ELi64ELi64ELi4ELb0ELb0EN7cutlass10bfloat16_tE19Flash_kernel_traitsILi192ELi64ELi64ELi4ES3_EELb0ELb1ELb0ELb0ELb0ELb0ELb1ELb0EEEvNS_16Flash_fwd_paramsE:
	.zero		992


//--------------------- .nv.constant0._ZN5flash16flash_fwd_kernelI23Flash_fwd_kernel_traitsILi192ELi64ELi64ELi4ELb0ELb0EN7cutlass10bfloat16_tE19Flash_kernel_traitsILi192ELi64ELi64ELi4ES3_EELb1ELb1ELb0ELb1ELb0ELb0ELb0ELb1EEEvNS_16Flash_fwd_paramsE --------------------------
	.section	.nv.constant0._ZN5flash16flash_fwd_kernelI23Flash_fwd_kernel_traitsILi192ELi64ELi64ELi4ELb0ELb0EN7cutlass10bfloat16_tE19Flash_kernel_traitsILi192ELi64ELi64ELi4ES3_EELb1ELb1ELb0ELb1ELb0ELb0ELb0ELb1EEEvNS_16Flash_fwd_paramsE,"a",@progbits
	.sectionflags	@""
	.align	4
.nv.constant0._ZN5flash16flash_fwd_kernelI23Flash_fwd_kernel_traitsILi192ELi64ELi64ELi4ELb0ELb0EN7cutlass10bfloat16_tE19Flash_kernel_traitsILi192ELi64ELi64ELi4ES3_EELb1ELb1ELb0ELb1ELb0ELb0ELb0ELb1EEEvNS_16Flash_fwd_paramsE:
	.zero		992


//--------------------- .nv.constant0._ZN5flash16flash_fwd_kernelI23Flash_fwd_kernel_traitsILi192ELi64ELi64ELi4ELb0ELb0EN7cutlass10bfloat16_tE19Flash_kernel_traitsILi192ELi64ELi64ELi4ES3_EELb0ELb1ELb0ELb1ELb0ELb0ELb1ELb0EEEvNS_16Flash_fwd_paramsE --------------------------
	.section	.nv.constant0._ZN5flash16flash_fwd_kernelI23Flash_fwd_kernel_traitsILi192ELi64ELi64ELi4ELb0ELb0EN7cutlass10bfloat16_tE19Flash_kernel_traitsILi192ELi64ELi64ELi4ES3_EELb0ELb1ELb0ELb1ELb0ELb0ELb1ELb0EEEvNS_16Flash_fwd_paramsE,"a",@progbits
	.sectionflags	@""
	.align	4
.nv.constant0._ZN5flash16flash_fwd_kernelI23Flash_fwd_kernel_traitsILi192ELi64ELi64ELi4ELb0ELb0EN7cutlass10bfloat16_tE19Flash_kernel_traitsILi192ELi64ELi64ELi4ES3_EELb0ELb1ELb0ELb1ELb0ELb0ELb1ELb0EEEvNS_16Flash_fwd_paramsE:
	.zero		992


//--------------------- SYMBOLS --------------------------

	.type		.nv.reservedSmem.offset0,@object
	.size		.nv.reservedSmem.offset0,0x4
